// Copyright (c) 2024, Jay Shah, Ganesh Bikshandi, Ying Zhang, Vijay Thakkar, Pradeep Ramani, Tri Dao.
// Splitting the different template instantiations to different files to speed up compilation.
// This file is auto-generated. See "generate_kernels.py"

#include "flash_fwd_launch_template.h"

#ifndef FLASHATTENTION_DISABLE_HDIM192
template void run_mha_fwd_<90, cutlass::bfloat16_t, 192, 128, true, true, false, true>(Flash_fwd_params &params, cudaStream_t stream);
#endif


// ===== COMPILED SASS (sm_90a) =====

	.target	sm_90a

	.elftype	@"ET_EXEC"


//--------------------- .note.nv.tkinfo           --------------------------
	.section	.note.nv.tkinfo,"",@"SHT_NOTE"
	.sectionflags	@"SHF_NOTE_NV_TKINFO"
	.tkinfo
        /*0018*/ 	.word	0x00000002
        /*0030*/ 	.string	""
        /*0030*/ 	.string	"ptxas"
        /*0030*/ 	.string	"Cuda compilation tools, release 13.0, V13.0.88"
        /*0030*/ 	.string	"Build cuda_13.0.r13.0/compiler.36424714_0"
        /*0030*/ 	.string	"-arch sm_90a -m 64 "



//--------------------- .note.nv.cuinfo           --------------------------
	.section	.note.nv.cuinfo,"",@"SHT_NOTE"
	.sectionflags	@"SHF_NOTE_NV_CUINFO"
        /*0018*/ 	.short	0x0002
        /*001a*/ 	.short	0x005a
        /*001c*/ 	.short	0x0082
	.zero		2


//--------------------- .nv.info                  --------------------------
	.section	.nv.info,"",@"SHT_CUDA_INFO"
	.align	4


	//----- nvinfo : EIATTR_REGCOUNT
	.align		4
        /*0000*/ 	.byte	0x04, 0x2f
        /*0002*/ 	.short	(.L_20 - .L_19)
	.align		4
.L_19:
        /*0004*/ 	.word	index@(_ZN7cutlass13device_kernelIN5flash11enable_sm90INS1_16FlashAttnFwdSm90INS1_25CollectiveMainloopFwdSm90ILi2EN4cute5tupleIJNS5_1CILi1EEES8_S8_EEENS6_IJNS7_ILi128EEENS7_ILi96EEENS7_ILi192EEEEEELi128ENS_10bfloat16_tEfNS_4arch4Sm90ELb1ELb0ELb0ELb1ELb1ELb1ELb0ELb1ELb1ELb1ELb1ELb0EEENS1_21CollectiveEpilogueFwdINS6_IJSA_SA_SB_EEES9_SE_SG_Li256ELb1ELb1ELb1ELb0EEENS1_36VarlenDynamicPersistentTileSchedulerILi128ELi96ELi256ELi128ELb1ELb1ELb1ELb1ELb1ELb1EEEEEEEEEvNT_6ParamsE)
        /*0008*/ 	.word	0x000000a8


	//----- nvinfo : EIATTR_FRAME_SIZE
	.align		4
.L_20:
        /*000c*/ 	.byte	0x04, 0x11
        /*000e*/ 	.short	(.L_22 - .L_21)
	.align		4
.L_21:
        /*0010*/ 	.word	index@(_ZN7cutlass13device_kernelIN5flash11enable_sm90INS1_16FlashAttnFwdSm90INS1_25CollectiveMainloopFwdSm90ILi2EN4cute5tupleIJNS5_1CILi1EEES8_S8_EEENS6_IJNS7_ILi128EEENS7_ILi96EEENS7_ILi192EEEEEELi128ENS_10bfloat16_tEfNS_4arch4Sm90ELb1ELb0ELb0ELb1ELb1ELb1ELb0ELb1ELb1ELb1ELb1ELb0EEENS1_21CollectiveEpilogueFwdINS6_IJSA_SA_SB_EEES9_SE_SG_Li256ELb1ELb1ELb1ELb0EEENS1_36VarlenDynamicPersistentTileSchedulerILi128ELi96ELi256ELi128ELb1ELb1ELb1ELb1ELb1ELb1EEEEEEEEEvNT_6ParamsE)
        /*0014*/ 	.word	0x00000070


	//----- nvinfo : EIATTR_REGCOUNT
	.align		4
.L_22:
        /*0018*/ 	.byte	0x04, 0x2f
        /*001a*/ 	.short	(.L_24 - .L_23)
	.align		4
.L_23:
        /*001c*/ 	.word	index@(_ZN7cutlass13device_kernelIN5flash11enable_sm90INS1_16FlashAttnFwdSm90INS1_25CollectiveMainloopFwdSm90ILi2EN4cute5tupleIJNS5_1CILi1EEES8_S8_EEENS6_IJNS7_ILi128EEENS7_ILi96EEENS7_ILi192EEEEEELi128ENS_10bfloat16_tEfNS_4arch4Sm90ELb1ELb0ELb0ELb1ELb1ELb0ELb0ELb1ELb1ELb1ELb1ELb0EEENS1_21CollectiveEpilogueFwdINS6_IJSA_SA_SB_EEES9_SE_SG_Li256ELb1ELb1ELb1ELb0EEENS1_36VarlenDynamicPersistentTileSchedulerILi128ELi96ELi256ELi128ELb1ELb1ELb1ELb1ELb1ELb1EEEEEEEEEvNT_6ParamsE)
        /*0020*/ 	.word	0x000000a8


	//----- nvinfo : EIATTR_FRAME_SIZE
	.align		4
.L_24:
        /*0024*/ 	.byte	0x04, 0x11
        /*0026*/ 	.short	(.L_26 - .L_25)
	.align		4
.L_25:
        /*0028*/ 	.word	index@(_ZN7cutlass13device_kernelIN5flash11enable_sm90INS1_16FlashAttnFwdSm90INS1_25CollectiveMainloopFwdSm90ILi2EN4cute5tupleIJNS5_1CILi1EEES8_S8_EEENS6_IJNS7_ILi128EEENS7_ILi96EEENS7_ILi192EEEEEELi128ENS_10bfloat16_tEfNS_4arch4Sm90ELb1ELb0ELb0ELb1ELb1ELb0ELb0ELb1ELb1ELb1ELb1ELb0EEENS1_21CollectiveEpilogueFwdINS6_IJSA_SA_SB_EEES9_SE_SG_Li256ELb1ELb1ELb1ELb0EEENS1_36VarlenDynamicPersistentTileSchedulerILi128ELi96ELi256ELi128ELb1ELb1ELb1ELb1ELb1ELb1EEEEEEEEEvNT_6ParamsE)
        /*002c*/ 	.word	0x00000020


	//----- nvinfo : EIATTR_REGCOUNT
	.align		4
.L_26:
        /*0030*/ 	.byte	0x04, 0x2f
        /*0032*/ 	.short	(.L_28 - .L_27)
	.align		4
.L_27:
        /*0034*/ 	.word	index@(_ZN7cutlass13device_kernelIN5flash11enable_sm90INS1_16FlashAttnFwdSm90INS1_25CollectiveMainloopFwdSm90ILi2EN4cute5tupleIJNS5_1CILi1EEES8_S8_EEENS6_IJNS7_ILi128EEENS7_ILi96EEENS7_ILi192EEEEEELi128ENS_10bfloat16_tEfNS_4arch4Sm90ELb1ELb0ELb0ELb0ELb1ELb0ELb0ELb1ELb1ELb1ELb1ELb0EEENS1_21CollectiveEpilogueFwdINS6_IJSA_SA_SB_EEES9_SE_SG_Li256ELb0ELb1ELb1ELb0EEENS1_19SingleTileSchedulerILb0ELb1ELb1ELi128EEEEEEEEEvNT_6ParamsE)
        /*0038*/ 	.word	0x000000a8


	//----- nvinfo : EIATTR_FRAME_SIZE
	.align		4
.L_28:
        /*003c*/ 	.byte	0x04, 0x11
        /*003e*/ 	.short	(.L_30 - .L_29)
	.align		4
.L_29:
        /*0040*/ 	.word	index@(_ZN7cutlass13device_kernelIN5flash11enable_sm90INS1_16FlashAttnFwdSm90INS1_25CollectiveMainloopFwdSm90ILi2EN4cute5tupleIJNS5_1CILi1EEES8_S8_EEENS6_IJNS7_ILi128EEENS7_ILi96EEENS7_ILi192EEEEEELi128ENS_10bfloat16_tEfNS_4arch4Sm90ELb1ELb0ELb0ELb0ELb1ELb0ELb0ELb1ELb1ELb1ELb1ELb0EEENS1_21CollectiveEpilogueFwdINS6_IJSA_SA_SB_EEES9_SE_SG_Li256ELb0ELb1ELb1ELb0EEENS1_19SingleTileSchedulerILb0ELb1ELb1ELi128EEEEEEEEEvNT_6ParamsE)
        /*0044*/ 	.word	0x00000000


	//----- nvinfo : EIATTR_REGCOUNT
	.align		4
.L_30:
        /*0048*/ 	.byte	0x04, 0x2f
        /*004a*/ 	.short	(.L_32 - .L_31)
	.align		4
.L_31:
        /*004c*/ 	.word	index@(_ZN7cutlass13device_kernelIN5flash11enable_sm90INS1_16FlashAttnFwdSm90INS1_25CollectiveMainloopFwdSm90ILi2EN4cute5tupleIJNS5_1CILi1EEES8_S8_EEENS6_IJNS7_ILi128EEENS7_ILi96EEENS7_ILi192EEEEEELi128ENS_10bfloat16_tEfNS_4arch4Sm90ELb0ELb1ELb0ELb1ELb1ELb1ELb0ELb1ELb1ELb1ELb1ELb0EEENS1_21CollectiveEpilogueFwdINS6_IJSA_SA_SB_EEES9_SE_SG_Li256ELb1ELb1ELb1ELb0EEENS1_36VarlenDynamicPersistentTileSchedulerILi128ELi96ELi256ELi128ELb1ELb1ELb1ELb1ELb0ELb1EEEEEEEEEvNT_6ParamsE)
        /*0050*/ 	.word	0x000000a8


	//----- nvinfo : EIATTR_FRAME_SIZE
	.align		4
.L_32:
        /*0054*/ 	.byte	0x04, 0x11
        /*0056*/ 	.short	(.L_34 - .L_33)
	.align		4
.L_33:
        /*0058*/ 	.word	index@(_ZN7cutlass13device_kernelIN5flash11enable_sm90INS1_16FlashAttnFwdSm90INS1_25CollectiveMainloopFwdSm90ILi2EN4cute5tupleIJNS5_1CILi1EEES8_S8_EEENS6_IJNS7_ILi128EEENS7_ILi96EEENS7_ILi192EEEEEELi128ENS_10bfloat16_tEfNS_4arch4Sm90ELb0ELb1ELb0ELb1ELb1ELb1ELb0ELb1ELb1ELb1ELb1ELb0EEENS1_21CollectiveEpilogueFwdINS6_IJSA_SA_SB_EEES9_SE_SG_Li256ELb1ELb1ELb1ELb0EEENS1_36VarlenDynamicPersistentTileSchedulerILi128ELi96ELi256ELi128ELb1ELb1ELb1ELb1ELb0ELb1EEEEEEEEEvNT_6ParamsE)
        /*005c*/ 	.word	0x00000060


	//----- nvinfo : EIATTR_REGCOUNT
	.align		4
.L_34:
        /*0060*/ 	.byte	0x04, 0x2f
        /*0062*/ 	.short	(.L_36 - .L_35)
	.align		4
.L_35:
        /*0064*/ 	.word	index@(_ZN7cutlass13device_kernelIN5flash11enable_sm90INS1_16FlashAttnFwdSm90INS1_25CollectiveMainloopFwdSm90ILi2EN4cute5tupleIJNS5_1CILi1EEES8_S8_EEENS6_IJNS7_ILi128EEENS7_ILi96EEENS7_ILi192EEEEEELi128ENS_10bfloat16_tEfNS_4arch4Sm90ELb0ELb1ELb0ELb1ELb1ELb0ELb0ELb1ELb1ELb1ELb1ELb0EEENS1_21CollectiveEpilogueFwdINS6_IJSA_SA_SB_EEES9_SE_SG_Li256ELb1ELb1ELb1ELb0EEENS1_36VarlenDynamicPersistentTileSchedulerILi128ELi96ELi256ELi128ELb1ELb1ELb1ELb1ELb0ELb1EEEEEEEEEvNT_6ParamsE)
        /*0068*/ 	.word	0x000000a8


	//----- nvinfo : EIATTR_FRAME_SIZE
	.align		4
.L_36:
        /*006c*/ 	.byte	0x04, 0x11
        /*006e*/ 	.short	(.L_38 - .L_37)
	.align		4
.L_37:
        /*0070*/ 	.word	index@(_ZN7cutlass13device_kernelIN5flash11enable_sm90INS1_16FlashAttnFwdSm90INS1_25CollectiveMainloopFwdSm90ILi2EN4cute5tupleIJNS5_1CILi1EEES8_S8_EEENS6_IJNS7_ILi128EEENS7_ILi96EEENS7_ILi192EEEEEELi128ENS_10bfloat16_tEfNS_4arch4Sm90ELb0ELb1ELb0ELb1ELb1ELb0ELb0ELb1ELb1ELb1ELb1ELb0EEENS1_21CollectiveEpilogueFwdINS6_IJSA_SA_SB_EEES9_SE_SG_Li256ELb1ELb1ELb1ELb0EEENS1_36VarlenDynamicPersistentTileSchedulerILi128ELi96ELi256ELi128ELb1ELb1ELb1ELb1ELb0ELb1EEEEEEEEEvNT_6ParamsE)
        /*0074*/ 	.word	0x00000018


	//----- nvinfo : EIATTR_REGCOUNT
	.align		4
.L_38:
        /*0078*/ 	.byte	0x04, 0x2f
        /*007a*/ 	.short	(.L_40 - .L_39)
	.align		4
.L_39:
        /*007c*/ 	.word	index@(_ZN7cutlass13device_kernelIN5flash11enable_sm90INS1_16FlashAttnFwdSm90INS1_25CollectiveMainloopFwdSm90ILi2EN4cute5tupleIJNS5_1CILi1EEES8_S8_EEENS6_IJNS7_ILi128EEENS7_ILi96EEENS7_ILi192EEEEEELi128ENS_10bfloat16_tEfNS_4arch4Sm90ELb0ELb1ELb0ELb0ELb1ELb0ELb0ELb1ELb1ELb1ELb1ELb0EEENS1_21CollectiveEpilogueFwdINS6_IJSA_SA_SB_EEES9_SE_SG_Li256ELb0ELb1ELb1ELb0EEENS1_19SingleTileSchedulerILb0ELb1ELb1ELi128EEEEEEEEEvNT_6ParamsE)
        /*0080*/ 	.word	0x000000a8


	//----- nvinfo : EIATTR_FRAME_SIZE
	.align		4
.L_40:
        /*0084*/ 	.byte	0x04, 0x11
        /*0086*/ 	.short	(.L_42 - .L_41)
	.align		4
.L_41:
        /*0088*/ 	.word	index@(_ZN7cutlass13device_kernelIN5flash11enable_sm90INS1_16FlashAttnFwdSm90INS1_25CollectiveMainloopFwdSm90ILi2EN4cute5tupleIJNS5_1CILi1EEES8_S8_EEENS6_IJNS7_ILi128EEENS7_ILi96EEENS7_ILi192EEEEEELi128ENS_10bfloat16_tEfNS_4arch4Sm90ELb0ELb1ELb0ELb0ELb1ELb0ELb0ELb1ELb1ELb1ELb1ELb0EEENS1_21CollectiveEpilogueFwdINS6_IJSA_SA_SB_EEES9_SE_SG_Li256ELb0ELb1ELb1ELb0EEENS1_19SingleTileSchedulerILb0ELb1ELb1ELi128EEEEEEEEEvNT_6ParamsE)
        /*008c*/ 	.word	0x00000008


	//----- nvinfo : EIATTR_REGCOUNT
	.align		4
.L_42:
        /*0090*/ 	.byte	0x04, 0x2f
        /*0092*/ 	.short	(.L_44 - .L_43)
	.align		4
.L_43:
        /*0094*/ 	.word	index@(_ZN7cutlass13device_kernelIN5flash11enable_sm90INS1_16FlashAttnFwdSm90INS1_25CollectiveMainloopFwdSm90ILi2EN4cute5tupleIJNS5_1CILi1EEES8_S8_EEENS6_IJNS7_ILi128EEENS7_ILi96EEENS7_ILi192EEEEEELi128ENS_10bfloat16_tEfNS_4arch4Sm90ELb0ELb0ELb0ELb1ELb1ELb1ELb0ELb1ELb1ELb1ELb1ELb0EEENS1_21CollectiveEpilogueFwdINS6_IJSA_SA_SB_EEES9_SE_SG_Li256ELb1ELb1ELb1ELb0EEENS1_36VarlenDynamicPersistentTileSchedulerILi128ELi96ELi256ELi128ELb1ELb1ELb1ELb0ELb1ELb1EEEEEEEEEvNT_6ParamsE)
        /*0098*/ 	.word	0x000000a8


	//----- nvinfo : EIATTR_FRAME_SIZE
	.align		4
.L_44:
        /*009c*/ 	.byte	0x04, 0x11
        /*009e*/ 	.short	(.L_46 - .L_45)
	.align		4
.L_45:
        /*00a0*/ 	.word	index@(_ZN7cutlass13device_kernelIN5flash11enable_sm90INS1_16FlashAttnFwdSm90INS1_25CollectiveMainloopFwdSm90ILi2EN4cute5tupleIJNS5_1CILi1EEES8_S8_EEENS6_IJNS7_ILi128EEENS7_ILi96EEENS7_ILi192EEEEEELi128ENS_10bfloat16_tEfNS_4arch4Sm90ELb0ELb0ELb0ELb1ELb1ELb1ELb0ELb1ELb1ELb1ELb1ELb0EEENS1_21CollectiveEpilogueFwdINS6_IJSA_SA_SB_EEES9_SE_SG_Li256ELb1ELb1ELb1ELb0EEENS1_36VarlenDynamicPersistentTileSchedulerILi128ELi96ELi256ELi128ELb1ELb1ELb1ELb0ELb1ELb1EEEEEEEEEvNT_6ParamsE)
        /*00a4*/ 	.word	0x00000088


	//----- nvinfo : EIATTR_REGCOUNT
	.align		4
.L_46:
        /*00a8*/ 	.byte	0x04, 0x2f
        /*00aa*/ 	.short	(.L_48 - .L_47)
	.align		4
.L_47:
        /*00ac*/ 	.word	index@(_ZN7cutlass13device_kernelIN5flash11enable_sm90INS1_16FlashAttnFwdSm90INS1_25CollectiveMainloopFwdSm90ILi2EN4cute5tupleIJNS5_1CILi1EEES8_S8_EEENS6_IJNS7_ILi128EEENS7_ILi96EEENS7_ILi192EEEEEELi128ENS_10bfloat16_tEfNS_4arch4Sm90ELb0ELb0ELb0ELb1ELb1ELb0ELb0ELb1ELb1ELb1ELb1ELb0EEENS1_21CollectiveEpilogueFwdINS6_IJSA_SA_SB_EEES9_SE_SG_Li256ELb1ELb1ELb1ELb0EEENS1_36VarlenDynamicPersistentTileSchedulerILi128ELi96ELi256ELi128ELb1ELb1ELb1ELb0ELb1ELb1EEEEEEEEEvNT_6ParamsE)
        /*00b0*/ 	.word	0x000000a8


	//----- nvinfo : EIATTR_FRAME_SIZE
	.align		4
.L_48:
        /*00b4*/ 	.byte	0x04, 0x11
        /*00b6*/ 	.short	(.L_50 - .L_49)
	.align		4
.L_49:
        /*00b8*/ 	.word	index@(_ZN7cutlass13device_kernelIN5flash11enable_sm90INS1_16FlashAttnFwdSm90INS1_25CollectiveMainloopFwdSm90ILi2EN4cute5tupleIJNS5_1CILi1EEES8_S8_EEENS6_IJNS7_ILi128EEENS7_ILi96EEENS7_ILi192EEEEEELi128ENS_10bfloat16_tEfNS_4arch4Sm90ELb0ELb0ELb0ELb1ELb1ELb0ELb0ELb1ELb1ELb1ELb1ELb0EEENS1_21CollectiveEpilogueFwdINS6_IJSA_SA_SB_EEES9_SE_SG_Li256ELb1ELb1ELb1ELb0EEENS1_36VarlenDynamicPersistentTileSchedulerILi128ELi96ELi256ELi128ELb1ELb1ELb1ELb0ELb1ELb1EEEEEEEEEvNT_6ParamsE)
        /*00bc*/ 	.word	0x00000020


	//----- nvinfo : EIATTR_REGCOUNT
	.align		4
.L_50:
        /*00c0*/ 	.byte	0x04, 0x2f
        /*00c2*/ 	.short	(.L_52 - .L_51)
	.align		4
.L_51:
        /*00c4*/ 	.word	index@(_ZN7cutlass13device_kernelIN5flash11enable_sm90INS1_16FlashAttnFwdSm90INS1_25CollectiveMainloopFwdSm90ILi2EN4cute5tupleIJNS5_1CILi1EEES8_S8_EEENS6_IJNS7_ILi128EEENS7_ILi96EEENS7_ILi192EEEEEELi128ENS_10bfloat16_tEfNS_4arch4Sm90ELb0ELb0ELb0ELb0ELb1ELb0ELb0ELb1ELb1ELb1ELb1ELb0EEENS1_21CollectiveEpilogueFwdINS6_IJSA_SA_SB_EEES9_SE_SG_Li256ELb0ELb1ELb1ELb0EEENS1_19SingleTileSchedulerILb0ELb1ELb1ELi128EEEEEEEEEvNT_6ParamsE)
        /*00c8*/ 	.word	0x000000a8


	//----- nvinfo : EIATTR_FRAME_SIZE
	.align		4
.L_52:
        /*00cc*/ 	.byte	0x04, 0x11
        /*00ce*/ 	.short	(.L_54 - .L_53)
	.align		4
.L_53:
        /*00d0*/ 	.word	index@(_ZN7cutlass13device_kernelIN5flash11enable_sm90INS1_16FlashAttnFwdSm90INS1_25CollectiveMainloopFwdSm90ILi2EN4cute5tupleIJNS5_1CILi1EEES8_S8_EEENS6_IJNS7_ILi128EEENS7_ILi96EEENS7_ILi192EEEEEELi128ENS_10bfloat16_tEfNS_4arch4Sm90ELb0ELb0ELb0ELb0ELb1ELb0ELb0ELb1ELb1ELb1ELb1ELb0EEENS1_21CollectiveEpilogueFwdINS6_IJSA_SA_SB_EEES9_SE_SG_Li256ELb0ELb1ELb1ELb0EEENS1_19SingleTileSchedulerILb0ELb1ELb1ELi128EEEEEEEEEvNT_6ParamsE)
        /*00d4*/ 	.word	0x00000000


	//----- nvinfo : EIATTR_MIN_STACK_SIZE
	.align		4
.L_54:
        /*00d8*/ 	.byte	0x04, 0x12
        /*00da*/ 	.short	(.L_56 - .L_55)
	.align		4
.L_55:
        /*00dc*/ 	.word	index@(_ZN7cutlass13device_kernelIN5flash11enable_sm90INS1_16FlashAttnFwdSm90INS1_25CollectiveMainloopFwdSm90ILi2EN4cute5tupleIJNS5_1CILi1EEES8_S8_EEENS6_IJNS7_ILi128EEENS7_ILi96EEENS7_ILi192EEEEEELi128ENS_10bfloat16_tEfNS_4arch4Sm90ELb0ELb0ELb0ELb0ELb1ELb0ELb0ELb1ELb1ELb1ELb1ELb0EEENS1_21CollectiveEpilogueFwdINS6_IJSA_SA_SB_EEES9_SE_SG_Li256ELb0ELb1ELb1ELb0EEENS1_19SingleTileSchedulerILb0ELb1ELb1ELi128EEEEEEEEEvNT_6ParamsE)
        /*00e0*/ 	.word	0x00000000


	//----- nvinfo : EIATTR_MIN_STACK_SIZE
	.align		4
.L_56:
        /*00e4*/ 	.byte	0x04, 0x12
        /*00e6*/ 	.short	(.L_58 - .L_57)
	.align		4
.L_57:
        /*00e8*/ 	.word	index@(_ZN7cutlass13device_kernelIN5flash11enable_sm90INS1_16FlashAttnFwdSm90INS1_25CollectiveMainloopFwdSm90ILi2EN4cute5tupleIJNS5_1CILi1EEES8_S8_EEENS6_IJNS7_ILi128EEENS7_ILi96EEENS7_ILi192EEEEEELi128ENS_10bfloat16_tEfNS_4arch4Sm90ELb0ELb0ELb0ELb1ELb1ELb0ELb0ELb1ELb1ELb1ELb1ELb0EEENS1_21CollectiveEpilogueFwdINS6_IJSA_SA_SB_EEES9_SE_SG_Li256ELb1ELb1ELb1ELb0EEENS1_36VarlenDynamicPersistentTileSchedulerILi128ELi96ELi256ELi128ELb1ELb1ELb1ELb0ELb1ELb1EEEEEEEEEvNT_6ParamsE)
        /*00ec*/ 	.word	0x00000020


	//----- nvinfo : EIATTR_MIN_STACK_SIZE
	.align		4
.L_58:
        /*00f0*/ 	.byte	0x04, 0x12
        /*00f2*/ 	.short	(.L_60 - .L_59)
	.align		4
.L_59:
        /*00f4*/ 	.word	index@(_ZN7cutlass13device_kernelIN5flash11enable_sm90INS1_16FlashAttnFwdSm90INS1_25CollectiveMainloopFwdSm90ILi2EN4cute5tupleIJNS5_1CILi1EEES8_S8_EEENS6_IJNS7_ILi128EEENS7_ILi96EEENS7_ILi192EEEEEELi128ENS_10bfloat16_tEfNS_4arch4Sm90ELb0ELb0ELb0ELb1ELb1ELb1ELb0ELb1ELb1ELb1ELb1ELb0EEENS1_21CollectiveEpilogueFwdINS6_IJSA_SA_SB_EEES9_SE_SG_Li256ELb1ELb1ELb1ELb0EEENS1_36VarlenDynamicPersistentTileSchedulerILi128ELi96ELi256ELi128ELb1ELb1ELb1ELb0ELb1ELb1EEEEEEEEEvNT_6ParamsE)
        /*00f8*/ 	.word	0x00000088


	//----- nvinfo : EIATTR_MIN_STACK_SIZE
	.align		4
.L_60:
        /*00fc*/ 	.byte	0x04, 0x12
        /*00fe*/ 	.short	(.L_62 - .L_61)
	.align		4
.L_61:
        /*0100*/ 	.word	index@(_ZN7cutlass13device_kernelIN5flash11enable_sm90INS1_16FlashAttnFwdSm90INS1_25CollectiveMainloopFwdSm90ILi2EN4cute5tupleIJNS5_1CILi1EEES8_S8_EEENS6_IJNS7_ILi128EEENS7_ILi96EEENS7_ILi192EEEEEELi128ENS_10bfloat16_tEfNS_4arch4Sm90ELb0ELb1ELb0ELb0ELb1ELb0ELb0ELb1ELb1ELb1ELb1ELb0EEENS1_21CollectiveEpilogueFwdINS6_IJSA_SA_SB_EEES9_SE_SG_Li256ELb0ELb1ELb1ELb0EEENS1_19SingleTileSchedulerILb0ELb1ELb1ELi128EEEEEEEEEvNT_6ParamsE)
        /*0104*/ 	.word	0x00000008


	//----- nvinfo : EIATTR_MIN_STACK_SIZE
	.align		4
.L_62:
        /*0108*/ 	.byte	0x04, 0x12
        /*010a*/ 	.short	(.L_64 - .L_63)
	.align		4
.L_63:
        /*010c*/ 	.word	index@(_ZN7cutlass13device_kernelIN5flash11enable_sm90INS1_16FlashAttnFwdSm90INS1_25CollectiveMainloopFwdSm90ILi2EN4cute5tupleIJNS5_1CILi1EEES8_S8_EEENS6_IJNS7_ILi128EEENS7_ILi96EEENS7_ILi192EEEEEELi128ENS_10bfloat16_tEfNS_4arch4Sm90ELb0ELb1ELb0ELb1ELb1ELb0ELb0ELb1ELb1ELb1ELb1ELb0EEENS1_21CollectiveEpilogueFwdINS6_IJSA_SA_SB_EEES9_SE_SG_Li256ELb1ELb1ELb1ELb0EEENS1_36VarlenDynamicPersistentTileSchedulerILi128ELi96ELi256ELi128ELb1ELb1ELb1ELb1ELb0ELb1EEEEEEEEEvNT_6ParamsE)
        /*0110*/ 	.word	0x00000018


	//----- nvinfo : EIATTR_MIN_STACK_SIZE
	.align		4
.L_64:
        /*0114*/ 	.byte	0x04, 0x12
        /*0116*/ 	.short	(.L_66 - .L_65)
	.align		4
.L_65:
        /*0118*/ 	.word	index@(_ZN7cutlass13device_kernelIN5flash11enable_sm90INS1_16FlashAttnFwdSm90INS1_25CollectiveMainloopFwdSm90ILi2EN4cute5tupleIJNS5_1CILi1EEES8_S8_EEENS6_IJNS7_ILi128EEENS7_ILi96EEENS7_ILi192EEEEEELi128ENS_10bfloat16_tEfNS_4arch4Sm90ELb0ELb1ELb0ELb1ELb1ELb1ELb0ELb1ELb1ELb1ELb1ELb0EEENS1_21CollectiveEpilogueFwdINS6_IJSA_SA_SB_EEES9_SE_SG_Li256ELb1ELb1ELb1ELb0EEENS1_36VarlenDynamicPersistentTileSchedulerILi128ELi96ELi256ELi128ELb1ELb1ELb1ELb1ELb0ELb1EEEEEEEEEvNT_6ParamsE)
        /*011c*/ 	.word	0x00000060


	//----- nvinfo : EIATTR_MIN_STACK_SIZE
	.align		4
.L_66:
        /*0120*/ 	.byte	0x04, 0x12
        /*0122*/ 	.short	(.L_68 - .L_67)
	.align		4
.L_67:
        /*0124*/ 	.word	index@(_ZN7cutlass13device_kernelIN5flash11enable_sm90INS1_16FlashAttnFwdSm90INS1_25CollectiveMainloopFwdSm90ILi2EN4cute5tupleIJNS5_1CILi1EEES8_S8_EEENS6_IJNS7_ILi128EEENS7_ILi96EEENS7_ILi192EEEEEELi128ENS_10bfloat16_tEfNS_4arch4Sm90ELb1ELb0ELb0ELb0ELb1ELb0ELb0ELb1ELb1ELb1ELb1ELb0EEENS1_21CollectiveEpilogueFwdINS6_IJSA_SA_SB_EEES9_SE_SG_Li256ELb0ELb1ELb1ELb0EEENS1_19SingleTileSchedulerILb0ELb1ELb1ELi128EEEEEEEEEvNT_6ParamsE)
        /*0128*/ 	.word	0x00000000


	//----- nvinfo : EIATTR_MIN_STACK_SIZE
	.align		4
.L_68:
        /*012c*/ 	.byte	0x04, 0x12
        /*012e*/ 	.short	(.L_70 - .L_69)
	.align		4
.L_69:
        /*0130*/ 	.word	index@(_ZN7cutlass13device_kernelIN5flash11enable_sm90INS1_16FlashAttnFwdSm90INS1_25CollectiveMainloopFwdSm90ILi2EN4cute5tupleIJNS5_1CILi1EEES8_S8_EEENS6_IJNS7_ILi128EEENS7_ILi96EEENS7_ILi192EEEEEELi128ENS_10bfloat16_tEfNS_4arch4Sm90ELb1ELb0ELb0ELb1ELb1ELb0ELb0ELb1ELb1ELb1ELb1ELb0EEENS1_21CollectiveEpilogueFwdINS6_IJSA_SA_SB_EEES9_SE_SG_Li256ELb1ELb1ELb1ELb0EEENS1_36VarlenDynamicPersistentTileSchedulerILi128ELi96ELi256ELi128ELb1ELb1ELb1ELb1ELb1ELb1EEEEEEEEEvNT_6ParamsE)
        /*0134*/ 	.word	0x00000020


	//----- nvinfo : EIATTR_MIN_STACK_SIZE
	.align		4
.L_70:
        /*0138*/ 	.byte	0x04, 0x12
        /*013a*/ 	.short	(.L_72 - .L_71)
	.align		4
.L_71:
        /*013c*/ 	.word	index@(_ZN7cutlass13device_kernelIN5flash11enable_sm90INS1_16FlashAttnFwdSm90INS1_25CollectiveMainloopFwdSm90ILi2EN4cute5tupleIJNS5_1CILi1EEES8_S8_EEENS6_IJNS7_ILi128EEENS7_ILi96EEENS7_ILi192EEEEEELi128ENS_10bfloat16_tEfNS_4arch4Sm90ELb1ELb0ELb0ELb1ELb1ELb1ELb0ELb1ELb1ELb1ELb1ELb0EEENS1_21CollectiveEpilogueFwdINS6_IJSA_SA_SB_EEES9_SE_SG_Li256ELb1ELb1ELb1ELb0EEENS1_36VarlenDynamicPersistentTileSchedulerILi128ELi96ELi256ELi128ELb1ELb1ELb1ELb1ELb1ELb1EEEEEEEEEvNT_6ParamsE)
        /*0140*/ 	.word	0x00000070
.L_72:


//--------------------- .nv.compat                --------------------------
	.section	.nv.compat,"",@"SHT_CUDA_COMPAT_INFO"
	.align	4
        /*0000*/ 	.byte	0x02, 0x09, 0x01, 0x00, 0x02, 0x02, 0x04, 0x00, 0x02, 0x05, 0x05, 0x00, 0x03, 0x07, 0x01, 0x01
        /*0010*/ 	.byte	0x02, 0x03, 0x01, 0x00, 0x02, 0x06, 0x01, 0x00, 0x04, 0x0b, 0x08, 0x00, 0x00, 0x00, 0x00, 0x00
        /*0020*/ 	.byte	0x00, 0x00, 0x00, 0x00


//--------------------- .nv.info._ZN7cutlass13device_kernelIN5flash11enable_sm90INS1_16FlashAttnFwdSm90INS1_25CollectiveMainloopFwdSm90ILi2EN4cute5tupleIJNS5_1CILi1EEES8_S8_EEENS6_IJNS7_ILi128EEENS7_ILi96EEENS7_ILi192EEEEEELi128ENS_10bfloat16_tEfNS_4arch4Sm90ELb0ELb0ELb0ELb0ELb1ELb0ELb0ELb1ELb1ELb1ELb1ELb0EEENS1_21CollectiveEpilogueFwdINS6_IJSA_SA_SB_EEES9_SE_SG_Li256ELb0ELb1ELb1ELb0EEENS1_19SingleTileSchedulerILb0ELb1ELb1ELi128EEEEEEEEEvNT_6ParamsE --------------------------
	.section	.nv.info._ZN7cutlass13device_kernelIN5flash11enable_sm90INS1_16FlashAttnFwdSm90INS1_25CollectiveMainloopFwdSm90ILi2EN4cute5tupleIJNS5_1CILi1EEES8_S8_EEENS6_IJNS7_ILi128EEENS7_ILi96EEENS7_ILi192EEEEEELi128ENS_10bfloat16_tEfNS_4arch4Sm90ELb0ELb0ELb0ELb0ELb1ELb0ELb0ELb1ELb1ELb1ELb1ELb0EEENS1_21CollectiveEpilogueFwdINS6_IJSA_SA_SB_EEES9_SE_SG_Li256ELb0ELb1ELb1ELb0EEENS1_19SingleTileSchedulerILb0ELb1ELb1ELi128EEEEEEEEEvNT_6ParamsE,"",@"SHT_CUDA_INFO"
	.sectionflags	@""
	.align	4


	//----- nvinfo : EIATTR_CUDA_API_VERSION
	.align		4
        /*0000*/ 	.byte	0x04, 0x37
        /*0002*/ 	.short	(.L_74 - .L_73)
.L_73:
        /*0004*/ 	.word	0x00000082


	//----- nvinfo : EIATTR_KPARAM_INFO
	.align		4
.L_74:
        /*0008*/ 	.byte	0x04, 0x17
        /*000a*/ 	.short	(.L_76 - .L_75)
.L_75:
        /*000c*/ 	.word	0x00000000
        /*0010*/ 	.short	0x0000
        /*0012*/ 	.short	0x0070
        /*0014*/ 	.byte	0x00, 0xf0, 0x01, 0x28


	//----- nvinfo : EIATTR_SPARSE_MMA_MASK
	.align		4
.L_76:
        /*0018*/ 	.byte	0x03, 0x50
        /*001a*/ 	.short	0x0000


	//----- nvinfo : EIATTR_MAXREG_COUNT
	.align		4
        /*001c*/ 	.byte	0x03, 0x1b
        /*001e*/ 	.short	0x00a8


	//----- nvinfo : EIATTR_NUM_BARRIERS
	.align		4
        /*0020*/ 	.byte	0x02, 0x4c
        /*0022*/ 	.byte	0x09
	.zero		1


	//----- nvinfo : EIATTR_EXTERNS
	.align		4
        /*0024*/ 	.byte	0x04, 0x0f
        /*0026*/ 	.short	(.L_78 - .L_77)


	//   ....[0]....
	.align		4
.L_77:
        /*0028*/ 	.word	index@(__assertfail)


	//----- nvinfo : EIATTR_MERCURY_ISA_VERSION
	.align		4
.L_78:
        /*002c*/ 	.byte	0x03, 0x5f
        /*002e*/ 	.short	0x0101


	//----- nvinfo : EIATTR_INT_WARP_WIDE_INSTR_OFFSETS
	.align		4
        /*0030*/ 	.byte	0x04, 0x31
        /*0032*/ 	.short	(.L_80 - .L_79)


	//   ....[0]....
.L_79:
        /*0034*/ 	.word	0x000000b0


	//   ....[1]....
        /*0038*/ 	.word	0x000000c0


	//   ....[2]....
        /*003c*/ 	.word	0x00000160


	//----- nvinfo : EIATTR_COOP_GROUP_MASK_REGIDS
	.align		4
.L_80:
        /*0040*/ 	.byte	0x04, 0x29
        /*0042*/ 	.short	(.L_82 - .L_81)


	//   ....[0]....
.L_81:
        /*0044*/ 	.word	0xffffffff


	//   ....[1]....
        /*0048*/ 	.word	0xffffffff


	//   ....[2]....
        /*004c*/ 	.word	0xffffffff


	//   ....[3]....
        /*0050*/ 	.word	0xffffffff


	//   ....[4]....
        /*0054*/ 	.word	0xffffffff


	//   ....[5]....
        /*0058*/ 	.word	0xffffffff


	//   ....[6]....
        /*005c*/ 	.word	0xffffffff


	//   ....[7]....
        /*0060*/ 	.word	0xffffffff


	//   ....[8]....
        /*0064*/ 	.word	0xffffffff


	//   ....[9]....
        /*0068*/ 	.word	0xffffffff


	//   ....[10]....
        /*006c*/ 	.word	0xffffffff


	//   ....[11]....
        /*0070*/ 	.word	0xffffffff


	//   ....[12]....
        /*0074*/ 	.word	0xffffffff


	//   ....[13]....
        /*0078*/ 	.word	0xffffffff


	//   ....[14]....
        /*007c*/ 	.word	0xffffffff


	//   ....[15]....
        /*0080*/ 	.word	0xffffffff


	//   ....[16]....
        /*0084*/ 	.word	0xffffffff


	//   ....[17]....
        /*0088*/ 	.word	0xffffffff


	//   ....[18]....
        /*008c*/ 	.word	0xffffffff


	//   ....[19]....
        /*0090*/ 	.word	0xffffffff


	//   ....[20]....
        /*0094*/ 	.word	0xffffffff


	//   ....[21]....
        /*0098*/ 	.word	0xffffffff


	//   ....[22]....
        /*009c*/ 	.word	0xffffffff


	//   ....[23]....
        /*00a0*/ 	.word	0xffffffff


	//   ....[24]....
        /*00a4*/ 	.word	0xffffffff


	//   ....[25]....
        /*00a8*/ 	.word	0xffffffff


	//   ....[26]....
        /*00ac*/ 	.word	0xffffffff


	//   ....[27]....
        /*00b0*/ 	.word	0xffffffff


	//   ....[28]....
        /*00b4*/ 	.word	0xffffffff


	//   ....[29]....
        /*00b8*/ 	.word	0xffffffff


	//   ....[30]....
        /*00bc*/ 	.word	0xffffffff


	//   ....[31]....
        /*00c0*/ 	.word	0xffffffff


	//   ....[32]....
        /*00c4*/ 	.word	0xffffffff


	//   ....[33]....
        /*00c8*/ 	.word	0xffffffff


	//   ....[34]....
        /*00cc*/ 	.word	0xffffffff


	//   ....[35]....
        /*00d0*/ 	.word	0xffffffff


	//   ....[36]....
        /*00d4*/ 	.word	0xffffffff


	//   ....[37]....
        /*00d8*/ 	.word	0xffffffff


	//   ....[38]....
        /*00dc*/ 	.word	0xffffffff


	//   ....[39]....
        /*00e0*/ 	.word	0xffffffff


	//   ....[40]....
        /*00e4*/ 	.word	0xffffffff


	//   ....[41]....
        /*00e8*/ 	.word	0xffffffff


	//   ....[42]....
        /*00ec*/ 	.word	0xffffffff


	//   ....[43]....
        /*00f0*/ 	.word	0xffffffff


	//   ....[44]....
        /*00f4*/ 	.word	0xffffffff


	//   ....[45]....
        /*00f8*/ 	.word	0xffffffff


	//   ....[46]....
        /*00fc*/ 	.word	0xffffffff


	//   ....[47]....
        /*0100*/ 	.word	0xffffffff


	//   ....[48]....
        /*0104*/ 	.word	0xffffffff


	//   ....[49]....
        /*0108*/ 	.word	0xffffffff


	//   ....[50]....
        /*010c*/ 	.word	0xffffffff


	//   ....[51]....
        /*0110*/ 	.word	0xffffffff


	//   ....[52]....
        /*0114*/ 	.word	0xffffffff


	//   ....[53]....
        /*0118*/ 	.word	0xffffffff


	//   ....[54]....
        /*011c*/ 	.word	0xffffffff


	//   ....[55]....
        /*0120*/ 	.word	0xffffffff


	//   ....[56]....
        /*0124*/ 	.word	0xffffffff


	//   ....[57]....
        /*0128*/ 	.word	0xffffffff


	//   ....[58]....
        /*012c*/ 	.word	0xffffffff


	//   ....[59]....
        /*0130*/ 	.word	0xffffffff


	//   ....[60]....
        /*0134*/ 	.word	0xffffffff


	//   ....[61]....
        /*0138*/ 	.word	0xffffffff


	//   ....[62]....
        /*013c*/ 	.word	0xffffffff


	//   ....[63]....
        /*0140*/ 	.word	0xffffffff


	//   ....[64]....
        /*0144*/ 	.word	0xffffffff


	//   ....[65]....
        /*0148*/ 	.word	0xffffffff


	//   ....[66]....
        /*014c*/ 	.word	0xffffffff


	//   ....[67]....
        /*0150*/ 	.word	0xffffffff


	//   ....[68]....
        /*0154*/ 	.word	0xffffffff


	//   ....[69]....
        /*0158*/ 	.word	0xffffffff


	//   ....[70]....
        /*015c*/ 	.word	0xffffffff


	//   ....[71]....
        /*0160*/ 	.word	0xffffffff


	//   ....[72]....
        /*0164*/ 	.word	0xffffffff


	//   ....[73]....
        /*0168*/ 	.word	0xffffffff


	//   ....[74]....
        /*016c*/ 	.word	0xffffffff


	//   ....[75]....
        /*0170*/ 	.word	0xffffffff


	//   ....[76]....
        /*0174*/ 	.word	0xffffffff


	//   ....[77]....
        /*0178*/ 	.word	0xffffffff


	//   ....[78]....
        /*017c*/ 	.word	0xffffffff


	//   ....[79]....
        /*0180*/ 	.word	0xffffffff


	//   ....[80]....
        /*0184*/ 	.word	0xffffffff


	//   ....[81]....
        /*0188*/ 	.word	0xffffffff


	//   ....[82]....
        /*018c*/ 	.word	0xffffffff


	//   ....[83]....
        /*0190*/ 	.word	0xffffffff


	//   ....[84]....
        /*0194*/ 	.word	0xffffffff


	//   ....[85]....
        /*0198*/ 	.word	0xffffffff


	//   ....[86]....
        /*019c*/ 	.word	0xffffffff


	//   ....[87]....
        /*01a0*/ 	.word	0xffffffff


	//   ....[88]....
        /*01a4*/ 	.word	0xffffffff


	//   ....[89]....
        /*01a8*/ 	.word	0xffffffff


	//   ....[90]....
        /*01ac*/ 	.word	0xffffffff


	//   ....[91]....
        /*01b0*/ 	.word	0xffffffff


	//   ....[92]....
        /*01b4*/ 	.word	0xffffffff


	//   ....[93]....
        /*01b8*/ 	.word	0x0500000f


	//   ....[94]....
        /*01bc*/ 	.word	0x0500000f


	//   ....[95]....
        /*01c0*/ 	.word	0x0500000f


	//   ....[96]....
        /*01c4*/ 	.word	0x0500000f


	//   ....[97]....
        /*01c8*/ 	.word	0x0500000f


	//   ....[98]....
        /*01cc*/ 	.word	0x0500000f


	//   ....[99]....
        /*01d0*/ 	.word	0x0500000f


	//   ....[100]....
        /*01d4*/ 	.word	0x0500000f


	//   ....[101]....
        /*01d8*/ 	.word	0x0500000f


	//   ....[102]....
        /*01dc*/ 	.word	0x0500000f


	//   ....[103]....
        /*01e0*/ 	.word	0x0500000f


	//   ....[104]....
        /*01e4*/ 	.word	0x0500000f


	//   ....[105]....
        /*01e8*/ 	.word	0x0500000f


	//   ....[106]....
        /*01ec*/ 	.word	0x0500000f


	//   ....[107]....
        /*01f0*/ 	.word	0x0500000f


	//   ....[108]....
        /*01f4*/ 	.word	0x0500000f


	//   ....[109]....
        /*01f8*/ 	.word	0x0500000f


	//   ....[110]....
        /*01fc*/ 	.word	0x0500000f


	//   ....[111]....
        /*0200*/ 	.word	0x0500000f


	//   ....[112]....
        /*0204*/ 	.word	0x0500000f


	//   ....[113]....
        /*0208*/ 	.word	0x0500000f


	//   ....[114]....
        /*020c*/ 	.word	0x0500000f


	//   ....[115]....
        /*0210*/ 	.word	0x0500000f


	//   ....[116]....
        /*0214*/ 	.word	0x0500000f


	//   ....[117]....
        /*0218*/ 	.word	0x0500000f


	//   ....[118]....
        /*021c*/ 	.word	0x0500000f


	//   ....[119]....
        /*0220*/ 	.word	0x0500000f


	//   ....[120]....
        /*0224*/ 	.word	0x0500000f


	//   ....[121]....
        /*0228*/ 	.word	0x0500000f


	//   ....[122]....
        /*022c*/ 	.word	0x0500000f


	//   ....[123]....
        /*0230*/ 	.word	0x0500000f


	//   ....[124]....
        /*0234*/ 	.word	0x0500000f


	//   ....[125]....
        /*0238*/ 	.word	0x0500000f


	//   ....[126]....
        /*023c*/ 	.word	0x0500000f


	//   ....[127]....
        /*0240*/ 	.word	0x0500000f


	//   ....[128]....
        /*0244*/ 	.word	0x0500000f


	//   ....[129]....
        /*0248*/ 	.word	0x0500000f


	//   ....[130]....
        /*024c*/ 	.word	0x0500000f


	//   ....[131]....
        /*0250*/ 	.word	0x0500000f


	//   ....[132]....
        /*0254*/ 	.word	0x0500000f


	//   ....[133]....
        /*0258*/ 	.word	0x0500000f


	//   ....[134]....
        /*025c*/ 	.word	0x0500000f


	//   ....[135]....
        /*0260*/ 	.word	0x0500000f


	//   ....[136]....
        /*0264*/ 	.word	0x0500000f


	//   ....[137]....
        /*0268*/ 	.word	0x0500000f


	//   ....[138]....
        /*026c*/ 	.word	0x0500000f


	//   ....[139]....
        /*0270*/ 	.word	0x0500000f


	//   ....[140]....
        /*0274*/ 	.word	0x0500000f


	//   ....[141]....
        /*0278*/ 	.word	0x0500000f


	//   ....[142]....
        /*027c*/ 	.word	0x0500000f


	//   ....[143]....
        /*0280*/ 	.word	0x0500000f


	//   ....[144]....
        /*0284*/ 	.word	0x0500000f


	//   ....[145]....
        /*0288*/ 	.word	0x0500000f


	//   ....[146]....
        /*028c*/ 	.word	0x0500000f


	//   ....[147]....
        /*0290*/ 	.word	0x0500000f


	//   ....[148]....
        /*0294*/ 	.word	0x0500000f


	//   ....[149]....
        /*0298*/ 	.word	0x0500000f


	//   ....[150]....
        /*029c*/ 	.word	0x0500000f


	//   ....[151]....
        /*02a0*/ 	.word	0x0500000f


	//   ....[152]....
        /*02a4*/ 	.word	0x0500000f


	//   ....[153]....
        /*02a8*/ 	.word	0x0500000f


	//   ....[154]....
        /*02ac*/ 	.word	0x0500000f


	//   ....[155]....
        /*02b0*/ 	.word	0x0500000f


	//   ....[156]....
        /*02b4*/ 	.word	0x0500000f


	//   ....[157]....
        /*02b8*/ 	.word	0x0500000f


	//   ....[158]....
        /*02bc*/ 	.word	0x0500000f


	//----- nvinfo : EIATTR_COOP_GROUP_INSTR_OFFSETS
	.align		4
.L_82:
        /*02c0*/ 	.byte	0x04, 0x28
        /*02c2*/ 	.short	(.L_84 - .L_83)


	//   ....[0]....
.L_83:
        /*02c4*/ 	.word	0x00000060


	//   ....[1]....
        /*02c8*/ 	.word	0x000000a0


	//   ....[2]....
        /*02cc*/ 	.word	0x000002c0


	//   ....[3]....
        /*02d0*/ 	.word	0x00000420


	//   ....[4]....
        /*02d4*/ 	.word	0x00000540


	//   ....[5]....
        /*02d8*/ 	.word	0x000006a0


	//   ....[6]....
        /*02dc*/ 	.word	0x00000f60


	//   ....[7]....
        /*02e0*/ 	.word	0x00001f80


	//   ....[8]....
        /*02e4*/ 	.word	0x00002090


	//   ....[9]....
        /*02e8*/ 	.word	0x00002510


	//   ....[10]....
        /*02ec*/ 	.word	0x00002580


	//   ....[11]....
        /*02f0*/ 	.word	0x000041e0


	//   ....[12]....
        /*02f4*/ 	.word	0x000041f0


	//   ....[13]....
        /*02f8*/ 	.word	0x00004220


	//   ....[14]....
        /*02fc*/ 	.word	0x00004240


	//   ....[15]....
        /*0300*/ 	.word	0x00005340


	//   ....[16]....
        /*0304*/ 	.word	0x00005370


	//   ....[17]....
        /*0308*/ 	.word	0x00005410


	//   ....[18]....
        /*030c*/ 	.word	0x00005420


	//   ....[19]....
        /*0310*/ 	.word	0x000062b0


	//   ....[20]....
        /*0314*/ 	.word	0x000062f0


	//   ....[21]....
        /*0318*/ 	.word	0x00006330


	//   ....[22]....
        /*031c*/ 	.word	0x00006360


	//   ....[23]....
        /*0320*/ 	.word	0x00006380


	//   ....[24]....
        /*0324*/ 	.word	0x000063a0


	//   ....[25]....
        /*0328*/ 	.word	0x000069e0


	//   ....[26]....
        /*032c*/ 	.word	0x000069f0


	//   ....[27]....
        /*0330*/ 	.word	0x00007400


	//   ....[28]....
        /*0334*/ 	.word	0x00008620


	//   ....[29]....
        /*0338*/ 	.word	0x00008640


	//   ....[30]....
        /*033c*/ 	.word	0x00008650


	//   ....[31]....
        /*0340*/ 	.word	0x00008660


	//   ....[32]....
        /*0344*/ 	.word	0x00008670


	//   ....[33]....
        /*0348*/ 	.word	0x00008680


	//   ....[34]....
        /*034c*/ 	.word	0x00008690


	//   ....[35]....
        /*0350*/ 	.word	0x000086f0


	//   ....[36]....
        /*0354*/ 	.word	0x00008730


	//   ....[37]....
        /*0358*/ 	.word	0x00008790


	//   ....[38]....
        /*035c*/ 	.word	0x000087a0


	//   ....[39]....
        /*0360*/ 	.word	0x00008860


	//   ....[40]....
        /*0364*/ 	.word	0x00008e90


	//   ....[41]....
        /*0368*/ 	.word	0x00008ed0


	//   ....[42]....
        /*036c*/ 	.word	0x00008f00


	//   ....[43]....
        /*0370*/ 	.word	0x00008f10


	//   ....[44]....
        /*0374*/ 	.word	0x00008f20


	//   ....[45]....
        /*0378*/ 	.word	0x00008fa0


	//   ....[46]....
        /*037c*/ 	.word	0x00008fe0


	//   ....[47]....
        /*0380*/ 	.word	0x00009030


	//   ....[48]....
        /*0384*/ 	.word	0x00009060


	//   ....[49]....
        /*0388*/ 	.word	0x000090c0


	//   ....[50]....
        /*038c*/ 	.word	0x00009100


	//   ....[51]....
        /*0390*/ 	.word	0x00009150


	//   ....[52]....
        /*0394*/ 	.word	0x00009180


	//   ....[53]....
        /*0398*/ 	.word	0x000091d0


	//   ....[54]....
        /*039c*/ 	.word	0x00009210


	//   ....[55]....
        /*03a0*/ 	.word	0x00009260


	//   ....[56]....
        /*03a4*/ 	.word	0x000099b0


	//   ....[57]....
        /*03a8*/ 	.word	0x000099d0


	//   ....[58]....
        /*03ac*/ 	.word	0x000099e0


	//   ....[59]....
        /*03b0*/ 	.word	0x000099f0


	//   ....[60]....
        /*03b4*/ 	.word	0x00009a00


	//   ....[61]....
        /*03b8*/ 	.word	0x00009a20


	//   ....[62]....
        /*03bc*/ 	.word	0x00009a80


	//   ....[63]....
        /*03c0*/ 	.word	0x00009ab0


	//   ....[64]....
        /*03c4*/ 	.word	0x00009b20


	//   ....[65]....
        /*03c8*/ 	.word	0x00009b50


	//   ....[66]....
        /*03cc*/ 	.word	0x00009b60


	//   ....[67]....
        /*03d0*/ 	.word	0x00009b70


	//   ....[68]....
        /*03d4*/ 	.word	0x00009e20


	//   ....[69]....
        /*03d8*/ 	.word	0x00009e40


	//   ....[70]....
        /*03dc*/ 	.word	0x00009e50


	//   ....[71]....
        /*03e0*/ 	.word	0x00009e70


	//   ....[72]....
        /*03e4*/ 	.word	0x00009ef0


	//   ....[73]....
        /*03e8*/ 	.word	0x00009f20


	//   ....[74]....
        /*03ec*/ 	.word	0x00009f70


	//   ....[75]....
        /*03f0*/ 	.word	0x00009fa0


	//   ....[76]....
        /*03f4*/ 	.word	0x00009ff0


	//   ....[77]....
        /*03f8*/ 	.word	0x0000a020


	//   ....[78]....
        /*03fc*/ 	.word	0x0000a070


	//   ....[79]....
        /*0400*/ 	.word	0x0000a0a0


	//   ....[80]....
        /*0404*/ 	.word	0x0000a500


	//   ....[81]....
        /*0408*/ 	.word	0x0000a530


	//   ....[82]....
        /*040c*/ 	.word	0x0000a560


	//   ....[83]....
        /*0410*/ 	.word	0x0000a590


	//   ....[84]....
        /*0414*/ 	.word	0x0000a5c0


	//   ....[85]....
        /*0418*/ 	.word	0x0000a5d0


	//   ....[86]....
        /*041c*/ 	.word	0x0000a5e0


	//   ....[87]....
        /*0420*/ 	.word	0x0000a600


	//   ....[88]....
        /*0424*/ 	.word	0x0000a630


	//   ....[89]....
        /*0428*/ 	.word	0x0000a660


	//   ....[90]....
        /*042c*/ 	.word	0x0000a670


	//   ....[91]....
        /*0430*/ 	.word	0x0000a6a0


	//   ....[92]....
        /*0434*/ 	.word	0x0000aa90


	//   ....[93]....
        /*0438*/ 	.word	0x0000af30


	//   ....[94]....
        /*043c*/ 	.word	0x0000b020


	//   ....[95]....
        /*0440*/ 	.word	0x0000b0c0


	//   ....[96]....
        /*0444*/ 	.word	0x0000b120


	//   ....[97]....
        /*0448*/ 	.word	0x0000b1f0


	//   ....[98]....
        /*044c*/ 	.word	0x0000b260


	//   ....[99]....
        /*0450*/ 	.word	0x0000b330


	//   ....[100]....
        /*0454*/ 	.word	0x0000b3b0


	//   ....[101]....
        /*0458*/ 	.word	0x0000b480


	//   ....[102]....
        /*045c*/ 	.word	0x0000b500


	//   ....[103]....
        /*0460*/ 	.word	0x0000b5e0


	//   ....[104]....
        /*0464*/ 	.word	0x0000b660


	//   ....[105]....
        /*0468*/ 	.word	0x0000b720


	//   ....[106]....
        /*046c*/ 	.word	0x0000b7b0


	//   ....[107]....
        /*0470*/ 	.word	0x0000b810


	//   ....[108]....
        /*0474*/ 	.word	0x0000b8b0


	//   ....[109]....
        /*0478*/ 	.word	0x0000b980


	//   ....[110]....
        /*047c*/ 	.word	0x0000ba00


	//   ....[111]....
        /*0480*/ 	.word	0x0000bad0


	//   ....[112]....
        /*0484*/ 	.word	0x0000bb50


	//   ....[113]....
        /*0488*/ 	.word	0x0000bc20


	//   ....[114]....
        /*048c*/ 	.word	0x0000bca0


	//   ....[115]....
        /*0490*/ 	.word	0x0000bd70


	//   ....[116]....
        /*0494*/ 	.word	0x0000bdf0


	//   ....[117]....
        /*0498*/ 	.word	0x0000bec0


	//   ....[118]....
        /*049c*/ 	.word	0x0000bf40


	//   ....[119]....
        /*04a0*/ 	.word	0x0000c010


	//   ....[120]....
        /*04a4*/ 	.word	0x0000c080


	//   ....[121]....
        /*04a8*/ 	.word	0x0000c140


	//   ....[122]....
        /*04ac*/ 	.word	0x0000c280


	//   ....[123]....
        /*04b0*/ 	.word	0x0000c320


	//   ....[124]....
        /*04b4*/ 	.word	0x0000c380


	//   ....[125]....
        /*04b8*/ 	.word	0x0000c440


	//   ....[126]....
        /*04bc*/ 	.word	0x0000c4a0


	//   ....[127]....
        /*04c0*/ 	.word	0x0000c560


	//   ....[128]....
        /*04c4*/ 	.word	0x0000c5e0


	//   ....[129]....
        /*04c8*/ 	.word	0x0000c690


	//   ....[130]....
        /*04cc*/ 	.word	0x0000c6f0


	//   ....[131]....
        /*04d0*/ 	.word	0x0000c7b0


	//   ....[132]....
        /*04d4*/ 	.word	0x0000c830


	//   ....[133]....
        /*04d8*/ 	.word	0x0000c8e0


	//   ....[134]....
        /*04dc*/ 	.word	0x0000c9c0


	//   ....[135]....
        /*04e0*/ 	.word	0x0000ca60


	//   ....[136]....
        /*04e4*/ 	.word	0x0000cac0


	//   ....[137]....
        /*04e8*/ 	.word	0x0000cb90


	//   ....[138]....
        /*04ec*/ 	.word	0x0000cc30


	//   ....[139]....
        /*04f0*/ 	.word	0x0000ccf0


	//   ....[140]....
        /*04f4*/ 	.word	0x0000cd90


	//   ....[141]....
        /*04f8*/ 	.word	0x0000ce50


	//   ....[142]....
        /*04fc*/ 	.word	0x0000cef0


	//   ....[143]....
        /*0500*/ 	.word	0x0000cfb0


	//   ....[144]....
        /*0504*/ 	.word	0x0000d050


	//   ....[145]....
        /*0508*/ 	.word	0x0000d110


	//   ....[146]....
        /*050c*/ 	.word	0x0000d230


	//   ....[147]....
        /*0510*/ 	.word	0x0000d2f0


	//   ....[148]....
        /*0514*/ 	.word	0x0000d380


	//   ....[149]....
        /*0518*/ 	.word	0x0000d450


	//   ....[150]....
        /*051c*/ 	.word	0x0000d4c0


	//   ....[151]....
        /*0520*/ 	.word	0x0000d590


	//   ....[152]....
        /*0524*/ 	.word	0x0000d610


	//   ....[153]....
        /*0528*/ 	.word	0x0000d6f0


	//   ....[154]....
        /*052c*/ 	.word	0x0000d760


	//   ....[155]....
        /*0530*/ 	.word	0x0000d840


	//   ....[156]....
        /*0534*/ 	.word	0x0000d8b0


	//   ....[157]....
        /*0538*/ 	.word	0x0000d970


	//   ....[158]....
        /*053c*/ 	.word	0x0000da80


	//----- nvinfo : EIATTR_REG_RECONFIG
	.align		4
.L_84:
        /*0540*/ 	.byte	0x01, 0x54
	.zero		2


	//----- nvinfo : EIATTR_SYSCALL_OFFSETS
	.align		4
        /*0544*/ 	.byte	0x04, 0x46
        /*0546*/ 	.short	(.L_86 - .L_85)


	//   ....[0]....
.L_85:
        /*0548*/ 	.word	0x00001120


	//   ....[1]....
        /*054c*/ 	.word	0x00007b40


	//   ....[2]....
        /*0550*/ 	.word	0x00007c80


	//   ....[3]....
        /*0554*/ 	.word	0x00007d70


	//   ....[4]....
        /*0558*/ 	.word	0x00008c00


	//----- nvinfo : EIATTR_MBARRIER_INSTR_OFFSETS
	.align		4
.L_86:
        /*055c*/ 	.byte	0x04, 0x39
        /*055e*/ 	.short	(.L_88 - .L_87)


	//   ....[0]....
.L_87:
        /*0560*/ 	.word	0x00000170
        /*0564*/ 	.word	0x000000ff
        /*0568*/ 	.word	0x0002a800
        /*056c*/ 	.short	0x0100
        /*056e*/ 	.byte	0x08
	.zero		1


	//   ....[1]....
        /*0570*/ 	.word	0x00000180
        /*0574*/ 	.word	0x000000ff
        /*0578*/ 	.word	0x0002a820
        /*057c*/ 	.short	0x0100
        /*057e*/ 	.byte	0x08
	.zero		1


	//   ....[2]....
        /*0580*/ 	.word	0x00000270
        /*0584*/ 	.word	0x000000ff
        /*0588*/ 	.word	0x0002a830
        /*058c*/ 	.short	0x0100
        /*058e*/ 	.byte	0x08
	.zero		1


	//   ....[3]....
        /*0590*/ 	.word	0x00000280
        /*0594*/ 	.word	0x000000ff
        /*0598*/ 	.word	0x0002a840
        /*059c*/ 	.short	0x0100
        /*059e*/ 	.byte	0x08
	.zero		1


	//   ....[4]....
        /*05a0*/ 	.word	0x00000290
        /*05a4*/ 	.word	0x000000ff
        /*05a8*/ 	.word	0x0002a838
        /*05ac*/ 	.short	0x0100
        /*05ae*/ 	.byte	0x08
	.zero		1


	//   ....[5]....
        /*05b0*/ 	.word	0x000002a0
        /*05b4*/ 	.word	0x000000ff
        /*05b8*/ 	.word	0x0002a848
        /*05bc*/ 	.short	0x0100
        /*05be*/ 	.byte	0x08
	.zero		1


	//   ....[6]....
        /*05c0*/ 	.word	0x000003d0
        /*05c4*/ 	.word	0x000000ff
        /*05c8*/ 	.word	0x0002a850
        /*05cc*/ 	.short	0x0100
        /*05ce*/ 	.byte	0x08
	.zero		1


	//   ....[7]....
        /*05d0*/ 	.word	0x000003e0
        /*05d4*/ 	.word	0x000000ff
        /*05d8*/ 	.word	0x0002a860
        /*05dc*/ 	.short	0x0100
        /*05de*/ 	.byte	0x08
	.zero		1


	//   ....[8]....
        /*05e0*/ 	.word	0x000003f0
        /*05e4*/ 	.word	0x000000ff
        /*05e8*/ 	.word	0x0002a858
        /*05ec*/ 	.short	0x0100
        /*05ee*/ 	.byte	0x08
	.zero		1


	//   ....[9]....
        /*05f0*/ 	.word	0x00000400
        /*05f4*/ 	.word	0x000000ff
        /*05f8*/ 	.word	0x0002a868
        /*05fc*/ 	.short	0x0100
        /*05fe*/ 	.byte	0x08
	.zero		1


	//   ....[10]....
        /*0600*/ 	.word	0x000004f0
        /*0604*/ 	.word	0x000000ff
        /*0608*/ 	.word	0x0002a870
        /*060c*/ 	.short	0x0100
        /*060e*/ 	.byte	0x06
	.zero		1


	//   ....[11]....
        /*0610*/ 	.word	0x00000500
        /*0614*/ 	.word	0x000000ff
        /*0618*/ 	.word	0x0002a880
        /*061c*/ 	.short	0x0100
        /*061e*/ 	.byte	0x06
	.zero		1


	//   ....[12]....
        /*0620*/ 	.word	0x00000510
        /*0624*/ 	.word	0x000000ff
        /*0628*/ 	.word	0x0002a878
        /*062c*/ 	.short	0x0100
        /*062e*/ 	.byte	0x06
	.zero		1


	//   ....[13]....
        /*0630*/ 	.word	0x00000520
        /*0634*/ 	.word	0x000000ff
        /*0638*/ 	.word	0x0002a888
        /*063c*/ 	.short	0x0100
        /*063e*/ 	.byte	0x06
	.zero		1


	//   ....[14]....
        /*0640*/ 	.word	0x00000650
        /*0644*/ 	.word	0x000000ff
        /*0648*/ 	.word	0x0002a890
        /*064c*/ 	.short	0x0100
        /*064e*/ 	.byte	0x08
	.zero		1


	//   ....[15]....
        /*0650*/ 	.word	0x00000660
        /*0654*/ 	.word	0x000000ff
        /*0658*/ 	.word	0x0002a8a0
        /*065c*/ 	.short	0x0100
        /*065e*/ 	.byte	0x08
	.zero		1


	//   ....[16]....
        /*0660*/ 	.word	0x00000670
        /*0664*/ 	.word	0x000000ff
        /*0668*/ 	.word	0x0002a898
        /*066c*/ 	.short	0x0100
        /*066e*/ 	.byte	0x08
	.zero		1


	//   ....[17]....
        /*0670*/ 	.word	0x00000680
        /*0674*/ 	.word	0x000000ff
        /*0678*/ 	.word	0x0002a8a8
        /*067c*/ 	.short	0x0100
        /*067e*/ 	.byte	0x08
	.zero		1


	//   ....[18]....
        /*0680*/ 	.word	0x000007c0
        /*0684*/ 	.word	0x000000ff
        /*0688*/ 	.word	0x0002a8b0
        /*068c*/ 	.short	0x0100
        /*068e*/ 	.byte	0x08
	.zero		1


	//   ....[19]....
        /*0690*/ 	.word	0x000007d0
        /*0694*/ 	.word	0x000000ff
        /*0698*/ 	.word	0x0002a8c0
        /*069c*/ 	.short	0x0100
        /*069e*/ 	.byte	0x08
	.zero		1


	//   ....[20]....
        /*06a0*/ 	.word	0x000007e0
        /*06a4*/ 	.word	0x000000ff
        /*06a8*/ 	.word	0x0002a8b8
        /*06ac*/ 	.short	0x0100
        /*06ae*/ 	.byte	0x08
	.zero		1


	//   ....[21]....
        /*06b0*/ 	.word	0x000007f0
        /*06b4*/ 	.word	0x000000ff
        /*06b8*/ 	.word	0x0002a8c8
        /*06bc*/ 	.short	0x0100
        /*06be*/ 	.byte	0x08
	.zero		1


	//   ....[22]....
        /*06c0*/ 	.word	0x00001140
        /*06c4*/ 	.word	0x000000ff
        /*06c8*/ 	.word	0x0002a800
        /*06cc*/ 	.short	0x010a
        /*06ce*/ 	.byte	0x25
	.zero		1


	//   ....[23]....
        /*06d0*/ 	.word	0x000011b0
        /*06d4*/ 	.word	0x000000ff
        /*06d8*/ 	.word	0x0002a830
        /*06dc*/ 	.short	0x010a
        /*06de*/ 	.byte	0x25
	.zero		1


	//   ....[24]....
        /*06e0*/ 	.word	0x00001210
        /*06e4*/ 	.word	0x000000ff
        /*06e8*/ 	.word	0x0002a830
        /*06ec*/ 	.short	0x010a
        /*06ee*/ 	.byte	0x25
	.zero		1


	//   ....[25]....
        /*06f0*/ 	.word	0x00002000
        /*06f4*/ 	.word	0x000000ff
        /*06f8*/ 	.word	0x00000000
        /*06fc*/ 	.short	0x0101
        /*06fe*/ 	.byte	0x04
	.zero		1


	//   ....[26]....
        /*0700*/ 	.word	0x00003320
        /*0704*/ 	.word	0x000000ff
        /*0708*/ 	.word	0x0002a830
        /*070c*/ 	.short	0x010a
        /*070e*/ 	.byte	0x3b
	.zero		1


	//   ....[27]....
        /*0710*/ 	.word	0x00003360
        /*0714*/ 	.word	0x000000ff
        /*0718*/ 	.word	0x0002a830
        /*071c*/ 	.short	0x010a
        /*071e*/ 	.byte	0x3b
	.zero		1


	//   ....[28]....
        /*0720*/ 	.word	0x00003bb0
        /*0724*/ 	.word	0x000000ff
        /*0728*/ 	.word	0x0002a850
        /*072c*/ 	.short	0x010a
        /*072e*/ 	.byte	0x05
	.zero		1


	//   ....[29]....
        /*0730*/ 	.word	0x00003bf0
        /*0734*/ 	.word	0x000000ff
        /*0738*/ 	.word	0x0002a850
        /*073c*/ 	.short	0x010a
        /*073e*/ 	.byte	0x05
	.zero		1


	//   ....[30]....
        /*0740*/ 	.word	0x00003f50
        /*0744*/ 	.word	0x000000ff
        /*0748*/ 	.word	0x00000000
        /*074c*/ 	.short	0x0101
        /*074e*/ 	.byte	0x3b
	.zero		1


	//   ....[31]....
        /*0750*/ 	.word	0x00004cc0
        /*0754*/ 	.word	0x000000ff
        /*0758*/ 	.word	0x00000000
        /*075c*/ 	.short	0x0101
        /*075e*/ 	.byte	0x04
	.zero		1


	//   ....[32]....
        /*0760*/ 	.word	0x00005290
        /*0764*/ 	.word	0x000000ff
        /*0768*/ 	.word	0x0002a850
        /*076c*/ 	.short	0x010a
        /*076e*/ 	.byte	0x05
	.zero		1


	//   ....[33]....
        /*0770*/ 	.word	0x000052d0
        /*0774*/ 	.word	0x000000ff
        /*0778*/ 	.word	0x0002a850
        /*077c*/ 	.short	0x010a
        /*077e*/ 	.byte	0x05
	.zero		1


	//   ....[34]....
        /*0780*/ 	.word	0x000057b0
        /*0784*/ 	.word	0x000000ff
        /*0788*/ 	.word	0x00000000
        /*078c*/ 	.short	0x0101
        /*078e*/ 	.byte	0x04
	.zero		1


	//   ....[35]....
        /*0790*/ 	.word	0x00006390
        /*0794*/ 	.word	0x000000ff
        /*0798*/ 	.word	0x00000000
        /*079c*/ 	.short	0x0101
        /*079e*/ 	.byte	0x04
	.zero		1


	//   ....[36]....
        /*07a0*/ 	.word	0x000083e0
        /*07a4*/ 	.word	0x000000ff
        /*07a8*/ 	.word	0x0002a840
        /*07ac*/ 	.short	0x010a
        /*07ae*/ 	.byte	0x2d
	.zero		1


	//   ....[37]....
        /*07b0*/ 	.word	0x000089c0
        /*07b4*/ 	.word	0x000000ff
        /*07b8*/ 	.word	0x0002a830
        /*07bc*/ 	.short	0x0107
        /*07be*/ 	.byte	0x2d
	.zero		1


	//   ....[38]....
        /*07c0*/ 	.word	0x00008a30
        /*07c4*/ 	.word	0x000000ff
        /*07c8*/ 	.word	0x0002a830
        /*07cc*/ 	.short	0x0101
        /*07ce*/ 	.byte	0x2d
	.zero		1


	//   ....[39]....
        /*07d0*/ 	.word	0x000093b0
        /*07d4*/ 	.word	0x000000ff
        /*07d8*/ 	.word	0x0002a800
        /*07dc*/ 	.short	0x0107
        /*07de*/ 	.byte	0x2d
	.zero		1


	//   ....[40]....
        /*07e0*/ 	.word	0x00009410
        /*07e4*/ 	.word	0x000000ff
        /*07e8*/ 	.word	0x0002a800
        /*07ec*/ 	.short	0x0101
        /*07ee*/ 	.byte	0x2d
	.zero		1


	//   ....[41]....
        /*07f0*/ 	.word	0x00009420
        /*07f4*/ 	.word	0x000000ff
        /*07f8*/ 	.word	0x0002a820
        /*07fc*/ 	.short	0x010a
        /*07fe*/ 	.byte	0x2d
	.zero		1


	//   ....[42]....
        /*0800*/ 	.word	0x00009790
        /*0804*/ 	.word	0x00000008
        /*0808*/ 	.word	0x0002a840
        /*080c*/ 	.short	0x010a
        /*080e*/ 	.byte	0x3f
	.zero		1


	//   ....[43]....
        /*0810*/ 	.word	0x00009ca0
        /*0814*/ 	.word	0x00000008
        /*0818*/ 	.word	0x0002a830
        /*081c*/ 	.short	0x0107
        /*081e*/ 	.byte	0x3f
	.zero		1


	//   ....[44]....
        /*0820*/ 	.word	0x00009d50
        /*0824*/ 	.word	0x00000008
        /*0828*/ 	.word	0x0002a830
        /*082c*/ 	.short	0x0101
        /*082e*/ 	.byte	0x3f
	.zero		1


	//   ....[45]....
        /*0830*/ 	.word	0x00009db0
        /*0834*/ 	.word	0x00000004
        /*0838*/ 	.word	0x0002a860
        /*083c*/ 	.short	0x010a
        /*083e*/ 	.byte	0x3f
	.zero		1


	//   ....[46]....
        /*0840*/ 	.word	0x0000a1b0
        /*0844*/ 	.word	0x00000004
        /*0848*/ 	.word	0x0002a850
        /*084c*/ 	.short	0x0107
        /*084e*/ 	.byte	0x3f
	.zero		1


	//   ....[47]....
        /*0850*/ 	.word	0x0000a310
        /*0854*/ 	.word	0x00000004
        /*0858*/ 	.word	0x0002a850
        /*085c*/ 	.short	0x0101
        /*085e*/ 	.byte	0x3f
	.zero		1


	//   ....[48]....
        /*0860*/ 	.word	0x0000a490
        /*0864*/ 	.word	0x00000000
        /*0868*/ 	.word	0x0002a860
        /*086c*/ 	.short	0x010a
        /*086e*/ 	.byte	0x3f
	.zero		1


	//   ....[49]....
        /*0870*/ 	.word	0x0000a8d0
        /*0874*/ 	.word	0x00000000
        /*0878*/ 	.word	0x0002a850
        /*087c*/ 	.short	0x0107
        /*087e*/ 	.byte	0x3f
	.zero		1


	//   ....[50]....
        /*0880*/ 	.word	0x0000a990
        /*0884*/ 	.word	0x00000000
        /*0888*/ 	.word	0x0002a850
        /*088c*/ 	.short	0x0101
        /*088e*/ 	.byte	0x3f
	.zero		1


	//   ....[51]....
        /*0890*/ 	.word	0x0000aa20
        /*0894*/ 	.word	0x00000007
        /*0898*/ 	.word	0x0002a820
        /*089c*/ 	.short	0x010a
        /*089e*/ 	.byte	0x3f
	.zero		1


	//   ....[52]....
        /*08a0*/ 	.word	0x0000ab80
        /*08a4*/ 	.word	0x00000005
        /*08a8*/ 	.word	0x0002a840
        /*08ac*/ 	.short	0x010a
        /*08ae*/ 	.byte	0x3f
	.zero		1


	//   ....[53]....
        /*08b0*/ 	.word	0x0000ac20
        /*08b4*/ 	.word	0x00000003
        /*08b8*/ 	.word	0x0002a840
        /*08bc*/ 	.short	0x010a
        /*08be*/ 	.byte	0x3f
	.zero		1


	//   ....[54]....
        /*08c0*/ 	.word	0x0000ac60
        /*08c4*/ 	.word	0x00000005
        /*08c8*/ 	.word	0x0002a860
        /*08cc*/ 	.short	0x010a
        /*08ce*/ 	.byte	0x3f
	.zero		1


	//   ....[55]....
        /*08d0*/ 	.word	0x0000aca0
        /*08d4*/ 	.word	0x00000003
        /*08d8*/ 	.word	0x0002a860
        /*08dc*/ 	.short	0x010a
        /*08de*/ 	.byte	0x3f
	.zero		1


	//   ....[56]....
        /*08e0*/ 	.word	0x0000ad10
        /*08e4*/ 	.word	0x00000000
        /*08e8*/ 	.word	0x0002a800
        /*08ec*/ 	.short	0x010a
        /*08ee*/ 	.byte	0x3f
	.zero		1


	//   ....[57]....
        /*08f0*/ 	.word	0x0000ad70
        /*08f4*/ 	.word	0x00000004
        /*08f8*/ 	.word	0x0002a830
        /*08fc*/ 	.short	0x010a
        /*08fe*/ 	.byte	0x3f
	.zero		1


	//   ....[58]....
        /*0900*/ 	.word	0x0000add0
        /*0904*/ 	.word	0x00000004
        /*0908*/ 	.word	0x0002a830
        /*090c*/ 	.short	0x010a
        /*090e*/ 	.byte	0x3f
	.zero		1


	//   ....[59]....
        /*0910*/ 	.word	0x0000ae30
        /*0914*/ 	.word	0x00000004
        /*0918*/ 	.word	0x0002a850
        /*091c*/ 	.short	0x010a
        /*091e*/ 	.byte	0x3f
	.zero		1


	//   ....[60]....
        /*0920*/ 	.word	0x0000ae90
        /*0924*/ 	.word	0x00000006
        /*0928*/ 	.word	0x0002a850
        /*092c*/ 	.short	0x010a
        /*092e*/ 	.byte	0x3f
	.zero		1


	//   ....[61]....
        /*0930*/ 	.word	0x0000af70
        /*0934*/ 	.word	0x00000003
        /*0938*/ 	.word	0x0002a840
        /*093c*/ 	.short	0x010a
        /*093e*/ 	.byte	0x3f
	.zero		1


	//   ....[62]....
        /*0940*/ 	.word	0x0000c180
        /*0944*/ 	.word	0x00000003
        /*0948*/ 	.word	0x0002a820
        /*094c*/ 	.short	0x010a
        /*094e*/ 	.byte	0x3f
	.zero		1


	//   ....[63]....
        /*0950*/ 	.word	0x0000c1d0
        /*0954*/ 	.word	0x00000008
        /*0958*/ 	.word	0x0002a840
        /*095c*/ 	.short	0x010a
        /*095e*/ 	.byte	0x3f
	.zero		1


	//   ....[64]....
        /*0960*/ 	.word	0x0000c910
        /*0964*/ 	.word	0x00000004
        /*0968*/ 	.word	0x0002a860
        /*096c*/ 	.short	0x010a
        /*096e*/ 	.byte	0x3f
	.zero		1


	//   ....[65]....
        /*0970*/ 	.word	0x0000d180
        /*0974*/ 	.word	0x00000000
        /*0978*/ 	.word	0x0002a860
        /*097c*/ 	.short	0x010a
        /*097e*/ 	.byte	0x3f
	.zero		1


	//   ....[66]....
        /*0980*/ 	.word	0x0000d9a0
        /*0984*/ 	.word	0x00000007
        /*0988*/ 	.word	0x0002a820
        /*098c*/ 	.short	0x010a
        /*098e*/ 	.byte	0x3f
	.zero		1


	//   ....[67]....
        /*0990*/ 	.word	0x0000db40
        /*0994*/ 	.word	0x00000005
        /*0998*/ 	.word	0x0002a840
        /*099c*/ 	.short	0x010a
        /*099e*/ 	.byte	0x3f
	.zero		1


	//   ....[68]....
        /*09a0*/ 	.word	0x0000db90
        /*09a4*/ 	.word	0x00000003
        /*09a8*/ 	.word	0x0002a840
        /*09ac*/ 	.short	0x010a
        /*09ae*/ 	.byte	0x3f
	.zero		1


	//   ....[69]....
        /*09b0*/ 	.word	0x0000dbe0
        /*09b4*/ 	.word	0x00000005
        /*09b8*/ 	.word	0x0002a860
        /*09bc*/ 	.short	0x010a
        /*09be*/ 	.byte	0x3f
	.zero		1


	//----- nvinfo : EIATTR_NUM_MBARRIERS
	.align		4
.L_88:
        /*09c0*/ 	.byte	0x03, 0x38
        /*09c2*/ 	.short	0x0016


	//----- nvinfo : EIATTR_EXIT_INSTR_OFFSETS
	.align		4
        /*09c4*/ 	.byte	0x04, 0x1c
        /*09c6*/ 	.short	(.L_90 - .L_89)


	//   ....[0]....
.L_89:
        /*09c8*/ 	.word	0x0000acf0


	//----- nvinfo : EIATTR_MAX_THREADS
	.align		4
.L_90:
        /*09cc*/ 	.byte	0x04, 0x05
        /*09ce*/ 	.short	(.L_92 - .L_91)
.L_91:
        /*09d0*/ 	.word	0x00000180
        /*09d4*/ 	.word	0x00000001
        /*09d8*/ 	.word	0x00000001


	//----- nvinfo : EIATTR_CRS_STACK_SIZE
	.align		4
.L_92:
        /*09dc*/ 	.byte	0x04, 0x1e
        /*09de*/ 	.short	(.L_94 - .L_93)
.L_93:
        /*09e0*/ 	.word	0x00000000


	//----- nvinfo : EIATTR_CBANK_PARAM_SIZE
	.align		4
.L_94:
        /*09e4*/ 	.byte	0x03, 0x19
        /*09e6*/ 	.short	0x0a70


	//----- nvinfo : EIATTR_PARAM_CBANK
	.align		4
        /*09e8*/ 	.byte	0x04, 0x0a
        /*09ea*/ 	.short	(.L_96 - .L_95)
	.align		4
.L_95:
        /*09ec*/ 	.word	index@(.nv.constant0._ZN7cutlass13device_kernelIN5flash11enable_sm90INS1_16FlashAttnFwdSm90INS1_25CollectiveMainloopFwdSm90ILi2EN4cute5tupleIJNS5_1CILi1EEES8_S8_EEENS6_IJNS7_ILi128EEENS7_ILi96EEENS7_ILi192EEEEEELi128ENS_10bfloat16_tEfNS_4arch4Sm90ELb0ELb0ELb0ELb0ELb1ELb0ELb0ELb1ELb1ELb1ELb1ELb0EEENS1_21CollectiveEpilogueFwdINS6_IJSA_SA_SB_EEES9_SE_SG_Li256ELb0ELb1ELb1ELb0EEENS1_19SingleTileSchedulerILb0ELb1ELb1ELi128EEEEEEEEEvNT_6ParamsE)
        /*09f0*/ 	.short	0x0210
        /*09f2*/ 	.short	0x0a70


	//----- nvinfo : EIATTR_SW_WAR
	.align		4
.L_96:
        /*09f4*/ 	.byte	0x04, 0x36
        /*09f6*/ 	.short	(.L_98 - .L_97)
.L_97:
        /*09f8*/ 	.word	0x00000008
.L_98:


//--------------------- .nv.info._ZN7cutlass13device_kernelIN5flash11enable_sm90INS1_16FlashAttnFwdSm90INS1_25CollectiveMainloopFwdSm90ILi2EN4cute5tupleIJNS5_1CILi1EEES8_S8_EEENS6_IJNS7_ILi128EEENS7_ILi96EEENS7_ILi192EEEEEELi128ENS_10bfloat16_tEfNS_4arch4Sm90ELb0ELb0ELb0ELb1ELb1ELb0ELb0ELb1ELb1ELb1ELb1ELb0EEENS1_21CollectiveEpilogueFwdINS6_IJSA_SA_SB_EEES9_SE_SG_Li256ELb1ELb1ELb1ELb0EEENS1_36VarlenDynamicPersistentTileSchedulerILi128ELi96ELi256ELi128ELb1ELb1ELb1ELb0ELb1ELb1EEEEEEEEEvNT_6ParamsE --------------------------
	.section	.nv.info._ZN7cutlass13device_kernelIN5flash11enable_sm90INS1_16FlashAttnFwdSm90INS1_25CollectiveMainloopFwdSm90ILi2EN4cute5tupleIJNS5_1CILi1EEES8_S8_EEENS6_IJNS7_ILi128EEENS7_ILi96EEENS7_ILi192EEEEEELi128ENS_10bfloat16_tEfNS_4arch4Sm90ELb0ELb0ELb0ELb1ELb1ELb0ELb0ELb1ELb1ELb1ELb1ELb0EEENS1_21CollectiveEpilogueFwdINS6_IJSA_SA_SB_EEES9_SE_SG_Li256ELb1ELb1ELb1ELb0EEENS1_36VarlenDynamicPersistentTileSchedulerILi128ELi96ELi256ELi128ELb1ELb1ELb1ELb0ELb1ELb1EEEEEEEEEvNT_6ParamsE,"",@"SHT_CUDA_INFO"
	.sectionflags	@""
	.align	4


	//----- nvinfo : EIATTR_CUDA_API_VERSION
	.align		4
        /*0000*/ 	.byte	0x04, 0x37
        /*0002*/ 	.short	(.L_100 - .L_99)
.L_99:
        /*0004*/ 	.word	0x00000082


	//----- nvinfo : EIATTR_KPARAM_INFO
	.align		4
.L_100:
        /*0008*/ 	.byte	0x04, 0x17
        /*000a*/ 	.short	(.L_102 - .L_101)
.L_101:
        /*000c*/ 	.word	0x00000000
        /*0010*/ 	.short	0x0000
        /*0012*/ 	.short	0x0070
        /*0014*/ 	.byte	0x00, 0xf0, 0x01, 0x2a


	//----- nvinfo : EIATTR_SPARSE_MMA_MASK
	.align		4
.L_102:
        /*0018*/ 	.byte	0x03, 0x50
        /*001a*/ 	.short	0x0000


	//----- nvinfo : EIATTR_MAXREG_COUNT
	.align		4
        /*001c*/ 	.byte	0x03, 0x1b
        /*001e*/ 	.short	0x00a8


	//----- nvinfo : EIATTR_NUM_BARRIERS
	.align		4
        /*0020*/ 	.byte	0x02, 0x4c
        /*0022*/ 	.byte	0x09
	.zero		1


	//----- nvinfo : EIATTR_EXTERNS
	.align		4
        /*0024*/ 	.byte	0x04, 0x0f
        /*0026*/ 	.short	(.L_104 - .L_103)


	//   ....[0]....
	.align		4
.L_103:
        /*0028*/ 	.word	index@(__assertfail)


	//----- nvinfo : EIATTR_ANNOTATIONS
	.align		4
.L_104:
        /*002c*/ 	.byte	0x04, 0x55
        /*002e*/ 	.short	(.L_106 - .L_105)


	//   ....[0]....
.L_105:
        /*0030*/ 	.word	0x00000001
        /*0034*/ 	.byte	0xa0, 0x08, 0x00, 0x00, 0x01, 0x00, 0x00, 0x00, 0xa0, 0x09, 0x00, 0x00, 0x01, 0x00, 0x00, 0x00
        /* <DEDUP_REMOVED lines=10> */
        /*00e4*/ 	.byte	0x90, 0xee, 0x00, 0x00


	//----- nvinfo : EIATTR_MERCURY_ISA_VERSION
	.align		4
.L_106:
        /*00e8*/ 	.byte	0x03, 0x5f
        /*00ea*/ 	.short	0x0101


	//----- nvinfo : EIATTR_UNUSED_LOAD_BYTE_OFFSET
	.align		4
        /*00ec*/ 	.byte	0x04, 0x44
        /*00ee*/ 	.short	(.L_108 - .L_107)


	//   ....[0]....
.L_107:
        /*00f0*/ 	.word	0x00000950
        /*00f4*/ 	.word	0x0000fff0


	//   ....[1]....
        /*00f8*/ 	.word	0x00006680
        /*00fc*/ 	.word	0x0000fff0


	//----- nvinfo : EIATTR_INT_WARP_WIDE_INSTR_OFFSETS
	.align		4
.L_108:
        /*0100*/ 	.byte	0x04, 0x31
        /*0102*/ 	.short	(.L_110 - .L_109)


	//   ....[0]....
.L_109:
        /*0104*/ 	.word	0x000000c0


	//   ....[1]....
        /*0108*/ 	.word	0x000000d0


	//   ....[2]....
        /*010c*/ 	.word	0x00000170


	//   ....[3]....
        /*0110*/ 	.word	0x0000ab60


	//   ....[4]....
        /*0114*/ 	.word	0x0000abf0


	//   ....[5]....
        /*0118*/ 	.word	0x0000da10


	//   ....[6]....
        /*011c*/ 	.word	0x0000daa0


	//----- nvinfo : EIATTR_COOP_GROUP_MASK_REGIDS
	.align		4
.L_110:
        /*0120*/ 	.byte	0x04, 0x29
        /*0122*/ 	.short	(.L_112 - .L_111)


	//   ....[0]....
.L_111:
        /*0124*/ 	.word	0xffffffff


	//   ....[1]....
        /*0128*/ 	.word	0xffffffff


	//   ....[2]....
        /*012c*/ 	.word	0xffffffff


	//   ....[3]....
        /*0130*/ 	.word	0xffffffff


	//   ....[4]....
        /*0134*/ 	.word	0xffffffff


	//   ....[5]....
        /*0138*/ 	.word	0xffffffff


	//   ....[6]....
        /*013c*/ 	.word	0xffffffff


	//   ....[7]....
        /*0140*/ 	.word	0xffffffff


	//   ....[8]....
        /*0144*/ 	.word	0xffffffff


	//   ....[9]....
        /*0148*/ 	.word	0xffffffff


	//   ....[10]....
        /*014c*/ 	.word	0xffffffff


	//   ....[11]....
        /*0150*/ 	.word	0xffffffff


	//   ....[12]....
        /*0154*/ 	.word	0xffffffff


	//   ....[13]....
        /*0158*/ 	.word	0xffffffff


	//   ....[14]....
        /*015c*/ 	.word	0xffffffff


	//   ....[15]....
        /*0160*/ 	.word	0xffffffff


	//   ....[16]....
        /*0164*/ 	.word	0xffffffff


	//   ....[17]....
        /*0168*/ 	.word	0xffffffff


	//   ....[18]....
        /*016c*/ 	.word	0xffffffff


	//   ....[19]....
        /*0170*/ 	.word	0xffffffff


	//   ....[20]....
        /*0174*/ 	.word	0xffffffff


	//   ....[21]....
        /*0178*/ 	.word	0xffffffff


	//   ....[22]....
        /*017c*/ 	.word	0xffffffff


	//   ....[23]....
        /*0180*/ 	.word	0xffffffff


	//   ....[24]....
        /*0184*/ 	.word	0xffffffff


	//   ....[25]....
        /*0188*/ 	.word	0xffffffff


	//   ....[26]....
        /*018c*/ 	.word	0xffffffff


	//   ....[27]....
        /*0190*/ 	.word	0xffffffff


	//   ....[28]....
        /*0194*/ 	.word	0xffffffff


	//   ....[29]....
        /*0198*/ 	.word	0xffffffff


	//   ....[30]....
        /*019c*/ 	.word	0xffffffff


	//   ....[31]....
        /*01a0*/ 	.word	0xffffffff


	//   ....[32]....
        /*01a4*/ 	.word	0xffffffff


	//   ....[33]....
        /*01a8*/ 	.word	0xffffffff


	//   ....[34]....
        /*01ac*/ 	.word	0xffffffff


	//   ....[35]....
        /*01b0*/ 	.word	0xffffffff


	//   ....[36]....
        /*01b4*/ 	.word	0xffffffff


	//   ....[37]....
        /*01b8*/ 	.word	0xffffffff


	//   ....[38]....
        /*01bc*/ 	.word	0xffffffff


	//   ....[39]....
        /*01c0*/ 	.word	0xffffffff


	//   ....[40]....
        /*01c4*/ 	.word	0xffffffff


	//   ....[41]....
        /*01c8*/ 	.word	0xffffffff


	//   ....[42]....
        /*01cc*/ 	.word	0xffffffff


	//   ....[43]....
        /*01d0*/ 	.word	0xffffffff


	//   ....[44]....
        /*01d4*/ 	.word	0xffffffff


	//   ....[45]....
        /*01d8*/ 	.word	0xffffffff


	//   ....[46]....
        /*01dc*/ 	.word	0xffffffff


	//   ....[47]....
        /*01e0*/ 	.word	0xffffffff


	//   ....[48]....
        /*01e4*/ 	.word	0xffffffff


	//   ....[49]....
        /*01e8*/ 	.word	0xffffffff


	//   ....[50]....
        /*01ec*/ 	.word	0xffffffff


	//   ....[51]....
        /*01f0*/ 	.word	0xffffffff


	//   ....[52]....
        /*01f4*/ 	.word	0xffffffff


	//   ....[53]....
        /*01f8*/ 	.word	0xffffffff


	//   ....[54]....
        /*01fc*/ 	.word	0xffffffff


	//   ....[55]....
        /*0200*/ 	.word	0xffffffff


	//   ....[56]....
        /*0204*/ 	.word	0xffffffff


	//   ....[57]....
        /*0208*/ 	.word	0xffffffff


	//   ....[58]....
        /*020c*/ 	.word	0xffffffff


	//   ....[59]....
        /*0210*/ 	.word	0xffffffff


	//   ....[60]....
        /*0214*/ 	.word	0xffffffff


	//   ....[61]....
        /*0218*/ 	.word	0xffffffff


	//   ....[62]....
        /*021c*/ 	.word	0xffffffff


	//   ....[63]....
        /*0220*/ 	.word	0xffffffff


	//   ....[64]....
        /*0224*/ 	.word	0xffffffff


	//   ....[65]....
        /*0228*/ 	.word	0xffffffff


	//   ....[66]....
        /*022c*/ 	.word	0xffffffff


	//   ....[67]....
        /*0230*/ 	.word	0xffffffff


	//   ....[68]....
        /*0234*/ 	.word	0xffffffff


	//   ....[69]....
        /*0238*/ 	.word	0xffffffff


	//   ....[70]....
        /*023c*/ 	.word	0xffffffff


	//   ....[71]....
        /*0240*/ 	.word	0xffffffff


	//   ....[72]....
        /*0244*/ 	.word	0xffffffff


	//   ....[73]....
        /*0248*/ 	.word	0xffffffff


	//   ....[74]....
        /*024c*/ 	.word	0xffffffff


	//   ....[75]....
        /*0250*/ 	.word	0xffffffff


	//   ....[76]....
        /*0254*/ 	.word	0xffffffff


	//   ....[77]....
        /*0258*/ 	.word	0xffffffff


	//   ....[78]....
        /*025c*/ 	.word	0xffffffff


	//   ....[79]....
        /*0260*/ 	.word	0xffffffff


	//   ....[80]....
        /*0264*/ 	.word	0xffffffff


	//   ....[81]....
        /*0268*/ 	.word	0xffffffff


	//   ....[82]....
        /*026c*/ 	.word	0xffffffff


	//   ....[83]....
        /*0270*/ 	.word	0xffffffff


	//   ....[84]....
        /*0274*/ 	.word	0xffffffff


	//   ....[85]....
        /*0278*/ 	.word	0xffffffff


	//   ....[86]....
        /*027c*/ 	.word	0xffffffff


	//   ....[87]....
        /*0280*/ 	.word	0xffffffff


	//   ....[88]....
        /*0284*/ 	.word	0xffffffff


	//   ....[89]....
        /*0288*/ 	.word	0xffffffff


	//   ....[90]....
        /*028c*/ 	.word	0xffffffff


	//   ....[91]....
        /*0290*/ 	.word	0xffffffff


	//   ....[92]....
        /*0294*/ 	.word	0xffffffff


	//   ....[93]....
        /*0298*/ 	.word	0xffffffff


	//   ....[94]....
        /*029c*/ 	.word	0xffffffff


	//   ....[95]....
        /*02a0*/ 	.word	0xffffffff


	//   ....[96]....
        /*02a4*/ 	.word	0xffffffff


	//   ....[97]....
        /*02a8*/ 	.word	0xffffffff


	//   ....[98]....
        /*02ac*/ 	.word	0xffffffff


	//   ....[99]....
        /*02b0*/ 	.word	0xffffffff


	//   ....[100]....
        /*02b4*/ 	.word	0xffffffff


	//   ....[101]....
        /*02b8*/ 	.word	0xffffffff


	//   ....[102]....
        /*02bc*/ 	.word	0xffffffff


	//   ....[103]....
        /*02c0*/ 	.word	0xffffffff


	//   ....[104]....
        /*02c4*/ 	.word	0xffffffff


	//   ....[105]....
        /*02c8*/ 	.word	0xffffffff


	//   ....[106]....
        /*02cc*/ 	.word	0xffffffff


	//   ....[107]....
        /*02d0*/ 	.word	0xffffffff


	//   ....[108]....
        /*02d4*/ 	.word	0xffffffff


	//   ....[109]....
        /*02d8*/ 	.word	0xffffffff


	//   ....[110]....
        /*02dc*/ 	.word	0xffffffff


	//   ....[111]....
        /*02e0*/ 	.word	0xffffffff


	//   ....[112]....
        /*02e4*/ 	.word	0xffffffff


	//   ....[113]....
        /*02e8*/ 	.word	0xffffffff


	//   ....[114]....
        /*02ec*/ 	.word	0xffffffff


	//   ....[115]....
        /*02f0*/ 	.word	0xffffffff


	//   ....[116]....
        /*02f4*/ 	.word	0xffffffff


	//   ....[117]....
        /*02f8*/ 	.word	0xffffffff


	//   ....[118]....
        /*02fc*/ 	.word	0xffffffff


	//   ....[119]....
        /*0300*/ 	.word	0xffffffff


	//   ....[120]....
        /*0304*/ 	.word	0xffffffff


	//   ....[121]....
        /*0308*/ 	.word	0xffffffff


	//   ....[122]....
        /*030c*/ 	.word	0xffffffff


	//   ....[123]....
        /*0310*/ 	.word	0xffffffff


	//   ....[124]....
        /*0314*/ 	.word	0xffffffff


	//   ....[125]....
        /*0318*/ 	.word	0xffffffff


	//   ....[126]....
        /*031c*/ 	.word	0xffffffff


	//   ....[127]....
        /*0320*/ 	.word	0xffffffff


	//   ....[128]....
        /*0324*/ 	.word	0xffffffff


	//   ....[129]....
        /*0328*/ 	.word	0xffffffff


	//   ....[130]....
        /*032c*/ 	.word	0xffffffff


	//   ....[131]....
        /*0330*/ 	.word	0xffffffff


	//   ....[132]....
        /*0334*/ 	.word	0xffffffff


	//   ....[133]....
        /*0338*/ 	.word	0xffffffff


	//   ....[134]....
        /*033c*/ 	.word	0xffffffff


	//   ....[135]....
        /*0340*/ 	.word	0xffffffff


	//   ....[136]....
        /*0344*/ 	.word	0xffffffff


	//   ....[137]....
        /*0348*/ 	.word	0xffffffff


	//   ....[138]....
        /*034c*/ 	.word	0xffffffff


	//   ....[139]....
        /*0350*/ 	.word	0xffffffff


	//   ....[140]....
        /*0354*/ 	.word	0xffffffff


	//   ....[141]....
        /*0358*/ 	.word	0xffffffff


	//   ....[142]....
        /*035c*/ 	.word	0xffffffff


	//   ....[143]....
        /*0360*/ 	.word	0x0500000f


	//   ....[144]....
        /*0364*/ 	.word	0x0500000f


	//   ....[145]....
        /*0368*/ 	.word	0x0500000f


	//   ....[146]....
        /*036c*/ 	.word	0x0500000f


	//   ....[147]....
        /*0370*/ 	.word	0x0500000f


	//   ....[148]....
        /*0374*/ 	.word	0x0500000f


	//   ....[149]....
        /*0378*/ 	.word	0x0500000f


	//   ....[150]....
        /*037c*/ 	.word	0x0500000f


	//   ....[151]....
        /*0380*/ 	.word	0x0500000f


	//   ....[152]....
        /*0384*/ 	.word	0x0500000f


	//   ....[153]....
        /*0388*/ 	.word	0x0500000f


	//   ....[154]....
        /*038c*/ 	.word	0x0500000f


	//   ....[155]....
        /*0390*/ 	.word	0x0500000f


	//   ....[156]....
        /*0394*/ 	.word	0x0500000f


	//   ....[157]....
        /*0398*/ 	.word	0x0500000f


	//   ....[158]....
        /*039c*/ 	.word	0x0500000f


	//   ....[159]....
        /*03a0*/ 	.word	0x0500000f


	//   ....[160]....
        /*03a4*/ 	.word	0x0500000f


	//   ....[161]....
        /*03a8*/ 	.word	0x0500000f


	//   ....[162]....
        /*03ac*/ 	.word	0x0500000f


	//   ....[163]....
        /*03b0*/ 	.word	0x0500000f


	//   ....[164]....
        /*03b4*/ 	.word	0x0500000f


	//   ....[165]....
        /*03b8*/ 	.word	0x0500000f


	//   ....[166]....
        /*03bc*/ 	.word	0x0500000f


	//   ....[167]....
        /*03c0*/ 	.word	0x0500000f


	//   ....[168]....
        /*03c4*/ 	.word	0x0500000f


	//   ....[169]....
        /*03c8*/ 	.word	0x0500000f


	//   ....[170]....
        /*03cc*/ 	.word	0x0500000f


	//   ....[171]....
        /*03d0*/ 	.word	0x0500000f


	//   ....[172]....
        /*03d4*/ 	.word	0x0500000f


	//   ....[173]....
        /*03d8*/ 	.word	0x0500000f


	//   ....[174]....
        /*03dc*/ 	.word	0x0500000f


	//   ....[175]....
        /*03e0*/ 	.word	0x0500000f


	//   ....[176]....
        /*03e4*/ 	.word	0x0500000f


	//   ....[177]....
        /*03e8*/ 	.word	0x0500000f


	//   ....[178]....
        /*03ec*/ 	.word	0x0500000f


	//   ....[179]....
        /*03f0*/ 	.word	0x0500000f


	//   ....[180]....
        /*03f4*/ 	.word	0x0500000f


	//   ....[181]....
        /*03f8*/ 	.word	0x0500000f


	//   ....[182]....
        /*03fc*/ 	.word	0x0500000f


	//   ....[183]....
        /*0400*/ 	.word	0x0500000f


	//   ....[184]....
        /*0404*/ 	.word	0x0500000f


	//   ....[185]....
        /*0408*/ 	.word	0x0500000f


	//   ....[186]....
        /*040c*/ 	.word	0x0500000f


	//   ....[187]....
        /*0410*/ 	.word	0x0500000f


	//   ....[188]....
        /*0414*/ 	.word	0x0500000f


	//   ....[189]....
        /*0418*/ 	.word	0x0500000f


	//   ....[190]....
        /*041c*/ 	.word	0x0500000f


	//   ....[191]....
        /*0420*/ 	.word	0x0500000f


	//   ....[192]....
        /*0424*/ 	.word	0x0500000f


	//   ....[193]....
        /*0428*/ 	.word	0x0500000f


	//   ....[194]....
        /*042c*/ 	.word	0x0500000f


	//   ....[195]....
        /*0430*/ 	.word	0x0500000f


	//   ....[196]....
        /*0434*/ 	.word	0x0500000f


	//   ....[197]....
        /*0438*/ 	.word	0x0500000f


	//   ....[198]....
        /*043c*/ 	.word	0x0500000f


	//   ....[199]....
        /*0440*/ 	.word	0x0500000f


	//   ....[200]....
        /*0444*/ 	.word	0x0500000f


	//   ....[201]....
        /*0448*/ 	.word	0x0500000f


	//   ....[202]....
        /*044c*/ 	.word	0x0500000f


	//   ....[203]....
        /*0450*/ 	.word	0x0500000f


	//   ....[204]....
        /*0454*/ 	.word	0x0500000f


	//   ....[205]....
        /*0458*/ 	.word	0x0500000f


	//   ....[206]....
        /*045c*/ 	.word	0x0500000f


	//   ....[207]....
        /*0460*/ 	.word	0x0500000f


	//   ....[208]....
        /*0464*/ 	.word	0x0500000f


	//   ....[209]....
        /*0468*/ 	.word	0x0500000f


	//   ....[210]....
        /*046c*/ 	.word	0x0500000f


	//   ....[211]....
        /*0470*/ 	.word	0x0500000f


	//   ....[212]....
        /*0474*/ 	.word	0x0500000f


	//   ....[213]....
        /*0478*/ 	.word	0x0500000f


	//   ....[214]....
        /*047c*/ 	.word	0x0500000f


	//   ....[215]....
        /*0480*/ 	.word	0x0500000f


	//   ....[216]....
        /*0484*/ 	.word	0x0500000f


	//   ....[217]....
        /*0488*/ 	.word	0x0500000f


	//   ....[218]....
        /*048c*/ 	.word	0x0500000f


	//   ....[219]....
        /*0490*/ 	.word	0x0500000f


	//   ....[220]....
        /*0494*/ 	.word	0x0500000f


	//   ....[221]....
        /*0498*/ 	.word	0x0500000f


	//   ....[222]....
        /*049c*/ 	.word	0x0500000f


	//   ....[223]....
        /*04a0*/ 	.word	0x0500000f


	//   ....[224]....
        /*04a4*/ 	.word	0x0500000f


	//   ....[225]....
        /*04a8*/ 	.word	0x0500000f


	//   ....[226]....
        /*04ac*/ 	.word	0x0500000f


	//----- nvinfo : EIATTR_COOP_GROUP_INSTR_OFFSETS
	.align		4
.L_112:
        /*04b0*/ 	.byte	0x04, 0x28
        /*04b2*/ 	.short	(.L_114 - .L_113)


	//   ....[0]....
.L_113:
        /*04b4*/ 	.word	0x00000070


	//   ....[1]....
        /*04b8*/ 	.word	0x000000b0


	//   ....[2]....
        /*04bc*/ 	.word	0x000002d0


	//   ....[3]....
        /*04c0*/ 	.word	0x00000430


	//   ....[4]....
        /*04c4*/ 	.word	0x00000550


	//   ....[5]....
        /*04c8*/ 	.word	0x000006b0


	//   ....[6]....
        /*04cc*/ 	.word	0x00001890


	//   ....[7]....
        /*04d0*/ 	.word	0x00002980


	//   ....[8]....
        /*04d4*/ 	.word	0x00002a20


	//   ....[9]....
        /*04d8*/ 	.word	0x00002ee0


	//   ....[10]....
        /*04dc*/ 	.word	0x00002f50


	//   ....[11]....
        /*04e0*/ 	.word	0x00004c40


	//   ....[12]....
        /*04e4*/ 	.word	0x00004c50


	//   ....[13]....
        /*04e8*/ 	.word	0x00004c80


	//   ....[14]....
        /*04ec*/ 	.word	0x00004ca0


	//   ....[15]....
        /*04f0*/ 	.word	0x00005dc0


	//   ....[16]....
        /*04f4*/ 	.word	0x00005e00


	//   ....[17]....
        /*04f8*/ 	.word	0x00005eb0


	//   ....[18]....
        /*04fc*/ 	.word	0x00005ec0


	//   ....[19]....
        /*0500*/ 	.word	0x00007220


	//   ....[20]....
        /*0504*/ 	.word	0x00007250


	//   ....[21]....
        /*0508*/ 	.word	0x00007270


	//   ....[22]....
        /*050c*/ 	.word	0x00007290


	//   ....[23]....
        /*0510*/ 	.word	0x000079e0


	//   ....[24]....
        /*0514*/ 	.word	0x00007a00


	//   ....[25]....
        /*0518*/ 	.word	0x00007ad0


	//   ....[26]....
        /*051c*/ 	.word	0x00007af0


	//   ....[27]....
        /*0520*/ 	.word	0x00007bb0


	//   ....[28]....
        /*0524*/ 	.word	0x00007bd0


	//   ....[29]....
        /*0528*/ 	.word	0x00007ca0


	//   ....[30]....
        /*052c*/ 	.word	0x00007cc0


	//   ....[31]....
        /*0530*/ 	.word	0x00008090


	//   ....[32]....
        /*0534*/ 	.word	0x000080a0


	//   ....[33]....
        /*0538*/ 	.word	0x000084d0


	//   ....[34]....
        /*053c*/ 	.word	0x000084e0


	//   ....[35]....
        /*0540*/ 	.word	0x000092c0


	//   ....[36]....
        /*0544*/ 	.word	0x000092e0


	//   ....[37]....
        /*0548*/ 	.word	0x000093a0


	//   ....[38]....
        /*054c*/ 	.word	0x000093c0


	//   ....[39]....
        /*0550*/ 	.word	0x00009480


	//   ....[40]....
        /*0554*/ 	.word	0x000094a0


	//   ....[41]....
        /*0558*/ 	.word	0x00009570


	//   ....[42]....
        /*055c*/ 	.word	0x00009590


	//   ....[43]....
        /*0560*/ 	.word	0x000096d0


	//   ....[44]....
        /*0564*/ 	.word	0x000098e0


	//   ....[45]....
        /*0568*/ 	.word	0x00009910


	//   ....[46]....
        /*056c*/ 	.word	0x00009940


	//   ....[47]....
        /*0570*/ 	.word	0x00009970


	//   ....[48]....
        /*0574*/ 	.word	0x000099a0


	//   ....[49]....
        /*0578*/ 	.word	0x000099d0


	//   ....[50]....
        /*057c*/ 	.word	0x00009b40


	//   ....[51]....
        /*0580*/ 	.word	0x00009b70


	//   ....[52]....
        /*0584*/ 	.word	0x00009ba0


	//   ....[53]....
        /*0588*/ 	.word	0x00009bd0


	//   ....[54]....
        /*058c*/ 	.word	0x00009c00


	//   ....[55]....
        /*0590*/ 	.word	0x00009c30


	//   ....[56]....
        /*0594*/ 	.word	0x00009cc0


	//   ....[57]....
        /*0598*/ 	.word	0x00009cf0


	//   ....[58]....
        /*059c*/ 	.word	0x00009d00


	//   ....[59]....
        /*05a0*/ 	.word	0x00009d90


	//   ....[60]....
        /*05a4*/ 	.word	0x0000b7d0


	//   ....[61]....
        /*05a8*/ 	.word	0x0000b7f0


	//   ....[62]....
        /*05ac*/ 	.word	0x0000b8a0


	//   ....[63]....
        /*05b0*/ 	.word	0x0000b8c0


	//   ....[64]....
        /*05b4*/ 	.word	0x0000b960


	//   ....[65]....
        /*05b8*/ 	.word	0x0000b980


	//   ....[66]....
        /*05bc*/ 	.word	0x0000ba20


	//   ....[67]....
        /*05c0*/ 	.word	0x0000ba40


	//   ....[68]....
        /*05c4*/ 	.word	0x0000bae0


	//   ....[69]....
        /*05c8*/ 	.word	0x0000bb00


	//   ....[70]....
        /*05cc*/ 	.word	0x0000bb10


	//   ....[71]....
        /*05d0*/ 	.word	0x0000bba0


	//   ....[72]....
        /*05d4*/ 	.word	0x0000c300


	//   ....[73]....
        /*05d8*/ 	.word	0x0000c330


	//   ....[74]....
        /*05dc*/ 	.word	0x0000c390


	//   ....[75]....
        /*05e0*/ 	.word	0x0000c3e0


	//   ....[76]....
        /*05e4*/ 	.word	0x0000c420


	//   ....[77]....
        /*05e8*/ 	.word	0x0000c490


	//   ....[78]....
        /*05ec*/ 	.word	0x0000c4e0


	//   ....[79]....
        /*05f0*/ 	.word	0x0000c540


	//   ....[80]....
        /*05f4*/ 	.word	0x0000c590


	//   ....[81]....
        /*05f8*/ 	.word	0x0000c5f0


	//   ....[82]....
        /*05fc*/ 	.word	0x0000c640


	//   ....[83]....
        /*0600*/ 	.word	0x0000c6a0


	//   ....[84]....
        /*0604*/ 	.word	0x0000c6f0


	//   ....[85]....
        /*0608*/ 	.word	0x0000c750


	//   ....[86]....
        /*060c*/ 	.word	0x0000c770


	//   ....[87]....
        /*0610*/ 	.word	0x0000c7a0


	//   ....[88]....
        /*0614*/ 	.word	0x0000cf30


	//   ....[89]....
        /*0618*/ 	.word	0x0000cf40


	//   ....[90]....
        /*061c*/ 	.word	0x0000cf60


	//   ....[91]....
        /*0620*/ 	.word	0x0000cfe0


	//   ....[92]....
        /*0624*/ 	.word	0x0000cff0


	//   ....[93]....
        /*0628*/ 	.word	0x0000d050


	//   ....[94]....
        /*062c*/ 	.word	0x0000d080


	//   ....[95]....
        /*0630*/ 	.word	0x0000d0c0


	//   ....[96]....
        /*0634*/ 	.word	0x0000d0f0


	//   ....[97]....
        /*0638*/ 	.word	0x0000d130


	//   ....[98]....
        /*063c*/ 	.word	0x0000d160


	//   ....[99]....
        /*0640*/ 	.word	0x0000d1a0


	//   ....[100]....
        /*0644*/ 	.word	0x0000d410


	//   ....[101]....
        /*0648*/ 	.word	0x0000d430


	//   ....[102]....
        /*064c*/ 	.word	0x0000d440


	//   ....[103]....
        /*0650*/ 	.word	0x0000d4c0


	//   ....[104]....
        /*0654*/ 	.word	0x0000d4d0


	//   ....[105]....
        /*0658*/ 	.word	0x0000d540


	//   ....[106]....
        /*065c*/ 	.word	0x0000d550


	//   ....[107]....
        /*0660*/ 	.word	0x0000d5c0


	//   ....[108]....
        /*0664*/ 	.word	0x0000d5d0


	//   ....[109]....
        /*0668*/ 	.word	0x0000d640


	//   ....[110]....
        /*066c*/ 	.word	0x0000d650


	//   ....[111]....
        /*0670*/ 	.word	0x0000d660


	//   ....[112]....
        /*0674*/ 	.word	0x0000dc10


	//   ....[113]....
        /*0678*/ 	.word	0x0000dc30


	//   ....[114]....
        /*067c*/ 	.word	0x0000dc40


	//   ....[115]....
        /*0680*/ 	.word	0x0000dc50


	//   ....[116]....
        /*0684*/ 	.word	0x0000dcc0


	//   ....[117]....
        /*0688*/ 	.word	0x0000dce0


	//   ....[118]....
        /*068c*/ 	.word	0x0000dd50


	//   ....[119]....
        /*0690*/ 	.word	0x0000dd70


	//   ....[120]....
        /*0694*/ 	.word	0x0000ddd0


	//   ....[121]....
        /*0698*/ 	.word	0x0000ddf0


	//   ....[122]....
        /*069c*/ 	.word	0x0000de40


	//   ....[123]....
        /*06a0*/ 	.word	0x0000de60


	//   ....[124]....
        /*06a4*/ 	.word	0x0000e2b0


	//   ....[125]....
        /*06a8*/ 	.word	0x0000e2c0


	//   ....[126]....
        /*06ac*/ 	.word	0x0000e300


	//   ....[127]....
        /*06b0*/ 	.word	0x0000e340


	//   ....[128]....
        /*06b4*/ 	.word	0x0000e370


	//   ....[129]....
        /*06b8*/ 	.word	0x0000e3a0


	//   ....[130]....
        /*06bc*/ 	.word	0x0000e3d0


	//   ....[131]....
        /*06c0*/ 	.word	0x0000e400


	//   ....[132]....
        /*06c4*/ 	.word	0x0000e5b0


	//   ....[133]....
        /*06c8*/ 	.word	0x0000e5e0


	//   ....[134]....
        /*06cc*/ 	.word	0x0000e610


	//   ....[135]....
        /*06d0*/ 	.word	0x0000e640


	//   ....[136]....
        /*06d4*/ 	.word	0x0000e670


	//   ....[137]....
        /*06d8*/ 	.word	0x0000e6a0


	//   ....[138]....
        /*06dc*/ 	.word	0x0000e760


	//   ....[139]....
        /*06e0*/ 	.word	0x0000e780


	//   ....[140]....
        /*06e4*/ 	.word	0x0000e790


	//   ....[141]....
        /*06e8*/ 	.word	0x0000e7f0


	//   ....[142]....
        /*06ec*/ 	.word	0x0000ee10


	//   ....[143]....
        /*06f0*/ 	.word	0x0000f300


	//   ....[144]....
        /*06f4*/ 	.word	0x0000f3f0


	//   ....[145]....
        /*06f8*/ 	.word	0x0000f490


	//   ....[146]....
        /*06fc*/ 	.word	0x0000f4f0


	//   ....[147]....
        /*0700*/ 	.word	0x0000f610


	//   ....[148]....
        /*0704*/ 	.word	0x0000f670


	//   ....[149]....
        /*0708*/ 	.word	0x0000f780


	//   ....[150]....
        /*070c*/ 	.word	0x0000f7f0


	//   ....[151]....
        /*0710*/ 	.word	0x0000f900


	//   ....[152]....
        /*0714*/ 	.word	0x0000f970


	//   ....[153]....
        /*0718*/ 	.word	0x0000fa80


	//   ....[154]....
        /*071c*/ 	.word	0x0000faf0


	//   ....[155]....
        /*0720*/ 	.word	0x0000fbd0


	//   ....[156]....
        /*0724*/ 	.word	0x0000fcd0


	//   ....[157]....
        /*0728*/ 	.word	0x0000fd40


	//   ....[158]....
        /*072c*/ 	.word	0x0000fdc0


	//   ....[159]....
        /*0730*/ 	.word	0x0000fe80


	//   ....[160]....
        /*0734*/ 	.word	0x0000ff00


	//   ....[161]....
        /*0738*/ 	.word	0x0000ffe0


	//   ....[162]....
        /*073c*/ 	.word	0x00010060


	//   ....[163]....
        /*0740*/ 	.word	0x00010140


	//   ....[164]....
        /*0744*/ 	.word	0x000101c0


	//   ....[165]....
        /*0748*/ 	.word	0x000102a0


	//   ....[166]....
        /*074c*/ 	.word	0x00010320


	//   ....[167]....
        /*0750*/ 	.word	0x00010400


	//   ....[168]....
        /*0754*/ 	.word	0x00010480


	//   ....[169]....
        /*0758*/ 	.word	0x00010560


	//   ....[170]....
        /*075c*/ 	.word	0x000105e0


	//   ....[171]....
        /*0760*/ 	.word	0x000106a0


	//   ....[172]....
        /*0764*/ 	.word	0x000107d0


	//   ....[173]....
        /*0768*/ 	.word	0x00010880


	//   ....[174]....
        /*076c*/ 	.word	0x00010900


	//   ....[175]....
        /*0770*/ 	.word	0x000109e0


	//   ....[176]....
        /*0774*/ 	.word	0x00010a40


	//   ....[177]....
        /*0778*/ 	.word	0x00010b10


	//   ....[178]....
        /*077c*/ 	.word	0x00010b70


	//   ....[179]....
        /*0780*/ 	.word	0x00010c40


	//   ....[180]....
        /*0784*/ 	.word	0x00010ca0


	//   ....[181]....
        /*0788*/ 	.word	0x00010d70


	//   ....[182]....
        /*078c*/ 	.word	0x00010dd0


	//   ....[183]....
        /*0790*/ 	.word	0x00010ea0


	//   ....[184]....
        /*0794*/ 	.word	0x00010f90


	//   ....[185]....
        /*0798*/ 	.word	0x00011030


	//   ....[186]....
        /*079c*/ 	.word	0x00011090


	//   ....[187]....
        /*07a0*/ 	.word	0x00011180


	//   ....[188]....
        /*07a4*/ 	.word	0x000111e0


	//   ....[189]....
        /*07a8*/ 	.word	0x000112c0


	//   ....[190]....
        /*07ac*/ 	.word	0x00011320


	//   ....[191]....
        /*07b0*/ 	.word	0x00011400


	//   ....[192]....
        /*07b4*/ 	.word	0x00011460


	//   ....[193]....
        /*07b8*/ 	.word	0x00011540


	//   ....[194]....
        /*07bc*/ 	.word	0x000115a0


	//   ....[195]....
        /*07c0*/ 	.word	0x00011670


	//   ....[196]....
        /*07c4*/ 	.word	0x00011790


	//   ....[197]....
        /*07c8*/ 	.word	0x00011880


	//   ....[198]....
        /*07cc*/ 	.word	0x00011920


	//   ....[199]....
        /*07d0*/ 	.word	0x000119f0


	//   ....[200]....
        /*07d4*/ 	.word	0x00011a50


	//   ....[201]....
        /*07d8*/ 	.word	0x00011b20


	//   ....[202]....
        /*07dc*/ 	.word	0x00011b80


	//   ....[203]....
        /*07e0*/ 	.word	0x00011c60


	//   ....[204]....
        /*07e4*/ 	.word	0x00011cc0


	//   ....[205]....
        /*07e8*/ 	.word	0x00011d90


	//   ....[206]....
        /*07ec*/ 	.word	0x00011df0


	//   ....[207]....
        /*07f0*/ 	.word	0x00011eb0


	//   ....[208]....
        /*07f4*/ 	.word	0x00011f40


	//   ....[209]....
        /*07f8*/ 	.word	0x00011fe0


	//   ....[210]....
        /*07fc*/ 	.word	0x00012140


	//   ....[211]....
        /*0800*/ 	.word	0x000121b0


	//   ....[212]....
        /*0804*/ 	.word	0x00012230


	//   ....[213]....
        /*0808*/ 	.word	0x000122a0


	//   ....[214]....
        /*080c*/ 	.word	0x00012310


	//   ....[215]....
        /*0810*/ 	.word	0x00012390


	//   ....[216]....
        /*0814*/ 	.word	0x00012410


	//   ....[217]....
        /*0818*/ 	.word	0x000124a0


	//   ....[218]....
        /*081c*/ 	.word	0x00012510


	//   ....[219]....
        /*0820*/ 	.word	0x00012580


	//   ....[220]....
        /*0824*/ 	.word	0x000125f0


	//   ....[221]....
        /*0828*/ 	.word	0x00012670


	//   ....[222]....
        /*082c*/ 	.word	0x000126e0


	//   ....[223]....
        /*0830*/ 	.word	0x00012780


	//   ....[224]....
        /*0834*/ 	.word	0x000127d0


	//   ....[225]....
        /*0838*/ 	.word	0x00012860


	//   ....[226]....
        /*083c*/ 	.word	0x00012990


	//----- nvinfo : EIATTR_REG_RECONFIG
	.align		4
.L_114:
        /*0840*/ 	.byte	0x01, 0x54
	.zero		2


	//----- nvinfo : EIATTR_SYSCALL_OFFSETS
	.align		4
        /*0844*/ 	.byte	0x04, 0x46
        /*0846*/ 	.short	(.L_116 - .L_115)


	//   ....[0]....
.L_115:
        /*0848*/ 	.word	0x00001a70


	//   ....[1]....
        /*084c*/ 	.word	0x0000ad50


	//   ....[2]....
        /*0850*/ 	.word	0x0000aea0


	//   ....[3]....
        /*0854*/ 	.word	0x0000af90


	//   ....[4]....
        /*0858*/ 	.word	0x0000bf30


	//----- nvinfo : EIATTR_MBARRIER_INSTR_OFFSETS
	.align		4
.L_116:
        /*085c*/ 	.byte	0x04, 0x39
        /*085e*/ 	.short	(.L_118 - .L_117)


	//   ....[0]....
.L_117:
        /*0860*/ 	.word	0x00000180
        /*0864*/ 	.word	0x000000ff
        /*0868*/ 	.word	0x0002a800
        /*086c*/ 	.short	0x0100
        /*086e*/ 	.byte	0x08
	.zero		1


	//   ....[1]....
        /*0870*/ 	.word	0x00000190
        /*0874*/ 	.word	0x000000ff
        /*0878*/ 	.word	0x0002a820
        /*087c*/ 	.short	0x0100
        /*087e*/ 	.byte	0x08
	.zero		1


	//   ....[2]....
        /*0880*/ 	.word	0x00000280
        /*0884*/ 	.word	0x000000ff
        /*0888*/ 	.word	0x0002a830
        /*088c*/ 	.short	0x0100
        /*088e*/ 	.byte	0x08
	.zero		1


	//   ....[3]....
        /*0890*/ 	.word	0x00000290
        /*0894*/ 	.word	0x000000ff
        /*0898*/ 	.word	0x0002a840
        /*089c*/ 	.short	0x0100
        /*089e*/ 	.byte	0x08
	.zero		1


	//   ....[4]....
        /*08a0*/ 	.word	0x000002a0
        /*08a4*/ 	.word	0x000000ff
        /*08a8*/ 	.word	0x0002a838
        /*08ac*/ 	.short	0x0100
        /*08ae*/ 	.byte	0x08
	.zero		1


	//   ....[5]....
        /*08b0*/ 	.word	0x000002b0
        /*08b4*/ 	.word	0x000000ff
        /*08b8*/ 	.word	0x0002a848
        /*08bc*/ 	.short	0x0100
        /*08be*/ 	.byte	0x08
	.zero		1


	//   ....[6]....
        /*08c0*/ 	.word	0x000003e0
        /*08c4*/ 	.word	0x000000ff
        /*08c8*/ 	.word	0x0002a850
        /*08cc*/ 	.short	0x0100
        /*08ce*/ 	.byte	0x08
	.zero		1


	//   ....[7]....
        /*08d0*/ 	.word	0x000003f0
        /*08d4*/ 	.word	0x000000ff
        /*08d8*/ 	.word	0x0002a860
        /*08dc*/ 	.short	0x0100
        /*08de*/ 	.byte	0x08
	.zero		1


	//   ....[8]....
        /*08e0*/ 	.word	0x00000400
        /*08e4*/ 	.word	0x000000ff
        /*08e8*/ 	.word	0x0002a858
        /*08ec*/ 	.short	0x0100
        /*08ee*/ 	.byte	0x08
	.zero		1


	//   ....[9]....
        /*08f0*/ 	.word	0x00000410
        /*08f4*/ 	.word	0x000000ff
        /*08f8*/ 	.word	0x0002a868
        /*08fc*/ 	.short	0x0100
        /*08fe*/ 	.byte	0x08
	.zero		1


	//   ....[10]....
        /*0900*/ 	.word	0x00000500
        /*0904*/ 	.word	0x000000ff
        /*0908*/ 	.word	0x0002a870
        /*090c*/ 	.short	0x0100
        /*090e*/ 	.byte	0x06
	.zero		1


	//   ....[11]....
        /*0910*/ 	.word	0x00000510
        /*0914*/ 	.word	0x000000ff
        /*0918*/ 	.word	0x0002a880
        /*091c*/ 	.short	0x0100
        /*091e*/ 	.byte	0x06
	.zero		1


	//   ....[12]....
        /*0920*/ 	.word	0x00000520
        /*0924*/ 	.word	0x000000ff
        /*0928*/ 	.word	0x0002a878
        /*092c*/ 	.short	0x0100
        /*092e*/ 	.byte	0x06
	.zero		1


	//   ....[13]....
        /*0930*/ 	.word	0x00000530
        /*0934*/ 	.word	0x000000ff
        /*0938*/ 	.word	0x0002a888
        /*093c*/ 	.short	0x0100
        /*093e*/ 	.byte	0x06
	.zero		1


	//   ....[14]....
        /*0940*/ 	.word	0x00000660
        /*0944*/ 	.word	0x000000ff
        /*0948*/ 	.word	0x0002a890
        /*094c*/ 	.short	0x0100
        /*094e*/ 	.byte	0x08
	.zero		1


	//   ....[15]....
        /*0950*/ 	.word	0x00000670
        /*0954*/ 	.word	0x000000ff
        /*0958*/ 	.word	0x0002a8a0
        /*095c*/ 	.short	0x0100
        /*095e*/ 	.byte	0x08
	.zero		1


	//   ....[16]....
        /*0960*/ 	.word	0x00000680
        /*0964*/ 	.word	0x000000ff
        /*0968*/ 	.word	0x0002a898
        /*096c*/ 	.short	0x0100
        /*096e*/ 	.byte	0x08
	.zero		1


	//   ....[17]....
        /*0970*/ 	.word	0x00000690
        /*0974*/ 	.word	0x000000ff
        /*0978*/ 	.word	0x0002a8a8
        /*097c*/ 	.short	0x0100
        /*097e*/ 	.byte	0x08
	.zero		1


	//   ....[18]....
        /*0980*/ 	.word	0x000007d0
        /*0984*/ 	.word	0x000000ff
        /*0988*/ 	.word	0x0002a8b0
        /*098c*/ 	.short	0x0100
        /*098e*/ 	.byte	0x08
	.zero		1


	//   ....[19]....
        /*0990*/ 	.word	0x000007e0
        /*0994*/ 	.word	0x000000ff
        /*0998*/ 	.word	0x0002a8c0
        /*099c*/ 	.short	0x0100
        /*099e*/ 	.byte	0x08
	.zero		1


	//   ....[20]....
        /*09a0*/ 	.word	0x000007f0
        /*09a4*/ 	.word	0x000000ff
        /*09a8*/ 	.word	0x0002a8b8
        /*09ac*/ 	.short	0x0100
        /*09ae*/ 	.byte	0x08
	.zero		1


	//   ....[21]....
        /*09b0*/ 	.word	0x00000800
        /*09b4*/ 	.word	0x000000ff
        /*09b8*/ 	.word	0x0002a8c8
        /*09bc*/ 	.short	0x0100
        /*09be*/ 	.byte	0x08
	.zero		1


	//   ....[22]....
        /*09c0*/ 	.word	0x00001b10
        /*09c4*/ 	.word	0x000000ff
        /*09c8*/ 	.word	0x0002a800
        /*09cc*/ 	.short	0x010a
        /*09ce*/ 	.byte	0x2b
	.zero		1


	//   ....[23]....
        /*09d0*/ 	.word	0x00001b90
        /*09d4*/ 	.word	0x00000008
        /*09d8*/ 	.word	0x0002a830
        /*09dc*/ 	.short	0x010a
        /*09de*/ 	.byte	0x3f
	.zero		1


	//   ....[24]....
        /*09e0*/ 	.word	0x00001be0
        /*09e4*/ 	.word	0x00000008
        /*09e8*/ 	.word	0x0002a830
        /*09ec*/ 	.short	0x010a
        /*09ee*/ 	.byte	0x3f
	.zero		1


	//   ....[25]....
        /*09f0*/ 	.word	0x00002a30
        /*09f4*/ 	.word	0x000000ff
        /*09f8*/ 	.word	0x00000000
        /*09fc*/ 	.short	0x0101
        /*09fe*/ 	.byte	0x04
	.zero		1


	//   ....[26]....
        /*0a00*/ 	.word	0x00003d20
        /*0a04*/ 	.word	0x000000ff
        /*0a08*/ 	.word	0x0002a830
        /*0a0c*/ 	.short	0x010a
        /*0a0e*/ 	.byte	0x08
	.zero		1


	//   ....[27]....
        /*0a10*/ 	.word	0x00003d60
        /*0a14*/ 	.word	0x000000ff
        /*0a18*/ 	.word	0x0002a830
        /*0a1c*/ 	.short	0x010a
        /*0a1e*/ 	.byte	0x08
	.zero		1


	//   ....[28]....
        /*0a20*/ 	.word	0x00004660
        /*0a24*/ 	.word	0x000000ff
        /*0a28*/ 	.word	0x0002a850
        /*0a2c*/ 	.short	0x010a
        /*0a2e*/ 	.byte	0x09
	.zero		1


	//   ....[29]....
        /*0a30*/ 	.word	0x000046a0
        /*0a34*/ 	.word	0x000000ff
        /*0a38*/ 	.word	0x0002a850
        /*0a3c*/ 	.short	0x010a
        /*0a3e*/ 	.byte	0x09
	.zero		1


	//   ....[30]....
        /*0a40*/ 	.word	0x000049b0
        /*0a44*/ 	.word	0x000000ff
        /*0a48*/ 	.word	0x00000000
        /*0a4c*/ 	.short	0x0101
        /*0a4e*/ 	.byte	0x08
	.zero		1


	//   ....[31]....
        /*0a50*/ 	.word	0x00005760
        /*0a54*/ 	.word	0x000000ff
        /*0a58*/ 	.word	0x00000000
        /*0a5c*/ 	.short	0x0101
        /*0a5e*/ 	.byte	0x09
	.zero		1


	//   ....[32]....
        /*0a60*/ 	.word	0x00005d30
        /*0a64*/ 	.word	0x000000ff
        /*0a68*/ 	.word	0x0002a850
        /*0a6c*/ 	.short	0x010a
        /*0a6e*/ 	.byte	0x05
	.zero		1


	//   ....[33]....
        /*0a70*/ 	.word	0x00005d70
        /*0a74*/ 	.word	0x000000ff
        /*0a78*/ 	.word	0x0002a850
        /*0a7c*/ 	.short	0x010a
        /*0a7e*/ 	.byte	0x05
	.zero		1


	//   ....[34]....
        /*0a80*/ 	.word	0x00006250
        /*0a84*/ 	.word	0x000000ff
        /*0a88*/ 	.word	0x00000000
        /*0a8c*/ 	.short	0x0101
        /*0a8e*/ 	.byte	0x04
	.zero		1


	//   ....[35]....
        /*0a90*/ 	.word	0x000079d0
        /*0a94*/ 	.word	0x00000000
        /*0a98*/ 	.word	0x00000000
        /*0a9c*/ 	.short	0x0101
        /*0a9e*/ 	.byte	0x3f
	.zero		1


	//   ....[36]....
        /*0aa0*/ 	.word	0x00008080
        /*0aa4*/ 	.word	0x00000006
        /*0aa8*/ 	.word	0x00000000
        /*0aac*/ 	.short	0x0101
        /*0aae*/ 	.byte	0x3f
	.zero		1


	//   ....[37]....
        /*0ab0*/ 	.word	0x0000b5b0
        /*0ab4*/ 	.word	0x00000007
        /*0ab8*/ 	.word	0x0002a840
        /*0abc*/ 	.short	0x010a
        /*0abe*/ 	.byte	0x3f
	.zero		1


	//   ....[38]....
        /*0ac0*/ 	.word	0x0000bc60
        /*0ac4*/ 	.word	0x00000007
        /*0ac8*/ 	.word	0x0002a830
        /*0acc*/ 	.short	0x0107
        /*0ace*/ 	.byte	0x3f
	.zero		1


	//   ....[39]....
        /*0ad0*/ 	.word	0x0000bd30
        /*0ad4*/ 	.word	0x00000007
        /*0ad8*/ 	.word	0x0002a830
        /*0adc*/ 	.short	0x0101
        /*0ade*/ 	.byte	0x3f
	.zero		1


	//   ....[40]....
        /*0ae0*/ 	.word	0x0000c8c0
        /*0ae4*/ 	.word	0x00000016
        /*0ae8*/ 	.word	0x0002a800
        /*0aec*/ 	.short	0x0107
        /*0aee*/ 	.byte	0x3f
	.zero		1


	//   ....[41]....
        /*0af0*/ 	.word	0x0000c9e0
        /*0af4*/ 	.word	0x00000016
        /*0af8*/ 	.word	0x0002a800
        /*0afc*/ 	.short	0x0101
        /*0afe*/ 	.byte	0x3f
	.zero		1


	//   ....[42]....
        /*0b00*/ 	.word	0x0000ca00
        /*0b04*/ 	.word	0x00000016
        /*0b08*/ 	.word	0x0002a820
        /*0b0c*/ 	.short	0x010a
        /*0b0e*/ 	.byte	0x3f
	.zero		1


	//   ....[43]....
        /*0b10*/ 	.word	0x0000cd60
        /*0b14*/ 	.word	0x00000006
        /*0b18*/ 	.word	0x0002a840
        /*0b1c*/ 	.short	0x010a
        /*0b1e*/ 	.byte	0x3f
	.zero		1


	//   ....[44]....
        /*0b20*/ 	.word	0x0000d240
        /*0b24*/ 	.word	0x00000006
        /*0b28*/ 	.word	0x0002a830
        /*0b2c*/ 	.short	0x0107
        /*0b2e*/ 	.byte	0x3f
	.zero		1


	//   ....[45]....
        /*0b30*/ 	.word	0x0000d2f0
        /*0b34*/ 	.word	0x00000006
        /*0b38*/ 	.word	0x0002a830
        /*0b3c*/ 	.short	0x0101
        /*0b3e*/ 	.byte	0x3f
	.zero		1


	//   ....[46]....
        /*0b40*/ 	.word	0x0000d350
        /*0b44*/ 	.word	0x00000004
        /*0b48*/ 	.word	0x0002a860
        /*0b4c*/ 	.short	0x010a
        /*0b4e*/ 	.byte	0x3f
	.zero		1


	//   ....[47]....
        /*0b50*/ 	.word	0x0000d7a0
        /*0b54*/ 	.word	0x00000004
        /*0b58*/ 	.word	0x0002a850
        /*0b5c*/ 	.short	0x0107
        /*0b5e*/ 	.byte	0x3f
	.zero		1


	//   ....[48]....
        /*0b60*/ 	.word	0x0000d8f0
        /*0b64*/ 	.word	0x00000004
        /*0b68*/ 	.word	0x0002a850
        /*0b6c*/ 	.short	0x0101
        /*0b6e*/ 	.byte	0x3f
	.zero		1


	//   ....[49]....
        /*0b70*/ 	.word	0x0000db40
        /*0b74*/ 	.word	0x00000000
        /*0b78*/ 	.word	0x0002a860
        /*0b7c*/ 	.short	0x010a
        /*0b7e*/ 	.byte	0x3f
	.zero		1


	//   ....[50]....
        /*0b80*/ 	.word	0x0000dfa0
        /*0b84*/ 	.word	0x00000000
        /*0b88*/ 	.word	0x0002a850
        /*0b8c*/ 	.short	0x0107
        /*0b8e*/ 	.byte	0x3f
	.zero		1


	//   ....[51]....
        /*0b90*/ 	.word	0x0000e050
        /*0b94*/ 	.word	0x00000000
        /*0b98*/ 	.word	0x0002a850
        /*0b9c*/ 	.short	0x0101
        /*0b9e*/ 	.byte	0x3f
	.zero		1


	//   ....[52]....
        /*0ba0*/ 	.word	0x0000ed90
        /*0ba4*/ 	.word	0x00000004
        /*0ba8*/ 	.word	0x0002a820
        /*0bac*/ 	.short	0x010a
        /*0bae*/ 	.byte	0x3f
	.zero		1


	//   ....[53]....
        /*0bb0*/ 	.word	0x0000ef30
        /*0bb4*/ 	.word	0x00000005
        /*0bb8*/ 	.word	0x0002a840
        /*0bbc*/ 	.short	0x010a
        /*0bbe*/ 	.byte	0x3f
	.zero		1


	//   ....[54]....
        /*0bc0*/ 	.word	0x0000efd0
        /*0bc4*/ 	.word	0x0000001b
        /*0bc8*/ 	.word	0x0002a840
        /*0bcc*/ 	.short	0x010a
        /*0bce*/ 	.byte	0x3f
	.zero		1


	//   ....[55]....
        /*0bd0*/ 	.word	0x0000f010
        /*0bd4*/ 	.word	0x00000005
        /*0bd8*/ 	.word	0x0002a860
        /*0bdc*/ 	.short	0x010a
        /*0bde*/ 	.byte	0x3f
	.zero		1


	//   ....[56]....
        /*0be0*/ 	.word	0x0000f050
        /*0be4*/ 	.word	0x0000001b
        /*0be8*/ 	.word	0x0002a860
        /*0bec*/ 	.short	0x010a
        /*0bee*/ 	.byte	0x3f
	.zero		1


	//   ....[57]....
        /*0bf0*/ 	.word	0x0000f0c0
        /*0bf4*/ 	.word	0x00000003
        /*0bf8*/ 	.word	0x0002a800
        /*0bfc*/ 	.short	0x010a
        /*0bfe*/ 	.byte	0x3f
	.zero		1


	//   ....[58]....
        /*0c00*/ 	.word	0x0000f110
        /*0c04*/ 	.word	0x00000008
        /*0c08*/ 	.word	0x0002a830
        /*0c0c*/ 	.short	0x010a
        /*0c0e*/ 	.byte	0x3f
	.zero		1


	//   ....[59]....
        /*0c10*/ 	.word	0x0000f170
        /*0c14*/ 	.word	0x00000003
        /*0c18*/ 	.word	0x0002a830
        /*0c1c*/ 	.short	0x010a
        /*0c1e*/ 	.byte	0x3f
	.zero		1


	//   ....[60]....
        /*0c20*/ 	.word	0x0000f1d0
        /*0c24*/ 	.word	0x00000003
        /*0c28*/ 	.word	0x0002a850
        /*0c2c*/ 	.short	0x010a
        /*0c2e*/ 	.byte	0x3f
	.zero		1


	//   ....[61]....
        /*0c30*/ 	.word	0x0000f230
        /*0c34*/ 	.word	0x00000005
        /*0c38*/ 	.word	0x0002a850
        /*0c3c*/ 	.short	0x010a
        /*0c3e*/ 	.byte	0x3f
	.zero		1


	//   ....[62]....
        /*0c40*/ 	.word	0x0000f340
        /*0c44*/ 	.word	0x00000007
        /*0c48*/ 	.word	0x0002a840
        /*0c4c*/ 	.short	0x010a
        /*0c4e*/ 	.byte	0x3f
	.zero		1


	//   ....[63]....
        /*0c50*/ 	.word	0x000106d0
        /*0c54*/ 	.word	0x00000016
        /*0c58*/ 	.word	0x0002a820
        /*0c5c*/ 	.short	0x010a
        /*0c5e*/ 	.byte	0x3f
	.zero		1


	//   ....[64]....
        /*0c60*/ 	.word	0x00010720
        /*0c64*/ 	.word	0x00000006
        /*0c68*/ 	.word	0x0002a840
        /*0c6c*/ 	.short	0x010a
        /*0c6e*/ 	.byte	0x3f
	.zero		1


	//   ....[65]....
        /*0c70*/ 	.word	0x00010ee0
        /*0c74*/ 	.word	0x00000004
        /*0c78*/ 	.word	0x0002a860
        /*0c7c*/ 	.short	0x010a
        /*0c7e*/ 	.byte	0x3f
	.zero		1


	//   ....[66]....
        /*0c80*/ 	.word	0x000116e0
        /*0c84*/ 	.word	0x00000000
        /*0c88*/ 	.word	0x0002a860
        /*0c8c*/ 	.short	0x010a
        /*0c8e*/ 	.byte	0x3f
	.zero		1


	//   ....[67]....
        /*0c90*/ 	.word	0x000128b0
        /*0c94*/ 	.word	0x00000004
        /*0c98*/ 	.word	0x0002a820
        /*0c9c*/ 	.short	0x010a
        /*0c9e*/ 	.byte	0x3f
	.zero		1


	//   ....[68]....
        /*0ca0*/ 	.word	0x00012a50
        /*0ca4*/ 	.word	0x00000005
        /*0ca8*/ 	.word	0x0002a840
        /*0cac*/ 	.short	0x010a
        /*0cae*/ 	.byte	0x3f
	.zero		1


	//   ....[69]....
        /*0cb0*/ 	.word	0x00012aa0
        /*0cb4*/ 	.word	0x0000001b
        /*0cb8*/ 	.word	0x0002a840
        /*0cbc*/ 	.short	0x010a
        /*0cbe*/ 	.byte	0x3f
	.zero		1


	//   ....[70]....
        /*0cc0*/ 	.word	0x00012af0
        /*0cc4*/ 	.word	0x00000005
        /*0cc8*/ 	.word	0x0002a860
        /*0ccc*/ 	.short	0x010a
        /*0cce*/ 	.byte	0x3f
	.zero		1


	//----- nvinfo : EIATTR_NUM_MBARRIERS
	.align		4
.L_118:
        /*0cd0*/ 	.byte	0x03, 0x38
        /*0cd2*/ 	.short	0x0016


	//----- nvinfo : EIATTR_EXIT_INSTR_OFFSETS
	.align		4
        /*0cd4*/ 	.byte	0x04, 0x1c
        /*0cd6*/ 	.short	(.L_120 - .L_119)


	//   ....[0]....
.L_119:
        /*0cd8*/ 	.word	0x00000990


	//   ....[1]....
        /*0cdc*/ 	.word	0x00009680


	//   ....[2]....
        /*0ce0*/ 	.word	0x0000f0a0


	//----- nvinfo : EIATTR_MAX_THREADS
	.align		4
.L_120:
        /*0ce4*/ 	.byte	0x04, 0x05
        /*0ce6*/ 	.short	(.L_122 - .L_121)
.L_121:
        /*0ce8*/ 	.word	0x00000180
        /*0cec*/ 	.word	0x00000001
        /*0cf0*/ 	.word	0x00000001


	//----- nvinfo : EIATTR_CRS_STACK_SIZE
	.align		4
.L_122:
        /*0cf4*/ 	.byte	0x04, 0x1e
        /*0cf6*/ 	.short	(.L_124 - .L_123)
.L_123:
        /*0cf8*/ 	.word	0x00000000


	//----- nvinfo : EIATTR_CBANK_PARAM_SIZE
	.align		4
.L_124:
        /*0cfc*/ 	.byte	0x03, 0x19
        /*0cfe*/ 	.short	0x0af0


	//----- nvinfo : EIATTR_PARAM_CBANK
	.align		4
        /*0d00*/ 	.byte	0x04, 0x0a
        /*0d02*/ 	.short	(.L_126 - .L_125)
	.align		4
.L_125:
        /*0d04*/ 	.word	index@(.nv.constant0._ZN7cutlass13device_kernelIN5flash11enable_sm90INS1_16FlashAttnFwdSm90INS1_25CollectiveMainloopFwdSm90ILi2EN4cute5tupleIJNS5_1CILi1EEES8_S8_EEENS6_IJNS7_ILi128EEENS7_ILi96EEENS7_ILi192EEEEEELi128ENS_10bfloat16_tEfNS_4arch4Sm90ELb0ELb0ELb0ELb1ELb1ELb0ELb0ELb1ELb1ELb1ELb1ELb0EEENS1_21CollectiveEpilogueFwdINS6_IJSA_SA_SB_EEES9_SE_SG_Li256ELb1ELb1ELb1ELb0EEENS1_36VarlenDynamicPersistentTileSchedulerILi128ELi96ELi256ELi128ELb1ELb1ELb1ELb0ELb1ELb1EEEEEEEEEvNT_6ParamsE)
        /*0d08*/ 	.short	0x0210
        /*0d0a*/ 	.short	0x0af0


	//----- nvinfo : EIATTR_SW_WAR
	.align		4
.L_126:
        /*0d0c*/ 	.byte	0x04, 0x36
        /*0d0e*/ 	.short	(.L_128 - .L_127)
.L_127:
        /*0d10*/ 	.word	0x00000008
.L_128:


//--------------------- .nv.info._ZN7cutlass13device_kernelIN5flash11enable_sm90INS1_16FlashAttnFwdSm90INS1_25CollectiveMainloopFwdSm90ILi2EN4cute5tupleIJNS5_1CILi1EEES8_S8_EEENS6_IJNS7_ILi128EEENS7_ILi96EEENS7_ILi192EEEEEELi128ENS_10bfloat16_tEfNS_4arch4Sm90ELb0ELb0ELb0ELb1ELb1ELb1ELb0ELb1ELb1ELb1ELb1ELb0EEENS1_21CollectiveEpilogueFwdINS6_IJSA_SA_SB_EEES9_SE_SG_Li256ELb1ELb1ELb1ELb0EEENS1_36VarlenDynamicPersistentTileSchedulerILi128ELi96ELi256ELi128ELb1ELb1ELb1ELb0ELb1ELb1EEEEEEEEEvNT_6ParamsE --------------------------
	.section	.nv.info._ZN7cutlass13device_kernelIN5flash11enable_sm90INS1_16FlashAttnFwdSm90INS1_25CollectiveMainloopFwdSm90ILi2EN4cute5tupleIJNS5_1CILi1EEES8_S8_EEENS6_IJNS7_ILi128EEENS7_ILi96EEENS7_ILi192EEEEEELi128ENS_10bfloat16_tEfNS_4arch4Sm90ELb0ELb0ELb0ELb1ELb1ELb1ELb0ELb1ELb1ELb1ELb1ELb0EEENS1_21CollectiveEpilogueFwdINS6_IJSA_SA_SB_EEES9_SE_SG_Li256ELb1ELb1ELb1ELb0EEENS1_36VarlenDynamicPersistentTileSchedulerILi128ELi96ELi256ELi128ELb1ELb1ELb1ELb0ELb1ELb1EEEEEEEEEvNT_6ParamsE,"",@"SHT_CUDA_INFO"
	.sectionflags	@""
	.align	4


	//----- nvinfo : EIATTR_CUDA_API_VERSION
	.align		4
        /*0000*/ 	.byte	0x04, 0x37
        /*0002*/ 	.short	(.L_130 - .L_129)
.L_129:
        /*0004*/ 	.word	0x00000082


	//----- nvinfo : EIATTR_KPARAM_INFO
	.align		4
.L_130:
        /*0008*/ 	.byte	0x04, 0x17
        /*000a*/ 	.short	(.L_132 - .L_131)
.L_131:
        /*000c*/ 	.word	0x00000000
        /*0010*/ 	.short	0x0000
        /*0012*/ 	.short	0x0070
        /*0014*/ 	.byte	0x00, 0xf0, 0x01, 0x2a


	//----- nvinfo : EIATTR_SPARSE_MMA_MASK
	.align		4
.L_132:
        /*0018*/ 	.byte	0x03, 0x50
        /*001a*/ 	.short	0x0000


	//----- nvinfo : EIATTR_MAXREG_COUNT
	.align		4
        /*001c*/ 	.byte	0x03, 0x1b
        /*001e*/ 	.short	0x00a8


	//----- nvinfo : EIATTR_NUM_BARRIERS
	.align		4
        /*0020*/ 	.byte	0x02, 0x4c
        /*0022*/ 	.byte	0x10
	.zero		1


	//----- nvinfo : EIATTR_EXTERNS
	.align		4
        /*0024*/ 	.byte	0x04, 0x0f
        /*0026*/ 	.short	(.L_134 - .L_133)


	//   ....[0]....
	.align		4
.L_133:
        /*0028*/ 	.word	index@(__assertfail)


	//----- nvinfo : EIATTR_ANNOTATIONS
	.align		4
.L_134:
        /*002c*/ 	.byte	0x04, 0x55
        /*002e*/ 	.short	(.L_136 - .L_135)


	//   ....[0]....
.L_135:
        /* <DEDUP_REMOVED lines=51> */


	//----- nvinfo : EIATTR_MERCURY_ISA_VERSION
	.align		4
.L_136:
        /*0348*/ 	.byte	0x03, 0x5f
        /*034a*/ 	.short	0x0101


	//----- nvinfo : EIATTR_UNUSED_LOAD_BYTE_OFFSET
	.align		4
        /*034c*/ 	.byte	0x04, 0x44
        /*034e*/ 	.short	(.L_138 - .L_137)


	//   ....[0]....
.L_137:
        /*0350*/ 	.word	0x00000a30
        /*0354*/ 	.word	0x0000fff0


	//   ....[1]....
        /*0358*/ 	.word	0x00016900
        /*035c*/ 	.word	0x0000fff0


	//----- nvinfo : EIATTR_INT_WARP_WIDE_INSTR_OFFSETS
	.align		4
.L_138:
        /*0360*/ 	.byte	0x04, 0x31
        /*0362*/ 	.short	(.L_140 - .L_139)


	//   ....[0]....
.L_139:
        /*0364*/ 	.word	0x00000130


	//   ....[1]....
        /*0368*/ 	.word	0x00000170


	//   ....[2]....
        /*036c*/ 	.word	0x000001e0


	//   ....[3]....
        /*0370*/ 	.word	0x0001c210


	//   ....[4]....
        /*0374*/ 	.word	0x0001c2a0


	//   ....[5]....
        /*0378*/ 	.word	0x0001f170


	//   ....[6]....
        /*037c*/ 	.word	0x0001f200


	//----- nvinfo : EIATTR_COOP_GROUP_MASK_REGIDS
	.align		4
.L_140:
        /*0380*/ 	.byte	0x04, 0x29
        /*0382*/ 	.short	(.L_142 - .L_141)


	//   ....[0]....
.L_141:
        /*0384*/ 	.word	0xffffffff


	//   ....[1]....
        /*0388*/ 	.word	0xffffffff


	//   ....[2]....
        /*038c*/ 	.word	0xffffffff


	//   ....[3]....
        /*0390*/ 	.word	0xffffffff


	//   ....[4]....
        /*0394*/ 	.word	0xffffffff


	//   ....[5]....
        /*0398*/ 	.word	0xffffffff


	//   ....[6]....
        /*039c*/ 	.word	0xffffffff


	//   ....[7]....
        /*03a0*/ 	.word	0xffffffff


	//   ....[8]....
        /*03a4*/ 	.word	0xffffffff


	//   ....[9]....
        /*03a8*/ 	.word	0xffffffff


	//   ....[10]....
        /*03ac*/ 	.word	0xffffffff


	//   ....[11]....
        /*03b0*/ 	.word	0xffffffff


	//   ....[12]....
        /*03b4*/ 	.word	0xffffffff


	//   ....[13]....
        /*03b8*/ 	.word	0xffffffff


	//   ....[14]....
        /*03bc*/ 	.word	0xffffffff


	//   ....[15]....
        /*03c0*/ 	.word	0xffffffff


	//   ....[16]....
        /*03c4*/ 	.word	0xffffffff


	//   ....[17]....
        /*03c8*/ 	.word	0xffffffff


	//   ....[18]....
        /*03cc*/ 	.word	0xffffffff


	//   ....[19]....
        /*03d0*/ 	.word	0xffffffff


	//   ....[20]....
        /*03d4*/ 	.word	0xffffffff


	//   ....[21]....
        /*03d8*/ 	.word	0xffffffff


	//   ....[22]....
        /*03dc*/ 	.word	0xffffffff


	//   ....[23]....
        /*03e0*/ 	.word	0xffffffff


	//   ....[24]....
        /*03e4*/ 	.word	0xffffffff


	//   ....[25]....
        /*03e8*/ 	.word	0xffffffff


	//   ....[26]....
        /*03ec*/ 	.word	0xffffffff


	//   ....[27]....
        /*03f0*/ 	.word	0xffffffff


	//   ....[28]....
        /*03f4*/ 	.word	0xffffffff


	//   ....[29]....
        /*03f8*/ 	.word	0xffffffff


	//   ....[30]....
        /*03fc*/ 	.word	0xffffffff


	//   ....[31]....
        /*0400*/ 	.word	0xffffffff


	//   ....[32]....
        /*0404*/ 	.word	0xffffffff


	//   ....[33]....
        /*0408*/ 	.word	0xffffffff


	//   ....[34]....
        /*040c*/ 	.word	0xffffffff


	//   ....[35]....
        /*0410*/ 	.word	0xffffffff


	//   ....[36]....
        /*0414*/ 	.word	0xffffffff


	//   ....[37]....
        /*0418*/ 	.word	0xffffffff


	//   ....[38]....
        /*041c*/ 	.word	0xffffffff


	//   ....[39]....
        /*0420*/ 	.word	0xffffffff


	//   ....[40]....
        /*0424*/ 	.word	0xffffffff


	//   ....[41]....
        /*0428*/ 	.word	0xffffffff


	//   ....[42]....
        /*042c*/ 	.word	0xffffffff


	//   ....[43]....
        /*0430*/ 	.word	0xffffffff


	//   ....[44]....
        /*0434*/ 	.word	0xffffffff


	//   ....[45]....
        /*0438*/ 	.word	0xffffffff


	//   ....[46]....
        /*043c*/ 	.word	0xffffffff


	//   ....[47]....
        /*0440*/ 	.word	0xffffffff


	//   ....[48]....
        /*0444*/ 	.word	0xffffffff


	//   ....[49]....
        /*0448*/ 	.word	0xffffffff


	//   ....[50]....
        /*044c*/ 	.word	0xffffffff


	//   ....[51]....
        /*0450*/ 	.word	0xffffffff


	//   ....[52]....
        /*0454*/ 	.word	0xffffffff


	//   ....[53]....
        /*0458*/ 	.word	0xffffffff


	//   ....[54]....
        /*045c*/ 	.word	0xffffffff


	//   ....[55]....
        /*0460*/ 	.word	0xffffffff


	//   ....[56]....
        /*0464*/ 	.word	0xffffffff


	//   ....[57]....
        /*0468*/ 	.word	0xffffffff


	//   ....[58]....
        /*046c*/ 	.word	0xffffffff


	//   ....[59]....
        /*0470*/ 	.word	0xffffffff


	//   ....[60]....
        /*0474*/ 	.word	0xffffffff


	//   ....[61]....
        /*0478*/ 	.word	0xffffffff


	//   ....[62]....
        /*047c*/ 	.word	0xffffffff


	//   ....[63]....
        /*0480*/ 	.word	0xffffffff


	//   ....[64]....
        /*0484*/ 	.word	0xffffffff


	//   ....[65]....
        /*0488*/ 	.word	0xffffffff


	//   ....[66]....
        /*048c*/ 	.word	0xffffffff


	//   ....[67]....
        /*0490*/ 	.word	0xffffffff


	//   ....[68]....
        /*0494*/ 	.word	0xffffffff


	//   ....[69]....
        /*0498*/ 	.word	0xffffffff


	//   ....[70]....
        /*049c*/ 	.word	0xffffffff


	//   ....[71]....
        /*04a0*/ 	.word	0xffffffff


	//   ....[72]....
        /*04a4*/ 	.word	0xffffffff


	//   ....[73]....
        /*04a8*/ 	.word	0xffffffff


	//   ....[74]....
        /*04ac*/ 	.word	0xffffffff


	//   ....[75]....
        /*04b0*/ 	.word	0xffffffff


	//   ....[76]....
        /*04b4*/ 	.word	0xffffffff


	//   ....[77]....
        /*04b8*/ 	.word	0xffffffff


	//   ....[78]....
        /*04bc*/ 	.word	0xffffffff


	//   ....[79]....
        /*04c0*/ 	.word	0xffffffff


	//   ....[80]....
        /*04c4*/ 	.word	0xffffffff


	//   ....[81]....
        /*04c8*/ 	.word	0xffffffff


	//   ....[82]....
        /*04cc*/ 	.word	0xffffffff


	//   ....[83]....
        /*04d0*/ 	.word	0xffffffff


	//   ....[84]....
        /*04d4*/ 	.word	0xffffffff


	//   ....[85]....
        /*04d8*/ 	.word	0xffffffff


	//   ....[86]....
        /*04dc*/ 	.word	0xffffffff


	//   ....[87]....
        /*04e0*/ 	.word	0xffffffff


	//   ....[88]....
        /*04e4*/ 	.word	0xffffffff


	//   ....[89]....
        /*04e8*/ 	.word	0xffffffff


	//   ....[90]....
        /*04ec*/ 	.word	0xffffffff


	//   ....[91]....
        /*04f0*/ 	.word	0xffffffff


	//   ....[92]....
        /*04f4*/ 	.word	0xffffffff


	//   ....[93]....
        /*04f8*/ 	.word	0xffffffff


	//   ....[94]....
        /*04fc*/ 	.word	0xffffffff


	//   ....[95]....
        /*0500*/ 	.word	0xffffffff


	//   ....[96]....
        /*0504*/ 	.word	0xffffffff


	//   ....[97]....
        /*0508*/ 	.word	0xffffffff


	//   ....[98]....
        /*050c*/ 	.word	0xffffffff


	//   ....[99]....
        /*0510*/ 	.word	0xffffffff


	//   ....[100]....
        /*0514*/ 	.word	0xffffffff


	//   ....[101]....
        /*0518*/ 	.word	0xffffffff


	//   ....[102]....
        /*051c*/ 	.word	0xffffffff


	//   ....[103]....
        /*0520*/ 	.word	0xffffffff


	//   ....[104]....
        /*0524*/ 	.word	0xffffffff


	//   ....[105]....
        /*0528*/ 	.word	0xffffffff


	//   ....[106]....
        /*052c*/ 	.word	0xffffffff


	//   ....[107]....
        /*0530*/ 	.word	0xffffffff


	//   ....[108]....
        /*0534*/ 	.word	0xffffffff


	//   ....[109]....
        /*0538*/ 	.word	0xffffffff


	//   ....[110]....
        /*053c*/ 	.word	0xffffffff


	//   ....[111]....
        /*0540*/ 	.word	0xffffffff


	//   ....[112]....
        /*0544*/ 	.word	0xffffffff


	//   ....[113]....
        /*0548*/ 	.word	0xffffffff


	//   ....[114]....
        /*054c*/ 	.word	0xffffffff


	//   ....[115]....
        /*0550*/ 	.word	0xffffffff


	//   ....[116]....
        /*0554*/ 	.word	0xffffffff


	//   ....[117]....
        /*0558*/ 	.word	0xffffffff


	//   ....[118]....
        /*055c*/ 	.word	0xffffffff


	//   ....[119]....
        /*0560*/ 	.word	0xffffffff


	//   ....[120]....
        /*0564*/ 	.word	0xffffffff


	//   ....[121]....
        /*0568*/ 	.word	0xffffffff


	//   ....[122]....
        /*056c*/ 	.word	0xffffffff


	//   ....[123]....
        /*0570*/ 	.word	0xffffffff


	//   ....[124]....
        /*0574*/ 	.word	0xffffffff


	//   ....[125]....
        /*0578*/ 	.word	0xffffffff


	//   ....[126]....
        /*057c*/ 	.word	0xffffffff


	//   ....[127]....
        /*0580*/ 	.word	0xffffffff


	//   ....[128]....
        /*0584*/ 	.word	0xffffffff


	//   ....[129]....
        /*0588*/ 	.word	0xffffffff


	//   ....[130]....
        /*058c*/ 	.word	0xffffffff


	//   ....[131]....
        /*0590*/ 	.word	0xffffffff


	//   ....[132]....
        /*0594*/ 	.word	0xffffffff


	//   ....[133]....
        /*0598*/ 	.word	0xffffffff


	//   ....[134]....
        /*059c*/ 	.word	0xffffffff


	//   ....[135]....
        /*05a0*/ 	.word	0xffffffff


	//   ....[136]....
        /*05a4*/ 	.word	0xffffffff


	//   ....[137]....
        /*05a8*/ 	.word	0xffffffff


	//   ....[138]....
        /*05ac*/ 	.word	0xffffffff


	//   ....[139]....
        /*05b0*/ 	.word	0xffffffff


	//   ....[140]....
        /*05b4*/ 	.word	0xffffffff


	//   ....[141]....
        /*05b8*/ 	.word	0xffffffff


	//   ....[142]....
        /*05bc*/ 	.word	0xffffffff


	//   ....[143]....
        /*05c0*/ 	.word	0xffffffff


	//   ....[144]....
        /*05c4*/ 	.word	0xffffffff


	//   ....[145]....
        /*05c8*/ 	.word	0xffffffff


	//   ....[146]....
        /*05cc*/ 	.word	0xffffffff


	//   ....[147]....
        /*05d0*/ 	.word	0xffffffff


	//   ....[148]....
        /*05d4*/ 	.word	0xffffffff


	//   ....[149]....
        /*05d8*/ 	.word	0xffffffff


	//   ....[150]....
        /*05dc*/ 	.word	0xffffffff


	//   ....[151]....
        /*05e0*/ 	.word	0xffffffff


	//   ....[152]....
        /*05e4*/ 	.word	0xffffffff


	//   ....[153]....
        /*05e8*/ 	.word	0xffffffff


	//   ....[154]....
        /*05ec*/ 	.word	0xffffffff


	//   ....[155]....
        /*05f0*/ 	.word	0xffffffff


	//   ....[156]....
        /*05f4*/ 	.word	0xffffffff


	//   ....[157]....
        /*05f8*/ 	.word	0xffffffff


	//   ....[158]....
        /*05fc*/ 	.word	0xffffffff


	//   ....[159]....
        /*0600*/ 	.word	0xffffffff


	//   ....[160]....
        /*0604*/ 	.word	0xffffffff


	//   ....[161]....
        /*0608*/ 	.word	0xffffffff


	//   ....[162]....
        /*060c*/ 	.word	0xffffffff


	//   ....[163]....
        /*0610*/ 	.word	0xffffffff


	//   ....[164]....
        /*0614*/ 	.word	0xffffffff


	//   ....[165]....
        /*0618*/ 	.word	0xffffffff


	//   ....[166]....
        /*061c*/ 	.word	0xffffffff


	//   ....[167]....
        /*0620*/ 	.word	0xffffffff


	//   ....[168]....
        /*0624*/ 	.word	0xffffffff


	//   ....[169]....
        /*0628*/ 	.word	0x0500000f


	//   ....[170]....
        /*062c*/ 	.word	0x0500000f


	//   ....[171]....
        /*0630*/ 	.word	0x0500000f


	//   ....[172]....
        /*0634*/ 	.word	0x0500000f


	//   ....[173]....
        /*0638*/ 	.word	0x0500000f


	//   ....[174]....
        /*063c*/ 	.word	0x0500000f


	//   ....[175]....
        /*0640*/ 	.word	0x0500000f


	//   ....[176]....
        /*0644*/ 	.word	0x0500000f


	//   ....[177]....
        /*0648*/ 	.word	0x0500000f


	//   ....[178]....
        /*064c*/ 	.word	0x0500000f


	//   ....[179]....
        /*0650*/ 	.word	0x0500000f


	//   ....[180]....
        /*0654*/ 	.word	0x0500000f


	//   ....[181]....
        /*0658*/ 	.word	0x0500000f


	//   ....[182]....
        /*065c*/ 	.word	0x0500000f


	//   ....[183]....
        /*0660*/ 	.word	0x0500000f


	//   ....[184]....
        /*0664*/ 	.word	0x0500000f


	//   ....[185]....
        /*0668*/ 	.word	0x0500000f


	//   ....[186]....
        /*066c*/ 	.word	0x0500000f


	//   ....[187]....
        /*0670*/ 	.word	0x0500000f


	//   ....[188]....
        /*0674*/ 	.word	0x0500000f


	//   ....[189]....
        /*0678*/ 	.word	0x0500000f


	//   ....[190]....
        /*067c*/ 	.word	0x0500000f


	//   ....[191]....
        /*0680*/ 	.word	0x0500000f


	//   ....[192]....
        /*0684*/ 	.word	0x0500000f


	//   ....[193]....
        /*0688*/ 	.word	0x0500000f


	//   ....[194]....
        /*068c*/ 	.word	0x0500000f


	//   ....[195]....
        /*0690*/ 	.word	0x0500000f


	//   ....[196]....
        /*0694*/ 	.word	0x0500000f


	//   ....[197]....
        /*0698*/ 	.word	0x0500000f


	//   ....[198]....
        /*069c*/ 	.word	0x0500000f


	//   ....[199]....
        /*06a0*/ 	.word	0x0500000f


	//   ....[200]....
        /*06a4*/ 	.word	0x0500000f


	//   ....[201]....
        /*06a8*/ 	.word	0x0500000f


	//   ....[202]....
        /*06ac*/ 	.word	0x0500000f


	//   ....[203]....
        /*06b0*/ 	.word	0x0500000f


	//   ....[204]....
        /*06b4*/ 	.word	0x0500000f


	//   ....[205]....
        /*06b8*/ 	.word	0x0500000f


	//   ....[206]....
        /*06bc*/ 	.word	0x0500000f


	//   ....[207]....
        /*06c0*/ 	.word	0x0500000f


	//   ....[208]....
        /*06c4*/ 	.word	0x0500000f


	//   ....[209]....
        /*06c8*/ 	.word	0x0500000f


	//   ....[210]....
        /*06cc*/ 	.word	0x0500000f


	//   ....[211]....
        /*06d0*/ 	.word	0x0500000f


	//   ....[212]....
        /*06d4*/ 	.word	0x0500000f


	//   ....[213]....
        /*06d8*/ 	.word	0x0500000f


	//   ....[214]....
        /*06dc*/ 	.word	0x0500000f


	//   ....[215]....
        /*06e0*/ 	.word	0x0500000f


	//   ....[216]....
        /*06e4*/ 	.word	0x0500000f


	//   ....[217]....
        /*06e8*/ 	.word	0x0500000f


	//   ....[218]....
        /*06ec*/ 	.word	0x0500000f


	//   ....[219]....
        /*06f0*/ 	.word	0x0500000f


	//   ....[220]....
        /*06f4*/ 	.word	0x0500000f


	//   ....[221]....
        /*06f8*/ 	.word	0x0500000f


	//   ....[222]....
        /*06fc*/ 	.word	0x0500000f


	//   ....[223]....
        /*0700*/ 	.word	0x0500000f


	//   ....[224]....
        /*0704*/ 	.word	0x0500000f


	//   ....[225]....
        /*0708*/ 	.word	0x0500000f


	//   ....[226]....
        /*070c*/ 	.word	0x0500000f


	//   ....[227]....
        /*0710*/ 	.word	0x0500000f


	//   ....[228]....
        /*0714*/ 	.word	0x0500000f


	//   ....[229]....
        /*0718*/ 	.word	0x0500000f


	//   ....[230]....
        /*071c*/ 	.word	0x0500000f


	//   ....[231]....
        /*0720*/ 	.word	0x0500000f


	//   ....[232]....
        /*0724*/ 	.word	0x0500000f


	//   ....[233]....
        /*0728*/ 	.word	0x0500000f


	//   ....[234]....
        /*072c*/ 	.word	0x0500000f


	//   ....[235]....
        /*0730*/ 	.word	0x0500000f


	//   ....[236]....
        /*0734*/ 	.word	0x0500000f


	//   ....[237]....
        /*0738*/ 	.word	0x0500000f


	//   ....[238]....
        /*073c*/ 	.word	0x0500000f


	//   ....[239]....
        /*0740*/ 	.word	0x0500000f


	//   ....[240]....
        /*0744*/ 	.word	0x0500000f


	//   ....[241]....
        /*0748*/ 	.word	0x0500000f


	//   ....[242]....
        /*074c*/ 	.word	0x0500000f


	//   ....[243]....
        /*0750*/ 	.word	0x0500000f


	//   ....[244]....
        /*0754*/ 	.word	0x0500000f


	//   ....[245]....
        /*0758*/ 	.word	0x0500000f


	//   ....[246]....
        /*075c*/ 	.word	0x0500000f


	//   ....[247]....
        /*0760*/ 	.word	0x0500000f


	//   ....[248]....
        /*0764*/ 	.word	0x0500000f


	//   ....[249]....
        /*0768*/ 	.word	0x0500000f


	//   ....[250]....
        /*076c*/ 	.word	0x0500000f


	//   ....[251]....
        /*0770*/ 	.word	0x0500000f


	//   ....[252]....
        /*0774*/ 	.word	0x0500000f


	//   ....[253]....
        /*0778*/ 	.word	0x0500000f


	//   ....[254]....
        /*077c*/ 	.word	0x0500000f


	//   ....[255]....
        /*0780*/ 	.word	0x0500000f


	//   ....[0]....
        /*0784*/ 	.word	0x0500000f


	//   ....[1]....
        /*0788*/ 	.word	0x0500000f


	//   ....[2]....
        /*078c*/ 	.word	0x0500000f


	//   ....[3]....
        /*0790*/ 	.word	0x0500000f


	//   ....[4]....
        /*0794*/ 	.word	0x0500000f


	//   ....[5]....
        /*0798*/ 	.word	0x0500000f


	//   ....[6]....
        /*079c*/ 	.word	0x0500000f


	//   ....[7]....
        /*07a0*/ 	.word	0x0500000f


	//   ....[8]....
        /*07a4*/ 	.word	0x0500000f


	//   ....[9]....
        /*07a8*/ 	.word	0x0500000f


	//   ....[10]....
        /*07ac*/ 	.word	0x0500000f


	//   ....[11]....
        /*07b0*/ 	.word	0x0500000f


	//   ....[12]....
        /*07b4*/ 	.word	0x0500000f


	//   ....[13]....
        /*07b8*/ 	.word	0x0500000f


	//   ....[14]....
        /*07bc*/ 	.word	0x0500000f


	//   ....[15]....
        /*07c0*/ 	.word	0x0500000f


	//   ....[16]....
        /*07c4*/ 	.word	0x0500000f


	//   ....[17]....
        /*07c8*/ 	.word	0x0500000f


	//----- nvinfo : EIATTR_COOP_GROUP_INSTR_OFFSETS
	.align		4
.L_142:
        /*07cc*/ 	.byte	0x04, 0x28
        /*07ce*/ 	.short	(.L_144 - .L_143)


	//   ....[0]....
.L_143:
        /*07d0*/ 	.word	0x00000060


	//   ....[1]....
        /*07d4*/ 	.word	0x00000140


	//   ....[2]....
        /*07d8*/ 	.word	0x00000190


	//   ....[3]....
        /*07dc*/ 	.word	0x000003c0


	//   ....[4]....
        /*07e0*/ 	.word	0x00000520


	//   ....[5]....
        /*07e4*/ 	.word	0x00000640


	//   ....[6]....
        /*07e8*/ 	.word	0x000007a0


	//   ....[7]....
        /*07ec*/ 	.word	0x00003c70


	//   ....[8]....
        /*07f0*/ 	.word	0x00003c80


	//   ....[9]....
        /*07f4*/ 	.word	0x00005320


	//   ....[10]....
        /*07f8*/ 	.word	0x00005330


	//   ....[11]....
        /*07fc*/ 	.word	0x00007560


	//   ....[12]....
        /*0800*/ 	.word	0x00007570


	//   ....[13]....
        /*0804*/ 	.word	0x00008e00


	//   ....[14]....
        /*0808*/ 	.word	0x00008e10


	//   ....[15]....
        /*080c*/ 	.word	0x0000a850


	//   ....[16]....
        /*0810*/ 	.word	0x0000a860


	//   ....[17]....
        /*0814*/ 	.word	0x0000aaf0


	//   ....[18]....
        /*0818*/ 	.word	0x0000ab00


	//   ....[19]....
        /*081c*/ 	.word	0x0000b020


	//   ....[20]....
        /*0820*/ 	.word	0x0000b050


	//   ....[21]....
        /*0824*/ 	.word	0x0000b1d0


	//   ....[22]....
        /*0828*/ 	.word	0x0000b1f0


	//   ....[23]....
        /*082c*/ 	.word	0x0000b9a0


	//   ....[24]....
        /*0830*/ 	.word	0x0000bef0


	//   ....[25]....
        /*0834*/ 	.word	0x0000bf00


	//   ....[26]....
        /*0838*/ 	.word	0x0000bf10


	//   ....[27]....
        /*083c*/ 	.word	0x0000bf20


	//   ....[28]....
        /*0840*/ 	.word	0x0000e990


	//   ....[29]....
        /*0844*/ 	.word	0x0000e9a0


	//   ....[30]....
        /*0848*/ 	.word	0x0000e9b0


	//   ....[31]....
        /*084c*/ 	.word	0x0000e9c0


	//   ....[32]....
        /*0850*/ 	.word	0x00012740


	//   ....[33]....
        /*0854*/ 	.word	0x00012760


	//   ....[34]....
        /*0858*/ 	.word	0x00012bd0


	//   ....[35]....
        /*085c*/ 	.word	0x00012c20


	//   ....[36]....
        /*0860*/ 	.word	0x00014e10


	//   ....[37]....
        /*0864*/ 	.word	0x00014e20


	//   ....[38]....
        /*0868*/ 	.word	0x00014e50


	//   ....[39]....
        /*086c*/ 	.word	0x00014e60


	//   ....[40]....
        /*0870*/ 	.word	0x000161f0


	//   ....[41]....
        /*0874*/ 	.word	0x00016270


	//   ....[42]....
        /*0878*/ 	.word	0x000162a0


	//   ....[43]....
        /*087c*/ 	.word	0x000162b0


	//   ....[44]....
        /*0880*/ 	.word	0x000173b0


	//   ....[45]....
        /*0884*/ 	.word	0x000173c0


	//   ....[46]....
        /*0888*/ 	.word	0x000173d0


	//   ....[47]....
        /*088c*/ 	.word	0x000173e0


	//   ....[48]....
        /*0890*/ 	.word	0x00017ac0


	//   ....[49]....
        /*0894*/ 	.word	0x00017af0


	//   ....[50]....
        /*0898*/ 	.word	0x00017bb0


	//   ....[51]....
        /*089c*/ 	.word	0x00017bd0


	//   ....[52]....
        /*08a0*/ 	.word	0x00017c90


	//   ....[53]....
        /*08a4*/ 	.word	0x00017cb0


	//   ....[54]....
        /*08a8*/ 	.word	0x00017d80


	//   ....[55]....
        /*08ac*/ 	.word	0x00017da0


	//   ....[56]....
        /*08b0*/ 	.word	0x00018240


	//   ....[57]....
        /*08b4*/ 	.word	0x00018250


	//   ....[58]....
        /*08b8*/ 	.word	0x00018690


	//   ....[59]....
        /*08bc*/ 	.word	0x000186a0


	//   ....[60]....
        /*08c0*/ 	.word	0x00019310


	//   ....[61]....
        /*08c4*/ 	.word	0x00019320


	//   ....[62]....
        /*08c8*/ 	.word	0x000193e0


	//   ....[63]....
        /*08cc*/ 	.word	0x00019400


	//   ....[64]....
        /*08d0*/ 	.word	0x000194c0


	//   ....[65]....
        /*08d4*/ 	.word	0x000194e0


	//   ....[66]....
        /*08d8*/ 	.word	0x000195b0


	//   ....[67]....
        /*08dc*/ 	.word	0x000195d0


	//   ....[68]....
        /*08e0*/ 	.word	0x00019720


	//   ....[69]....
        /*08e4*/ 	.word	0x00019930


	//   ....[70]....
        /*08e8*/ 	.word	0x00019960


	//   ....[71]....
        /*08ec*/ 	.word	0x00019990


	//   ....[72]....
        /*08f0*/ 	.word	0x000199c0


	//   ....[73]....
        /*08f4*/ 	.word	0x000199f0


	//   ....[74]....
        /*08f8*/ 	.word	0x00019a20


	//   ....[75]....
        /*08fc*/ 	.word	0x00019bb0


	//   ....[76]....
        /*0900*/ 	.word	0x00019be0


	//   ....[77]....
        /*0904*/ 	.word	0x00019c10


	//   ....[78]....
        /*0908*/ 	.word	0x00019c40


	//   ....[79]....
        /*090c*/ 	.word	0x00019c70


	//   ....[80]....
        /*0910*/ 	.word	0x00019ca0


	//   ....[81]....
        /*0914*/ 	.word	0x00019d30


	//   ....[82]....
        /*0918*/ 	.word	0x00019d60


	//   ....[83]....
        /*091c*/ 	.word	0x00019d70


	//   ....[84]....
        /*0920*/ 	.word	0x00019e00


	//   ....[85]....
        /*0924*/ 	.word	0x0001ad70


	//   ....[86]....
        /*0928*/ 	.word	0x0001cea0


	//   ....[87]....
        /*092c*/ 	.word	0x0001cec0


	//   ....[88]....
        /*0930*/ 	.word	0x0001cf70


	//   ....[89]....
        /*0934*/ 	.word	0x0001cf90


	//   ....[90]....
        /*0938*/ 	.word	0x0001d030


	//   ....[91]....
        /*093c*/ 	.word	0x0001d050


	//   ....[92]....
        /*0940*/ 	.word	0x0001d0f0


	//   ....[93]....
        /*0944*/ 	.word	0x0001d110


	//   ....[94]....
        /*0948*/ 	.word	0x0001d1b0


	//   ....[95]....
        /*094c*/ 	.word	0x0001d1d0


	//   ....[96]....
        /*0950*/ 	.word	0x0001d1e0


	//   ....[97]....
        /*0954*/ 	.word	0x0001d270


	//   ....[98]....
        /*0958*/ 	.word	0x0001da20


	//   ....[99]....
        /*095c*/ 	.word	0x0001da50


	//   ....[100]....
        /*0960*/ 	.word	0x0001da70


	//   ....[101]....
        /*0964*/ 	.word	0x0001db00


	//   ....[102]....
        /*0968*/ 	.word	0x0001db10


	//   ....[103]....
        /*096c*/ 	.word	0x0001dbb0


	//   ....[104]....
        /*0970*/ 	.word	0x0001dbc0


	//   ....[105]....
        /*0974*/ 	.word	0x0001dc60


	//   ....[106]....
        /*0978*/ 	.word	0x0001dc70


	//   ....[107]....
        /*097c*/ 	.word	0x0001dd10


	//   ....[108]....
        /*0980*/ 	.word	0x0001dd20


	//   ....[109]....
        /*0984*/ 	.word	0x0001ddc0


	//   ....[110]....
        /*0988*/ 	.word	0x0001ddd0


	//   ....[111]....
        /*098c*/ 	.word	0x0001de70


	//   ....[112]....
        /*0990*/ 	.word	0x0001de80


	//   ....[113]....
        /*0994*/ 	.word	0x0001de90


	//   ....[114]....
        /*0998*/ 	.word	0x0001e660


	//   ....[115]....
        /*099c*/ 	.word	0x0001e670


	//   ....[116]....
        /*09a0*/ 	.word	0x0001e680


	//   ....[117]....
        /*09a4*/ 	.word	0x0001e710


	//   ....[118]....
        /*09a8*/ 	.word	0x0001e720


	//   ....[119]....
        /*09ac*/ 	.word	0x0001e780


	//   ....[120]....
        /*09b0*/ 	.word	0x0001e7b0


	//   ....[121]....
        /*09b4*/ 	.word	0x0001e7f0


	//   ....[122]....
        /*09b8*/ 	.word	0x0001e820


	//   ....[123]....
        /*09bc*/ 	.word	0x0001e860


	//   ....[124]....
        /*09c0*/ 	.word	0x0001e890


	//   ....[125]....
        /*09c4*/ 	.word	0x0001e8d0


	//   ....[126]....
        /*09c8*/ 	.word	0x0001eb50


	//   ....[127]....
        /*09cc*/ 	.word	0x0001eb70


	//   ....[128]....
        /*09d0*/ 	.word	0x0001ec00


	//   ....[129]....
        /*09d4*/ 	.word	0x0001ec10


	//   ....[130]....
        /*09d8*/ 	.word	0x0001ec80


	//   ....[131]....
        /*09dc*/ 	.word	0x0001ec90


	//   ....[132]....
        /*09e0*/ 	.word	0x0001ed00


	//   ....[133]....
        /*09e4*/ 	.word	0x0001ed10


	//   ....[134]....
        /*09e8*/ 	.word	0x0001ed80


	//   ....[135]....
        /*09ec*/ 	.word	0x0001ed90


	//   ....[136]....
        /*09f0*/ 	.word	0x0001eda0


	//   ....[137]....
        /*09f4*/ 	.word	0x0001ee10


	//   ....[138]....
        /*09f8*/ 	.word	0x0001f390


	//   ....[139]....
        /*09fc*/ 	.word	0x0001f3c0


	//   ....[140]....
        /*0a00*/ 	.word	0x0001f3e0


	//   ....[141]....
        /*0a04*/ 	.word	0x0001f3f0


	//   ....[142]....
        /*0a08*/ 	.word	0x0001f430


	//   ....[143]....
        /*0a0c*/ 	.word	0x0001f450


	//   ....[144]....
        /*0a10*/ 	.word	0x0001f4c0


	//   ....[145]....
        /*0a14*/ 	.word	0x0001f4e0


	//   ....[146]....
        /*0a18*/ 	.word	0x0001f540


	//   ....[147]....
        /*0a1c*/ 	.word	0x0001f560


	//   ....[148]....
        /*0a20*/ 	.word	0x0001f5b0


	//   ....[149]....
        /*0a24*/ 	.word	0x0001f5d0


	//   ....[150]....
        /*0a28*/ 	.word	0x0001fa20


	//   ....[151]....
        /*0a2c*/ 	.word	0x0001fa50


	//   ....[152]....
        /*0a30*/ 	.word	0x0001fab0


	//   ....[153]....
        /*0a34*/ 	.word	0x0001fae0


	//   ....[154]....
        /*0a38*/ 	.word	0x0001fb10


	//   ....[155]....
        /*0a3c*/ 	.word	0x0001fb40


	//   ....[156]....
        /*0a40*/ 	.word	0x0001fb70


	//   ....[157]....
        /*0a44*/ 	.word	0x0001fba0


	//   ....[158]....
        /*0a48*/ 	.word	0x0001fd40


	//   ....[159]....
        /*0a4c*/ 	.word	0x0001fd70


	//   ....[160]....
        /*0a50*/ 	.word	0x0001fda0


	//   ....[161]....
        /*0a54*/ 	.word	0x0001fdd0


	//   ....[162]....
        /*0a58*/ 	.word	0x0001fe00


	//   ....[163]....
        /*0a5c*/ 	.word	0x0001fe30


	//   ....[164]....
        /*0a60*/ 	.word	0x0001fef0


	//   ....[165]....
        /*0a64*/ 	.word	0x0001ff10


	//   ....[166]....
        /*0a68*/ 	.word	0x0001ff20


	//   ....[167]....
        /*0a6c*/ 	.word	0x0001ff80


	//   ....[168]....
        /*0a70*/ 	.word	0x000205a0


	//   ....[169]....
        /*0a74*/ 	.word	0x000208c0


	//   ....[170]....
        /*0a78*/ 	.word	0x00020950


	//   ....[171]....
        /*0a7c*/ 	.word	0x000209f0


	//   ....[172]....
        /*0a80*/ 	.word	0x00020a80


	//   ....[173]....
        /*0a84*/ 	.word	0x00020b70


	//   ....[174]....
        /*0a88*/ 	.word	0x00020c00


	//   ....[175]....
        /*0a8c*/ 	.word	0x00020ca0


	//   ....[176]....
        /*0a90*/ 	.word	0x00020d30


	//   ....[177]....
        /*0a94*/ 	.word	0x00020e20


	//   ....[178]....
        /*0a98*/ 	.word	0x00020eb0


	//   ....[179]....
        /*0a9c*/ 	.word	0x00020f50


	//   ....[180]....
        /*0aa0*/ 	.word	0x00020fe0


	//   ....[181]....
        /*0aa4*/ 	.word	0x000210d0


	//   ....[182]....
        /*0aa8*/ 	.word	0x00021160


	//   ....[183]....
        /*0aac*/ 	.word	0x000211b0


	//   ....[184]....
        /*0ab0*/ 	.word	0x00021200


	//   ....[185]....
        /*0ab4*/ 	.word	0x000212f0


	//   ....[186]....
        /*0ab8*/ 	.word	0x00021380


	//   ....[187]....
        /*0abc*/ 	.word	0x000213d0


	//   ....[188]....
        /*0ac0*/ 	.word	0x00021420


	//   ....[189]....
        /*0ac4*/ 	.word	0x00021680


	//   ....[190]....
        /*0ac8*/ 	.word	0x00021960


	//   ....[191]....
        /*0acc*/ 	.word	0x00021a50


	//   ....[192]....
        /*0ad0*/ 	.word	0x00021af0


	//   ....[193]....
        /*0ad4*/ 	.word	0x00021b50


	//   ....[194]....
        /*0ad8*/ 	.word	0x00021c60


	//   ....[195]....
        /*0adc*/ 	.word	0x00021cd0


	//   ....[196]....
        /*0ae0*/ 	.word	0x00021de0


	//   ....[197]....
        /*0ae4*/ 	.word	0x00021e50


	//   ....[198]....
        /*0ae8*/ 	.word	0x00021f60


	//   ....[199]....
        /*0aec*/ 	.word	0x00021fd0


	//   ....[200]....
        /*0af0*/ 	.word	0x000220e0


	//   ....[201]....
        /*0af4*/ 	.word	0x00022150


	//   ....[202]....
        /*0af8*/ 	.word	0x000221f0


	//   ....[203]....
        /*0afc*/ 	.word	0x00022300


	//   ....[204]....
        /*0b00*/ 	.word	0x00022360


	//   ....[205]....
        /*0b04*/ 	.word	0x000223c0


	//   ....[206]....
        /*0b08*/ 	.word	0x000224c0


	//   ....[207]....
        /*0b0c*/ 	.word	0x00022520


	//   ....[208]....
        /*0b10*/ 	.word	0x00022630


	//   ....[209]....
        /*0b14*/ 	.word	0x00022690


	//   ....[210]....
        /*0b18*/ 	.word	0x000227a0


	//   ....[211]....
        /*0b1c*/ 	.word	0x00022800


	//   ....[212]....
        /*0b20*/ 	.word	0x00022910


	//   ....[213]....
        /*0b24*/ 	.word	0x00022970


	//   ....[214]....
        /*0b28*/ 	.word	0x00022a80


	//   ....[215]....
        /*0b2c*/ 	.word	0x00022ae0


	//   ....[216]....
        /*0b30*/ 	.word	0x00022bf0


	//   ....[217]....
        /*0b34*/ 	.word	0x00022c50


	//   ....[218]....
        /*0b38*/ 	.word	0x00022d40


	//   ....[219]....
        /*0b3c*/ 	.word	0x00022e70


	//   ....[220]....
        /*0b40*/ 	.word	0x00022f20


	//   ....[221]....
        /*0b44*/ 	.word	0x00022fa0


	//   ....[222]....
        /*0b48*/ 	.word	0x00023080


	//   ....[223]....
        /*0b4c*/ 	.word	0x000230e0


	//   ....[224]....
        /*0b50*/ 	.word	0x000231b0


	//   ....[225]....
        /*0b54*/ 	.word	0x00023210


	//   ....[226]....
        /*0b58*/ 	.word	0x000232e0


	//   ....[227]....
        /*0b5c*/ 	.word	0x00023340


	//   ....[228]....
        /*0b60*/ 	.word	0x00023410


	//   ....[229]....
        /*0b64*/ 	.word	0x00023470


	//   ....[230]....
        /*0b68*/ 	.word	0x00023540


	//   ....[231]....
        /*0b6c*/ 	.word	0x00023630


	//   ....[232]....
        /*0b70*/ 	.word	0x000236d0


	//   ....[233]....
        /*0b74*/ 	.word	0x00023730


	//   ....[234]....
        /*0b78*/ 	.word	0x00023820


	//   ....[235]....
        /*0b7c*/ 	.word	0x00023880


	//   ....[236]....
        /*0b80*/ 	.word	0x00023960


	//   ....[237]....
        /*0b84*/ 	.word	0x000239c0


	//   ....[238]....
        /*0b88*/ 	.word	0x00023aa0


	//   ....[239]....
        /*0b8c*/ 	.word	0x00023b00


	//   ....[240]....
        /*0b90*/ 	.word	0x00023be0


	//   ....[241]....
        /*0b94*/ 	.word	0x00023c40


	//   ....[242]....
        /*0b98*/ 	.word	0x00023d10


	//   ....[243]....
        /*0b9c*/ 	.word	0x00023e40


	//   ....[244]....
        /*0ba0*/ 	.word	0x00023f40


	//   ....[245]....
        /*0ba4*/ 	.word	0x00023fd0


	//   ....[246]....
        /*0ba8*/ 	.word	0x000240a0


	//   ....[247]....
        /*0bac*/ 	.word	0x00024100


	//   ....[248]....
        /*0bb0*/ 	.word	0x000241d0


	//   ....[249]....
        /*0bb4*/ 	.word	0x00024230


	//   ....[250]....
        /*0bb8*/ 	.word	0x00024310


	//   ....[251]....
        /*0bbc*/ 	.word	0x00024370


	//   ....[252]....
        /*0bc0*/ 	.word	0x00024440


	//   ....[253]....
        /*0bc4*/ 	.word	0x000244a0


	//   ....[254]....
        /*0bc8*/ 	.word	0x00024560


	//   ....[255]....
        /*0bcc*/ 	.word	0x000245f0


	//   ....[0]....
        /*0bd0*/ 	.word	0x00024690


	//   ....[1]....
        /*0bd4*/ 	.word	0x00024810


	//   ....[2]....
        /*0bd8*/ 	.word	0x00024880


	//   ....[3]....
        /*0bdc*/ 	.word	0x000248f0


	//   ....[4]....
        /*0be0*/ 	.word	0x00024960


	//   ....[5]....
        /*0be4*/ 	.word	0x000249d0


	//   ....[6]....
        /*0be8*/ 	.word	0x00024a50


	//   ....[7]....
        /*0bec*/ 	.word	0x00024ad0


	//   ....[8]....
        /*0bf0*/ 	.word	0x00024b60


	//   ....[9]....
        /*0bf4*/ 	.word	0x00024bd0


	//   ....[10]....
        /*0bf8*/ 	.word	0x00024c40


	//   ....[11]....
        /*0bfc*/ 	.word	0x00024cb0


	//   ....[12]....
        /*0c00*/ 	.word	0x00024d30


	//   ....[13]....
        /*0c04*/ 	.word	0x00024da0


	//   ....[14]....
        /*0c08*/ 	.word	0x00024e40


	//   ....[15]....
        /*0c0c*/ 	.word	0x00024e90


	//   ....[16]....
        /*0c10*/ 	.word	0x00024f20


	//   ....[17]....
        /*0c14*/ 	.word	0x00025050


	//----- nvinfo : EIATTR_REG_RECONFIG
	.align		4
.L_144:
        /*0c18*/ 	.byte	0x01, 0x54
	.zero		2


	//----- nvinfo : EIATTR_SYSCALL_OFFSETS
	.align		4
        /*0c1c*/ 	.byte	0x04, 0x46
        /*0c1e*/ 	.short	(.L_146 - .L_145)


	//   ....[0]....
.L_145:
        /*0c20*/ 	.word	0x00001f70


	//   ....[1]....
        /*0c24*/ 	.word	0x000020c0


	//   ....[2]....
        /*0c28*/ 	.word	0x0000bb10


	//   ....[3]....
        /*0c2c*/ 	.word	0x0000be70


	//   ....[4]....
        /*0c30*/ 	.word	0x0001c400


	//   ....[5]....
        /*0c34*/ 	.word	0x0001c550


	//   ....[6]....
        /*0c38*/ 	.word	0x0001c640


	//   ....[7]....
        /*0c3c*/ 	.word	0x0001d630


	//----- nvinfo : EIATTR_MBARRIER_INSTR_OFFSETS
	.align		4
.L_146:
        /*0c40*/ 	.byte	0x04, 0x39
        /*0c42*/ 	.short	(.L_148 - .L_147)


	//   ....[0]....
.L_147:
        /*0c44*/ 	.word	0x00000270
        /*0c48*/ 	.word	0x000000ff
        /*0c4c*/ 	.word	0x0002a800
        /*0c50*/ 	.short	0x0100
        /*0c52*/ 	.byte	0x08
	.zero		1


	//   ....[1]....
        /*0c54*/ 	.word	0x00000280
        /*0c58*/ 	.word	0x000000ff
        /*0c5c*/ 	.word	0x0002a820
        /*0c60*/ 	.short	0x0100
        /*0c62*/ 	.byte	0x08
	.zero		1


	//   ....[2]....
        /*0c64*/ 	.word	0x00000370
        /*0c68*/ 	.word	0x000000ff
        /*0c6c*/ 	.word	0x0002a830
        /*0c70*/ 	.short	0x0100
        /*0c72*/ 	.byte	0x08
	.zero		1


	//   ....[3]....
        /*0c74*/ 	.word	0x00000380
        /*0c78*/ 	.word	0x000000ff
        /*0c7c*/ 	.word	0x0002a840
        /*0c80*/ 	.short	0x0100
        /*0c82*/ 	.byte	0x08
	.zero		1


	//   ....[4]....
        /*0c84*/ 	.word	0x00000390
        /*0c88*/ 	.word	0x000000ff
        /*0c8c*/ 	.word	0x0002a838
        /*0c90*/ 	.short	0x0100
        /*0c92*/ 	.byte	0x08
	.zero		1


	//   ....[5]....
        /*0c94*/ 	.word	0x000003a0
        /*0c98*/ 	.word	0x000000ff
        /*0c9c*/ 	.word	0x0002a848
        /*0ca0*/ 	.short	0x0100
        /*0ca2*/ 	.byte	0x08
	.zero		1


	//   ....[6]....
        /*0ca4*/ 	.word	0x000004d0
        /*0ca8*/ 	.word	0x000000ff
        /*0cac*/ 	.word	0x0002a850
        /*0cb0*/ 	.short	0x0100
        /*0cb2*/ 	.byte	0x08
	.zero		1


	//   ....[7]....
        /*0cb4*/ 	.word	0x000004e0
        /*0cb8*/ 	.word	0x000000ff
        /*0cbc*/ 	.word	0x0002a860
        /*0cc0*/ 	.short	0x0100
        /*0cc2*/ 	.byte	0x08
	.zero		1


	//   ....[8]....
        /*0cc4*/ 	.word	0x000004f0
        /*0cc8*/ 	.word	0x000000ff
        /*0ccc*/ 	.word	0x0002a858
        /*0cd0*/ 	.short	0x0100
        /*0cd2*/ 	.byte	0x08
	.zero		1


	//   ....[9]....
        /*0cd4*/ 	.word	0x00000500
        /*0cd8*/ 	.word	0x000000ff
        /*0cdc*/ 	.word	0x0002a868
        /*0ce0*/ 	.short	0x0100
        /*0ce2*/ 	.byte	0x08
	.zero		1


	//   ....[10]....
        /*0ce4*/ 	.word	0x000005f0
        /*0ce8*/ 	.word	0x000000ff
        /*0cec*/ 	.word	0x0002a870
        /*0cf0*/ 	.short	0x0100
        /*0cf2*/ 	.byte	0x06
	.zero		1


	//   ....[11]....
        /*0cf4*/ 	.word	0x00000600
        /*0cf8*/ 	.word	0x000000ff
        /*0cfc*/ 	.word	0x0002a880
        /*0d00*/ 	.short	0x0100
        /*0d02*/ 	.byte	0x06
	.zero		1


	//   ....[12]....
        /*0d04*/ 	.word	0x00000610
        /*0d08*/ 	.word	0x000000ff
        /*0d0c*/ 	.word	0x0002a878
        /*0d10*/ 	.short	0x0100
        /*0d12*/ 	.byte	0x06
	.zero		1


	//   ....[13]....
        /*0d14*/ 	.word	0x00000620
        /*0d18*/ 	.word	0x000000ff
        /*0d1c*/ 	.word	0x0002a888
        /*0d20*/ 	.short	0x0100
        /*0d22*/ 	.byte	0x06
	.zero		1


	//   ....[14]....
        /*0d24*/ 	.word	0x00000750
        /*0d28*/ 	.word	0x000000ff
        /*0d2c*/ 	.word	0x0002a890
        /*0d30*/ 	.short	0x0100
        /*0d32*/ 	.byte	0x08
	.zero		1


	//   ....[15]....
        /*0d34*/ 	.word	0x00000760
        /*0d38*/ 	.word	0x000000ff
        /*0d3c*/ 	.word	0x0002a8a0
        /*0d40*/ 	.short	0x0100
        /*0d42*/ 	.byte	0x08
	.zero		1


	//   ....[16]....
        /*0d44*/ 	.word	0x00000770
        /*0d48*/ 	.word	0x000000ff
        /*0d4c*/ 	.word	0x0002a898
        /*0d50*/ 	.short	0x0100
        /*0d52*/ 	.byte	0x08
	.zero		1


	//   ....[17]....
        /*0d54*/ 	.word	0x00000780
        /*0d58*/ 	.word	0x000000ff
        /*0d5c*/ 	.word	0x0002a8a8
        /*0d60*/ 	.short	0x0100
        /*0d62*/ 	.byte	0x08
	.zero		1


	//   ....[18]....
        /*0d64*/ 	.word	0x000008b0
        /*0d68*/ 	.word	0x000000ff
        /*0d6c*/ 	.word	0x0002a8b0
        /*0d70*/ 	.short	0x0100
        /*0d72*/ 	.byte	0x08
	.zero		1


	//   ....[19]....
        /*0d74*/ 	.word	0x000008c0
        /*0d78*/ 	.word	0x000000ff
        /*0d7c*/ 	.word	0x0002a8c0
        /*0d80*/ 	.short	0x0100
        /*0d82*/ 	.byte	0x08
	.zero		1


	//   ....[20]....
        /*0d84*/ 	.word	0x000008d0
        /*0d88*/ 	.word	0x000000ff
        /*0d8c*/ 	.word	0x0002a8b8
        /*0d90*/ 	.short	0x0100
        /*0d92*/ 	.byte	0x08
	.zero		1


	//   ....[21]....
        /*0d94*/ 	.word	0x000008e0
        /*0d98*/ 	.word	0x000000ff
        /*0d9c*/ 	.word	0x0002a8c8
        /*0da0*/ 	.short	0x0100
        /*0da2*/ 	.byte	0x08
	.zero		1


	//   ....[22]....
        /*0da4*/ 	.word	0x00003c20
        /*0da8*/ 	.word	0x00000055
        /*0dac*/ 	.word	0x0002a890
        /*0db0*/ 	.short	0x010a
        /*0db2*/ 	.byte	0x3f
	.zero		1


	//   ....[23]....
        /*0db4*/ 	.word	0x000074f0
        /*0db8*/ 	.word	0x00000055
        /*0dbc*/ 	.word	0x0002a890
        /*0dc0*/ 	.short	0x010a
        /*0dc2*/ 	.byte	0x3f
	.zero		1


	//   ....[24]....
        /*0dc4*/ 	.word	0x0000a6b0
        /*0dc8*/ 	.word	0x00000055
        /*0dcc*/ 	.word	0x0002a890
        /*0dd0*/ 	.short	0x010a
        /*0dd2*/ 	.byte	0x3f
	.zero		1


	//   ....[25]....
        /*0dd4*/ 	.word	0x0000ae50
        /*0dd8*/ 	.word	0x0000000b
        /*0ddc*/ 	.word	0x00000000
        /*0de0*/ 	.short	0x0101
        /*0de2*/ 	.byte	0x3f
	.zero		1


	//   ....[26]....
        /*0de4*/ 	.word	0x0000ae90
        /*0de8*/ 	.word	0x00000055
        /*0dec*/ 	.word	0x0002a8b0
        /*0df0*/ 	.short	0x010a
        /*0df2*/ 	.byte	0x3f
	.zero		1


	//   ....[27]....
        /*0df4*/ 	.word	0x0000b420
        /*0df8*/ 	.word	0x00000055
        /*0dfc*/ 	.word	0x00000000
        /*0e00*/ 	.short	0x0101
        /*0e02*/ 	.byte	0x3f
	.zero		1


	//   ....[28]....
        /*0e04*/ 	.word	0x0000bb90
        /*0e08*/ 	.word	0x00000002
        /*0e0c*/ 	.word	0x0002a800
        /*0e10*/ 	.short	0x010a
        /*0e12*/ 	.byte	0x3f
	.zero		1


	//   ....[29]....
        /*0e14*/ 	.word	0x0000bbe0
        /*0e18*/ 	.word	0x00000002
        /*0e1c*/ 	.word	0x0002a800
        /*0e20*/ 	.short	0x010a
        /*0e22*/ 	.byte	0x3f
	.zero		1


	//   ....[30]....
        /*0e24*/ 	.word	0x0000c5e0
        /*0e28*/ 	.word	0x00000002
        /*0e2c*/ 	.word	0x0002a800
        /*0e30*/ 	.short	0x010a
        /*0e32*/ 	.byte	0x3f
	.zero		1


	//   ....[31]....
        /*0e34*/ 	.word	0x0000eea0
        /*0e38*/ 	.word	0x00000002
        /*0e3c*/ 	.word	0x0002a800
        /*0e40*/ 	.short	0x010a
        /*0e42*/ 	.byte	0x3f
	.zero		1


	//   ....[32]....
        /*0e44*/ 	.word	0x00011670
        /*0e48*/ 	.word	0x00000009
        /*0e4c*/ 	.word	0x0002a830
        /*0e50*/ 	.short	0x010a
        /*0e52*/ 	.byte	0x3f
	.zero		1


	//   ....[33]....
        /*0e54*/ 	.word	0x000116c0
        /*0e58*/ 	.word	0x00000009
        /*0e5c*/ 	.word	0x0002a830
        /*0e60*/ 	.short	0x010a
        /*0e62*/ 	.byte	0x3f
	.zero		1


	//   ....[34]....
        /*0e64*/ 	.word	0x00013150
        /*0e68*/ 	.word	0x00000007
        /*0e6c*/ 	.word	0x00000000
        /*0e70*/ 	.short	0x0101
        /*0e72*/ 	.byte	0x3f
	.zero		1


	//   ....[35]....
        /*0e74*/ 	.word	0x00013a60
        /*0e78*/ 	.word	0x0000000f
        /*0e7c*/ 	.word	0x0002a830
        /*0e80*/ 	.short	0x010a
        /*0e82*/ 	.byte	0x3f
	.zero		1


	//   ....[36]....
        /*0e84*/ 	.word	0x00013ae0
        /*0e88*/ 	.word	0x0000000f
        /*0e8c*/ 	.word	0x0002a830
        /*0e90*/ 	.short	0x010a
        /*0e92*/ 	.byte	0x3f
	.zero		1


	//   ....[37]....
        /*0e94*/ 	.word	0x00014790
        /*0e98*/ 	.word	0x00000014
        /*0e9c*/ 	.word	0x0002a850
        /*0ea0*/ 	.short	0x010a
        /*0ea2*/ 	.byte	0x3f
	.zero		1


	//   ....[38]....
        /*0ea4*/ 	.word	0x000147e0
        /*0ea8*/ 	.word	0x00000014
        /*0eac*/ 	.word	0x0002a850
        /*0eb0*/ 	.short	0x010a
        /*0eb2*/ 	.byte	0x3f
	.zero		1


	//   ....[39]....
        /*0eb4*/ 	.word	0x00015260
        /*0eb8*/ 	.word	0x00000063
        /*0ebc*/ 	.word	0x00000000
        /*0ec0*/ 	.short	0x0101
        /*0ec2*/ 	.byte	0x3f
	.zero		1


	//   ....[40]....
        /*0ec4*/ 	.word	0x000158f0
        /*0ec8*/ 	.word	0x00000014
        /*0ecc*/ 	.word	0x00000000
        /*0ed0*/ 	.short	0x0101
        /*0ed2*/ 	.byte	0x3f
	.zero		1


	//   ....[41]....
        /*0ed4*/ 	.word	0x00015ef0
        /*0ed8*/ 	.word	0x00000004
        /*0edc*/ 	.word	0x0002a850
        /*0ee0*/ 	.short	0x010a
        /*0ee2*/ 	.byte	0x3f
	.zero		1


	//   ....[42]....
        /*0ee4*/ 	.word	0x00015f90
        /*0ee8*/ 	.word	0x00000004
        /*0eec*/ 	.word	0x0002a850
        /*0ef0*/ 	.short	0x010a
        /*0ef2*/ 	.byte	0x3f
	.zero		1


	//   ....[43]....
        /*0ef4*/ 	.word	0x00016490
        /*0ef8*/ 	.word	0x00000004
        /*0efc*/ 	.word	0x00000000
        /*0f00*/ 	.short	0x0101
        /*0f02*/ 	.byte	0x3f
	.zero		1


	//   ....[44]....
        /*0f04*/ 	.word	0x00017ab0
        /*0f08*/ 	.word	0x00000000
        /*0f0c*/ 	.word	0x00000000
        /*0f10*/ 	.short	0x0101
        /*0f12*/ 	.byte	0x3f
	.zero		1


	//   ....[45]....
        /*0f14*/ 	.word	0x00018140
        /*0f18*/ 	.word	0x00000006
        /*0f1c*/ 	.word	0x00000000
        /*0f20*/ 	.short	0x0101
        /*0f22*/ 	.byte	0x3f
	.zero		1


	//   ....[46]....
        /*0f24*/ 	.word	0x0001ae50
        /*0f28*/ 	.word	0x00000016
        /*0f2c*/ 	.word	0x0002a820
        /*0f30*/ 	.short	0x010a
        /*0f32*/ 	.byte	0x3f
	.zero		1


	//   ....[47]....
        /*0f34*/ 	.word	0x0001aee0
        /*0f38*/ 	.word	0x0000000b
        /*0f3c*/ 	.word	0x0002a8a0
        /*0f40*/ 	.short	0x010a
        /*0f42*/ 	.byte	0x3f
	.zero		1


	//   ....[48]....
        /*0f44*/ 	.word	0x0001b320
        /*0f48*/ 	.word	0x0000000b
        /*0f4c*/ 	.word	0x0002a8c0
        /*0f50*/ 	.short	0x010a
        /*0f52*/ 	.byte	0x3f
	.zero		1


	//   ....[49]....
        /*0f54*/ 	.word	0x0001b750
        /*0f58*/ 	.word	0x0000000a
        /*0f5c*/ 	.word	0x0002a8a0
        /*0f60*/ 	.short	0x010a
        /*0f62*/ 	.byte	0x3f
	.zero		1


	//   ....[50]....
        /*0f64*/ 	.word	0x0001bb80
        /*0f68*/ 	.word	0x0000000a
        /*0f6c*/ 	.word	0x0002a8c0
        /*0f70*/ 	.short	0x010a
        /*0f72*/ 	.byte	0x3f
	.zero		1


	//   ....[51]....
        /*0f74*/ 	.word	0x0001cc70
        /*0f78*/ 	.word	0x00000007
        /*0f7c*/ 	.word	0x0002a840
        /*0f80*/ 	.short	0x010a
        /*0f82*/ 	.byte	0x3f
	.zero		1


	//   ....[52]....
        /*0f84*/ 	.word	0x0001d330
        /*0f88*/ 	.word	0x00000007
        /*0f8c*/ 	.word	0x0002a830
        /*0f90*/ 	.short	0x0107
        /*0f92*/ 	.byte	0x3f
	.zero		1


	//   ....[53]....
        /*0f94*/ 	.word	0x0001d400
        /*0f98*/ 	.word	0x00000007
        /*0f9c*/ 	.word	0x0002a830
        /*0fa0*/ 	.short	0x0101
        /*0fa2*/ 	.byte	0x3f
	.zero		1


	//   ....[54]....
        /*0fa4*/ 	.word	0x0001dfe0
        /*0fa8*/ 	.word	0x00000016
        /*0fac*/ 	.word	0x0002a800
        /*0fb0*/ 	.short	0x0107
        /*0fb2*/ 	.byte	0x3f
	.zero		1


	//   ....[55]....
        /*0fb4*/ 	.word	0x0001e0f0
        /*0fb8*/ 	.word	0x00000016
        /*0fbc*/ 	.word	0x0002a800
        /*0fc0*/ 	.short	0x0101
        /*0fc2*/ 	.byte	0x3f
	.zero		1


	//   ....[56]....
        /*0fc4*/ 	.word	0x0001e110
        /*0fc8*/ 	.word	0x00000016
        /*0fcc*/ 	.word	0x0002a820
        /*0fd0*/ 	.short	0x010a
        /*0fd2*/ 	.byte	0x3f
	.zero		1


	//   ....[57]....
        /*0fd4*/ 	.word	0x0001e480
        /*0fd8*/ 	.word	0x00000006
        /*0fdc*/ 	.word	0x0002a840
        /*0fe0*/ 	.short	0x010a
        /*0fe2*/ 	.byte	0x3f
	.zero		1


	//   ....[58]....
        /*0fe4*/ 	.word	0x0001e970
        /*0fe8*/ 	.word	0x00000006
        /*0fec*/ 	.word	0x0002a830
        /*0ff0*/ 	.short	0x0107
        /*0ff2*/ 	.byte	0x3f
	.zero		1


	//   ....[59]....
        /*0ff4*/ 	.word	0x0001ea30
        /*0ff8*/ 	.word	0x00000006
        /*0ffc*/ 	.word	0x0002a830
        /*1000*/ 	.short	0x0101
        /*1002*/ 	.byte	0x3f
	.zero		1


	//   ....[60]....
        /*1004*/ 	.word	0x0001ea90
        /*1008*/ 	.word	0x00000005
        /*100c*/ 	.word	0x0002a860
        /*1010*/ 	.short	0x010a
        /*1012*/ 	.byte	0x3f
	.zero		1


	//   ....[61]....
        /*1014*/ 	.word	0x0001eef0
        /*1018*/ 	.word	0x00000005
        /*101c*/ 	.word	0x0002a850
        /*1020*/ 	.short	0x0107
        /*1022*/ 	.byte	0x3f
	.zero		1


	//   ....[62]....
        /*1024*/ 	.word	0x0001f050
        /*1028*/ 	.word	0x00000005
        /*102c*/ 	.word	0x0002a850
        /*1030*/ 	.short	0x0101
        /*1032*/ 	.byte	0x3f
	.zero		1


	//   ....[63]....
        /*1034*/ 	.word	0x0001f2b0
        /*1038*/ 	.word	0x00000000
        /*103c*/ 	.word	0x0002a860
        /*1040*/ 	.short	0x010a
        /*1042*/ 	.byte	0x3f
	.zero		1


	//   ....[64]....
        /*1044*/ 	.word	0x0001f710
        /*1048*/ 	.word	0x00000000
        /*104c*/ 	.word	0x0002a850
        /*1050*/ 	.short	0x0107
        /*1052*/ 	.byte	0x3f
	.zero		1


	//   ....[65]....
        /*1054*/ 	.word	0x0001f7d0
        /*1058*/ 	.word	0x00000000
        /*105c*/ 	.word	0x0002a850
        /*1060*/ 	.short	0x0101
        /*1062*/ 	.byte	0x3f
	.zero		1


	//   ....[66]....
        /*1064*/ 	.word	0x00020520
        /*1068*/ 	.word	0x00000004
        /*106c*/ 	.word	0x0002a820
        /*1070*/ 	.short	0x010a
        /*1072*/ 	.byte	0x3f
	.zero		1


	//   ....[67]....
        /*1074*/ 	.word	0x00020690
        /*1078*/ 	.word	0x00000005
        /*107c*/ 	.word	0x0002a840
        /*1080*/ 	.short	0x010a
        /*1082*/ 	.byte	0x3f
	.zero		1


	//   ....[68]....
        /*1084*/ 	.word	0x00020730
        /*1088*/ 	.word	0x0000001b
        /*108c*/ 	.word	0x0002a840
        /*1090*/ 	.short	0x010a
        /*1092*/ 	.byte	0x3f
	.zero		1


	//   ....[69]....
        /*1094*/ 	.word	0x00020770
        /*1098*/ 	.word	0x00000005
        /*109c*/ 	.word	0x0002a860
        /*10a0*/ 	.short	0x010a
        /*10a2*/ 	.byte	0x3f
	.zero		1


	//   ....[70]....
        /*10a4*/ 	.word	0x000207b0
        /*10a8*/ 	.word	0x0000001b
        /*10ac*/ 	.word	0x0002a860
        /*10b0*/ 	.short	0x010a
        /*10b2*/ 	.byte	0x3f
	.zero		1


	//   ....[71]....
        /*10b4*/ 	.word	0x00020810
        /*10b8*/ 	.word	0x00000055
        /*10bc*/ 	.word	0x0002a890
        /*10c0*/ 	.short	0x010a
        /*10c2*/ 	.byte	0x3f
	.zero		1


	//   ....[72]....
        /*10c4*/ 	.word	0x00020ac0
        /*10c8*/ 	.word	0x00000055
        /*10cc*/ 	.word	0x0002a890
        /*10d0*/ 	.short	0x010a
        /*10d2*/ 	.byte	0x3f
	.zero		1


	//   ....[73]....
        /*10d4*/ 	.word	0x00020d70
        /*10d8*/ 	.word	0x00000055
        /*10dc*/ 	.word	0x0002a890
        /*10e0*/ 	.short	0x010a
        /*10e2*/ 	.byte	0x3f
	.zero		1


	//   ....[74]....
        /*10e4*/ 	.word	0x00021020
        /*10e8*/ 	.word	0x00000055
        /*10ec*/ 	.word	0x0002a8b0
        /*10f0*/ 	.short	0x010a
        /*10f2*/ 	.byte	0x3f
	.zero		1


	//   ....[75]....
        /*10f4*/ 	.word	0x00021240
        /*10f8*/ 	.word	0x00000002
        /*10fc*/ 	.word	0x0002a800
        /*1100*/ 	.short	0x010a
        /*1102*/ 	.byte	0x3f
	.zero		1


	//   ....[76]....
        /*1104*/ 	.word	0x00021460
        /*1108*/ 	.word	0x00000002
        /*110c*/ 	.word	0x0002a800
        /*1110*/ 	.short	0x010a
        /*1112*/ 	.byte	0x3f
	.zero		1


	//   ....[77]....
        /*1114*/ 	.word	0x000214b0
        /*1118*/ 	.word	0x00000009
        /*111c*/ 	.word	0x0002a830
        /*1120*/ 	.short	0x010a
        /*1122*/ 	.byte	0x3f
	.zero		1


	//   ....[78]....
        /*1124*/ 	.word	0x00021500
        /*1128*/ 	.word	0x0000000f
        /*112c*/ 	.word	0x0002a830
        /*1130*/ 	.short	0x010a
        /*1132*/ 	.byte	0x3f
	.zero		1


	//   ....[79]....
        /*1134*/ 	.word	0x00021550
        /*1138*/ 	.word	0x00000014
        /*113c*/ 	.word	0x0002a850
        /*1140*/ 	.short	0x010a
        /*1142*/ 	.byte	0x3f
	.zero		1


	//   ....[80]....
        /*1144*/ 	.word	0x000215a0
        /*1148*/ 	.word	0x00000004
        /*114c*/ 	.word	0x0002a850
        /*1150*/ 	.short	0x010a
        /*1152*/ 	.byte	0x3f
	.zero		1


	//   ....[81]....
        /*1154*/ 	.word	0x00021740
        /*1158*/ 	.word	0x00000016
        /*115c*/ 	.word	0x0002a820
        /*1160*/ 	.short	0x010a
        /*1162*/ 	.byte	0x3f
	.zero		1


	//   ....[82]....
        /*1164*/ 	.word	0x00021790
        /*1168*/ 	.word	0x0000000b
        /*116c*/ 	.word	0x0002a8a0
        /*1170*/ 	.short	0x010a
        /*1172*/ 	.byte	0x3f
	.zero		1


	//   ....[83]....
        /*1174*/ 	.word	0x000217e0
        /*1178*/ 	.word	0x0000000b
        /*117c*/ 	.word	0x0002a8c0
        /*1180*/ 	.short	0x010a
        /*1182*/ 	.byte	0x3f
	.zero		1


	//   ....[84]....
        /*1184*/ 	.word	0x00021830
        /*1188*/ 	.word	0x0000000a
        /*118c*/ 	.word	0x0002a8a0
        /*1190*/ 	.short	0x010a
        /*1192*/ 	.byte	0x3f
	.zero		1


	//   ....[85]....
        /*1194*/ 	.word	0x00021880
        /*1198*/ 	.word	0x0000000a
        /*119c*/ 	.word	0x0002a8c0
        /*11a0*/ 	.short	0x010a
        /*11a2*/ 	.byte	0x3f
	.zero		1


	//   ....[86]....
        /*11a4*/ 	.word	0x000219a0
        /*11a8*/ 	.word	0x00000007
        /*11ac*/ 	.word	0x0002a840
        /*11b0*/ 	.short	0x010a
        /*11b2*/ 	.byte	0x3f
	.zero		1


	//   ....[87]....
        /*11b4*/ 	.word	0x00022d70
        /*11b8*/ 	.word	0x00000016
        /*11bc*/ 	.word	0x0002a820
        /*11c0*/ 	.short	0x010a
        /*11c2*/ 	.byte	0x3f
	.zero		1


	//   ....[88]....
        /*11c4*/ 	.word	0x00022dc0
        /*11c8*/ 	.word	0x00000006
        /*11cc*/ 	.word	0x0002a840
        /*11d0*/ 	.short	0x010a
        /*11d2*/ 	.byte	0x3f
	.zero		1


	//   ....[89]....
        /*11d4*/ 	.word	0x00023580
        /*11d8*/ 	.word	0x00000005
        /*11dc*/ 	.word	0x0002a860
        /*11e0*/ 	.short	0x010a
        /*11e2*/ 	.byte	0x3f
	.zero		1


	//   ....[90]....
        /*11e4*/ 	.word	0x00023d90
        /*11e8*/ 	.word	0x00000000
        /*11ec*/ 	.word	0x0002a860
        /*11f0*/ 	.short	0x010a
        /*11f2*/ 	.byte	0x3f
	.zero		1


	//   ....[91]....
        /*11f4*/ 	.word	0x00024f70
        /*11f8*/ 	.word	0x00000004
        /*11fc*/ 	.word	0x0002a820
        /*1200*/ 	.short	0x010a
        /*1202*/ 	.byte	0x3f
	.zero		1


	//   ....[92]....
        /*1204*/ 	.word	0x00025110
        /*1208*/ 	.word	0x00000005
        /*120c*/ 	.word	0x0002a840
        /*1210*/ 	.short	0x010a
        /*1212*/ 	.byte	0x3f
	.zero		1


	//   ....[93]....
        /*1214*/ 	.word	0x00025160
        /*1218*/ 	.word	0x0000001b
        /*121c*/ 	.word	0x0002a840
        /*1220*/ 	.short	0x010a
        /*1222*/ 	.byte	0x3f
	.zero		1


	//   ....[94]....
        /*1224*/ 	.word	0x000251b0
        /*1228*/ 	.word	0x00000005
        /*122c*/ 	.word	0x0002a860
        /*1230*/ 	.short	0x010a
        /*1232*/ 	.byte	0x3f
	.zero		1


	//----- nvinfo : EIATTR_NUM_MBARRIERS
	.align		4
.L_148:
        /*1234*/ 	.byte	0x03, 0x38
        /*1236*/ 	.short	0x0016


	//----- nvinfo : EIATTR_EXIT_INSTR_OFFSETS
	.align		4
        /*1238*/ 	.byte	0x04, 0x1c
        /*123a*/ 	.short	(.L_150 - .L_149)


	//   ....[0]....
.L_149:
        /*123c*/ 	.word	0x00020800


	//----- nvinfo : EIATTR_MAX_THREADS
	.align		4
.L_150:
        /*1240*/ 	.byte	0x04, 0x05
        /*1242*/ 	.short	(.L_152 - .L_151)
.L_151:
        /*1244*/ 	.word	0x00000180
        /*1248*/ 	.word	0x00000001
        /*124c*/ 	.word	0x00000001


	//----- nvinfo : EIATTR_CRS_STACK_SIZE
	.align		4
.L_152:
        /*1250*/ 	.byte	0x04, 0x1e
        /*1252*/ 	.short	(.L_154 - .L_153)
.L_153:
        /*1254*/ 	.word	0x00000000


	//----- nvinfo : EIATTR_CBANK_PARAM_SIZE
	.align		4
.L_154:
        /*1258*/ 	.byte	0x03, 0x19
        /*125a*/ 	.short	0x0af0


	//----- nvinfo : EIATTR_PARAM_CBANK
	.align		4
        /*125c*/ 	.byte	0x04, 0x0a
        /*125e*/ 	.short	(.L_156 - .L_155)
	.align		4
.L_155:
        /*1260*/ 	.word	index@(.nv.constant0._ZN7cutlass13device_kernelIN5flash11enable_sm90INS1_16FlashAttnFwdSm90INS1_25CollectiveMainloopFwdSm90ILi2EN4cute5tupleIJNS5_1CILi1EEES8_S8_EEENS6_IJNS7_ILi128EEENS7_ILi96EEENS7_ILi192EEEEEELi128ENS_10bfloat16_tEfNS_4arch4Sm90ELb0ELb0ELb0ELb1ELb1ELb1ELb0ELb1ELb1ELb1ELb1ELb0EEENS1_21CollectiveEpilogueFwdINS6_IJSA_SA_SB_EEES9_SE_SG_Li256ELb1ELb1ELb1ELb0EEENS1_36VarlenDynamicPersistentTileSchedulerILi128ELi96ELi256ELi128ELb1ELb1ELb1ELb0ELb1ELb1EEEEEEEEEvNT_6ParamsE)
        /*1264*/ 	.short	0x0210
        /*1266*/ 	.short	0x0af0


	//----- nvinfo : EIATTR_SW_WAR
	.align		4
.L_156:
        /*1268*/ 	.byte	0x04, 0x36
        /*126a*/ 	.short	(.L_158 - .L_157)
.L_157:
        /*126c*/ 	.word	0x00000008
.L_158:


//--------------------- .nv.info._ZN7cutlass13device_kernelIN5flash11enable_sm90INS1_16FlashAttnFwdSm90INS1_25CollectiveMainloopFwdSm90ILi2EN4cute5tupleIJNS5_1CILi1EEES8_S8_EEENS6_IJNS7_ILi128EEENS7_ILi96EEENS7_ILi192EEEEEELi128ENS_10bfloat16_tEfNS_4arch4Sm90ELb0ELb1ELb0ELb0ELb1ELb0ELb0ELb1ELb1ELb1ELb1ELb0EEENS1_21CollectiveEpilogueFwdINS6_IJSA_SA_SB_EEES9_SE_SG_Li256ELb0ELb1ELb1ELb0EEENS1_19SingleTileSchedulerILb0ELb1ELb1ELi128EEEEEEEEEvNT_6ParamsE --------------------------
	.section	.nv.info._ZN7cutlass13device_kernelIN5flash11enable_sm90INS1_16FlashAttnFwdSm90INS1_25CollectiveMainloopFwdSm90ILi2EN4cute5tupleIJNS5_1CILi1EEES8_S8_EEENS6_IJNS7_ILi128EEENS7_ILi96EEENS7_ILi192EEEEEELi128ENS_10bfloat16_tEfNS_4arch4Sm90ELb0ELb1ELb0ELb0ELb1ELb0ELb0ELb1ELb1ELb1ELb1ELb0EEENS1_21CollectiveEpilogueFwdINS6_IJSA_SA_SB_EEES9_SE_SG_Li256ELb0ELb1ELb1ELb0EEENS1_19SingleTileSchedulerILb0ELb1ELb1ELi128EEEEEEEEEvNT_6ParamsE,"",@"SHT_CUDA_INFO"
	.sectionflags	@""
	.align	4


	//----- nvinfo : EIATTR_CUDA_API_VERSION
	.align		4
        /*0000*/ 	.byte	0x04, 0x37
        /*0002*/ 	.short	(.L_160 - .L_159)
.L_159:
        /*0004*/ 	.word	0x00000082


	//----- nvinfo : EIATTR_KPARAM_INFO
	.align		4
.L_160:
        /*0008*/ 	.byte	0x04, 0x17
        /*000a*/ 	.short	(.L_162 - .L_161)
.L_161:
        /*000c*/ 	.word	0x00000000
        /*0010*/ 	.short	0x0000
        /*0012*/ 	.short	0x0070
        /*0014*/ 	.byte	0x00, 0xf0, 0x01, 0x28


	//----- nvinfo : EIATTR_SPARSE_MMA_MASK
	.align		4
.L_162:
        /*0018*/ 	.byte	0x03, 0x50
        /*001a*/ 	.short	0x0000


	//----- nvinfo : EIATTR_MAXREG_COUNT
	.align		4
        /*001c*/ 	.byte	0x03, 0x1b
        /*001e*/ 	.short	0x00a8


	//----- nvinfo : EIATTR_NUM_BARRIERS
	.align		4
        /*0020*/ 	.byte	0x02, 0x4c
        /*0022*/ 	.byte	0x09
	.zero		1


	//----- nvinfo : EIATTR_EXTERNS
	.align		4
        /*0024*/ 	.byte	0x04, 0x0f
        /*0026*/ 	.short	(.L_164 - .L_163)


	//   ....[0]....
	.align		4
.L_163:
        /*0028*/ 	.word	index@(__assertfail)


	//----- nvinfo : EIATTR_ANNOTATIONS
	.align		4
.L_164:
        /*002c*/ 	.byte	0x04, 0x55
        /*002e*/ 	.short	(.L_166 - .L_165)


	//   ....[0]....
.L_165:
        /*0030*/ 	.word	0x00000001
        /*0034*/ 	.byte	0xb0, 0x08, 0x00, 0x00, 0x01, 0x00, 0x00, 0x00, 0x20, 0x16, 0x00, 0x00, 0x01, 0x00, 0x00, 0x00
        /*0044*/ 	.byte	0xc0, 0xf3, 0x00, 0x00, 0x01, 0x00, 0x00, 0x00, 0xc0, 0x1d, 0x01, 0x00


	//----- nvinfo : EIATTR_MERCURY_ISA_VERSION
	.align		4
.L_166:
        /*0050*/ 	.byte	0x03, 0x5f
        /*0052*/ 	.short	0x0101


	//----- nvinfo : EIATTR_INT_WARP_WIDE_INSTR_OFFSETS
	.align		4
        /*0054*/ 	.byte	0x04, 0x31
        /*0056*/ 	.short	(.L_168 - .L_167)


	//   ....[0]....
.L_167:
        /*0058*/ 	.word	0x000000c0


	//   ....[1]....
        /*005c*/ 	.word	0x000000d0


	//   ....[2]....
        /*0060*/ 	.word	0x00000170


	//----- nvinfo : EIATTR_COOP_GROUP_MASK_REGIDS
	.align		4
.L_168:
        /*0064*/ 	.byte	0x04, 0x29
        /*0066*/ 	.short	(.L_170 - .L_169)


	//   ....[0]....
.L_169:
        /*0068*/ 	.word	0xffffffff


	//   ....[1]....
        /*006c*/ 	.word	0xffffffff


	//   ....[2]....
        /*0070*/ 	.word	0xffffffff


	//   ....[3]....
        /*0074*/ 	.word	0xffffffff


	//   ....[4]....
        /*0078*/ 	.word	0xffffffff


	//   ....[5]....
        /*007c*/ 	.word	0xffffffff


	//   ....[6]....
        /*0080*/ 	.word	0xffffffff


	//   ....[7]....
        /*0084*/ 	.word	0xffffffff


	//   ....[8]....
        /*0088*/ 	.word	0xffffffff


	//   ....[9]....
        /*008c*/ 	.word	0xffffffff


	//   ....[10]....
        /*0090*/ 	.word	0xffffffff


	//   ....[11]....
        /*0094*/ 	.word	0xffffffff


	//   ....[12]....
        /*0098*/ 	.word	0xffffffff


	//   ....[13]....
        /*009c*/ 	.word	0xffffffff


	//   ....[14]....
        /*00a0*/ 	.word	0xffffffff


	//   ....[15]....
        /*00a4*/ 	.word	0xffffffff


	//   ....[16]....
        /*00a8*/ 	.word	0xffffffff


	//   ....[17]....
        /*00ac*/ 	.word	0xffffffff


	//   ....[18]....
        /*00b0*/ 	.word	0xffffffff


	//   ....[19]....
        /*00b4*/ 	.word	0xffffffff


	//   ....[20]....
        /*00b8*/ 	.word	0xffffffff


	//   ....[21]....
        /*00bc*/ 	.word	0xffffffff


	//   ....[22]....
        /*00c0*/ 	.word	0xffffffff


	//   ....[23]....
        /*00c4*/ 	.word	0xffffffff


	//   ....[24]....
        /*00c8*/ 	.word	0xffffffff


	//   ....[25]....
        /*00cc*/ 	.word	0xffffffff


	//   ....[26]....
        /*00d0*/ 	.word	0xffffffff


	//   ....[27]....
        /*00d4*/ 	.word	0xffffffff


	//   ....[28]....
        /*00d8*/ 	.word	0xffffffff


	//   ....[29]....
        /*00dc*/ 	.word	0xffffffff


	//   ....[30]....
        /*00e0*/ 	.word	0xffffffff


	//   ....[31]....
        /*00e4*/ 	.word	0xffffffff


	//   ....[32]....
        /*00e8*/ 	.word	0xffffffff


	//   ....[33]....
        /*00ec*/ 	.word	0xffffffff


	//   ....[34]....
        /*00f0*/ 	.word	0xffffffff


	//   ....[35]....
        /*00f4*/ 	.word	0xffffffff


	//   ....[36]....
        /*00f8*/ 	.word	0xffffffff


	//   ....[37]....
        /*00fc*/ 	.word	0xffffffff


	//   ....[38]....
        /*0100*/ 	.word	0xffffffff


	//   ....[39]....
        /*0104*/ 	.word	0xffffffff


	//   ....[40]....
        /*0108*/ 	.word	0xffffffff


	//   ....[41]....
        /*010c*/ 	.word	0xffffffff


	//   ....[42]....
        /*0110*/ 	.word	0xffffffff


	//   ....[43]....
        /*0114*/ 	.word	0xffffffff


	//   ....[44]....
        /*0118*/ 	.word	0xffffffff


	//   ....[45]....
        /*011c*/ 	.word	0xffffffff


	//   ....[46]....
        /*0120*/ 	.word	0xffffffff


	//   ....[47]....
        /*0124*/ 	.word	0xffffffff


	//   ....[48]....
        /*0128*/ 	.word	0xffffffff


	//   ....[49]....
        /*012c*/ 	.word	0xffffffff


	//   ....[50]....
        /*0130*/ 	.word	0xffffffff


	//   ....[51]....
        /*0134*/ 	.word	0xffffffff


	//   ....[52]....
        /*0138*/ 	.word	0xffffffff


	//   ....[53]....
        /*013c*/ 	.word	0xffffffff


	//   ....[54]....
        /*0140*/ 	.word	0xffffffff


	//   ....[55]....
        /*0144*/ 	.word	0xffffffff


	//   ....[56]....
        /*0148*/ 	.word	0xffffffff


	//   ....[57]....
        /*014c*/ 	.word	0xffffffff


	//   ....[58]....
        /*0150*/ 	.word	0xffffffff


	//   ....[59]....
        /*0154*/ 	.word	0xffffffff


	//   ....[60]....
        /*0158*/ 	.word	0xffffffff


	//   ....[61]....
        /*015c*/ 	.word	0xffffffff


	//   ....[62]....
        /*0160*/ 	.word	0xffffffff


	//   ....[63]....
        /*0164*/ 	.word	0xffffffff


	//   ....[64]....
        /*0168*/ 	.word	0xffffffff


	//   ....[65]....
        /*016c*/ 	.word	0xffffffff


	//   ....[66]....
        /*0170*/ 	.word	0xffffffff


	//   ....[67]....
        /*0174*/ 	.word	0xffffffff


	//   ....[68]....
        /*0178*/ 	.word	0xffffffff


	//   ....[69]....
        /*017c*/ 	.word	0xffffffff


	//   ....[70]....
        /*0180*/ 	.word	0xffffffff


	//   ....[71]....
        /*0184*/ 	.word	0xffffffff


	//   ....[72]....
        /*0188*/ 	.word	0xffffffff


	//   ....[73]....
        /*018c*/ 	.word	0xffffffff


	//   ....[74]....
        /*0190*/ 	.word	0xffffffff


	//   ....[75]....
        /*0194*/ 	.word	0xffffffff


	//   ....[76]....
        /*0198*/ 	.word	0xffffffff


	//   ....[77]....
        /*019c*/ 	.word	0xffffffff


	//   ....[78]....
        /*01a0*/ 	.word	0xffffffff


	//   ....[79]....
        /*01a4*/ 	.word	0xffffffff


	//   ....[80]....
        /*01a8*/ 	.word	0xffffffff


	//   ....[81]....
        /*01ac*/ 	.word	0xffffffff


	//   ....[82]....
        /*01b0*/ 	.word	0xffffffff


	//   ....[83]....
        /*01b4*/ 	.word	0xffffffff


	//   ....[84]....
        /*01b8*/ 	.word	0xffffffff


	//   ....[85]....
        /*01bc*/ 	.word	0xffffffff


	//   ....[86]....
        /*01c0*/ 	.word	0xffffffff


	//   ....[87]....
        /*01c4*/ 	.word	0xffffffff


	//   ....[88]....
        /*01c8*/ 	.word	0xffffffff


	//   ....[89]....
        /*01cc*/ 	.word	0xffffffff


	//   ....[90]....
        /*01d0*/ 	.word	0xffffffff


	//   ....[91]....
        /*01d4*/ 	.word	0xffffffff


	//   ....[92]....
        /*01d8*/ 	.word	0xffffffff


	//   ....[93]....
        /*01dc*/ 	.word	0xffffffff


	//   ....[94]....
        /*01e0*/ 	.word	0xffffffff


	//   ....[95]....
        /*01e4*/ 	.word	0xffffffff


	//   ....[96]....
        /*01e8*/ 	.word	0xffffffff


	//   ....[97]....
        /*01ec*/ 	.word	0xffffffff


	//   ....[98]....
        /*01f0*/ 	.word	0xffffffff


	//   ....[99]....
        /*01f4*/ 	.word	0xffffffff


	//   ....[100]....
        /*01f8*/ 	.word	0xffffffff


	//   ....[101]....
        /*01fc*/ 	.word	0xffffffff


	//   ....[102]....
        /*0200*/ 	.word	0xffffffff


	//   ....[103]....
        /*0204*/ 	.word	0xffffffff


	//   ....[104]....
        /*0208*/ 	.word	0xffffffff


	//   ....[105]....
        /*020c*/ 	.word	0xffffffff


	//   ....[106]....
        /*0210*/ 	.word	0xffffffff


	//   ....[107]....
        /*0214*/ 	.word	0x0500000f


	//   ....[108]....
        /*0218*/ 	.word	0x0500000f


	//   ....[109]....
        /*021c*/ 	.word	0x0500000f


	//   ....[110]....
        /*0220*/ 	.word	0x0500000f


	//   ....[111]....
        /*0224*/ 	.word	0x0500000f


	//   ....[112]....
        /*0228*/ 	.word	0x0500000f


	//   ....[113]....
        /*022c*/ 	.word	0x0500000f


	//   ....[114]....
        /*0230*/ 	.word	0x0500000f


	//   ....[115]....
        /*0234*/ 	.word	0x0500000f


	//   ....[116]....
        /*0238*/ 	.word	0x0500000f


	//   ....[117]....
        /*023c*/ 	.word	0x0500000f


	//   ....[118]....
        /*0240*/ 	.word	0x0500000f


	//   ....[119]....
        /*0244*/ 	.word	0x0500000f


	//   ....[120]....
        /*0248*/ 	.word	0x0500000f


	//   ....[121]....
        /*024c*/ 	.word	0x0500000f


	//   ....[122]....
        /*0250*/ 	.word	0x0500000f


	//   ....[123]....
        /*0254*/ 	.word	0x0500000f


	//   ....[124]....
        /*0258*/ 	.word	0x0500000f


	//   ....[125]....
        /*025c*/ 	.word	0x0500000f


	//   ....[126]....
        /*0260*/ 	.word	0x0500000f


	//   ....[127]....
        /*0264*/ 	.word	0x0500000f


	//   ....[128]....
        /*0268*/ 	.word	0x0500000f


	//   ....[129]....
        /*026c*/ 	.word	0x0500000f


	//   ....[130]....
        /*0270*/ 	.word	0x0500000f


	//   ....[131]....
        /*0274*/ 	.word	0x0500000f


	//   ....[132]....
        /*0278*/ 	.word	0x0500000f


	//   ....[133]....
        /*027c*/ 	.word	0x0500000f


	//   ....[134]....
        /*0280*/ 	.word	0x0500000f


	//   ....[135]....
        /*0284*/ 	.word	0x0500000f


	//   ....[136]....
        /*0288*/ 	.word	0x0500000f


	//   ....[137]....
        /*028c*/ 	.word	0x0500000f


	//   ....[138]....
        /*0290*/ 	.word	0x0500000f


	//   ....[139]....
        /*0294*/ 	.word	0x0500000f


	//   ....[140]....
        /*0298*/ 	.word	0x0500000f


	//   ....[141]....
        /*029c*/ 	.word	0x0500000f


	//   ....[142]....
        /*02a0*/ 	.word	0x0500000f


	//   ....[143]....
        /*02a4*/ 	.word	0x0500000f


	//   ....[144]....
        /*02a8*/ 	.word	0x0500000f


	//   ....[145]....
        /*02ac*/ 	.word	0x0500000f


	//   ....[146]....
        /*02b0*/ 	.word	0x0500000f


	//   ....[147]....
        /*02b4*/ 	.word	0x0500000f


	//   ....[148]....
        /*02b8*/ 	.word	0x0500000f


	//   ....[149]....
        /*02bc*/ 	.word	0x0500000f


	//   ....[150]....
        /*02c0*/ 	.word	0x0500000f


	//   ....[151]....
        /*02c4*/ 	.word	0x0500000f


	//   ....[152]....
        /*02c8*/ 	.word	0x0500000f


	//   ....[153]....
        /*02cc*/ 	.word	0x0500000f


	//   ....[154]....
        /*02d0*/ 	.word	0x0500000f


	//   ....[155]....
        /*02d4*/ 	.word	0x0500000f


	//   ....[156]....
        /*02d8*/ 	.word	0x0500000f


	//   ....[157]....
        /*02dc*/ 	.word	0x0500000f


	//   ....[158]....
        /*02e0*/ 	.word	0x0500000f


	//   ....[159]....
        /*02e4*/ 	.word	0x0500000f


	//   ....[160]....
        /*02e8*/ 	.word	0x0500000f


	//   ....[161]....
        /*02ec*/ 	.word	0x0500000f


	//   ....[162]....
        /*02f0*/ 	.word	0x0500000f


	//   ....[163]....
        /*02f4*/ 	.word	0x0500000f


	//   ....[164]....
        /*02f8*/ 	.word	0x0500000f


	//   ....[165]....
        /*02fc*/ 	.word	0x0500000f


	//   ....[166]....
        /*0300*/ 	.word	0x0500000f


	//   ....[167]....
        /*0304*/ 	.word	0x0500000f


	//   ....[168]....
        /*0308*/ 	.word	0x0500000f


	//   ....[169]....
        /*030c*/ 	.word	0x0500000f


	//   ....[170]....
        /*0310*/ 	.word	0x0500000f


	//   ....[171]....
        /*0314*/ 	.word	0x0500000f


	//   ....[172]....
        /*0318*/ 	.word	0x0500000f


	//----- nvinfo : EIATTR_COOP_GROUP_INSTR_OFFSETS
	.align		4
.L_170:
        /*031c*/ 	.byte	0x04, 0x28
        /*031e*/ 	.short	(.L_172 - .L_171)


	//   ....[0]....
.L_171:
        /*0320*/ 	.word	0x00000070


	//   ....[1]....
        /*0324*/ 	.word	0x000000b0


	//   ....[2]....
        /*0328*/ 	.word	0x000002d0


	//   ....[3]....
        /*032c*/ 	.word	0x00000430


	//   ....[4]....
        /*0330*/ 	.word	0x00000550


	//   ....[5]....
        /*0334*/ 	.word	0x000006b0


	//   ....[6]....
        /*0338*/ 	.word	0x00001420


	//   ....[7]....
        /*033c*/ 	.word	0x00001fa0


	//   ....[8]....
        /*0340*/ 	.word	0x00002200


	//   ....[9]....
        /*0344*/ 	.word	0x00002f30


	//   ....[10]....
        /*0348*/ 	.word	0x00003040


	//   ....[11]....
        /*034c*/ 	.word	0x00003570


	//   ....[12]....
        /*0350*/ 	.word	0x00003630


	//   ....[13]....
        /*0354*/ 	.word	0x00005080


	//   ....[14]....
        /*0358*/ 	.word	0x00005290


	//   ....[15]....
        /*035c*/ 	.word	0x00005ff0


	//   ....[16]....
        /*0360*/ 	.word	0x00006240


	//   ....[17]....
        /*0364*/ 	.word	0x000066a0


	//   ....[18]....
        /*0368*/ 	.word	0x00006700


	//   ....[19]....
        /*036c*/ 	.word	0x000082a0


	//   ....[20]....
        /*0370*/ 	.word	0x000082b0


	//   ....[21]....
        /*0374*/ 	.word	0x000082e0


	//   ....[22]....
        /*0378*/ 	.word	0x000082f0


	//   ....[23]....
        /*037c*/ 	.word	0x00009c20


	//   ....[24]....
        /*0380*/ 	.word	0x00009e40


	//   ....[25]....
        /*0384*/ 	.word	0x0000abc0


	//   ....[26]....
        /*0388*/ 	.word	0x0000ae10


	//   ....[27]....
        /*038c*/ 	.word	0x0000b260


	//   ....[28]....
        /*0390*/ 	.word	0x0000b2d0


	//   ....[29]....
        /*0394*/ 	.word	0x0000c170


	//   ....[30]....
        /*0398*/ 	.word	0x0000c1a0


	//   ....[31]....
        /*039c*/ 	.word	0x0000c260


	//   ....[32]....
        /*03a0*/ 	.word	0x0000c270


	//   ....[33]....
        /*03a4*/ 	.word	0x0000d0d0


	//   ....[34]....
        /*03a8*/ 	.word	0x0000d110


	//   ....[35]....
        /*03ac*/ 	.word	0x0000d140


	//   ....[36]....
        /*03b0*/ 	.word	0x0000d170


	//   ....[37]....
        /*03b4*/ 	.word	0x0000d180


	//   ....[38]....
        /*03b8*/ 	.word	0x0000d1b0


	//   ....[39]....
        /*03bc*/ 	.word	0x0000d810


	//   ....[40]....
        /*03c0*/ 	.word	0x0000d820


	//   ....[41]....
        /*03c4*/ 	.word	0x0000e220


	//   ....[42]....
        /*03c8*/ 	.word	0x0000f8c0


	//   ....[43]....
        /*03cc*/ 	.word	0x0000f8e0


	//   ....[44]....
        /*03d0*/ 	.word	0x0000f8f0


	//   ....[45]....
        /*03d4*/ 	.word	0x0000f900


	//   ....[46]....
        /*03d8*/ 	.word	0x0000f910


	//   ....[47]....
        /*03dc*/ 	.word	0x0000f920


	//   ....[48]....
        /*03e0*/ 	.word	0x0000f930


	//   ....[49]....
        /*03e4*/ 	.word	0x0000f990


	//   ....[50]....
        /*03e8*/ 	.word	0x0000f9d0


	//   ....[51]....
        /*03ec*/ 	.word	0x0000fa30


	//   ....[52]....
        /*03f0*/ 	.word	0x0000fa40


	//   ....[53]....
        /*03f4*/ 	.word	0x0000fb00


	//   ....[54]....
        /*03f8*/ 	.word	0x00010150


	//   ....[55]....
        /*03fc*/ 	.word	0x00010180


	//   ....[56]....
        /*0400*/ 	.word	0x000101b0


	//   ....[57]....
        /*0404*/ 	.word	0x000101d0


	//   ....[58]....
        /*0408*/ 	.word	0x000101e0


	//   ....[59]....
        /*040c*/ 	.word	0x00010260


	//   ....[60]....
        /*0410*/ 	.word	0x000102a0


	//   ....[61]....
        /*0414*/ 	.word	0x000102f0


	//   ....[62]....
        /*0418*/ 	.word	0x00010320


	//   ....[63]....
        /*041c*/ 	.word	0x00010380


	//   ....[64]....
        /*0420*/ 	.word	0x000103c0


	//   ....[65]....
        /*0424*/ 	.word	0x00010410


	//   ....[66]....
        /*0428*/ 	.word	0x00010440


	//   ....[67]....
        /*042c*/ 	.word	0x00010490


	//   ....[68]....
        /*0430*/ 	.word	0x000104d0


	//   ....[69]....
        /*0434*/ 	.word	0x00010520


	//   ....[70]....
        /*0438*/ 	.word	0x00010c70


	//   ....[71]....
        /*043c*/ 	.word	0x00010c90


	//   ....[72]....
        /*0440*/ 	.word	0x00010ca0


	//   ....[73]....
        /*0444*/ 	.word	0x00010cb0


	//   ....[74]....
        /*0448*/ 	.word	0x00010cc0


	//   ....[75]....
        /*044c*/ 	.word	0x00010ce0


	//   ....[76]....
        /*0450*/ 	.word	0x00010d40


	//   ....[77]....
        /*0454*/ 	.word	0x00010d70


	//   ....[78]....
        /*0458*/ 	.word	0x00010de0


	//   ....[79]....
        /*045c*/ 	.word	0x00010e10


	//   ....[80]....
        /*0460*/ 	.word	0x00010e20


	//   ....[81]....
        /*0464*/ 	.word	0x00010e30


	//   ....[82]....
        /*0468*/ 	.word	0x000110e0


	//   ....[83]....
        /*046c*/ 	.word	0x00011100


	//   ....[84]....
        /*0470*/ 	.word	0x00011110


	//   ....[85]....
        /*0474*/ 	.word	0x00011130


	//   ....[86]....
        /*0478*/ 	.word	0x000111b0


	//   ....[87]....
        /*047c*/ 	.word	0x000111e0


	//   ....[88]....
        /*0480*/ 	.word	0x00011230


	//   ....[89]....
        /*0484*/ 	.word	0x00011260


	//   ....[90]....
        /*0488*/ 	.word	0x000112b0


	//   ....[91]....
        /*048c*/ 	.word	0x000112e0


	//   ....[92]....
        /*0490*/ 	.word	0x00011330


	//   ....[93]....
        /*0494*/ 	.word	0x00011360


	//   ....[94]....
        /*0498*/ 	.word	0x000117c0


	//   ....[95]....
        /*049c*/ 	.word	0x000117f0


	//   ....[96]....
        /*04a0*/ 	.word	0x00011820


	//   ....[97]....
        /*04a4*/ 	.word	0x00011850


	//   ....[98]....
        /*04a8*/ 	.word	0x00011880


	//   ....[99]....
        /*04ac*/ 	.word	0x00011890


	//   ....[100]....
        /*04b0*/ 	.word	0x000118a0


	//   ....[101]....
        /*04b4*/ 	.word	0x000118b0


	//   ....[102]....
        /*04b8*/ 	.word	0x000118d0


	//   ....[103]....
        /*04bc*/ 	.word	0x000118e0


	//   ....[104]....
        /*04c0*/ 	.word	0x00011930


	//   ....[105]....
        /*04c4*/ 	.word	0x00011960


	//   ....[106]....
        /*04c8*/ 	.word	0x00011d50


	//   ....[107]....
        /*04cc*/ 	.word	0x00012390


	//   ....[108]....
        /*04d0*/ 	.word	0x00012480


	//   ....[109]....
        /*04d4*/ 	.word	0x00012520


	//   ....[110]....
        /*04d8*/ 	.word	0x00012580


	//   ....[111]....
        /*04dc*/ 	.word	0x00012650


	//   ....[112]....
        /*04e0*/ 	.word	0x000126c0


	//   ....[113]....
        /*04e4*/ 	.word	0x00012790


	//   ....[114]....
        /*04e8*/ 	.word	0x00012810


	//   ....[115]....
        /*04ec*/ 	.word	0x000128e0


	//   ....[116]....
        /*04f0*/ 	.word	0x00012960


	//   ....[117]....
        /*04f4*/ 	.word	0x00012a40


	//   ....[118]....
        /*04f8*/ 	.word	0x00012ac0


	//   ....[119]....
        /*04fc*/ 	.word	0x00012b80


	//   ....[120]....
        /*0500*/ 	.word	0x00012c10


	//   ....[121]....
        /*0504*/ 	.word	0x00012c70


	//   ....[122]....
        /*0508*/ 	.word	0x00012d10


	//   ....[123]....
        /*050c*/ 	.word	0x00012de0


	//   ....[124]....
        /*0510*/ 	.word	0x00012e60


	//   ....[125]....
        /*0514*/ 	.word	0x00012f30


	//   ....[126]....
        /*0518*/ 	.word	0x00012fb0


	//   ....[127]....
        /*051c*/ 	.word	0x00013080


	//   ....[128]....
        /*0520*/ 	.word	0x00013100


	//   ....[129]....
        /*0524*/ 	.word	0x000131d0


	//   ....[130]....
        /*0528*/ 	.word	0x00013250


	//   ....[131]....
        /*052c*/ 	.word	0x00013320


	//   ....[132]....
        /*0530*/ 	.word	0x000133a0


	//   ....[133]....
        /*0534*/ 	.word	0x00013470


	//   ....[134]....
        /*0538*/ 	.word	0x000134e0


	//   ....[135]....
        /*053c*/ 	.word	0x000135a0


	//   ....[136]....
        /*0540*/ 	.word	0x000136e0


	//   ....[137]....
        /*0544*/ 	.word	0x00013780


	//   ....[138]....
        /*0548*/ 	.word	0x000137e0


	//   ....[139]....
        /*054c*/ 	.word	0x000138a0


	//   ....[140]....
        /*0550*/ 	.word	0x00013900


	//   ....[141]....
        /*0554*/ 	.word	0x000139c0


	//   ....[142]....
        /*0558*/ 	.word	0x00013a40


	//   ....[143]....
        /*055c*/ 	.word	0x00013af0


	//   ....[144]....
        /*0560*/ 	.word	0x00013b50


	//   ....[145]....
        /*0564*/ 	.word	0x00013c10


	//   ....[146]....
        /*0568*/ 	.word	0x00013c90


	//   ....[147]....
        /*056c*/ 	.word	0x00013d40


	//   ....[148]....
        /*0570*/ 	.word	0x00013e20


	//   ....[149]....
        /*0574*/ 	.word	0x00013ec0


	//   ....[150]....
        /*0578*/ 	.word	0x00013f20


	//   ....[151]....
        /*057c*/ 	.word	0x00013ff0


	//   ....[152]....
        /*0580*/ 	.word	0x00014090


	//   ....[153]....
        /*0584*/ 	.word	0x00014150


	//   ....[154]....
        /*0588*/ 	.word	0x000141f0


	//   ....[155]....
        /*058c*/ 	.word	0x000142b0


	//   ....[156]....
        /*0590*/ 	.word	0x00014350


	//   ....[157]....
        /*0594*/ 	.word	0x00014410


	//   ....[158]....
        /*0598*/ 	.word	0x000144b0


	//   ....[159]....
        /*059c*/ 	.word	0x00014570


	//   ....[160]....
        /*05a0*/ 	.word	0x00014690


	//   ....[161]....
        /*05a4*/ 	.word	0x00014770


	//   ....[162]....
        /*05a8*/ 	.word	0x000147e0


	//   ....[163]....
        /*05ac*/ 	.word	0x000148b0


	//   ....[164]....
        /*05b0*/ 	.word	0x00014920


	//   ....[165]....
        /*05b4*/ 	.word	0x000149f0


	//   ....[166]....
        /*05b8*/ 	.word	0x00014a60


	//   ....[167]....
        /*05bc*/ 	.word	0x00014b40


	//   ....[168]....
        /*05c0*/ 	.word	0x00014bb0


	//   ....[169]....
        /*05c4*/ 	.word	0x00014c90


	//   ....[170]....
        /*05c8*/ 	.word	0x00014d10


	//   ....[171]....
        /*05cc*/ 	.word	0x00014dd0


	//   ....[172]....
        /*05d0*/ 	.word	0x00014ee0


	//----- nvinfo : EIATTR_REG_RECONFIG
	.align		4
.L_172:
        /*05d4*/ 	.byte	0x01, 0x54
	.zero		2


	//----- nvinfo : EIATTR_SYSCALL_OFFSETS
	.align		4
        /*05d8*/ 	.byte	0x04, 0x46
        /*05da*/ 	.short	(.L_174 - .L_173)


	//   ....[0]....
.L_173:
        /*05dc*/ 	.word	0x000015e0


	//   ....[1]....
        /*05e0*/ 	.word	0x0000ede0


	//   ....[2]....
        /*05e4*/ 	.word	0x0000ef20


	//   ....[3]....
        /*05e8*/ 	.word	0x0000f010


	//   ....[4]....
        /*05ec*/ 	.word	0x0000fea0


	//----- nvinfo : EIATTR_MBARRIER_INSTR_OFFSETS
	.align		4
.L_174:
        /*05f0*/ 	.byte	0x04, 0x39
        /*05f2*/ 	.short	(.L_176 - .L_175)


	//   ....[0]....
.L_175:
        /*05f4*/ 	.word	0x00000180
        /*05f8*/ 	.word	0x000000ff
        /*05fc*/ 	.word	0x0002a800
        /*0600*/ 	.short	0x0100
        /*0602*/ 	.byte	0x08
	.zero		1


	//   ....[1]....
        /*0604*/ 	.word	0x00000190
        /*0608*/ 	.word	0x000000ff
        /*060c*/ 	.word	0x0002a820
        /*0610*/ 	.short	0x0100
        /*0612*/ 	.byte	0x08
	.zero		1


	//   ....[2]....
        /*0614*/ 	.word	0x00000280
        /*0618*/ 	.word	0x000000ff
        /*061c*/ 	.word	0x0002a830
        /*0620*/ 	.short	0x0100
        /*0622*/ 	.byte	0x08
	.zero		1


	//   ....[3]....
        /*0624*/ 	.word	0x00000290
        /*0628*/ 	.word	0x000000ff
        /*062c*/ 	.word	0x0002a840
        /*0630*/ 	.short	0x0100
        /*0632*/ 	.byte	0x08
	.zero		1


	//   ....[4]....
        /*0634*/ 	.word	0x000002a0
        /*0638*/ 	.word	0x000000ff
        /*063c*/ 	.word	0x0002a838
        /*0640*/ 	.short	0x0100
        /*0642*/ 	.byte	0x08
	.zero		1


	//   ....[5]....
        /*0644*/ 	.word	0x000002b0
        /*0648*/ 	.word	0x000000ff
        /*064c*/ 	.word	0x0002a848
        /*0650*/ 	.short	0x0100
        /*0652*/ 	.byte	0x08
	.zero		1


	//   ....[6]....
        /*0654*/ 	.word	0x000003e0
        /*0658*/ 	.word	0x000000ff
        /*065c*/ 	.word	0x0002a850
        /*0660*/ 	.short	0x0100
        /*0662*/ 	.byte	0x08
	.zero		1


	//   ....[7]....
        /*0664*/ 	.word	0x000003f0
        /*0668*/ 	.word	0x000000ff
        /*066c*/ 	.word	0x0002a860
        /*0670*/ 	.short	0x0100
        /*0672*/ 	.byte	0x08
	.zero		1


	//   ....[8]....
        /*0674*/ 	.word	0x00000400
        /*0678*/ 	.word	0x000000ff
        /*067c*/ 	.word	0x0002a858
        /*0680*/ 	.short	0x0100
        /*0682*/ 	.byte	0x08
	.zero		1


	//   ....[9]....
        /*0684*/ 	.word	0x00000410
        /*0688*/ 	.word	0x000000ff
        /*068c*/ 	.word	0x0002a868
        /*0690*/ 	.short	0x0100
        /*0692*/ 	.byte	0x08
	.zero		1


	//   ....[10]....
        /*0694*/ 	.word	0x00000500
        /*0698*/ 	.word	0x000000ff
        /*069c*/ 	.word	0x0002a870
        /*06a0*/ 	.short	0x0100
        /*06a2*/ 	.byte	0x06
	.zero		1


	//   ....[11]....
        /*06a4*/ 	.word	0x00000510
        /*06a8*/ 	.word	0x000000ff
        /*06ac*/ 	.word	0x0002a880
        /*06b0*/ 	.short	0x0100
        /*06b2*/ 	.byte	0x06
	.zero		1


	//   ....[12]....
        /*06b4*/ 	.word	0x00000520
        /*06b8*/ 	.word	0x000000ff
        /*06bc*/ 	.word	0x0002a878
        /*06c0*/ 	.short	0x0100
        /*06c2*/ 	.byte	0x06
	.zero		1


	//   ....[13]....
        /*06c4*/ 	.word	0x00000530
        /*06c8*/ 	.word	0x000000ff
        /*06cc*/ 	.word	0x0002a888
        /*06d0*/ 	.short	0x0100
        /*06d2*/ 	.byte	0x06
	.zero		1


	//   ....[14]....
        /*06d4*/ 	.word	0x00000660
        /*06d8*/ 	.word	0x000000ff
        /*06dc*/ 	.word	0x0002a890
        /*06e0*/ 	.short	0x0100
        /*06e2*/ 	.byte	0x08
	.zero		1


	//   ....[15]....
        /*06e4*/ 	.word	0x00000670
        /*06e8*/ 	.word	0x000000ff
        /*06ec*/ 	.word	0x0002a8a0
        /*06f0*/ 	.short	0x0100
        /*06f2*/ 	.byte	0x08
	.zero		1


	//   ....[16]....
        /*06f4*/ 	.word	0x00000680
        /*06f8*/ 	.word	0x000000ff
        /*06fc*/ 	.word	0x0002a898
        /*0700*/ 	.short	0x0100
        /*0702*/ 	.byte	0x08
	.zero		1


	//   ....[17]....
        /*0704*/ 	.word	0x00000690
        /*0708*/ 	.word	0x000000ff
        /*070c*/ 	.word	0x0002a8a8
        /*0710*/ 	.short	0x0100
        /*0712*/ 	.byte	0x08
	.zero		1


	//   ....[18]....
        /*0714*/ 	.word	0x000007d0
        /*0718*/ 	.word	0x000000ff
        /*071c*/ 	.word	0x0002a8b0
        /*0720*/ 	.short	0x0100
        /*0722*/ 	.byte	0x08
	.zero		1


	//   ....[19]....
        /*0724*/ 	.word	0x000007e0
        /*0728*/ 	.word	0x000000ff
        /*072c*/ 	.word	0x0002a8c0
        /*0730*/ 	.short	0x0100
        /*0732*/ 	.byte	0x08
	.zero		1


	//   ....[20]....
        /*0734*/ 	.word	0x000007f0
        /*0738*/ 	.word	0x000000ff
        /*073c*/ 	.word	0x0002a8b8
        /*0740*/ 	.short	0x0100
        /*0742*/ 	.byte	0x08
	.zero		1


	//   ....[21]....
        /*0744*/ 	.word	0x00000800
        /*0748*/ 	.word	0x000000ff
        /*074c*/ 	.word	0x0002a8c8
        /*0750*/ 	.short	0x0100
        /*0752*/ 	.byte	0x08
	.zero		1


	//   ....[22]....
        /*0754*/ 	.word	0x00001600
        /*0758*/ 	.word	0x000000ff
        /*075c*/ 	.word	0x0002a800
        /*0760*/ 	.short	0x010a
        /*0762*/ 	.byte	0x26
	.zero		1


	//   ....[23]....
        /*0764*/ 	.word	0x00001690
        /*0768*/ 	.word	0x000000ff
        /*076c*/ 	.word	0x0002a830
        /*0770*/ 	.short	0x010a
        /*0772*/ 	.byte	0x26
	.zero		1


	//   ....[24]....
        /*0774*/ 	.word	0x000016f0
        /*0778*/ 	.word	0x000000ff
        /*077c*/ 	.word	0x0002a830
        /*0780*/ 	.short	0x010a
        /*0782*/ 	.byte	0x26
	.zero		1


	//   ....[25]....
        /*0784*/ 	.word	0x00001ea0
        /*0788*/ 	.word	0x000000ff
        /*078c*/ 	.word	0x00000000
        /*0790*/ 	.short	0x0101
        /*0792*/ 	.byte	0x04
	.zero		1


	//   ....[26]....
        /*0794*/ 	.word	0x00004450
        /*0798*/ 	.word	0x000000ff
        /*079c*/ 	.word	0x0002a830
        /*07a0*/ 	.short	0x010a
        /*07a2*/ 	.byte	0x3c
	.zero		1


	//   ....[27]....
        /*07a4*/ 	.word	0x00004490
        /*07a8*/ 	.word	0x000000ff
        /*07ac*/ 	.word	0x0002a830
        /*07b0*/ 	.short	0x010a
        /*07b2*/ 	.byte	0x3c
	.zero		1


	//   ....[28]....
        /*07b4*/ 	.word	0x00004ce0
        /*07b8*/ 	.word	0x000000ff
        /*07bc*/ 	.word	0x0002a850
        /*07c0*/ 	.short	0x010a
        /*07c2*/ 	.byte	0x0a
	.zero		1


	//   ....[29]....
        /*07c4*/ 	.word	0x00004d20
        /*07c8*/ 	.word	0x000000ff
        /*07cc*/ 	.word	0x0002a850
        /*07d0*/ 	.short	0x010a
        /*07d2*/ 	.byte	0x0a
	.zero		1


	//   ....[30]....
        /*07d4*/ 	.word	0x00005030
        /*07d8*/ 	.word	0x000000ff
        /*07dc*/ 	.word	0x00000000
        /*07e0*/ 	.short	0x0101
        /*07e2*/ 	.byte	0x3c
	.zero		1


	//   ....[31]....
        /*07e4*/ 	.word	0x00006f70
        /*07e8*/ 	.word	0x000000ff
        /*07ec*/ 	.word	0x00000000
        /*07f0*/ 	.short	0x0101
        /*07f2*/ 	.byte	0x0a
	.zero		1


	//   ....[32]....
        /*07f4*/ 	.word	0x00007400
        /*07f8*/ 	.word	0x000000ff
        /*07fc*/ 	.word	0x0002a830
        /*0800*/ 	.short	0x010a
        /*0802*/ 	.byte	0x05
	.zero		1


	//   ....[33]....
        /*0804*/ 	.word	0x00007440
        /*0808*/ 	.word	0x000000ff
        /*080c*/ 	.word	0x0002a830
        /*0810*/ 	.short	0x010a
        /*0812*/ 	.byte	0x05
	.zero		1


	//   ....[34]....
        /*0814*/ 	.word	0x00007c90
        /*0818*/ 	.word	0x000000ff
        /*081c*/ 	.word	0x0002a850
        /*0820*/ 	.short	0x010a
        /*0822*/ 	.byte	0x07
	.zero		1


	//   ....[35]....
        /*0824*/ 	.word	0x00007cd0
        /*0828*/ 	.word	0x000000ff
        /*082c*/ 	.word	0x0002a850
        /*0830*/ 	.short	0x010a
        /*0832*/ 	.byte	0x07
	.zero		1


	//   ....[36]....
        /*0834*/ 	.word	0x00008040
        /*0838*/ 	.word	0x000000ff
        /*083c*/ 	.word	0x00000000
        /*0840*/ 	.short	0x0101
        /*0842*/ 	.byte	0x05
	.zero		1


	//   ....[37]....
        /*0844*/ 	.word	0x00008d90
        /*0848*/ 	.word	0x000000ff
        /*084c*/ 	.word	0x00000000
        /*0850*/ 	.short	0x0101
        /*0852*/ 	.byte	0x05
	.zero		1


	//   ....[38]....
        /*0854*/ 	.word	0x00008fe0
        /*0858*/ 	.word	0x000000ff
        /*085c*/ 	.word	0x0002a830
        /*0860*/ 	.short	0x010a
        /*0862*/ 	.byte	0x07
	.zero		1


	//   ....[39]....
        /*0864*/ 	.word	0x00009020
        /*0868*/ 	.word	0x000000ff
        /*086c*/ 	.word	0x0002a830
        /*0870*/ 	.short	0x010a
        /*0872*/ 	.byte	0x07
	.zero		1


	//   ....[40]....
        /*0874*/ 	.word	0x00009870
        /*0878*/ 	.word	0x000000ff
        /*087c*/ 	.word	0x0002a850
        /*0880*/ 	.short	0x010a
        /*0882*/ 	.byte	0x05
	.zero		1


	//   ....[41]....
        /*0884*/ 	.word	0x000098b0
        /*0888*/ 	.word	0x000000ff
        /*088c*/ 	.word	0x0002a850
        /*0890*/ 	.short	0x010a
        /*0892*/ 	.byte	0x05
	.zero		1


	//   ....[42]....
        /*0894*/ 	.word	0x00009bd0
        /*0898*/ 	.word	0x000000ff
        /*089c*/ 	.word	0x00000000
        /*08a0*/ 	.short	0x0101
        /*08a2*/ 	.byte	0x07
	.zero		1


	//   ....[43]....
        /*08a4*/ 	.word	0x0000bb10
        /*08a8*/ 	.word	0x000000ff
        /*08ac*/ 	.word	0x00000000
        /*08b0*/ 	.short	0x0101
        /*08b2*/ 	.byte	0x05
	.zero		1


	//   ....[44]....
        /*08b4*/ 	.word	0x0000c0e0
        /*08b8*/ 	.word	0x000000ff
        /*08bc*/ 	.word	0x0002a850
        /*08c0*/ 	.short	0x010a
        /*08c2*/ 	.byte	0x05
	.zero		1


	//   ....[45]....
        /*08c4*/ 	.word	0x0000c120
        /*08c8*/ 	.word	0x000000ff
        /*08cc*/ 	.word	0x0002a850
        /*08d0*/ 	.short	0x010a
        /*08d2*/ 	.byte	0x05
	.zero		1


	//   ....[46]....
        /*08d4*/ 	.word	0x0000c5f0
        /*08d8*/ 	.word	0x000000ff
        /*08dc*/ 	.word	0x00000000
        /*08e0*/ 	.short	0x0101
        /*08e2*/ 	.byte	0x04
	.zero		1


	//   ....[47]....
        /*08e4*/ 	.word	0x0000d190
        /*08e8*/ 	.word	0x000000ff
        /*08ec*/ 	.word	0x00000000
        /*08f0*/ 	.short	0x0101
        /*08f2*/ 	.byte	0x04
	.zero		1


	//   ....[48]....
        /*08f4*/ 	.word	0x0000f680
        /*08f8*/ 	.word	0x000000ff
        /*08fc*/ 	.word	0x0002a840
        /*0900*/ 	.short	0x010a
        /*0902*/ 	.byte	0x30
	.zero		1


	//   ....[49]....
        /*0904*/ 	.word	0x0000fc60
        /*0908*/ 	.word	0x000000ff
        /*090c*/ 	.word	0x0002a830
        /*0910*/ 	.short	0x0107
        /*0912*/ 	.byte	0x30
	.zero		1


	//   ....[50]....
        /*0914*/ 	.word	0x0000fcd0
        /*0918*/ 	.word	0x000000ff
        /*091c*/ 	.word	0x0002a830
        /*0920*/ 	.short	0x0101
        /*0922*/ 	.byte	0x30
	.zero		1


	//   ....[51]....
        /*0924*/ 	.word	0x00010670
        /*0928*/ 	.word	0x000000ff
        /*092c*/ 	.word	0x0002a800
        /*0930*/ 	.short	0x0107
        /*0932*/ 	.byte	0x30
	.zero		1


	//   ....[52]....
        /*0934*/ 	.word	0x000106d0
        /*0938*/ 	.word	0x000000ff
        /*093c*/ 	.word	0x0002a800
        /*0940*/ 	.short	0x0101
        /*0942*/ 	.byte	0x30
	.zero		1


	//   ....[53]....
        /*0944*/ 	.word	0x000106f0
        /*0948*/ 	.word	0x000000ff
        /*094c*/ 	.word	0x0002a820
        /*0950*/ 	.short	0x010a
        /*0952*/ 	.byte	0x30
	.zero		1


	//   ....[54]....
        /*0954*/ 	.word	0x00010a50
        /*0958*/ 	.word	0x00000008
        /*095c*/ 	.word	0x0002a840
        /*0960*/ 	.short	0x010a
        /*0962*/ 	.byte	0x3f
	.zero		1


	//   ....[55]....
        /*0964*/ 	.word	0x00010f60
        /*0968*/ 	.word	0x00000008
        /*096c*/ 	.word	0x0002a830
        /*0970*/ 	.short	0x0107
        /*0972*/ 	.byte	0x3f
	.zero		1


	//   ....[56]....
        /*0974*/ 	.word	0x00011010
        /*0978*/ 	.word	0x00000008
        /*097c*/ 	.word	0x0002a830
        /*0980*/ 	.short	0x0101
        /*0982*/ 	.byte	0x3f
	.zero		1


	//   ....[57]....
        /*0984*/ 	.word	0x00011070
        /*0988*/ 	.word	0x00000004
        /*098c*/ 	.word	0x0002a860
        /*0990*/ 	.short	0x010a
        /*0992*/ 	.byte	0x3f
	.zero		1


	//   ....[58]....
        /*0994*/ 	.word	0x00011470
        /*0998*/ 	.word	0x00000004
        /*099c*/ 	.word	0x0002a850
        /*09a0*/ 	.short	0x0107
        /*09a2*/ 	.byte	0x3f
	.zero		1


	//   ....[59]....
        /*09a4*/ 	.word	0x000115c0
        /*09a8*/ 	.word	0x00000004
        /*09ac*/ 	.word	0x0002a850
        /*09b0*/ 	.short	0x0101
        /*09b2*/ 	.byte	0x3f
	.zero		1


	//   ....[60]....
        /*09b4*/ 	.word	0x00011750
        /*09b8*/ 	.word	0x00000000
        /*09bc*/ 	.word	0x0002a860
        /*09c0*/ 	.short	0x010a
        /*09c2*/ 	.byte	0x3f
	.zero		1


	//   ....[61]....
        /*09c4*/ 	.word	0x00011b90
        /*09c8*/ 	.word	0x00000000
        /*09cc*/ 	.word	0x0002a850
        /*09d0*/ 	.short	0x0107
        /*09d2*/ 	.byte	0x3f
	.zero		1


	//   ....[62]....
        /*09d4*/ 	.word	0x00011c40
        /*09d8*/ 	.word	0x00000000
        /*09dc*/ 	.word	0x0002a850
        /*09e0*/ 	.short	0x0101
        /*09e2*/ 	.byte	0x3f
	.zero		1


	//   ....[63]....
        /*09e4*/ 	.word	0x00011ce0
        /*09e8*/ 	.word	0x00000007
        /*09ec*/ 	.word	0x0002a820
        /*09f0*/ 	.short	0x010a
        /*09f2*/ 	.byte	0x3f
	.zero		1


	//   ....[64]....
        /*09f4*/ 	.word	0x00011e60
        /*09f8*/ 	.word	0x00000005
        /*09fc*/ 	.word	0x0002a840
        /*0a00*/ 	.short	0x010a
        /*0a02*/ 	.byte	0x3f
	.zero		1


	//   ....[65]....
        /*0a04*/ 	.word	0x00011f00
        /*0a08*/ 	.word	0x00000007
        /*0a0c*/ 	.word	0x0002a840
        /*0a10*/ 	.short	0x010a
        /*0a12*/ 	.byte	0x3f
	.zero		1


	//   ....[66]....
        /*0a14*/ 	.word	0x00011f40
        /*0a18*/ 	.word	0x00000005
        /*0a1c*/ 	.word	0x0002a860
        /*0a20*/ 	.short	0x010a
        /*0a22*/ 	.byte	0x3f
	.zero		1


	//   ....[67]....
        /*0a24*/ 	.word	0x00011f80
        /*0a28*/ 	.word	0x00000007
        /*0a2c*/ 	.word	0x0002a860
        /*0a30*/ 	.short	0x010a
        /*0a32*/ 	.byte	0x3f
	.zero		1


	//   ....[68]....
        /*0a34*/ 	.word	0x00011ff0
        /*0a38*/ 	.word	0x00000003
        /*0a3c*/ 	.word	0x0002a800
        /*0a40*/ 	.short	0x010a
        /*0a42*/ 	.byte	0x3f
	.zero		1


	//   ....[69]....
        /*0a44*/ 	.word	0x00012050
        /*0a48*/ 	.word	0x00000003
        /*0a4c*/ 	.word	0x0002a830
        /*0a50*/ 	.short	0x010a
        /*0a52*/ 	.byte	0x3f
	.zero		1


	//   ....[70]....
        /*0a54*/ 	.word	0x000120b0
        /*0a58*/ 	.word	0x0000000c
        /*0a5c*/ 	.word	0x0002a830
        /*0a60*/ 	.short	0x010a
        /*0a62*/ 	.byte	0x3f
	.zero		1


	//   ....[71]....
        /*0a64*/ 	.word	0x00012110
        /*0a68*/ 	.word	0x0000000b
        /*0a6c*/ 	.word	0x0002a850
        /*0a70*/ 	.short	0x010a
        /*0a72*/ 	.byte	0x3f
	.zero		1


	//   ....[72]....
        /*0a74*/ 	.word	0x00012170
        /*0a78*/ 	.word	0x0000000c
        /*0a7c*/ 	.word	0x0002a830
        /*0a80*/ 	.short	0x010a
        /*0a82*/ 	.byte	0x3f
	.zero		1


	//   ....[73]....
        /*0a84*/ 	.word	0x000121d0
        /*0a88*/ 	.word	0x0000000b
        /*0a8c*/ 	.word	0x0002a850
        /*0a90*/ 	.short	0x010a
        /*0a92*/ 	.byte	0x3f
	.zero		1


	//   ....[74]....
        /*0a94*/ 	.word	0x00012230
        /*0a98*/ 	.word	0x0000000c
        /*0a9c*/ 	.word	0x0002a830
        /*0aa0*/ 	.short	0x010a
        /*0aa2*/ 	.byte	0x3f
	.zero		1


	//   ....[75]....
        /*0aa4*/ 	.word	0x00012290
        /*0aa8*/ 	.word	0x0000000b
        /*0aac*/ 	.word	0x0002a850
        /*0ab0*/ 	.short	0x010a
        /*0ab2*/ 	.byte	0x3f
	.zero		1


	//   ....[76]....
        /*0ab4*/ 	.word	0x000122f0
        /*0ab8*/ 	.word	0x00000000
        /*0abc*/ 	.word	0x0002a850
        /*0ac0*/ 	.short	0x010a
        /*0ac2*/ 	.byte	0x3f
	.zero		1


	//   ....[77]....
        /*0ac4*/ 	.word	0x000123d0
        /*0ac8*/ 	.word	0x00000003
        /*0acc*/ 	.word	0x0002a840
        /*0ad0*/ 	.short	0x010a
        /*0ad2*/ 	.byte	0x3f
	.zero		1


	//   ....[78]....
        /*0ad4*/ 	.word	0x000135e0
        /*0ad8*/ 	.word	0x00000003
        /*0adc*/ 	.word	0x0002a820
        /*0ae0*/ 	.short	0x010a
        /*0ae2*/ 	.byte	0x3f
	.zero		1


	//   ....[79]....
        /*0ae4*/ 	.word	0x00013630
        /*0ae8*/ 	.word	0x00000008
        /*0aec*/ 	.word	0x0002a840
        /*0af0*/ 	.short	0x010a
        /*0af2*/ 	.byte	0x3f
	.zero		1


	//   ....[80]....
        /*0af4*/ 	.word	0x00013d70
        /*0af8*/ 	.word	0x00000004
        /*0afc*/ 	.word	0x0002a860
        /*0b00*/ 	.short	0x010a
        /*0b02*/ 	.byte	0x3f
	.zero		1


	//   ....[81]....
        /*0b04*/ 	.word	0x000145e0
        /*0b08*/ 	.word	0x00000000
        /*0b0c*/ 	.word	0x0002a860
        /*0b10*/ 	.short	0x010a
        /*0b12*/ 	.byte	0x3f
	.zero		1


	//   ....[82]....
        /*0b14*/ 	.word	0x00014e00
        /*0b18*/ 	.word	0x00000007
        /*0b1c*/ 	.word	0x0002a820
        /*0b20*/ 	.short	0x010a
        /*0b22*/ 	.byte	0x3f
	.zero		1


	//   ....[83]....
        /*0b24*/ 	.word	0x00014fa0
        /*0b28*/ 	.word	0x00000005
        /*0b2c*/ 	.word	0x0002a840
        /*0b30*/ 	.short	0x010a
        /*0b32*/ 	.byte	0x3f
	.zero		1


	//   ....[84]....
        /*0b34*/ 	.word	0x00014ff0
        /*0b38*/ 	.word	0x00000007
        /*0b3c*/ 	.word	0x0002a840
        /*0b40*/ 	.short	0x010a
        /*0b42*/ 	.byte	0x3f
	.zero		1


	//   ....[85]....
        /*0b44*/ 	.word	0x00015040
        /*0b48*/ 	.word	0x00000005
        /*0b4c*/ 	.word	0x0002a860
        /*0b50*/ 	.short	0x010a
        /*0b52*/ 	.byte	0x3f
	.zero		1


	//----- nvinfo : EIATTR_NUM_MBARRIERS
	.align		4
.L_176:
        /*0b54*/ 	.byte	0x03, 0x38
        /*0b56*/ 	.short	0x0016


	//----- nvinfo : EIATTR_EXIT_INSTR_OFFSETS
	.align		4
        /*0b58*/ 	.byte	0x04, 0x1c
        /*0b5a*/ 	.short	(.L_178 - .L_177)


	//   ....[0]....
.L_177:
        /*0b5c*/ 	.word	0x00011fd0


	//----- nvinfo : EIATTR_MAX_THREADS
	.align		4
.L_178:
        /*0b60*/ 	.byte	0x04, 0x05
        /*0b62*/ 	.short	(.L_180 - .L_179)
.L_179:
        /*0b64*/ 	.word	0x00000180
        /*0b68*/ 	.word	0x00000001
        /*0b6c*/ 	.word	0x00000001


	//----- nvinfo : EIATTR_CRS_STACK_SIZE
	.align		4
.L_180:
        /*0b70*/ 	.byte	0x04, 0x1e
        /*0b72*/ 	.short	(.L_182 - .L_181)
.L_181:
        /*0b74*/ 	.word	0x00000000


	//----- nvinfo : EIATTR_CBANK_PARAM_SIZE
	.align		4
.L_182:
        /*0b78*/ 	.byte	0x03, 0x19
        /*0b7a*/ 	.short	0x0a70


	//----- nvinfo : EIATTR_PARAM_CBANK
	.align		4
        /*0b7c*/ 	.byte	0x04, 0x0a
        /*0b7e*/ 	.short	(.L_184 - .L_183)
	.align		4
.L_183:
        /*0b80*/ 	.word	index@(.nv.constant0._ZN7cutlass13device_kernelIN5flash11enable_sm90INS1_16FlashAttnFwdSm90INS1_25CollectiveMainloopFwdSm90ILi2EN4cute5tupleIJNS5_1CILi1EEES8_S8_EEENS6_IJNS7_ILi128EEENS7_ILi96EEENS7_ILi192EEEEEELi128ENS_10bfloat16_tEfNS_4arch4Sm90ELb0ELb1ELb0ELb0ELb1ELb0ELb0ELb1ELb1ELb1ELb1ELb0EEENS1_21CollectiveEpilogueFwdINS6_IJSA_SA_SB_EEES9_SE_SG_Li256ELb0ELb1ELb1ELb0EEENS1_19SingleTileSchedulerILb0ELb1ELb1ELi128EEEEEEEEEvNT_6ParamsE)
        /*0b84*/ 	.short	0x0210
        /*0b86*/ 	.short	0x0a70


	//----- nvinfo : EIATTR_SW_WAR
	.align		4
.L_184:
        /*0b88*/ 	.byte	0x04, 0x36
        /*0b8a*/ 	.short	(.L_186 - .L_185)
.L_185:
        /*0b8c*/ 	.word	0x00000008
.L_186:


//--------------------- .nv.info._ZN7cutlass13device_kernelIN5flash11enable_sm90INS1_16FlashAttnFwdSm90INS1_25CollectiveMainloopFwdSm90ILi2EN4cute5tupleIJNS5_1CILi1EEES8_S8_EEENS6_IJNS7_ILi128EEENS7_ILi96EEENS7_ILi192EEEEEELi128ENS_10bfloat16_tEfNS_4arch4Sm90ELb0ELb1ELb0ELb1ELb1ELb0ELb0ELb1ELb1ELb1ELb1ELb0EEENS1_21CollectiveEpilogueFwdINS6_IJSA_SA_SB_EEES9_SE_SG_Li256ELb1ELb1ELb1ELb0EEENS1_36VarlenDynamicPersistentTileSchedulerILi128ELi96ELi256ELi128ELb1ELb1ELb1ELb1ELb0ELb1EEEEEEEEEvNT_6ParamsE --------------------------
	.section	.nv.info._ZN7cutlass13device_kernelIN5flash11enable_sm90INS1_16FlashAttnFwdSm90INS1_25CollectiveMainloopFwdSm90ILi2EN4cute5tupleIJNS5_1CILi1EEES8_S8_EEENS6_IJNS7_ILi128EEENS7_ILi96EEENS7_ILi192EEEEEELi128ENS_10bfloat16_tEfNS_4arch4Sm90ELb0ELb1ELb0ELb1ELb1ELb0ELb0ELb1ELb1ELb1ELb1ELb0EEENS1_21CollectiveEpilogueFwdINS6_IJSA_SA_SB_EEES9_SE_SG_Li256ELb1ELb1ELb1ELb0EEENS1_36VarlenDynamicPersistentTileSchedulerILi128ELi96ELi256ELi128ELb1ELb1ELb1ELb1ELb0ELb1EEEEEEEEEvNT_6ParamsE,"",@"SHT_CUDA_INFO"
	.sectionflags	@""
	.align	4


	//----- nvinfo : EIATTR_CUDA_API_VERSION
	.align		4
        /*0000*/ 	.byte	0x04, 0x37
        /*0002*/ 	.short	(.L_188 - .L_187)
.L_187:
        /*0004*/ 	.word	0x00000082


	//----- nvinfo : EIATTR_KPARAM_INFO
	.align		4
.L_188:
        /*0008*/ 	.byte	0x04, 0x17
        /*000a*/ 	.short	(.L_190 - .L_189)
.L_189:
        /*000c*/ 	.word	0x00000000
        /*0010*/ 	.short	0x0000
        /*0012*/ 	.short	0x0070
        /*0014*/ 	.byte	0x00, 0xf0, 0x01, 0x2a


	//----- nvinfo : EIATTR_SPARSE_MMA_MASK
	.align		4
.L_190:
        /*0018*/ 	.byte	0x03, 0x50
        /*001a*/ 	.short	0x0000


	//----- nvinfo : EIATTR_MAXREG_COUNT
	.align		4
        /*001c*/ 	.byte	0x03, 0x1b
        /*001e*/ 	.short	0x00a8


	//----- nvinfo : EIATTR_NUM_BARRIERS
	.align		4
        /*0020*/ 	.byte	0x02, 0x4c
        /*0022*/ 	.byte	0x09
	.zero		1


	//----- nvinfo : EIATTR_EXTERNS
	.align		4
        /*0024*/ 	.byte	0x04, 0x0f
        /*0026*/ 	.short	(.L_192 - .L_191)


	//   ....[0]....
	.align		4
.L_191:
        /*0028*/ 	.word	index@(__assertfail)


	//----- nvinfo : EIATTR_ANNOTATIONS
	.align		4
.L_192:
        /*002c*/ 	.byte	0x04, 0x55
        /*002e*/ 	.short	(.L_194 - .L_193)


	//   ....[0]....
.L_193:
        /* <DEDUP_REMOVED lines=9> */


	//----- nvinfo : EIATTR_MERCURY_ISA_VERSION
	.align		4
.L_194:
        /*00a8*/ 	.byte	0x03, 0x5f
        /*00aa*/ 	.short	0x0101


	//----- nvinfo : EIATTR_UNUSED_LOAD_BYTE_OFFSET
	.align		4
        /*00ac*/ 	.byte	0x04, 0x44
        /*00ae*/ 	.short	(.L_196 - .L_195)


	//   ....[0]....
.L_195:
        /*00b0*/ 	.word	0x00000950
        /*00b4*/ 	.word	0x0000fff0


	//   ....[1]....
        /*00b8*/ 	.word	0x0000d600
        /*00bc*/ 	.word	0x0000fff0


	//----- nvinfo : EIATTR_INT_WARP_WIDE_INSTR_OFFSETS
	.align		4
.L_196:
        /*00c0*/ 	.byte	0x04, 0x31
        /*00c2*/ 	.short	(.L_198 - .L_197)


	//   ....[0]....
.L_197:
        /*00c4*/ 	.word	0x000000c0


	//   ....[1]....
        /*00c8*/ 	.word	0x000000d0


	//   ....[2]....
        /*00cc*/ 	.word	0x00000170


	//   ....[3]....
        /*00d0*/ 	.word	0x000122d0


	//   ....[4]....
        /*00d4*/ 	.word	0x00012360


	//   ....[5]....
        /*00d8*/ 	.word	0x00015190


	//   ....[6]....
        /*00dc*/ 	.word	0x00015220


	//----- nvinfo : EIATTR_COOP_GROUP_MASK_REGIDS
	.align		4
.L_198:
        /*00e0*/ 	.byte	0x04, 0x29
        /*00e2*/ 	.short	(.L_200 - .L_199)


	//   ....[0]....
.L_199:
        /*00e4*/ 	.word	0xffffffff


	//   ....[1]....
        /*00e8*/ 	.word	0xffffffff


	//   ....[2]....
        /*00ec*/ 	.word	0xffffffff


	//   ....[3]....
        /*00f0*/ 	.word	0xffffffff


	//   ....[4]....
        /*00f4*/ 	.word	0xffffffff


	//   ....[5]....
        /*00f8*/ 	.word	0xffffffff


	//   ....[6]....
        /*00fc*/ 	.word	0xffffffff


	//   ....[7]....
        /*0100*/ 	.word	0xffffffff


	//   ....[8]....
        /*0104*/ 	.word	0xffffffff


	//   ....[9]....
        /*0108*/ 	.word	0xffffffff


	//   ....[10]....
        /*010c*/ 	.word	0xffffffff


	//   ....[11]....
        /*0110*/ 	.word	0xffffffff


	//   ....[12]....
        /*0114*/ 	.word	0xffffffff


	//   ....[13]....
        /*0118*/ 	.word	0xffffffff


	//   ....[14]....
        /*011c*/ 	.word	0xffffffff


	//   ....[15]....
        /*0120*/ 	.word	0xffffffff


	//   ....[16]....
        /*0124*/ 	.word	0xffffffff


	//   ....[17]....
        /*0128*/ 	.word	0xffffffff


	//   ....[18]....
        /*012c*/ 	.word	0xffffffff


	//   ....[19]....
        /*0130*/ 	.word	0xffffffff


	//   ....[20]....
        /*0134*/ 	.word	0xffffffff


	//   ....[21]....
        /*0138*/ 	.word	0xffffffff


	//   ....[22]....
        /*013c*/ 	.word	0xffffffff


	//   ....[23]....
        /*0140*/ 	.word	0xffffffff


	//   ....[24]....
        /*0144*/ 	.word	0xffffffff


	//   ....[25]....
        /*0148*/ 	.word	0xffffffff


	//   ....[26]....
        /*014c*/ 	.word	0xffffffff


	//   ....[27]....
        /*0150*/ 	.word	0xffffffff


	//   ....[28]....
        /*0154*/ 	.word	0xffffffff


	//   ....[29]....
        /*0158*/ 	.word	0xffffffff


	//   ....[30]....
        /*015c*/ 	.word	0xffffffff


	//   ....[31]....
        /*0160*/ 	.word	0xffffffff


	//   ....[32]....
        /*0164*/ 	.word	0xffffffff


	//   ....[33]....
        /*0168*/ 	.word	0xffffffff


	//   ....[34]....
        /*016c*/ 	.word	0xffffffff


	//   ....[35]....
        /*0170*/ 	.word	0xffffffff


	//   ....[36]....
        /*0174*/ 	.word	0xffffffff


	//   ....[37]....
        /*0178*/ 	.word	0xffffffff


	//   ....[38]....
        /*017c*/ 	.word	0xffffffff


	//   ....[39]....
        /*0180*/ 	.word	0xffffffff


	//   ....[40]....
        /*0184*/ 	.word	0xffffffff


	//   ....[41]....
        /*0188*/ 	.word	0xffffffff


	//   ....[42]....
        /*018c*/ 	.word	0xffffffff


	//   ....[43]....
        /*0190*/ 	.word	0xffffffff


	//   ....[44]....
        /*0194*/ 	.word	0xffffffff


	//   ....[45]....
        /*0198*/ 	.word	0xffffffff


	//   ....[46]....
        /*019c*/ 	.word	0xffffffff


	//   ....[47]....
        /*01a0*/ 	.word	0xffffffff


	//   ....[48]....
        /*01a4*/ 	.word	0xffffffff


	//   ....[49]....
        /*01a8*/ 	.word	0xffffffff


	//   ....[50]....
        /*01ac*/ 	.word	0xffffffff


	//   ....[51]....
        /*01b0*/ 	.word	0xffffffff


	//   ....[52]....
        /*01b4*/ 	.word	0xffffffff


	//   ....[53]....
        /*01b8*/ 	.word	0xffffffff


	//   ....[54]....
        /*01bc*/ 	.word	0xffffffff


	//   ....[55]....
        /*01c0*/ 	.word	0xffffffff


	//   ....[56]....
        /*01c4*/ 	.word	0xffffffff


	//   ....[57]....
        /*01c8*/ 	.word	0xffffffff


	//   ....[58]....
        /*01cc*/ 	.word	0xffffffff


	//   ....[59]....
        /*01d0*/ 	.word	0xffffffff


	//   ....[60]....
        /*01d4*/ 	.word	0xffffffff


	//   ....[61]....
        /*01d8*/ 	.word	0xffffffff


	//   ....[62]....
        /*01dc*/ 	.word	0xffffffff


	//   ....[63]....
        /*01e0*/ 	.word	0xffffffff


	//   ....[64]....
        /*01e4*/ 	.word	0xffffffff


	//   ....[65]....
        /*01e8*/ 	.word	0xffffffff


	//   ....[66]....
        /*01ec*/ 	.word	0xffffffff


	//   ....[67]....
        /*01f0*/ 	.word	0xffffffff


	//   ....[68]....
        /*01f4*/ 	.word	0xffffffff


	//   ....[69]....
        /*01f8*/ 	.word	0xffffffff


	//   ....[70]....
        /*01fc*/ 	.word	0xffffffff


	//   ....[71]....
        /*0200*/ 	.word	0xffffffff


	//   ....[72]....
        /*0204*/ 	.word	0xffffffff


	//   ....[73]....
        /*0208*/ 	.word	0xffffffff


	//   ....[74]....
        /*020c*/ 	.word	0xffffffff


	//   ....[75]....
        /*0210*/ 	.word	0xffffffff


	//   ....[76]....
        /*0214*/ 	.word	0xffffffff


	//   ....[77]....
        /*0218*/ 	.word	0xffffffff


	//   ....[78]....
        /*021c*/ 	.word	0xffffffff


	//   ....[79]....
        /*0220*/ 	.word	0xffffffff


	//   ....[80]....
        /*0224*/ 	.word	0xffffffff


	//   ....[81]....
        /*0228*/ 	.word	0xffffffff


	//   ....[82]....
        /*022c*/ 	.word	0xffffffff


	//   ....[83]....
        /*0230*/ 	.word	0xffffffff


	//   ....[84]....
        /*0234*/ 	.word	0xffffffff


	//   ....[85]....
        /*0238*/ 	.word	0xffffffff


	//   ....[86]....
        /*023c*/ 	.word	0xffffffff


	//   ....[87]....
        /*0240*/ 	.word	0xffffffff


	//   ....[88]....
        /*0244*/ 	.word	0xffffffff


	//   ....[89]....
        /*0248*/ 	.word	0xffffffff


	//   ....[90]....
        /*024c*/ 	.word	0xffffffff


	//   ....[91]....
        /*0250*/ 	.word	0xffffffff


	//   ....[92]....
        /*0254*/ 	.word	0xffffffff


	//   ....[93]....
        /*0258*/ 	.word	0xffffffff


	//   ....[94]....
        /*025c*/ 	.word	0xffffffff


	//   ....[95]....
        /*0260*/ 	.word	0xffffffff


	//   ....[96]....
        /*0264*/ 	.word	0xffffffff


	//   ....[97]....
        /*0268*/ 	.word	0xffffffff


	//   ....[98]....
        /*026c*/ 	.word	0xffffffff


	//   ....[99]....
        /*0270*/ 	.word	0xffffffff


	//   ....[100]....
        /*0274*/ 	.word	0xffffffff


	//   ....[101]....
        /*0278*/ 	.word	0xffffffff


	//   ....[102]....
        /*027c*/ 	.word	0xffffffff


	//   ....[103]....
        /*0280*/ 	.word	0xffffffff


	//   ....[104]....
        /*0284*/ 	.word	0xffffffff


	//   ....[105]....
        /*0288*/ 	.word	0xffffffff


	//   ....[106]....
        /*028c*/ 	.word	0xffffffff


	//   ....[107]....
        /*0290*/ 	.word	0xffffffff


	//   ....[108]....
        /*0294*/ 	.word	0xffffffff


	//   ....[109]....
        /*0298*/ 	.word	0xffffffff


	//   ....[110]....
        /*029c*/ 	.word	0xffffffff


	//   ....[111]....
        /*02a0*/ 	.word	0xffffffff


	//   ....[112]....
        /*02a4*/ 	.word	0xffffffff


	//   ....[113]....
        /*02a8*/ 	.word	0xffffffff


	//   ....[114]....
        /*02ac*/ 	.word	0xffffffff


	//   ....[115]....
        /*02b0*/ 	.word	0xffffffff


	//   ....[116]....
        /*02b4*/ 	.word	0xffffffff


	//   ....[117]....
        /*02b8*/ 	.word	0xffffffff


	//   ....[118]....
        /*02bc*/ 	.word	0xffffffff


	//   ....[119]....
        /*02c0*/ 	.word	0xffffffff


	//   ....[120]....
        /*02c4*/ 	.word	0xffffffff


	//   ....[121]....
        /*02c8*/ 	.word	0xffffffff


	//   ....[122]....
        /*02cc*/ 	.word	0xffffffff


	//   ....[123]....
        /*02d0*/ 	.word	0xffffffff


	//   ....[124]....
        /*02d4*/ 	.word	0xffffffff


	//   ....[125]....
        /*02d8*/ 	.word	0xffffffff


	//   ....[126]....
        /*02dc*/ 	.word	0xffffffff


	//   ....[127]....
        /*02e0*/ 	.word	0xffffffff


	//   ....[128]....
        /*02e4*/ 	.word	0xffffffff


	//   ....[129]....
        /*02e8*/ 	.word	0xffffffff


	//   ....[130]....
        /*02ec*/ 	.word	0xffffffff


	//   ....[131]....
        /*02f0*/ 	.word	0xffffffff


	//   ....[132]....
        /*02f4*/ 	.word	0xffffffff


	//   ....[133]....
        /*02f8*/ 	.word	0xffffffff


	//   ....[134]....
        /*02fc*/ 	.word	0xffffffff


	//   ....[135]....
        /*0300*/ 	.word	0xffffffff


	//   ....[136]....
        /*0304*/ 	.word	0xffffffff


	//   ....[137]....
        /*0308*/ 	.word	0xffffffff


	//   ....[138]....
        /*030c*/ 	.word	0xffffffff


	//   ....[139]....
        /*0310*/ 	.word	0xffffffff


	//   ....[140]....
        /*0314*/ 	.word	0xffffffff


	//   ....[141]....
        /*0318*/ 	.word	0xffffffff


	//   ....[142]....
        /*031c*/ 	.word	0xffffffff


	//   ....[143]....
        /*0320*/ 	.word	0xffffffff


	//   ....[144]....
        /*0324*/ 	.word	0xffffffff


	//   ....[145]....
        /*0328*/ 	.word	0xffffffff


	//   ....[146]....
        /*032c*/ 	.word	0xffffffff


	//   ....[147]....
        /*0330*/ 	.word	0xffffffff


	//   ....[148]....
        /*0334*/ 	.word	0xffffffff


	//   ....[149]....
        /*0338*/ 	.word	0xffffffff


	//   ....[150]....
        /*033c*/ 	.word	0xffffffff


	//   ....[151]....
        /*0340*/ 	.word	0xffffffff


	//   ....[152]....
        /*0344*/ 	.word	0xffffffff


	//   ....[153]....
        /*0348*/ 	.word	0xffffffff


	//   ....[154]....
        /*034c*/ 	.word	0xffffffff


	//   ....[155]....
        /*0350*/ 	.word	0xffffffff


	//   ....[156]....
        /*0354*/ 	.word	0xffffffff


	//   ....[157]....
        /*0358*/ 	.word	0x0500000f


	//   ....[158]....
        /*035c*/ 	.word	0x0500000f


	//   ....[159]....
        /*0360*/ 	.word	0x0500000f


	//   ....[160]....
        /*0364*/ 	.word	0x0500000f


	//   ....[161]....
        /*0368*/ 	.word	0x0500000f


	//   ....[162]....
        /*036c*/ 	.word	0x0500000f


	//   ....[163]....
        /*0370*/ 	.word	0x0500000f


	//   ....[164]....
        /*0374*/ 	.word	0x0500000f


	//   ....[165]....
        /*0378*/ 	.word	0x0500000f


	//   ....[166]....
        /*037c*/ 	.word	0x0500000f


	//   ....[167]....
        /*0380*/ 	.word	0x0500000f


	//   ....[168]....
        /*0384*/ 	.word	0x0500000f


	//   ....[169]....
        /*0388*/ 	.word	0x0500000f


	//   ....[170]....
        /*038c*/ 	.word	0x0500000f


	//   ....[171]....
        /*0390*/ 	.word	0x0500000f


	//   ....[172]....
        /*0394*/ 	.word	0x0500000f


	//   ....[173]....
        /*0398*/ 	.word	0x0500000f


	//   ....[174]....
        /*039c*/ 	.word	0x0500000f


	//   ....[175]....
        /*03a0*/ 	.word	0x0500000f


	//   ....[176]....
        /*03a4*/ 	.word	0x0500000f


	//   ....[177]....
        /*03a8*/ 	.word	0x0500000f


	//   ....[178]....
        /*03ac*/ 	.word	0x0500000f


	//   ....[179]....
        /*03b0*/ 	.word	0x0500000f


	//   ....[180]....
        /*03b4*/ 	.word	0x0500000f


	//   ....[181]....
        /*03b8*/ 	.word	0x0500000f


	//   ....[182]....
        /*03bc*/ 	.word	0x0500000f


	//   ....[183]....
        /*03c0*/ 	.word	0x0500000f


	//   ....[184]....
        /*03c4*/ 	.word	0x0500000f


	//   ....[185]....
        /*03c8*/ 	.word	0x0500000f


	//   ....[186]....
        /*03cc*/ 	.word	0x0500000f


	//   ....[187]....
        /*03d0*/ 	.word	0x0500000f


	//   ....[188]....
        /*03d4*/ 	.word	0x0500000f


	//   ....[189]....
        /*03d8*/ 	.word	0x0500000f


	//   ....[190]....
        /*03dc*/ 	.word	0x0500000f


	//   ....[191]....
        /*03e0*/ 	.word	0x0500000f


	//   ....[192]....
        /*03e4*/ 	.word	0x0500000f


	//   ....[193]....
        /*03e8*/ 	.word	0x0500000f


	//   ....[194]....
        /*03ec*/ 	.word	0x0500000f


	//   ....[195]....
        /*03f0*/ 	.word	0x0500000f


	//   ....[196]....
        /*03f4*/ 	.word	0x0500000f


	//   ....[197]....
        /*03f8*/ 	.word	0x0500000f


	//   ....[198]....
        /*03fc*/ 	.word	0x0500000f


	//   ....[199]....
        /*0400*/ 	.word	0x0500000f


	//   ....[200]....
        /*0404*/ 	.word	0x0500000f


	//   ....[201]....
        /*0408*/ 	.word	0x0500000f


	//   ....[202]....
        /*040c*/ 	.word	0x0500000f


	//   ....[203]....
        /*0410*/ 	.word	0x0500000f


	//   ....[204]....
        /*0414*/ 	.word	0x0500000f


	//   ....[205]....
        /*0418*/ 	.word	0x0500000f


	//   ....[206]....
        /*041c*/ 	.word	0x0500000f


	//   ....[207]....
        /*0420*/ 	.word	0x0500000f


	//   ....[208]....
        /*0424*/ 	.word	0x0500000f


	//   ....[209]....
        /*0428*/ 	.word	0x0500000f


	//   ....[210]....
        /*042c*/ 	.word	0x0500000f


	//   ....[211]....
        /*0430*/ 	.word	0x0500000f


	//   ....[212]....
        /*0434*/ 	.word	0x0500000f


	//   ....[213]....
        /*0438*/ 	.word	0x0500000f


	//   ....[214]....
        /*043c*/ 	.word	0x0500000f


	//   ....[215]....
        /*0440*/ 	.word	0x0500000f


	//   ....[216]....
        /*0444*/ 	.word	0x0500000f


	//   ....[217]....
        /*0448*/ 	.word	0x0500000f


	//   ....[218]....
        /*044c*/ 	.word	0x0500000f


	//   ....[219]....
        /*0450*/ 	.word	0x0500000f


	//   ....[220]....
        /*0454*/ 	.word	0x0500000f


	//   ....[221]....
        /*0458*/ 	.word	0x0500000f


	//   ....[222]....
        /*045c*/ 	.word	0x0500000f


	//   ....[223]....
        /*0460*/ 	.word	0x0500000f


	//   ....[224]....
        /*0464*/ 	.word	0x0500000f


	//   ....[225]....
        /*0468*/ 	.word	0x0500000f


	//   ....[226]....
        /*046c*/ 	.word	0x0500000f


	//   ....[227]....
        /*0470*/ 	.word	0x0500000f


	//   ....[228]....
        /*0474*/ 	.word	0x0500000f


	//   ....[229]....
        /*0478*/ 	.word	0x0500000f


	//   ....[230]....
        /*047c*/ 	.word	0x0500000f


	//   ....[231]....
        /*0480*/ 	.word	0x0500000f


	//   ....[232]....
        /*0484*/ 	.word	0x0500000f


	//   ....[233]....
        /*0488*/ 	.word	0x0500000f


	//   ....[234]....
        /*048c*/ 	.word	0x0500000f


	//   ....[235]....
        /*0490*/ 	.word	0x0500000f


	//   ....[236]....
        /*0494*/ 	.word	0x0500000f


	//   ....[237]....
        /*0498*/ 	.word	0x0500000f


	//   ....[238]....
        /*049c*/ 	.word	0x0500000f


	//   ....[239]....
        /*04a0*/ 	.word	0x0500000f


	//   ....[240]....
        /*04a4*/ 	.word	0x0500000f


	//----- nvinfo : EIATTR_COOP_GROUP_INSTR_OFFSETS
	.align		4
.L_200:
        /*04a8*/ 	.byte	0x04, 0x28
        /*04aa*/ 	.short	(.L_202 - .L_201)


	//   ....[0]....
.L_201:
        /*04ac*/ 	.word	0x00000070


	//   ....[1]....
        /*04b0*/ 	.word	0x000000b0


	//   ....[2]....
        /*04b4*/ 	.word	0x000002d0


	//   ....[3]....
        /*04b8*/ 	.word	0x00000430


	//   ....[4]....
        /*04bc*/ 	.word	0x00000550


	//   ....[5]....
        /*04c0*/ 	.word	0x000006b0


	//   ....[6]....
        /*04c4*/ 	.word	0x00001dd0


	//   ....[7]....
        /*04c8*/ 	.word	0x000028a0


	//   ....[8]....
        /*04cc*/ 	.word	0x00002c10


	//   ....[9]....
        /*04d0*/ 	.word	0x00003830


	//   ....[10]....
        /*04d4*/ 	.word	0x00003980


	//   ....[11]....
        /*04d8*/ 	.word	0x00003fb0


	//   ....[12]....
        /*04dc*/ 	.word	0x00004010


	//   ....[13]....
        /*04e0*/ 	.word	0x00005a90


	//   ....[14]....
        /*04e4*/ 	.word	0x00005c80


	//   ....[15]....
        /*04e8*/ 	.word	0x000069e0


	//   ....[16]....
        /*04ec*/ 	.word	0x00006b00


	//   ....[17]....
        /*04f0*/ 	.word	0x00007090


	//   ....[18]....
        /*04f4*/ 	.word	0x000070f0


	//   ....[19]....
        /*04f8*/ 	.word	0x00008d80


	//   ....[20]....
        /*04fc*/ 	.word	0x00008d90


	//   ....[21]....
        /*0500*/ 	.word	0x00008dc0


	//   ....[22]....
        /*0504*/ 	.word	0x00008dd0


	//   ....[23]....
        /*0508*/ 	.word	0x0000a800


	//   ....[24]....
        /*050c*/ 	.word	0x0000a9f0


	//   ....[25]....
        /*0510*/ 	.word	0x0000b750


	//   ....[26]....
        /*0514*/ 	.word	0x0000b870


	//   ....[27]....
        /*0518*/ 	.word	0x0000be00


	//   ....[28]....
        /*051c*/ 	.word	0x0000be60


	//   ....[29]....
        /*0520*/ 	.word	0x0000cd30


	//   ....[30]....
        /*0524*/ 	.word	0x0000cd60


	//   ....[31]....
        /*0528*/ 	.word	0x0000ce20


	//   ....[32]....
        /*052c*/ 	.word	0x0000ce30


	//   ....[33]....
        /*0530*/ 	.word	0x0000e1b0


	//   ....[34]....
        /*0534*/ 	.word	0x0000e1e0


	//   ....[35]....
        /*0538*/ 	.word	0x0000e200


	//   ....[36]....
        /*053c*/ 	.word	0x0000e210


	//   ....[37]....
        /*0540*/ 	.word	0x0000e930


	//   ....[38]....
        /*0544*/ 	.word	0x0000e970


	//   ....[39]....
        /*0548*/ 	.word	0x0000ea30


	//   ....[40]....
        /*054c*/ 	.word	0x0000ea50


	//   ....[41]....
        /*0550*/ 	.word	0x0000eb10


	//   ....[42]....
        /*0554*/ 	.word	0x0000eb30


	//   ....[43]....
        /*0558*/ 	.word	0x0000ec00


	//   ....[44]....
        /*055c*/ 	.word	0x0000ec20


	//   ....[45]....
        /*0560*/ 	.word	0x0000eff0


	//   ....[46]....
        /*0564*/ 	.word	0x0000f000


	//   ....[47]....
        /*0568*/ 	.word	0x0000f430


	//   ....[48]....
        /*056c*/ 	.word	0x0000f440


	//   ....[49]....
        /*0570*/ 	.word	0x00010270


	//   ....[50]....
        /*0574*/ 	.word	0x000102a0


	//   ....[51]....
        /*0578*/ 	.word	0x00010370


	//   ....[52]....
        /*057c*/ 	.word	0x00010390


	//   ....[53]....
        /*0580*/ 	.word	0x00010450


	//   ....[54]....
        /*0584*/ 	.word	0x00010470


	//   ....[55]....
        /*0588*/ 	.word	0x00010540


	//   ....[56]....
        /*058c*/ 	.word	0x00010560


	//   ....[57]....
        /*0590*/ 	.word	0x000106c0


	//   ....[58]....
        /*0594*/ 	.word	0x000108b0


	//   ....[59]....
        /*0598*/ 	.word	0x000108e0


	//   ....[60]....
        /*059c*/ 	.word	0x00010910


	//   ....[61]....
        /*05a0*/ 	.word	0x00010940


	//   ....[62]....
        /*05a4*/ 	.word	0x00010970


	//   ....[63]....
        /*05a8*/ 	.word	0x000109a0


	//   ....[64]....
        /*05ac*/ 	.word	0x00010b10


	//   ....[65]....
        /*05b0*/ 	.word	0x00010b40


	//   ....[66]....
        /*05b4*/ 	.word	0x00010b70


	//   ....[67]....
        /*05b8*/ 	.word	0x00010ba0


	//   ....[68]....
        /*05bc*/ 	.word	0x00010bd0


	//   ....[69]....
        /*05c0*/ 	.word	0x00010c00


	//   ....[70]....
        /*05c4*/ 	.word	0x00010c90


	//   ....[71]....
        /*05c8*/ 	.word	0x00010cc0


	//   ....[72]....
        /*05cc*/ 	.word	0x00010cd0


	//   ....[73]....
        /*05d0*/ 	.word	0x00010d10


	//   ....[74]....
        /*05d4*/ 	.word	0x00012f50


	//   ....[75]....
        /*05d8*/ 	.word	0x00012f70


	//   ....[76]....
        /*05dc*/ 	.word	0x00013020


	//   ....[77]....
        /*05e0*/ 	.word	0x00013040


	//   ....[78]....
        /*05e4*/ 	.word	0x000130e0


	//   ....[79]....
        /*05e8*/ 	.word	0x00013100


	//   ....[80]....
        /*05ec*/ 	.word	0x000131a0


	//   ....[81]....
        /*05f0*/ 	.word	0x000131c0


	//   ....[82]....
        /*05f4*/ 	.word	0x00013260


	//   ....[83]....
        /*05f8*/ 	.word	0x00013280


	//   ....[84]....
        /*05fc*/ 	.word	0x00013290


	//   ....[85]....
        /*0600*/ 	.word	0x00013320


	//   ....[86]....
        /*0604*/ 	.word	0x00013a80


	//   ....[87]....
        /*0608*/ 	.word	0x00013ab0


	//   ....[88]....
        /*060c*/ 	.word	0x00013b10


	//   ....[89]....
        /*0610*/ 	.word	0x00013b60


	//   ....[90]....
        /*0614*/ 	.word	0x00013bb0


	//   ....[91]....
        /*0618*/ 	.word	0x00013c10


	//   ....[92]....
        /*061c*/ 	.word	0x00013c60


	//   ....[93]....
        /*0620*/ 	.word	0x00013cc0


	//   ....[94]....
        /*0624*/ 	.word	0x00013d10


	//   ....[95]....
        /*0628*/ 	.word	0x00013d70


	//   ....[96]....
        /*062c*/ 	.word	0x00013dc0


	//   ....[97]....
        /*0630*/ 	.word	0x00013e20


	//   ....[98]....
        /*0634*/ 	.word	0x00013e70


	//   ....[99]....
        /*0638*/ 	.word	0x00013ed0


	//   ....[100]....
        /*063c*/ 	.word	0x00013ef0


	//   ....[101]....
        /*0640*/ 	.word	0x00013f30


	//   ....[102]....
        /*0644*/ 	.word	0x000146b0


	//   ....[103]....
        /*0648*/ 	.word	0x000146c0


	//   ....[104]....
        /*064c*/ 	.word	0x000146d0


	//   ....[105]....
        /*0650*/ 	.word	0x00014760


	//   ....[106]....
        /*0654*/ 	.word	0x00014770


	//   ....[107]....
        /*0658*/ 	.word	0x000147d0


	//   ....[108]....
        /*065c*/ 	.word	0x00014800


	//   ....[109]....
        /*0660*/ 	.word	0x00014840


	//   ....[110]....
        /*0664*/ 	.word	0x00014870


	//   ....[111]....
        /*0668*/ 	.word	0x000148b0


	//   ....[112]....
        /*066c*/ 	.word	0x000148e0


	//   ....[113]....
        /*0670*/ 	.word	0x00014920


	//   ....[114]....
        /*0674*/ 	.word	0x00014b90


	//   ....[115]....
        /*0678*/ 	.word	0x00014bb0


	//   ....[116]....
        /*067c*/ 	.word	0x00014bc0


	//   ....[117]....
        /*0680*/ 	.word	0x00014c40


	//   ....[118]....
        /*0684*/ 	.word	0x00014c50


	//   ....[119]....
        /*0688*/ 	.word	0x00014cc0


	//   ....[120]....
        /*068c*/ 	.word	0x00014cd0


	//   ....[121]....
        /*0690*/ 	.word	0x00014d40


	//   ....[122]....
        /*0694*/ 	.word	0x00014d50


	//   ....[123]....
        /*0698*/ 	.word	0x00014dc0


	//   ....[124]....
        /*069c*/ 	.word	0x00014dd0


	//   ....[125]....
        /*06a0*/ 	.word	0x00014de0


	//   ....[126]....
        /*06a4*/ 	.word	0x000153a0


	//   ....[127]....
        /*06a8*/ 	.word	0x000153d0


	//   ....[128]....
        /*06ac*/ 	.word	0x000153f0


	//   ....[129]....
        /*06b0*/ 	.word	0x00015400


	//   ....[130]....
        /*06b4*/ 	.word	0x00015440


	//   ....[131]....
        /*06b8*/ 	.word	0x00015460


	//   ....[132]....
        /*06bc*/ 	.word	0x000154d0


	//   ....[133]....
        /*06c0*/ 	.word	0x000154f0


	//   ....[134]....
        /*06c4*/ 	.word	0x00015550


	//   ....[135]....
        /*06c8*/ 	.word	0x00015570


	//   ....[136]....
        /*06cc*/ 	.word	0x000155c0


	//   ....[137]....
        /*06d0*/ 	.word	0x000155e0


	//   ....[138]....
        /*06d4*/ 	.word	0x00015a30


	//   ....[139]....
        /*06d8*/ 	.word	0x00015a40


	//   ....[140]....
        /*06dc*/ 	.word	0x00015a80


	//   ....[141]....
        /*06e0*/ 	.word	0x00015ac0


	//   ....[142]....
        /*06e4*/ 	.word	0x00015af0


	//   ....[143]....
        /*06e8*/ 	.word	0x00015b20


	//   ....[144]....
        /*06ec*/ 	.word	0x00015b50


	//   ....[145]....
        /*06f0*/ 	.word	0x00015b80


	//   ....[146]....
        /*06f4*/ 	.word	0x00015d30


	//   ....[147]....
        /*06f8*/ 	.word	0x00015d60


	//   ....[148]....
        /*06fc*/ 	.word	0x00015d90


	//   ....[149]....
        /*0700*/ 	.word	0x00015dc0


	//   ....[150]....
        /*0704*/ 	.word	0x00015df0


	//   ....[151]....
        /*0708*/ 	.word	0x00015e20


	//   ....[152]....
        /*070c*/ 	.word	0x00015ee0


	//   ....[153]....
        /*0710*/ 	.word	0x00015f00


	//   ....[154]....
        /*0714*/ 	.word	0x00015f20


	//   ....[155]....
        /*0718*/ 	.word	0x00015f80


	//   ....[156]....
        /*071c*/ 	.word	0x000169a0


	//   ....[157]....
        /*0720*/ 	.word	0x00017020


	//   ....[158]....
        /*0724*/ 	.word	0x00017110


	//   ....[159]....
        /*0728*/ 	.word	0x000171b0


	//   ....[160]....
        /*072c*/ 	.word	0x00017210


	//   ....[161]....
        /*0730*/ 	.word	0x00017320


	//   ....[162]....
        /*0734*/ 	.word	0x00017390


	//   ....[163]....
        /*0738*/ 	.word	0x000174a0


	//   ....[164]....
        /*073c*/ 	.word	0x00017510


	//   ....[165]....
        /*0740*/ 	.word	0x00017620


	//   ....[166]....
        /*0744*/ 	.word	0x00017690


	//   ....[167]....
        /*0748*/ 	.word	0x000177a0


	//   ....[168]....
        /*074c*/ 	.word	0x00017810


	//   ....[169]....
        /*0750*/ 	.word	0x000178b0


	//   ....[170]....
        /*0754*/ 	.word	0x000179c0


	//   ....[171]....
        /*0758*/ 	.word	0x00017a30


	//   ....[172]....
        /*075c*/ 	.word	0x00017ab0


	//   ....[173]....
        /*0760*/ 	.word	0x00017b70


	//   ....[174]....
        /*0764*/ 	.word	0x00017bf0


	//   ....[175]....
        /*0768*/ 	.word	0x00017cd0


	//   ....[176]....
        /*076c*/ 	.word	0x00017d50


	//   ....[177]....
        /*0770*/ 	.word	0x00017e30


	//   ....[178]....
        /*0774*/ 	.word	0x00017eb0


	//   ....[179]....
        /*0778*/ 	.word	0x00017f90


	//   ....[180]....
        /*077c*/ 	.word	0x00018010


	//   ....[181]....
        /*0780*/ 	.word	0x000180f0


	//   ....[182]....
        /*0784*/ 	.word	0x00018170


	//   ....[183]....
        /*0788*/ 	.word	0x00018250


	//   ....[184]....
        /*078c*/ 	.word	0x000182d0


	//   ....[185]....
        /*0790*/ 	.word	0x00018390


	//   ....[186]....
        /*0794*/ 	.word	0x000184c0


	//   ....[187]....
        /*0798*/ 	.word	0x00018570


	//   ....[188]....
        /*079c*/ 	.word	0x000185f0


	//   ....[189]....
        /*07a0*/ 	.word	0x000186d0


	//   ....[190]....
        /*07a4*/ 	.word	0x00018730


	//   ....[191]....
        /*07a8*/ 	.word	0x00018800


	//   ....[192]....
        /*07ac*/ 	.word	0x00018860


	//   ....[193]....
        /*07b0*/ 	.word	0x00018930


	//   ....[194]....
        /*07b4*/ 	.word	0x00018990


	//   ....[195]....
        /*07b8*/ 	.word	0x00018a60


	//   ....[196]....
        /*07bc*/ 	.word	0x00018ac0


	//   ....[197]....
        /*07c0*/ 	.word	0x00018b90


	//   ....[198]....
        /*07c4*/ 	.word	0x00018c80


	//   ....[199]....
        /*07c8*/ 	.word	0x00018d20


	//   ....[200]....
        /*07cc*/ 	.word	0x00018d80


	//   ....[201]....
        /*07d0*/ 	.word	0x00018e70


	//   ....[202]....
        /*07d4*/ 	.word	0x00018ed0


	//   ....[203]....
        /*07d8*/ 	.word	0x00018fb0


	//   ....[204]....
        /*07dc*/ 	.word	0x00019010


	//   ....[205]....
        /*07e0*/ 	.word	0x000190f0


	//   ....[206]....
        /*07e4*/ 	.word	0x00019150


	//   ....[207]....
        /*07e8*/ 	.word	0x00019230


	//   ....[208]....
        /*07ec*/ 	.word	0x00019290


	//   ....[209]....
        /*07f0*/ 	.word	0x00019360


	//   ....[210]....
        /*07f4*/ 	.word	0x00019480


	//   ....[211]....
        /*07f8*/ 	.word	0x00019570


	//   ....[212]....
        /*07fc*/ 	.word	0x00019610


	//   ....[213]....
        /*0800*/ 	.word	0x000196e0


	//   ....[214]....
        /*0804*/ 	.word	0x00019740


	//   ....[215]....
        /*0808*/ 	.word	0x00019810


	//   ....[216]....
        /*080c*/ 	.word	0x00019870


	//   ....[217]....
        /*0810*/ 	.word	0x00019950


	//   ....[218]....
        /*0814*/ 	.word	0x000199b0


	//   ....[219]....
        /*0818*/ 	.word	0x00019a80


	//   ....[220]....
        /*081c*/ 	.word	0x00019ae0


	//   ....[221]....
        /*0820*/ 	.word	0x00019ba0


	//   ....[222]....
        /*0824*/ 	.word	0x00019c30


	//   ....[223]....
        /*0828*/ 	.word	0x00019cd0


	//   ....[224]....
        /*082c*/ 	.word	0x00019e40


	//   ....[225]....
        /*0830*/ 	.word	0x00019eb0


	//   ....[226]....
        /*0834*/ 	.word	0x00019f30


	//   ....[227]....
        /*0838*/ 	.word	0x00019fa0


	//   ....[228]....
        /*083c*/ 	.word	0x0001a010


	//   ....[229]....
        /*0840*/ 	.word	0x0001a090


	//   ....[230]....
        /*0844*/ 	.word	0x0001a110


	//   ....[231]....
        /*0848*/ 	.word	0x0001a1a0


	//   ....[232]....
        /*084c*/ 	.word	0x0001a210


	//   ....[233]....
        /*0850*/ 	.word	0x0001a280


	//   ....[234]....
        /*0854*/ 	.word	0x0001a2f0


	//   ....[235]....
        /*0858*/ 	.word	0x0001a370


	//   ....[236]....
        /*085c*/ 	.word	0x0001a3e0


	//   ....[237]....
        /*0860*/ 	.word	0x0001a470


	//   ....[238]....
        /*0864*/ 	.word	0x0001a4d0


	//   ....[239]....
        /*0868*/ 	.word	0x0001a560


	//   ....[240]....
        /*086c*/ 	.word	0x0001a690


	//----- nvinfo : EIATTR_REG_RECONFIG
	.align		4
.L_202:
        /*0870*/ 	.byte	0x01, 0x54
	.zero		2


	//----- nvinfo : EIATTR_SYSCALL_OFFSETS
	.align		4
        /*0874*/ 	.byte	0x04, 0x46
        /*0876*/ 	.short	(.L_204 - .L_203)


	//   ....[0]....
.L_203:
        /*0878*/ 	.word	0x00001fb0


	//   ....[1]....
        /*087c*/ 	.word	0x000124c0


	//   ....[2]....
        /*0880*/ 	.word	0x00012610


	//   ....[3]....
        /*0884*/ 	.word	0x00012700


	//   ....[4]....
        /*0888*/ 	.word	0x00013660


	//----- nvinfo : EIATTR_MBARRIER_INSTR_OFFSETS
	.align		4
.L_204:
        /*088c*/ 	.byte	0x04, 0x39
        /*088e*/ 	.short	(.L_206 - .L_205)


	//   ....[0]....
.L_205:
        /*0890*/ 	.word	0x00000180
        /*0894*/ 	.word	0x000000ff
        /*0898*/ 	.word	0x0002a800
        /*089c*/ 	.short	0x0100
        /*089e*/ 	.byte	0x08
	.zero		1


	//   ....[1]....
        /*08a0*/ 	.word	0x00000190
        /*08a4*/ 	.word	0x000000ff
        /*08a8*/ 	.word	0x0002a820
        /*08ac*/ 	.short	0x0100
        /*08ae*/ 	.byte	0x08
	.zero		1


	//   ....[2]....
        /*08b0*/ 	.word	0x00000280
        /*08b4*/ 	.word	0x000000ff
        /*08b8*/ 	.word	0x0002a830
        /*08bc*/ 	.short	0x0100
        /*08be*/ 	.byte	0x08
	.zero		1


	//   ....[3]....
        /*08c0*/ 	.word	0x00000290
        /*08c4*/ 	.word	0x000000ff
        /*08c8*/ 	.word	0x0002a840
        /*08cc*/ 	.short	0x0100
        /*08ce*/ 	.byte	0x08
	.zero		1


	//   ....[4]....
        /*08d0*/ 	.word	0x000002a0
        /*08d4*/ 	.word	0x000000ff
        /*08d8*/ 	.word	0x0002a838
        /*08dc*/ 	.short	0x0100
        /*08de*/ 	.byte	0x08
	.zero		1


	//   ....[5]....
        /*08e0*/ 	.word	0x000002b0
        /*08e4*/ 	.word	0x000000ff
        /*08e8*/ 	.word	0x0002a848
        /*08ec*/ 	.short	0x0100
        /*08ee*/ 	.byte	0x08
	.zero		1


	//   ....[6]....
        /*08f0*/ 	.word	0x000003e0
        /*08f4*/ 	.word	0x000000ff
        /*08f8*/ 	.word	0x0002a850
        /*08fc*/ 	.short	0x0100
        /*08fe*/ 	.byte	0x08
	.zero		1


	//   ....[7]....
        /*0900*/ 	.word	0x000003f0
        /*0904*/ 	.word	0x000000ff
        /*0908*/ 	.word	0x0002a860
        /*090c*/ 	.short	0x0100
        /*090e*/ 	.byte	0x08
	.zero		1


	//   ....[8]....
        /*0910*/ 	.word	0x00000400
        /*0914*/ 	.word	0x000000ff
        /*0918*/ 	.word	0x0002a858
        /*091c*/ 	.short	0x0100
        /*091e*/ 	.byte	0x08
	.zero		1


	//   ....[9]....
        /*0920*/ 	.word	0x00000410
        /*0924*/ 	.word	0x000000ff
        /*0928*/ 	.word	0x0002a868
        /*092c*/ 	.short	0x0100
        /*092e*/ 	.byte	0x08
	.zero		1


	//   ....[10]....
        /*0930*/ 	.word	0x00000500
        /*0934*/ 	.word	0x000000ff
        /*0938*/ 	.word	0x0002a870
        /*093c*/ 	.short	0x0100
        /*093e*/ 	.byte	0x06
	.zero		1


	//   ....[11]....
        /*0940*/ 	.word	0x00000510
        /*0944*/ 	.word	0x000000ff
        /*0948*/ 	.word	0x0002a880
        /*094c*/ 	.short	0x0100
        /*094e*/ 	.byte	0x06
	.zero		1


	//   ....[12]....
        /*0950*/ 	.word	0x00000520
        /*0954*/ 	.word	0x000000ff
        /*0958*/ 	.word	0x0002a878
        /*095c*/ 	.short	0x0100
        /*095e*/ 	.byte	0x06
	.zero		1


	//   ....[13]....
        /*0960*/ 	.word	0x00000530
        /*0964*/ 	.word	0x000000ff
        /*0968*/ 	.word	0x0002a888
        /*096c*/ 	.short	0x0100
        /*096e*/ 	.byte	0x06
	.zero		1


	//   ....[14]....
        /*0970*/ 	.word	0x00000660
        /*0974*/ 	.word	0x000000ff
        /*0978*/ 	.word	0x0002a890
        /*097c*/ 	.short	0x0100
        /*097e*/ 	.byte	0x08
	.zero		1


	//   ....[15]....
        /*0980*/ 	.word	0x00000670
        /*0984*/ 	.word	0x000000ff
        /*0988*/ 	.word	0x0002a8a0
        /*098c*/ 	.short	0x0100
        /*098e*/ 	.byte	0x08
	.zero		1


	//   ....[16]....
        /*0990*/ 	.word	0x00000680
        /*0994*/ 	.word	0x000000ff
        /*0998*/ 	.word	0x0002a898
        /*099c*/ 	.short	0x0100
        /*099e*/ 	.byte	0x08
	.zero		1


	//   ....[17]....
        /*09a0*/ 	.word	0x00000690
        /*09a4*/ 	.word	0x000000ff
        /*09a8*/ 	.word	0x0002a8a8
        /*09ac*/ 	.short	0x0100
        /*09ae*/ 	.byte	0x08
	.zero		1


	//   ....[18]....
        /*09b0*/ 	.word	0x000007d0
        /*09b4*/ 	.word	0x000000ff
        /*09b8*/ 	.word	0x0002a8b0
        /*09bc*/ 	.short	0x0100
        /*09be*/ 	.byte	0x08
	.zero		1


	//   ....[19]....
        /*09c0*/ 	.word	0x000007e0
        /*09c4*/ 	.word	0x000000ff
        /*09c8*/ 	.word	0x0002a8c0
        /*09cc*/ 	.short	0x0100
        /*09ce*/ 	.byte	0x08
	.zero		1


	//   ....[20]....
        /*09d0*/ 	.word	0x000007f0
        /*09d4*/ 	.word	0x000000ff
        /*09d8*/ 	.word	0x0002a8b8
        /*09dc*/ 	.short	0x0100
        /*09de*/ 	.byte	0x08
	.zero		1


	//   ....[21]....
        /*09e0*/ 	.word	0x00000800
        /*09e4*/ 	.word	0x000000ff
        /*09e8*/ 	.word	0x0002a8c8
        /*09ec*/ 	.short	0x0100
        /*09ee*/ 	.byte	0x08
	.zero		1


	//   ....[22]....
        /*09f0*/ 	.word	0x00002050
        /*09f4*/ 	.word	0x000000ff
        /*09f8*/ 	.word	0x0002a800
        /*09fc*/ 	.short	0x010a
        /*09fe*/ 	.byte	0x3c
	.zero		1


	//   ....[23]....
        /*0a00*/ 	.word	0x000020d0
        /*0a04*/ 	.word	0x00000003
        /*0a08*/ 	.word	0x0002a830
        /*0a0c*/ 	.short	0x010a
        /*0a0e*/ 	.byte	0x3f
	.zero		1


	//   ....[24]....
        /*0a10*/ 	.word	0x00002110
        /*0a14*/ 	.word	0x00000003
        /*0a18*/ 	.word	0x0002a830
        /*0a1c*/ 	.short	0x010a
        /*0a1e*/ 	.byte	0x3f
	.zero		1


	//   ....[25]....
        /*0a20*/ 	.word	0x00002880
        /*0a24*/ 	.word	0x000000ff
        /*0a28*/ 	.word	0x00000000
        /*0a2c*/ 	.short	0x0101
        /*0a2e*/ 	.byte	0x04
	.zero		1


	//   ....[26]....
        /*0a30*/ 	.word	0x00004da0
        /*0a34*/ 	.word	0x000000ff
        /*0a38*/ 	.word	0x0002a830
        /*0a3c*/ 	.short	0x010a
        /*0a3e*/ 	.byte	0x05
	.zero		1


	//   ....[27]....
        /*0a40*/ 	.word	0x00004de0
        /*0a44*/ 	.word	0x000000ff
        /*0a48*/ 	.word	0x0002a830
        /*0a4c*/ 	.short	0x010a
        /*0a4e*/ 	.byte	0x05
	.zero		1


	//   ....[28]....
        /*0a50*/ 	.word	0x000056b0
        /*0a54*/ 	.word	0x000000ff
        /*0a58*/ 	.word	0x0002a850
        /*0a5c*/ 	.short	0x010a
        /*0a5e*/ 	.byte	0x0a
	.zero		1


	//   ....[29]....
        /*0a60*/ 	.word	0x000056f0
        /*0a64*/ 	.word	0x000000ff
        /*0a68*/ 	.word	0x0002a850
        /*0a6c*/ 	.short	0x010a
        /*0a6e*/ 	.byte	0x0a
	.zero		1


	//   ....[30]....
        /*0a70*/ 	.word	0x00005ab0
        /*0a74*/ 	.word	0x000000ff
        /*0a78*/ 	.word	0x00000000
        /*0a7c*/ 	.short	0x0101
        /*0a7e*/ 	.byte	0x05
	.zero		1


	//   ....[31]....
        /*0a80*/ 	.word	0x00007a00
        /*0a84*/ 	.word	0x000000ff
        /*0a88*/ 	.word	0x00000000
        /*0a8c*/ 	.short	0x0101
        /*0a8e*/ 	.byte	0x0a
	.zero		1


	//   ....[32]....
        /*0a90*/ 	.word	0x00007e70
        /*0a94*/ 	.word	0x000000ff
        /*0a98*/ 	.word	0x0002a830
        /*0a9c*/ 	.short	0x010a
        /*0a9e*/ 	.byte	0x05
	.zero		1


	//   ....[33]....
        /*0aa0*/ 	.word	0x00007eb0
        /*0aa4*/ 	.word	0x000000ff
        /*0aa8*/ 	.word	0x0002a830
        /*0aac*/ 	.short	0x010a
        /*0aae*/ 	.byte	0x05
	.zero		1


	//   ....[34]....
        /*0ab0*/ 	.word	0x00008780
        /*0ab4*/ 	.word	0x000000ff
        /*0ab8*/ 	.word	0x0002a850
        /*0abc*/ 	.short	0x010a
        /*0abe*/ 	.byte	0x0a
	.zero		1


	//   ....[35]....
        /*0ac0*/ 	.word	0x000087c0
        /*0ac4*/ 	.word	0x000000ff
        /*0ac8*/ 	.word	0x0002a850
        /*0acc*/ 	.short	0x010a
        /*0ace*/ 	.byte	0x0a
	.zero		1


	//   ....[36]....
        /*0ad0*/ 	.word	0x00008bd0
        /*0ad4*/ 	.word	0x000000ff
        /*0ad8*/ 	.word	0x00000000
        /*0adc*/ 	.short	0x0101
        /*0ade*/ 	.byte	0x05
	.zero		1


	//   ....[37]....
        /*0ae0*/ 	.word	0x00009910
        /*0ae4*/ 	.word	0x000000ff
        /*0ae8*/ 	.word	0x00000000
        /*0aec*/ 	.short	0x0101
        /*0aee*/ 	.byte	0x0a
	.zero		1


	//   ....[38]....
        /*0af0*/ 	.word	0x00009b20
        /*0af4*/ 	.word	0x000000ff
        /*0af8*/ 	.word	0x0002a830
        /*0afc*/ 	.short	0x010a
        /*0afe*/ 	.byte	0x05
	.zero		1


	//   ....[39]....
        /*0b00*/ 	.word	0x00009b60
        /*0b04*/ 	.word	0x000000ff
        /*0b08*/ 	.word	0x0002a830
        /*0b0c*/ 	.short	0x010a
        /*0b0e*/ 	.byte	0x05
	.zero		1


	//   ....[40]....
        /*0b10*/ 	.word	0x0000a430
        /*0b14*/ 	.word	0x000000ff
        /*0b18*/ 	.word	0x0002a850
        /*0b1c*/ 	.short	0x010a
        /*0b1e*/ 	.byte	0x0a
	.zero		1


	//   ....[41]....
        /*0b20*/ 	.word	0x0000a470
        /*0b24*/ 	.word	0x000000ff
        /*0b28*/ 	.word	0x0002a850
        /*0b2c*/ 	.short	0x010a
        /*0b2e*/ 	.byte	0x0a
	.zero		1


	//   ....[42]....
        /*0b30*/ 	.word	0x0000a820
        /*0b34*/ 	.word	0x000000ff
        /*0b38*/ 	.word	0x00000000
        /*0b3c*/ 	.short	0x0101
        /*0b3e*/ 	.byte	0x05
	.zero		1


	//   ....[43]....
        /*0b40*/ 	.word	0x0000c780
        /*0b44*/ 	.word	0x000000ff
        /*0b48*/ 	.word	0x00000000
        /*0b4c*/ 	.short	0x0101
        /*0b4e*/ 	.byte	0x0a
	.zero		1


	//   ....[44]....
        /*0b50*/ 	.word	0x0000cca0
        /*0b54*/ 	.word	0x000000ff
        /*0b58*/ 	.word	0x0002a850
        /*0b5c*/ 	.short	0x010a
        /*0b5e*/ 	.byte	0x05
	.zero		1


	//   ....[45]....
        /*0b60*/ 	.word	0x0000cce0
        /*0b64*/ 	.word	0x000000ff
        /*0b68*/ 	.word	0x0002a850
        /*0b6c*/ 	.short	0x010a
        /*0b6e*/ 	.byte	0x05
	.zero		1


	//   ....[46]....
        /*0b70*/ 	.word	0x0000d470
        /*0b74*/ 	.word	0x000000ff
        /*0b78*/ 	.word	0x00000000
        /*0b7c*/ 	.short	0x0101
        /*0b7e*/ 	.byte	0x04
	.zero		1


	//   ....[47]....
        /*0b80*/ 	.word	0x0000e960
        /*0b84*/ 	.word	0x00000013
        /*0b88*/ 	.word	0x00000000
        /*0b8c*/ 	.short	0x0101
        /*0b8e*/ 	.byte	0x3f
	.zero		1


	//   ....[48]....
        /*0b90*/ 	.word	0x0000ee00
        /*0b94*/ 	.word	0x00000013
        /*0b98*/ 	.word	0x00000000
        /*0b9c*/ 	.short	0x0101
        /*0b9e*/ 	.byte	0x3f
	.zero		1


	//   ....[49]....
        /*0ba0*/ 	.word	0x00012d30
        /*0ba4*/ 	.word	0x00000007
        /*0ba8*/ 	.word	0x0002a840
        /*0bac*/ 	.short	0x010a
        /*0bae*/ 	.byte	0x3f
	.zero		1


	//   ....[50]....
        /*0bb0*/ 	.word	0x000133e0
        /*0bb4*/ 	.word	0x00000007
        /*0bb8*/ 	.word	0x0002a830
        /*0bbc*/ 	.short	0x0107
        /*0bbe*/ 	.byte	0x3f
	.zero		1


	//   ....[51]....
        /*0bc0*/ 	.word	0x00013490
        /*0bc4*/ 	.word	0x00000007
        /*0bc8*/ 	.word	0x0002a830
        /*0bcc*/ 	.short	0x0101
        /*0bce*/ 	.byte	0x3f
	.zero		1


	//   ....[52]....
        /*0bd0*/ 	.word	0x00014040
        /*0bd4*/ 	.word	0x00000016
        /*0bd8*/ 	.word	0x0002a800
        /*0bdc*/ 	.short	0x0107
        /*0bde*/ 	.byte	0x3f
	.zero		1


	//   ....[53]....
        /*0be0*/ 	.word	0x00014160
        /*0be4*/ 	.word	0x00000016
        /*0be8*/ 	.word	0x0002a800
        /*0bec*/ 	.short	0x0101
        /*0bee*/ 	.byte	0x3f
	.zero		1


	//   ....[54]....
        /*0bf0*/ 	.word	0x00014180
        /*0bf4*/ 	.word	0x00000016
        /*0bf8*/ 	.word	0x0002a820
        /*0bfc*/ 	.short	0x010a
        /*0bfe*/ 	.byte	0x3f
	.zero		1


	//   ....[55]....
        /*0c00*/ 	.word	0x000144e0
        /*0c04*/ 	.word	0x00000006
        /*0c08*/ 	.word	0x0002a840
        /*0c0c*/ 	.short	0x010a
        /*0c0e*/ 	.byte	0x3f
	.zero		1


	//   ....[56]....
        /*0c10*/ 	.word	0x000149c0
        /*0c14*/ 	.word	0x00000006
        /*0c18*/ 	.word	0x0002a830
        /*0c1c*/ 	.short	0x0107
        /*0c1e*/ 	.byte	0x3f
	.zero		1


	//   ....[57]....
        /*0c20*/ 	.word	0x00014a70
        /*0c24*/ 	.word	0x00000006
        /*0c28*/ 	.word	0x0002a830
        /*0c2c*/ 	.short	0x0101
        /*0c2e*/ 	.byte	0x3f
	.zero		1


	//   ....[58]....
        /*0c30*/ 	.word	0x00014ad0
        /*0c34*/ 	.word	0x00000004
        /*0c38*/ 	.word	0x0002a860
        /*0c3c*/ 	.short	0x010a
        /*0c3e*/ 	.byte	0x3f
	.zero		1


	//   ....[59]....
        /*0c40*/ 	.word	0x00014f20
        /*0c44*/ 	.word	0x00000004
        /*0c48*/ 	.word	0x0002a850
        /*0c4c*/ 	.short	0x0107
        /*0c4e*/ 	.byte	0x3f
	.zero		1


	//   ....[60]....
        /*0c50*/ 	.word	0x00015070
        /*0c54*/ 	.word	0x00000004
        /*0c58*/ 	.word	0x0002a850
        /*0c5c*/ 	.short	0x0101
        /*0c5e*/ 	.byte	0x3f
	.zero		1


	//   ....[61]....
        /*0c60*/ 	.word	0x000152c0
        /*0c64*/ 	.word	0x00000000
        /*0c68*/ 	.word	0x0002a860
        /*0c6c*/ 	.short	0x010a
        /*0c6e*/ 	.byte	0x3f
	.zero		1


	//   ....[62]....
        /*0c70*/ 	.word	0x00015720
        /*0c74*/ 	.word	0x00000000
        /*0c78*/ 	.word	0x0002a850
        /*0c7c*/ 	.short	0x0107
        /*0c7e*/ 	.byte	0x3f
	.zero		1


	//   ....[63]....
        /*0c80*/ 	.word	0x000157d0
        /*0c84*/ 	.word	0x00000000
        /*0c88*/ 	.word	0x0002a850
        /*0c8c*/ 	.short	0x0101
        /*0c8e*/ 	.byte	0x3f
	.zero		1


	//   ....[64]....
        /*0c90*/ 	.word	0x00016920
        /*0c94*/ 	.word	0x00000007
        /*0c98*/ 	.word	0x0002a820
        /*0c9c*/ 	.short	0x010a
        /*0c9e*/ 	.byte	0x3f
	.zero		1


	//   ....[65]....
        /*0ca0*/ 	.word	0x00016ac0
        /*0ca4*/ 	.word	0x00000005
        /*0ca8*/ 	.word	0x0002a840
        /*0cac*/ 	.short	0x010a
        /*0cae*/ 	.byte	0x3f
	.zero		1


	//   ....[66]....
        /*0cb0*/ 	.word	0x00016b60
        /*0cb4*/ 	.word	0x00000003
        /*0cb8*/ 	.word	0x0002a840
        /*0cbc*/ 	.short	0x010a
        /*0cbe*/ 	.byte	0x3f
	.zero		1


	//   ....[67]....
        /*0cc0*/ 	.word	0x00016ba0
        /*0cc4*/ 	.word	0x00000005
        /*0cc8*/ 	.word	0x0002a860
        /*0ccc*/ 	.short	0x010a
        /*0cce*/ 	.byte	0x3f
	.zero		1


	//   ....[68]....
        /*0cd0*/ 	.word	0x00016be0
        /*0cd4*/ 	.word	0x00000003
        /*0cd8*/ 	.word	0x0002a860
        /*0cdc*/ 	.short	0x010a
        /*0cde*/ 	.byte	0x3f
	.zero		1


	//   ....[69]....
        /*0ce0*/ 	.word	0x00016c50
        /*0ce4*/ 	.word	0x00000003
        /*0ce8*/ 	.word	0x0002a800
        /*0cec*/ 	.short	0x010a
        /*0cee*/ 	.byte	0x3f
	.zero		1


	//   ....[70]....
        /*0cf0*/ 	.word	0x00016ca0
        /*0cf4*/ 	.word	0x00000003
        /*0cf8*/ 	.word	0x0002a830
        /*0cfc*/ 	.short	0x010a
        /*0cfe*/ 	.byte	0x3f
	.zero		1


	//   ....[71]....
        /*0d00*/ 	.word	0x00016d00
        /*0d04*/ 	.word	0x00000008
        /*0d08*/ 	.word	0x0002a830
        /*0d0c*/ 	.short	0x010a
        /*0d0e*/ 	.byte	0x3f
	.zero		1


	//   ....[72]....
        /*0d10*/ 	.word	0x00016d60
        /*0d14*/ 	.word	0x00000007
        /*0d18*/ 	.word	0x0002a850
        /*0d1c*/ 	.short	0x010a
        /*0d1e*/ 	.byte	0x3f
	.zero		1


	//   ....[73]....
        /*0d20*/ 	.word	0x00016dc0
        /*0d24*/ 	.word	0x00000008
        /*0d28*/ 	.word	0x0002a830
        /*0d2c*/ 	.short	0x010a
        /*0d2e*/ 	.byte	0x3f
	.zero		1


	//   ....[74]....
        /*0d30*/ 	.word	0x00016e20
        /*0d34*/ 	.word	0x00000007
        /*0d38*/ 	.word	0x0002a850
        /*0d3c*/ 	.short	0x010a
        /*0d3e*/ 	.byte	0x3f
	.zero		1


	//   ....[75]....
        /*0d40*/ 	.word	0x00016e80
        /*0d44*/ 	.word	0x00000008
        /*0d48*/ 	.word	0x0002a830
        /*0d4c*/ 	.short	0x010a
        /*0d4e*/ 	.byte	0x3f
	.zero		1


	//   ....[76]....
        /*0d50*/ 	.word	0x00016ee0
        /*0d54*/ 	.word	0x00000007
        /*0d58*/ 	.word	0x0002a850
        /*0d5c*/ 	.short	0x010a
        /*0d5e*/ 	.byte	0x3f
	.zero		1


	//   ....[77]....
        /*0d60*/ 	.word	0x00016f40
        /*0d64*/ 	.word	0x00000005
        /*0d68*/ 	.word	0x0002a850
        /*0d6c*/ 	.short	0x010a
        /*0d6e*/ 	.byte	0x3f
	.zero		1


	//   ....[78]....
        /*0d70*/ 	.word	0x00017060
        /*0d74*/ 	.word	0x00000007
        /*0d78*/ 	.word	0x0002a840
        /*0d7c*/ 	.short	0x010a
        /*0d7e*/ 	.byte	0x3f
	.zero		1


	//   ....[79]....
        /*0d80*/ 	.word	0x000183c0
        /*0d84*/ 	.word	0x00000016
        /*0d88*/ 	.word	0x0002a820
        /*0d8c*/ 	.short	0x010a
        /*0d8e*/ 	.byte	0x3f
	.zero		1


	//   ....[80]....
        /*0d90*/ 	.word	0x00018410
        /*0d94*/ 	.word	0x00000006
        /*0d98*/ 	.word	0x0002a840
        /*0d9c*/ 	.short	0x010a
        /*0d9e*/ 	.byte	0x3f
	.zero		1


	//   ....[81]....
        /*0da0*/ 	.word	0x00018bd0
        /*0da4*/ 	.word	0x00000004
        /*0da8*/ 	.word	0x0002a860
        /*0dac*/ 	.short	0x010a
        /*0dae*/ 	.byte	0x3f
	.zero		1


	//   ....[82]....
        /*0db0*/ 	.word	0x000193d0
        /*0db4*/ 	.word	0x00000000
        /*0db8*/ 	.word	0x0002a860
        /*0dbc*/ 	.short	0x010a
        /*0dbe*/ 	.byte	0x3f
	.zero		1


	//   ....[83]....
        /*0dc0*/ 	.word	0x0001a5b0
        /*0dc4*/ 	.word	0x00000007
        /*0dc8*/ 	.word	0x0002a820
        /*0dcc*/ 	.short	0x010a
        /*0dce*/ 	.byte	0x3f
	.zero		1


	//   ....[84]....
        /*0dd0*/ 	.word	0x0001a750
        /*0dd4*/ 	.word	0x00000005
        /*0dd8*/ 	.word	0x0002a840
        /*0ddc*/ 	.short	0x010a
        /*0dde*/ 	.byte	0x3f
	.zero		1


	//   ....[85]....
        /*0de0*/ 	.word	0x0001a7a0
        /*0de4*/ 	.word	0x00000003
        /*0de8*/ 	.word	0x0002a840
        /*0dec*/ 	.short	0x010a
        /*0dee*/ 	.byte	0x3f
	.zero		1


	//   ....[86]....
        /*0df0*/ 	.word	0x0001a7f0
        /*0df4*/ 	.word	0x00000005
        /*0df8*/ 	.word	0x0002a860
        /*0dfc*/ 	.short	0x010a
        /*0dfe*/ 	.byte	0x3f
	.zero		1


	//----- nvinfo : EIATTR_NUM_MBARRIERS
	.align		4
.L_206:
        /*0e00*/ 	.byte	0x03, 0x38
        /*0e02*/ 	.short	0x0016


	//----- nvinfo : EIATTR_EXIT_INSTR_OFFSETS
	.align		4
        /*0e04*/ 	.byte	0x04, 0x1c
        /*0e06*/ 	.short	(.L_208 - .L_207)


	//   ....[0]....
.L_207:
        /*0e08*/ 	.word	0x00000990


	//   ....[1]....
        /*0e0c*/ 	.word	0x00010660


	//   ....[2]....
        /*0e10*/ 	.word	0x00016c30


	//----- nvinfo : EIATTR_MAX_THREADS
	.align		4
.L_208:
        /*0e14*/ 	.byte	0x04, 0x05
        /*0e16*/ 	.short	(.L_210 - .L_209)
.L_209:
        /*0e18*/ 	.word	0x00000180
        /*0e1c*/ 	.word	0x00000001
        /*0e20*/ 	.word	0x00000001


	//----- nvinfo : EIATTR_CRS_STACK_SIZE
	.align		4
.L_210:
        /*0e24*/ 	.byte	0x04, 0x1e
        /*0e26*/ 	.short	(.L_212 - .L_211)
.L_211:
        /*0e28*/ 	.word	0x00000000


	//----- nvinfo : EIATTR_CBANK_PARAM_SIZE
	.align		4
.L_212:
        /*0e2c*/ 	.byte	0x03, 0x19
        /*0e2e*/ 	.short	0x0af0


	//----- nvinfo : EIATTR_PARAM_CBANK
	.align		4
        /*0e30*/ 	.byte	0x04, 0x0a
        /*0e32*/ 	.short	(.L_214 - .L_213)
	.align		4
.L_213:
        /*0e34*/ 	.word	index@(.nv.constant0._ZN7cutlass13device_kernelIN5flash11enable_sm90INS1_16FlashAttnFwdSm90INS1_25CollectiveMainloopFwdSm90ILi2EN4cute5tupleIJNS5_1CILi1EEES8_S8_EEENS6_IJNS7_ILi128EEENS7_ILi96EEENS7_ILi192EEEEEELi128ENS_10bfloat16_tEfNS_4arch4Sm90ELb0ELb1ELb0ELb1ELb1ELb0ELb0ELb1ELb1ELb1ELb1ELb0EEENS1_21CollectiveEpilogueFwdINS6_IJSA_SA_SB_EEES9_SE_SG_Li256ELb1ELb1ELb1ELb0EEENS1_36VarlenDynamicPersistentTileSchedulerILi128ELi96ELi256ELi128ELb1ELb1ELb1ELb1ELb0ELb1EEEEEEEEEvNT_6ParamsE)
        /*0e38*/ 	.short	0x0210
        /*0e3a*/ 	.short	0x0af0


	//----- nvinfo : EIATTR_SW_WAR
	.align		4
.L_214:
        /*0e3c*/ 	.byte	0x04, 0x36
        /*0e3e*/ 	.short	(.L_216 - .L_215)
.L_215:
        /*0e40*/ 	.word	0x00000008
.L_216:


//--------------------- .nv.info._ZN7cutlass13device_kernelIN5flash11enable_sm90INS1_16FlashAttnFwdSm90INS1_25CollectiveMainloopFwdSm90ILi2EN4cute5tupleIJNS5_1CILi1EEES8_S8_EEENS6_IJNS7_ILi128EEENS7_ILi96EEENS7_ILi192EEEEEELi128ENS_10bfloat16_tEfNS_4arch4Sm90ELb0ELb1ELb0ELb1ELb1ELb1ELb0ELb1ELb1ELb1ELb1ELb0EEENS1_21CollectiveEpilogueFwdINS6_IJSA_SA_SB_EEES9_SE_SG_Li256ELb1ELb1ELb1ELb0EEENS1_36VarlenDynamicPersistentTileSchedulerILi128ELi96ELi256ELi128ELb1ELb1ELb1ELb1ELb0ELb1EEEEEEEEEvNT_6ParamsE --------------------------
	.section	.nv.info._ZN7cutlass13device_kernelIN5flash11enable_sm90INS1_16FlashAttnFwdSm90INS1_25CollectiveMainloopFwdSm90ILi2EN4cute5tupleIJNS5_1CILi1EEES8_S8_EEENS6_IJNS7_ILi128EEENS7_ILi96EEENS7_ILi192EEEEEELi128ENS_10bfloat16_tEfNS_4arch4Sm90ELb0ELb1ELb0ELb1ELb1ELb1ELb0ELb1ELb1ELb1ELb1ELb0EEENS1_21CollectiveEpilogueFwdINS6_IJSA_SA_SB_EEES9_SE_SG_Li256ELb1ELb1ELb1ELb0EEENS1_36VarlenDynamicPersistentTileSchedulerILi128ELi96ELi256ELi128ELb1ELb1ELb1ELb1ELb0ELb1EEEEEEEEEvNT_6ParamsE,"",@"SHT_CUDA_INFO"
	.sectionflags	@""
	.align	4


	//----- nvinfo : EIATTR_CUDA_API_VERSION
	.align		4
        /*0000*/ 	.byte	0x04, 0x37
        /*0002*/ 	.short	(.L_218 - .L_217)
.L_217:
        /*0004*/ 	.word	0x00000082


	//----- nvinfo : EIATTR_KPARAM_INFO
	.align		4
.L_218:
        /*0008*/ 	.byte	0x04, 0x17
        /*000a*/ 	.short	(.L_220 - .L_219)
.L_219:
        /*000c*/ 	.word	0x00000000
        /*0010*/ 	.short	0x0000
        /*0012*/ 	.short	0x0070
        /*0014*/ 	.byte	0x00, 0xf0, 0x01, 0x2a


	//----- nvinfo : EIATTR_SPARSE_MMA_MASK
	.align		4
.L_220:
        /*0018*/ 	.byte	0x03, 0x50
        /*001a*/ 	.short	0x0000


	//----- nvinfo : EIATTR_MAXREG_COUNT
	.align		4
        /*001c*/ 	.byte	0x03, 0x1b
        /*001e*/ 	.short	0x00a8


	//----- nvinfo : EIATTR_NUM_BARRIERS
	.align		4
        /*0020*/ 	.byte	0x02, 0x4c
        /*0022*/ 	.byte	0x10
	.zero		1


	//----- nvinfo : EIATTR_EXTERNS
	.align		4
        /*0024*/ 	.byte	0x04, 0x0f
        /*0026*/ 	.short	(.L_222 - .L_221)


	//   ....[0]....
	.align		4
.L_221:
        /*0028*/ 	.word	index@(__assertfail)


	//----- nvinfo : EIATTR_ANNOTATIONS
	.align		4
.L_222:
        /*002c*/ 	.byte	0x04, 0x55
        /*002e*/ 	.short	(.L_224 - .L_223)


	//   ....[0]....
.L_223:
        /* <DEDUP_REMOVED lines=37> */
        /*0274*/ 	.byte	0x40, 0xab, 0x02, 0x00, 0x01, 0x00, 0x00, 0x00, 0xd0, 0xac, 0x02, 0x00


	//----- nvinfo : EIATTR_MERCURY_ISA_VERSION
	.align		4
.L_224:
        /*0280*/ 	.byte	0x03, 0x5f
        /*0282*/ 	.short	0x0101


	//----- nvinfo : EIATTR_UNUSED_LOAD_BYTE_OFFSET
	.align		4
        /*0284*/ 	.byte	0x04, 0x44
        /*0286*/ 	.short	(.L_226 - .L_225)


	//   ....[0]....
.L_225:
        /*0288*/ 	.word	0x00000a50
        /*028c*/ 	.word	0x0000fff0


	//   ....[1]....
        /*0290*/ 	.word	0x00020080
        /*0294*/ 	.word	0x0000fff0


	//----- nvinfo : EIATTR_INT_WARP_WIDE_INSTR_OFFSETS
	.align		4
.L_226:
        /*0298*/ 	.byte	0x04, 0x31
        /*029a*/ 	.short	(.L_228 - .L_227)


	//   ....[0]....
.L_227:
        /*029c*/ 	.word	0x00000130


	//   ....[1]....
        /*02a0*/ 	.word	0x00000170


	//   ....[2]....
        /*02a4*/ 	.word	0x000001e0


	//   ....[3]....
        /*02a8*/ 	.word	0x00026550


	//   ....[4]....
        /*02ac*/ 	.word	0x000265e0


	//   ....[5]....
        /*02b0*/ 	.word	0x00029450


	//   ....[6]....
        /*02b4*/ 	.word	0x000294e0


	//----- nvinfo : EIATTR_COOP_GROUP_MASK_REGIDS
	.align		4
.L_228:
        /*02b8*/ 	.byte	0x04, 0x29
        /*02ba*/ 	.short	(.L_230 - .L_229)


	//   ....[0]....
.L_229:
        /*02bc*/ 	.word	0xffffffff


	//   ....[1]....
        /*02c0*/ 	.word	0xffffffff


	//   ....[2]....
        /*02c4*/ 	.word	0xffffffff


	//   ....[3]....
        /*02c8*/ 	.word	0xffffffff


	//   ....[4]....
        /*02cc*/ 	.word	0xffffffff


	//   ....[5]....
        /*02d0*/ 	.word	0xffffffff


	//   ....[6]....
        /*02d4*/ 	.word	0xffffffff


	//   ....[7]....
        /*02d8*/ 	.word	0xffffffff


	//   ....[8]....
        /*02dc*/ 	.word	0xffffffff


	//   ....[9]....
        /*02e0*/ 	.word	0xffffffff


	//   ....[10]....
        /*02e4*/ 	.word	0xffffffff


	//   ....[11]....
        /*02e8*/ 	.word	0xffffffff


	//   ....[12]....
        /*02ec*/ 	.word	0xffffffff


	//   ....[13]....
        /*02f0*/ 	.word	0xffffffff


	//   ....[14]....
        /*02f4*/ 	.word	0xffffffff


	//   ....[15]....
        /*02f8*/ 	.word	0xffffffff


	//   ....[16]....
        /*02fc*/ 	.word	0xffffffff


	//   ....[17]....
        /*0300*/ 	.word	0xffffffff


	//   ....[18]....
        /*0304*/ 	.word	0xffffffff


	//   ....[19]....
        /*0308*/ 	.word	0xffffffff


	//   ....[20]....
        /*030c*/ 	.word	0xffffffff


	//   ....[21]....
        /*0310*/ 	.word	0xffffffff


	//   ....[22]....
        /*0314*/ 	.word	0xffffffff


	//   ....[23]....
        /*0318*/ 	.word	0xffffffff


	//   ....[24]....
        /*031c*/ 	.word	0xffffffff


	//   ....[25]....
        /*0320*/ 	.word	0xffffffff


	//   ....[26]....
        /*0324*/ 	.word	0xffffffff


	//   ....[27]....
        /*0328*/ 	.word	0xffffffff


	//   ....[28]....
        /*032c*/ 	.word	0xffffffff


	//   ....[29]....
        /*0330*/ 	.word	0xffffffff


	//   ....[30]....
        /*0334*/ 	.word	0xffffffff


	//   ....[31]....
        /*0338*/ 	.word	0xffffffff


	//   ....[32]....
        /*033c*/ 	.word	0xffffffff


	//   ....[33]....
        /*0340*/ 	.word	0xffffffff


	//   ....[34]....
        /*0344*/ 	.word	0xffffffff


	//   ....[35]....
        /*0348*/ 	.word	0xffffffff


	//   ....[36]....
        /*034c*/ 	.word	0xffffffff


	//   ....[37]....
        /*0350*/ 	.word	0xffffffff


	//   ....[38]....
        /*0354*/ 	.word	0xffffffff


	//   ....[39]....
        /*0358*/ 	.word	0xffffffff


	//   ....[40]....
        /*035c*/ 	.word	0xffffffff


	//   ....[41]....
        /*0360*/ 	.word	0xffffffff


	//   ....[42]....
        /*0364*/ 	.word	0xffffffff


	//   ....[43]....
        /*0368*/ 	.word	0xffffffff


	//   ....[44]....
        /*036c*/ 	.word	0xffffffff


	//   ....[45]....
        /*0370*/ 	.word	0xffffffff


	//   ....[46]....
        /*0374*/ 	.word	0xffffffff


	//   ....[47]....
        /*0378*/ 	.word	0xffffffff


	//   ....[48]....
        /*037c*/ 	.word	0xffffffff


	//   ....[49]....
        /*0380*/ 	.word	0xffffffff


	//   ....[50]....
        /*0384*/ 	.word	0xffffffff


	//   ....[51]....
        /*0388*/ 	.word	0xffffffff


	//   ....[52]....
        /*038c*/ 	.word	0xffffffff


	//   ....[53]....
        /*0390*/ 	.word	0xffffffff


	//   ....[54]....
        /*0394*/ 	.word	0xffffffff


	//   ....[55]....
        /*0398*/ 	.word	0xffffffff


	//   ....[56]....
        /*039c*/ 	.word	0xffffffff


	//   ....[57]....
        /*03a0*/ 	.word	0xffffffff


	//   ....[58]....
        /*03a4*/ 	.word	0xffffffff


	//   ....[59]....
        /*03a8*/ 	.word	0xffffffff


	//   ....[60]....
        /*03ac*/ 	.word	0xffffffff


	//   ....[61]....
        /*03b0*/ 	.word	0xffffffff


	//   ....[62]....
        /*03b4*/ 	.word	0xffffffff


	//   ....[63]....
        /*03b8*/ 	.word	0xffffffff


	//   ....[64]....
        /*03bc*/ 	.word	0xffffffff


	//   ....[65]....
        /*03c0*/ 	.word	0xffffffff


	//   ....[66]....
        /*03c4*/ 	.word	0xffffffff


	//   ....[67]....
        /*03c8*/ 	.word	0xffffffff


	//   ....[68]....
        /*03cc*/ 	.word	0xffffffff


	//   ....[69]....
        /*03d0*/ 	.word	0xffffffff


	//   ....[70]....
        /*03d4*/ 	.word	0xffffffff


	//   ....[71]....
        /*03d8*/ 	.word	0xffffffff


	//   ....[72]....
        /*03dc*/ 	.word	0xffffffff


	//   ....[73]....
        /*03e0*/ 	.word	0xffffffff


	//   ....[74]....
        /*03e4*/ 	.word	0xffffffff


	//   ....[75]....
        /*03e8*/ 	.word	0xffffffff


	//   ....[76]....
        /*03ec*/ 	.word	0xffffffff


	//   ....[77]....
        /*03f0*/ 	.word	0xffffffff


	//   ....[78]....
        /*03f4*/ 	.word	0xffffffff


	//   ....[79]....
        /*03f8*/ 	.word	0xffffffff


	//   ....[80]....
        /*03fc*/ 	.word	0xffffffff


	//   ....[81]....
        /*0400*/ 	.word	0xffffffff


	//   ....[82]....
        /*0404*/ 	.word	0xffffffff


	//   ....[83]....
        /*0408*/ 	.word	0xffffffff


	//   ....[84]....
        /*040c*/ 	.word	0xffffffff


	//   ....[85]....
        /*0410*/ 	.word	0xffffffff


	//   ....[86]....
        /*0414*/ 	.word	0xffffffff


	//   ....[87]....
        /*0418*/ 	.word	0xffffffff


	//   ....[88]....
        /*041c*/ 	.word	0xffffffff


	//   ....[89]....
        /*0420*/ 	.word	0xffffffff


	//   ....[90]....
        /*0424*/ 	.word	0xffffffff


	//   ....[91]....
        /*0428*/ 	.word	0xffffffff


	//   ....[92]....
        /*042c*/ 	.word	0xffffffff


	//   ....[93]....
        /*0430*/ 	.word	0xffffffff


	//   ....[94]....
        /*0434*/ 	.word	0xffffffff


	//   ....[95]....
        /*0438*/ 	.word	0xffffffff


	//   ....[96]....
        /*043c*/ 	.word	0xffffffff


	//   ....[97]....
        /*0440*/ 	.word	0xffffffff


	//   ....[98]....
        /*0444*/ 	.word	0xffffffff


	//   ....[99]....
        /*0448*/ 	.word	0xffffffff


	//   ....[100]....
        /*044c*/ 	.word	0xffffffff


	//   ....[101]....
        /*0450*/ 	.word	0xffffffff


	//   ....[102]....
        /*0454*/ 	.word	0xffffffff


	//   ....[103]....
        /*0458*/ 	.word	0xffffffff


	//   ....[104]....
        /*045c*/ 	.word	0xffffffff


	//   ....[105]....
        /*0460*/ 	.word	0xffffffff


	//   ....[106]....
        /*0464*/ 	.word	0xffffffff


	//   ....[107]....
        /*0468*/ 	.word	0xffffffff


	//   ....[108]....
        /*046c*/ 	.word	0xffffffff


	//   ....[109]....
        /*0470*/ 	.word	0xffffffff


	//   ....[110]....
        /*0474*/ 	.word	0xffffffff


	//   ....[111]....
        /*0478*/ 	.word	0xffffffff


	//   ....[112]....
        /*047c*/ 	.word	0xffffffff


	//   ....[113]....
        /*0480*/ 	.word	0xffffffff


	//   ....[114]....
        /*0484*/ 	.word	0xffffffff


	//   ....[115]....
        /*0488*/ 	.word	0xffffffff


	//   ....[116]....
        /*048c*/ 	.word	0xffffffff


	//   ....[117]....
        /*0490*/ 	.word	0xffffffff


	//   ....[118]....
        /*0494*/ 	.word	0xffffffff


	//   ....[119]....
        /*0498*/ 	.word	0xffffffff


	//   ....[120]....
        /*049c*/ 	.word	0xffffffff


	//   ....[121]....
        /*04a0*/ 	.word	0xffffffff


	//   ....[122]....
        /*04a4*/ 	.word	0xffffffff


	//   ....[123]....
        /*04a8*/ 	.word	0xffffffff


	//   ....[124]....
        /*04ac*/ 	.word	0xffffffff


	//   ....[125]....
        /*04b0*/ 	.word	0xffffffff


	//   ....[126]....
        /*04b4*/ 	.word	0xffffffff


	//   ....[127]....
        /*04b8*/ 	.word	0xffffffff


	//   ....[128]....
        /*04bc*/ 	.word	0xffffffff


	//   ....[129]....
        /*04c0*/ 	.word	0xffffffff


	//   ....[130]....
        /*04c4*/ 	.word	0xffffffff


	//   ....[131]....
        /*04c8*/ 	.word	0xffffffff


	//   ....[132]....
        /*04cc*/ 	.word	0xffffffff


	//   ....[133]....
        /*04d0*/ 	.word	0xffffffff


	//   ....[134]....
        /*04d4*/ 	.word	0xffffffff


	//   ....[135]....
        /*04d8*/ 	.word	0xffffffff


	//   ....[136]....
        /*04dc*/ 	.word	0xffffffff


	//   ....[137]....
        /*04e0*/ 	.word	0xffffffff


	//   ....[138]....
        /*04e4*/ 	.word	0xffffffff


	//   ....[139]....
        /*04e8*/ 	.word	0xffffffff


	//   ....[140]....
        /*04ec*/ 	.word	0xffffffff


	//   ....[141]....
        /*04f0*/ 	.word	0xffffffff


	//   ....[142]....
        /*04f4*/ 	.word	0xffffffff


	//   ....[143]....
        /*04f8*/ 	.word	0xffffffff


	//   ....[144]....
        /*04fc*/ 	.word	0xffffffff


	//   ....[145]....
        /*0500*/ 	.word	0xffffffff


	//   ....[146]....
        /*0504*/ 	.word	0xffffffff


	//   ....[147]....
        /*0508*/ 	.word	0xffffffff


	//   ....[148]....
        /*050c*/ 	.word	0xffffffff


	//   ....[149]....
        /*0510*/ 	.word	0xffffffff


	//   ....[150]....
        /*0514*/ 	.word	0xffffffff


	//   ....[151]....
        /*0518*/ 	.word	0xffffffff


	//   ....[152]....
        /*051c*/ 	.word	0xffffffff


	//   ....[153]....
        /*0520*/ 	.word	0xffffffff


	//   ....[154]....
        /*0524*/ 	.word	0xffffffff


	//   ....[155]....
        /*0528*/ 	.word	0xffffffff


	//   ....[156]....
        /*052c*/ 	.word	0xffffffff


	//   ....[157]....
        /*0530*/ 	.word	0xffffffff


	//   ....[158]....
        /*0534*/ 	.word	0xffffffff


	//   ....[159]....
        /*0538*/ 	.word	0xffffffff


	//   ....[160]....
        /*053c*/ 	.word	0xffffffff


	//   ....[161]....
        /*0540*/ 	.word	0xffffffff


	//   ....[162]....
        /*0544*/ 	.word	0xffffffff


	//   ....[163]....
        /*0548*/ 	.word	0xffffffff


	//   ....[164]....
        /*054c*/ 	.word	0xffffffff


	//   ....[165]....
        /*0550*/ 	.word	0xffffffff


	//   ....[166]....
        /*0554*/ 	.word	0xffffffff


	//   ....[167]....
        /*0558*/ 	.word	0xffffffff


	//   ....[168]....
        /*055c*/ 	.word	0xffffffff


	//   ....[169]....
        /*0560*/ 	.word	0xffffffff


	//   ....[170]....
        /*0564*/ 	.word	0xffffffff


	//   ....[171]....
        /*0568*/ 	.word	0xffffffff


	//   ....[172]....
        /*056c*/ 	.word	0xffffffff


	//   ....[173]....
        /*0570*/ 	.word	0xffffffff


	//   ....[174]....
        /*0574*/ 	.word	0xffffffff


	//   ....[175]....
        /*0578*/ 	.word	0xffffffff


	//   ....[176]....
        /*057c*/ 	.word	0xffffffff


	//   ....[177]....
        /*0580*/ 	.word	0xffffffff


	//   ....[178]....
        /*0584*/ 	.word	0xffffffff


	//   ....[179]....
        /*0588*/ 	.word	0xffffffff


	//   ....[180]....
        /*058c*/ 	.word	0xffffffff


	//   ....[181]....
        /*0590*/ 	.word	0xffffffff


	//   ....[182]....
        /*0594*/ 	.word	0xffffffff


	//   ....[183]....
        /*0598*/ 	.word	0xffffffff


	//   ....[184]....
        /*059c*/ 	.word	0xffffffff


	//   ....[185]....
        /*05a0*/ 	.word	0xffffffff


	//   ....[186]....
        /*05a4*/ 	.word	0xffffffff


	//   ....[187]....
        /*05a8*/ 	.word	0xffffffff


	//   ....[188]....
        /*05ac*/ 	.word	0xffffffff


	//   ....[189]....
        /*05b0*/ 	.word	0xffffffff


	//   ....[190]....
        /*05b4*/ 	.word	0xffffffff


	//   ....[191]....
        /*05b8*/ 	.word	0x0500000f


	//   ....[192]....
        /*05bc*/ 	.word	0x0500000f


	//   ....[193]....
        /*05c0*/ 	.word	0x0500000f


	//   ....[194]....
        /*05c4*/ 	.word	0x0500000f


	//   ....[195]....
        /*05c8*/ 	.word	0x0500000f


	//   ....[196]....
        /*05cc*/ 	.word	0x0500000f


	//   ....[197]....
        /*05d0*/ 	.word	0x0500000f


	//   ....[198]....
        /*05d4*/ 	.word	0x0500000f


	//   ....[199]....
        /*05d8*/ 	.word	0x0500000f


	//   ....[200]....
        /*05dc*/ 	.word	0x0500000f


	//   ....[201]....
        /*05e0*/ 	.word	0x0500000f


	//   ....[202]....
        /*05e4*/ 	.word	0x0500000f


	//   ....[203]....
        /*05e8*/ 	.word	0x0500000f


	//   ....[204]....
        /*05ec*/ 	.word	0x0500000f


	//   ....[205]....
        /*05f0*/ 	.word	0x0500000f


	//   ....[206]....
        /*05f4*/ 	.word	0x0500000f


	//   ....[207]....
        /*05f8*/ 	.word	0x0500000f


	//   ....[208]....
        /*05fc*/ 	.word	0x0500000f


	//   ....[209]....
        /*0600*/ 	.word	0x0500000f


	//   ....[210]....
        /*0604*/ 	.word	0x0500000f


	//   ....[211]....
        /*0608*/ 	.word	0x0500000f


	//   ....[212]....
        /*060c*/ 	.word	0x0500000f


	//   ....[213]....
        /*0610*/ 	.word	0x0500000f


	//   ....[214]....
        /*0614*/ 	.word	0x0500000f


	//   ....[215]....
        /*0618*/ 	.word	0x0500000f


	//   ....[216]....
        /*061c*/ 	.word	0x0500000f


	//   ....[217]....
        /*0620*/ 	.word	0x0500000f


	//   ....[218]....
        /*0624*/ 	.word	0x0500000f


	//   ....[219]....
        /*0628*/ 	.word	0x0500000f


	//   ....[220]....
        /*062c*/ 	.word	0x0500000f


	//   ....[221]....
        /*0630*/ 	.word	0x0500000f


	//   ....[222]....
        /*0634*/ 	.word	0x0500000f


	//   ....[223]....
        /*0638*/ 	.word	0x0500000f


	//   ....[224]....
        /*063c*/ 	.word	0x0500000f


	//   ....[225]....
        /*0640*/ 	.word	0x0500000f


	//   ....[226]....
        /*0644*/ 	.word	0x0500000f


	//   ....[227]....
        /*0648*/ 	.word	0x0500000f


	//   ....[228]....
        /*064c*/ 	.word	0x0500000f


	//   ....[229]....
        /*0650*/ 	.word	0x0500000f


	//   ....[230]....
        /*0654*/ 	.word	0x0500000f


	//   ....[231]....
        /*0658*/ 	.word	0x0500000f


	//   ....[232]....
        /*065c*/ 	.word	0x0500000f


	//   ....[233]....
        /*0660*/ 	.word	0x0500000f


	//   ....[234]....
        /*0664*/ 	.word	0x0500000f


	//   ....[235]....
        /*0668*/ 	.word	0x0500000f


	//   ....[236]....
        /*066c*/ 	.word	0x0500000f


	//   ....[237]....
        /*0670*/ 	.word	0x0500000f


	//   ....[238]....
        /*0674*/ 	.word	0x0500000f


	//   ....[239]....
        /*0678*/ 	.word	0x0500000f


	//   ....[240]....
        /*067c*/ 	.word	0x0500000f


	//   ....[241]....
        /*0680*/ 	.word	0x0500000f


	//   ....[242]....
        /*0684*/ 	.word	0x0500000f


	//   ....[243]....
        /*0688*/ 	.word	0x0500000f


	//   ....[244]....
        /*068c*/ 	.word	0x0500000f


	//   ....[245]....
        /*0690*/ 	.word	0x0500000f


	//   ....[246]....
        /*0694*/ 	.word	0x0500000f


	//   ....[247]....
        /*0698*/ 	.word	0x0500000f


	//   ....[248]....
        /*069c*/ 	.word	0x0500000f


	//   ....[249]....
        /*06a0*/ 	.word	0x0500000f


	//   ....[250]....
        /*06a4*/ 	.word	0x0500000f


	//   ....[251]....
        /*06a8*/ 	.word	0x0500000f


	//   ....[252]....
        /*06ac*/ 	.word	0x0500000f


	//   ....[253]....
        /*06b0*/ 	.word	0x0500000f


	//   ....[254]....
        /*06b4*/ 	.word	0x0500000f


	//   ....[255]....
        /*06b8*/ 	.word	0x0500000f


	//   ....[0]....
        /*06bc*/ 	.word	0x0500000f


	//   ....[1]....
        /*06c0*/ 	.word	0x0500000f


	//   ....[2]....
        /*06c4*/ 	.word	0x0500000f


	//   ....[3]....
        /*06c8*/ 	.word	0x0500000f


	//   ....[4]....
        /*06cc*/ 	.word	0x0500000f


	//   ....[5]....
        /*06d0*/ 	.word	0x0500000f


	//   ....[6]....
        /*06d4*/ 	.word	0x0500000f


	//   ....[7]....
        /*06d8*/ 	.word	0x0500000f


	//   ....[8]....
        /*06dc*/ 	.word	0x0500000f


	//   ....[9]....
        /*06e0*/ 	.word	0x0500000f


	//   ....[10]....
        /*06e4*/ 	.word	0x0500000f


	//   ....[11]....
        /*06e8*/ 	.word	0x0500000f


	//   ....[12]....
        /*06ec*/ 	.word	0x0500000f


	//   ....[13]....
        /*06f0*/ 	.word	0x0500000f


	//   ....[14]....
        /*06f4*/ 	.word	0x0500000f


	//   ....[15]....
        /*06f8*/ 	.word	0x0500000f


	//   ....[16]....
        /*06fc*/ 	.word	0x0500000f


	//   ....[17]....
        /*0700*/ 	.word	0x0500000f


	//   ....[18]....
        /*0704*/ 	.word	0x0500000f


	//   ....[19]....
        /*0708*/ 	.word	0x0500000f


	//   ....[20]....
        /*070c*/ 	.word	0x0500000f


	//   ....[21]....
        /*0710*/ 	.word	0x0500000f


	//   ....[22]....
        /*0714*/ 	.word	0x0500000f


	//   ....[23]....
        /*0718*/ 	.word	0x0500000f


	//   ....[24]....
        /*071c*/ 	.word	0x0500000f


	//   ....[25]....
        /*0720*/ 	.word	0x0500000f


	//   ....[26]....
        /*0724*/ 	.word	0x0500000f


	//   ....[27]....
        /*0728*/ 	.word	0x0500000f


	//   ....[28]....
        /*072c*/ 	.word	0x0500000f


	//   ....[29]....
        /*0730*/ 	.word	0x0500000f


	//   ....[30]....
        /*0734*/ 	.word	0x0500000f


	//   ....[31]....
        /*0738*/ 	.word	0x0500000f


	//   ....[32]....
        /*073c*/ 	.word	0x0500000f


	//   ....[33]....
        /*0740*/ 	.word	0x0500000f


	//   ....[34]....
        /*0744*/ 	.word	0x0500000f


	//   ....[35]....
        /*0748*/ 	.word	0x0500000f


	//   ....[36]....
        /*074c*/ 	.word	0x0500000f


	//   ....[37]....
        /*0750*/ 	.word	0x0500000f


	//   ....[38]....
        /*0754*/ 	.word	0x0500000f


	//   ....[39]....
        /*0758*/ 	.word	0x0500000f


	//   ....[40]....
        /*075c*/ 	.word	0x0500000f


	//   ....[41]....
        /*0760*/ 	.word	0x0500000f


	//   ....[42]....
        /*0764*/ 	.word	0x0500000f


	//   ....[43]....
        /*0768*/ 	.word	0x0500000f


	//   ....[44]....
        /*076c*/ 	.word	0x0500000f


	//   ....[45]....
        /*0770*/ 	.word	0x0500000f


	//   ....[46]....
        /*0774*/ 	.word	0x0500000f


	//   ....[47]....
        /*0778*/ 	.word	0x0500000f


	//----- nvinfo : EIATTR_COOP_GROUP_INSTR_OFFSETS
	.align		4
.L_230:
        /*077c*/ 	.byte	0x04, 0x28
        /*077e*/ 	.short	(.L_232 - .L_231)


	//   ....[0]....
.L_231:
        /*0780*/ 	.word	0x00000060


	//   ....[1]....
        /*0784*/ 	.word	0x00000140


	//   ....[2]....
        /*0788*/ 	.word	0x00000190


	//   ....[3]....
        /*078c*/ 	.word	0x000003c0


	//   ....[4]....
        /*0790*/ 	.word	0x00000520


	//   ....[5]....
        /*0794*/ 	.word	0x00000640


	//   ....[6]....
        /*0798*/ 	.word	0x000007a0


	//   ....[7]....
        /*079c*/ 	.word	0x00003f30


	//   ....[8]....
        /*07a0*/ 	.word	0x00003f40


	//   ....[9]....
        /*07a4*/ 	.word	0x000055f0


	//   ....[10]....
        /*07a8*/ 	.word	0x00005600


	//   ....[11]....
        /*07ac*/ 	.word	0x00007770


	//   ....[12]....
        /*07b0*/ 	.word	0x00007780


	//   ....[13]....
        /*07b4*/ 	.word	0x00008f60


	//   ....[14]....
        /*07b8*/ 	.word	0x00008f70


	//   ....[15]....
        /*07bc*/ 	.word	0x0000a990


	//   ....[16]....
        /*07c0*/ 	.word	0x0000a9a0


	//   ....[17]....
        /*07c4*/ 	.word	0x0000ac30


	//   ....[18]....
        /*07c8*/ 	.word	0x0000ac40


	//   ....[19]....
        /*07cc*/ 	.word	0x0000b170


	//   ....[20]....
        /*07d0*/ 	.word	0x0000b190


	//   ....[21]....
        /*07d4*/ 	.word	0x0000b310


	//   ....[22]....
        /*07d8*/ 	.word	0x0000b330


	//   ....[23]....
        /*07dc*/ 	.word	0x0000bef0


	//   ....[24]....
        /*07e0*/ 	.word	0x0000c640


	//   ....[25]....
        /*07e4*/ 	.word	0x0000c650


	//   ....[26]....
        /*07e8*/ 	.word	0x0000c660


	//   ....[27]....
        /*07ec*/ 	.word	0x0000c670


	//   ....[28]....
        /*07f0*/ 	.word	0x0000cee0


	//   ....[29]....
        /*07f4*/ 	.word	0x0000cef0


	//   ....[30]....
        /*07f8*/ 	.word	0x0000cf00


	//   ....[31]....
        /*07fc*/ 	.word	0x0000cf10


	//   ....[32]....
        /*0800*/ 	.word	0x00010010


	//   ....[33]....
        /*0804*/ 	.word	0x00010020


	//   ....[34]....
        /*0808*/ 	.word	0x00010030


	//   ....[35]....
        /*080c*/ 	.word	0x00010040


	//   ....[36]....
        /*0810*/ 	.word	0x000106f0


	//   ....[37]....
        /*0814*/ 	.word	0x00010700


	//   ....[38]....
        /*0818*/ 	.word	0x00010710


	//   ....[39]....
        /*081c*/ 	.word	0x00010720


	//   ....[40]....
        /*0820*/ 	.word	0x00014230


	//   ....[41]....
        /*0824*/ 	.word	0x00014440


	//   ....[42]....
        /*0828*/ 	.word	0x00015150


	//   ....[43]....
        /*082c*/ 	.word	0x00015260


	//   ....[44]....
        /*0830*/ 	.word	0x000157e0


	//   ....[45]....
        /*0834*/ 	.word	0x00015840


	//   ....[46]....
        /*0838*/ 	.word	0x00017890


	//   ....[47]....
        /*083c*/ 	.word	0x00017a30


	//   ....[48]....
        /*0840*/ 	.word	0x000188d0


	//   ....[49]....
        /*0844*/ 	.word	0x000189f0


	//   ....[50]....
        /*0848*/ 	.word	0x00018f40


	//   ....[51]....
        /*084c*/ 	.word	0x00018fa0


	//   ....[52]....
        /*0850*/ 	.word	0x0001b170


	//   ....[53]....
        /*0854*/ 	.word	0x0001b180


	//   ....[54]....
        /*0858*/ 	.word	0x0001b1b0


	//   ....[55]....
        /*085c*/ 	.word	0x0001b1c0


	//   ....[56]....
        /*0860*/ 	.word	0x0001d100


	//   ....[57]....
        /*0864*/ 	.word	0x0001d2c0


	//   ....[58]....
        /*0868*/ 	.word	0x0001e140


	//   ....[59]....
        /*086c*/ 	.word	0x0001e260


	//   ....[60]....
        /*0870*/ 	.word	0x0001e7e0


	//   ....[61]....
        /*0874*/ 	.word	0x0001e840


	//   ....[62]....
        /*0878*/ 	.word	0x0001f970


	//   ....[63]....
        /*087c*/ 	.word	0x0001f9f0


	//   ....[64]....
        /*0880*/ 	.word	0x0001fa20


	//   ....[65]....
        /*0884*/ 	.word	0x0001fa30


	//   ....[66]....
        /*0888*/ 	.word	0x00020b30


	//   ....[67]....
        /*088c*/ 	.word	0x00020b40


	//   ....[68]....
        /*0890*/ 	.word	0x00020b50


	//   ....[69]....
        /*0894*/ 	.word	0x00020b60


	//   ....[70]....
        /*0898*/ 	.word	0x00021210


	//   ....[71]....
        /*089c*/ 	.word	0x00021250


	//   ....[72]....
        /*08a0*/ 	.word	0x00021330


	//   ....[73]....
        /*08a4*/ 	.word	0x00021350


	//   ....[74]....
        /*08a8*/ 	.word	0x00021410


	//   ....[75]....
        /*08ac*/ 	.word	0x00021430


	//   ....[76]....
        /*08b0*/ 	.word	0x00021500


	//   ....[77]....
        /*08b4*/ 	.word	0x00021520


	//   ....[78]....
        /*08b8*/ 	.word	0x000219c0


	//   ....[79]....
        /*08bc*/ 	.word	0x000219d0


	//   ....[80]....
        /*08c0*/ 	.word	0x00021e10


	//   ....[81]....
        /*08c4*/ 	.word	0x00021e20


	//   ....[82]....
        /*08c8*/ 	.word	0x00022a90


	//   ....[83]....
        /*08cc*/ 	.word	0x00022aa0


	//   ....[84]....
        /*08d0*/ 	.word	0x00022b60


	//   ....[85]....
        /*08d4*/ 	.word	0x00022b80


	//   ....[86]....
        /*08d8*/ 	.word	0x00022c40


	//   ....[87]....
        /*08dc*/ 	.word	0x00022c60


	//   ....[88]....
        /*08e0*/ 	.word	0x00022d30


	//   ....[89]....
        /*08e4*/ 	.word	0x00022d50


	//   ....[90]....
        /*08e8*/ 	.word	0x00022ea0


	//   ....[91]....
        /*08ec*/ 	.word	0x00023090


	//   ....[92]....
        /*08f0*/ 	.word	0x000230c0


	//   ....[93]....
        /*08f4*/ 	.word	0x000230f0


	//   ....[94]....
        /*08f8*/ 	.word	0x00023120


	//   ....[95]....
        /*08fc*/ 	.word	0x00023150


	//   ....[96]....
        /*0900*/ 	.word	0x00023180


	//   ....[97]....
        /*0904*/ 	.word	0x00023310


	//   ....[98]....
        /*0908*/ 	.word	0x00023340


	//   ....[99]....
        /*090c*/ 	.word	0x00023370


	//   ....[100]....
        /*0910*/ 	.word	0x000233a0


	//   ....[101]....
        /*0914*/ 	.word	0x000233d0


	//   ....[102]....
        /*0918*/ 	.word	0x00023400


	//   ....[103]....
        /*091c*/ 	.word	0x00023490


	//   ....[104]....
        /*0920*/ 	.word	0x000234c0


	//   ....[105]....
        /*0924*/ 	.word	0x000234d0


	//   ....[106]....
        /*0928*/ 	.word	0x00023510


	//   ....[107]....
        /*092c*/ 	.word	0x00024c80


	//   ....[108]....
        /*0930*/ 	.word	0x000271b0


	//   ....[109]....
        /*0934*/ 	.word	0x000271d0


	//   ....[110]....
        /*0938*/ 	.word	0x00027280


	//   ....[111]....
        /*093c*/ 	.word	0x000272a0


	//   ....[112]....
        /*0940*/ 	.word	0x00027340


	//   ....[113]....
        /*0944*/ 	.word	0x00027360


	//   ....[114]....
        /*0948*/ 	.word	0x00027400


	//   ....[115]....
        /*094c*/ 	.word	0x00027420


	//   ....[116]....
        /*0950*/ 	.word	0x000274c0


	//   ....[117]....
        /*0954*/ 	.word	0x000274e0


	//   ....[118]....
        /*0958*/ 	.word	0x000274f0


	//   ....[119]....
        /*095c*/ 	.word	0x00027580


	//   ....[120]....
        /*0960*/ 	.word	0x00027d20


	//   ....[121]....
        /*0964*/ 	.word	0x00027d50


	//   ....[122]....
        /*0968*/ 	.word	0x00027d70


	//   ....[123]....
        /*096c*/ 	.word	0x00027e00


	//   ....[124]....
        /*0970*/ 	.word	0x00027e10


	//   ....[125]....
        /*0974*/ 	.word	0x00027eb0


	//   ....[126]....
        /*0978*/ 	.word	0x00027ec0


	//   ....[127]....
        /*097c*/ 	.word	0x00027f60


	//   ....[128]....
        /*0980*/ 	.word	0x00027f70


	//   ....[129]....
        /*0984*/ 	.word	0x00028010


	//   ....[130]....
        /*0988*/ 	.word	0x00028020


	//   ....[131]....
        /*098c*/ 	.word	0x000280c0


	//   ....[132]....
        /*0990*/ 	.word	0x000280d0


	//   ....[133]....
        /*0994*/ 	.word	0x00028170


	//   ....[134]....
        /*0998*/ 	.word	0x00028180


	//   ....[135]....
        /*099c*/ 	.word	0x00028190


	//   ....[136]....
        /*09a0*/ 	.word	0x00028950


	//   ....[137]....
        /*09a4*/ 	.word	0x00028960


	//   ....[138]....
        /*09a8*/ 	.word	0x00028970


	//   ....[139]....
        /*09ac*/ 	.word	0x00028a00


	//   ....[140]....
        /*09b0*/ 	.word	0x00028a10


	//   ....[141]....
        /*09b4*/ 	.word	0x00028a70


	//   ....[142]....
        /*09b8*/ 	.word	0x00028aa0


	//   ....[143]....
        /*09bc*/ 	.word	0x00028ae0


	//   ....[144]....
        /*09c0*/ 	.word	0x00028b10


	//   ....[145]....
        /*09c4*/ 	.word	0x00028b50


	//   ....[146]....
        /*09c8*/ 	.word	0x00028b80


	//   ....[147]....
        /*09cc*/ 	.word	0x00028bc0


	//   ....[148]....
        /*09d0*/ 	.word	0x00028e30


	//   ....[149]....
        /*09d4*/ 	.word	0x00028e50


	//   ....[150]....
        /*09d8*/ 	.word	0x00028ee0


	//   ....[151]....
        /*09dc*/ 	.word	0x00028ef0


	//   ....[152]....
        /*09e0*/ 	.word	0x00028f60


	//   ....[153]....
        /*09e4*/ 	.word	0x00028f70


	//   ....[154]....
        /*09e8*/ 	.word	0x00028fe0


	//   ....[155]....
        /*09ec*/ 	.word	0x00028ff0


	//   ....[156]....
        /*09f0*/ 	.word	0x00029060


	//   ....[157]....
        /*09f4*/ 	.word	0x00029070


	//   ....[158]....
        /*09f8*/ 	.word	0x00029080


	//   ....[159]....
        /*09fc*/ 	.word	0x000290f0


	//   ....[160]....
        /*0a00*/ 	.word	0x00029660


	//   ....[161]....
        /*0a04*/ 	.word	0x00029690


	//   ....[162]....
        /*0a08*/ 	.word	0x000296b0


	//   ....[163]....
        /*0a0c*/ 	.word	0x000296c0


	//   ....[164]....
        /*0a10*/ 	.word	0x00029700


	//   ....[165]....
        /*0a14*/ 	.word	0x00029720


	//   ....[166]....
        /*0a18*/ 	.word	0x00029790


	//   ....[167]....
        /*0a1c*/ 	.word	0x000297b0


	//   ....[168]....
        /*0a20*/ 	.word	0x00029810


	//   ....[169]....
        /*0a24*/ 	.word	0x00029830


	//   ....[170]....
        /*0a28*/ 	.word	0x00029880


	//   ....[171]....
        /*0a2c*/ 	.word	0x000298a0


	//   ....[172]....
        /*0a30*/ 	.word	0x00029cd0


	//   ....[173]....
        /*0a34*/ 	.word	0x00029d00


	//   ....[174]....
        /*0a38*/ 	.word	0x00029d60


	//   ....[175]....
        /*0a3c*/ 	.word	0x00029d90


	//   ....[176]....
        /*0a40*/ 	.word	0x00029dc0


	//   ....[177]....
        /*0a44*/ 	.word	0x00029df0


	//   ....[178]....
        /*0a48*/ 	.word	0x00029e20


	//   ....[179]....
        /*0a4c*/ 	.word	0x00029e50


	//   ....[180]....
        /*0a50*/ 	.word	0x00029ff0


	//   ....[181]....
        /*0a54*/ 	.word	0x0002a020


	//   ....[182]....
        /*0a58*/ 	.word	0x0002a050


	//   ....[183]....
        /*0a5c*/ 	.word	0x0002a080


	//   ....[184]....
        /*0a60*/ 	.word	0x0002a0b0


	//   ....[185]....
        /*0a64*/ 	.word	0x0002a0e0


	//   ....[186]....
        /*0a68*/ 	.word	0x0002a1a0


	//   ....[187]....
        /*0a6c*/ 	.word	0x0002a1c0


	//   ....[188]....
        /*0a70*/ 	.word	0x0002a1e0


	//   ....[189]....
        /*0a74*/ 	.word	0x0002a240


	//   ....[190]....
        /*0a78*/ 	.word	0x0002ac60


	//   ....[191]....
        /*0a7c*/ 	.word	0x0002afa0


	//   ....[192]....
        /*0a80*/ 	.word	0x0002b030


	//   ....[193]....
        /*0a84*/ 	.word	0x0002b0d0


	//   ....[194]....
        /*0a88*/ 	.word	0x0002b160


	//   ....[195]....
        /*0a8c*/ 	.word	0x0002b250


	//   ....[196]....
        /*0a90*/ 	.word	0x0002b2e0


	//   ....[197]....
        /*0a94*/ 	.word	0x0002b380


	//   ....[198]....
        /*0a98*/ 	.word	0x0002b410


	//   ....[199]....
        /*0a9c*/ 	.word	0x0002b500


	//   ....[200]....
        /*0aa0*/ 	.word	0x0002b590


	//   ....[201]....
        /*0aa4*/ 	.word	0x0002b630


	//   ....[202]....
        /*0aa8*/ 	.word	0x0002b6c0


	//   ....[203]....
        /*0aac*/ 	.word	0x0002b7b0


	//   ....[204]....
        /*0ab0*/ 	.word	0x0002b840


	//   ....[205]....
        /*0ab4*/ 	.word	0x0002b890


	//   ....[206]....
        /*0ab8*/ 	.word	0x0002b8e0


	//   ....[207]....
        /*0abc*/ 	.word	0x0002b980


	//   ....[208]....
        /*0ac0*/ 	.word	0x0002ba10


	//   ....[209]....
        /*0ac4*/ 	.word	0x0002ba60


	//   ....[210]....
        /*0ac8*/ 	.word	0x0002bab0


	//   ....[211]....
        /*0acc*/ 	.word	0x0002bba0


	//   ....[212]....
        /*0ad0*/ 	.word	0x0002bc30


	//   ....[213]....
        /*0ad4*/ 	.word	0x0002bc80


	//   ....[214]....
        /*0ad8*/ 	.word	0x0002bcd0


	//   ....[215]....
        /*0adc*/ 	.word	0x0002bd60


	//   ....[216]....
        /*0ae0*/ 	.word	0x0002bdf0


	//   ....[217]....
        /*0ae4*/ 	.word	0x0002be40


	//   ....[218]....
        /*0ae8*/ 	.word	0x0002be90


	//   ....[219]....
        /*0aec*/ 	.word	0x0002c230


	//   ....[220]....
        /*0af0*/ 	.word	0x0002c510


	//   ....[221]....
        /*0af4*/ 	.word	0x0002c600


	//   ....[222]....
        /*0af8*/ 	.word	0x0002c6a0


	//   ....[223]....
        /*0afc*/ 	.word	0x0002c700


	//   ....[224]....
        /*0b00*/ 	.word	0x0002c810


	//   ....[225]....
        /*0b04*/ 	.word	0x0002c880


	//   ....[226]....
        /*0b08*/ 	.word	0x0002c990


	//   ....[227]....
        /*0b0c*/ 	.word	0x0002ca00


	//   ....[228]....
        /*0b10*/ 	.word	0x0002cb10


	//   ....[229]....
        /*0b14*/ 	.word	0x0002cb80


	//   ....[230]....
        /*0b18*/ 	.word	0x0002cc90


	//   ....[231]....
        /*0b1c*/ 	.word	0x0002cd00


	//   ....[232]....
        /*0b20*/ 	.word	0x0002cda0


	//   ....[233]....
        /*0b24*/ 	.word	0x0002ceb0


	//   ....[234]....
        /*0b28*/ 	.word	0x0002cf10


	//   ....[235]....
        /*0b2c*/ 	.word	0x0002cf70


	//   ....[236]....
        /*0b30*/ 	.word	0x0002d070


	//   ....[237]....
        /*0b34*/ 	.word	0x0002d0d0


	//   ....[238]....
        /*0b38*/ 	.word	0x0002d1e0


	//   ....[239]....
        /*0b3c*/ 	.word	0x0002d240


	//   ....[240]....
        /*0b40*/ 	.word	0x0002d350


	//   ....[241]....
        /*0b44*/ 	.word	0x0002d3b0


	//   ....[242]....
        /*0b48*/ 	.word	0x0002d4c0


	//   ....[243]....
        /*0b4c*/ 	.word	0x0002d520


	//   ....[244]....
        /*0b50*/ 	.word	0x0002d630


	//   ....[245]....
        /*0b54*/ 	.word	0x0002d690


	//   ....[246]....
        /*0b58*/ 	.word	0x0002d7a0


	//   ....[247]....
        /*0b5c*/ 	.word	0x0002d800


	//   ....[248]....
        /*0b60*/ 	.word	0x0002d8f0


	//   ....[249]....
        /*0b64*/ 	.word	0x0002da20


	//   ....[250]....
        /*0b68*/ 	.word	0x0002dad0


	//   ....[251]....
        /*0b6c*/ 	.word	0x0002db50


	//   ....[252]....
        /*0b70*/ 	.word	0x0002dc30


	//   ....[253]....
        /*0b74*/ 	.word	0x0002dc90


	//   ....[254]....
        /*0b78*/ 	.word	0x0002dd60


	//   ....[255]....
        /*0b7c*/ 	.word	0x0002ddc0


	//   ....[0]....
        /*0b80*/ 	.word	0x0002de90


	//   ....[1]....
        /*0b84*/ 	.word	0x0002def0


	//   ....[2]....
        /*0b88*/ 	.word	0x0002dfc0


	//   ....[3]....
        /*0b8c*/ 	.word	0x0002e020


	//   ....[4]....
        /*0b90*/ 	.word	0x0002e0f0


	//   ....[5]....
        /*0b94*/ 	.word	0x0002e1e0


	//   ....[6]....
        /*0b98*/ 	.word	0x0002e280


	//   ....[7]....
        /*0b9c*/ 	.word	0x0002e2e0


	//   ....[8]....
        /*0ba0*/ 	.word	0x0002e3d0


	//   ....[9]....
        /*0ba4*/ 	.word	0x0002e430


	//   ....[10]....
        /*0ba8*/ 	.word	0x0002e510


	//   ....[11]....
        /*0bac*/ 	.word	0x0002e570


	//   ....[12]....
        /*0bb0*/ 	.word	0x0002e650


	//   ....[13]....
        /*0bb4*/ 	.word	0x0002e6b0


	//   ....[14]....
        /*0bb8*/ 	.word	0x0002e790


	//   ....[15]....
        /*0bbc*/ 	.word	0x0002e7f0


	//   ....[16]....
        /*0bc0*/ 	.word	0x0002e8c0


	//   ....[17]....
        /*0bc4*/ 	.word	0x0002e9f0


	//   ....[18]....
        /*0bc8*/ 	.word	0x0002eaf0


	//   ....[19]....
        /*0bcc*/ 	.word	0x0002eb80


	//   ....[20]....
        /*0bd0*/ 	.word	0x0002ec50


	//   ....[21]....
        /*0bd4*/ 	.word	0x0002ecb0


	//   ....[22]....
        /*0bd8*/ 	.word	0x0002ed80


	//   ....[23]....
        /*0bdc*/ 	.word	0x0002ede0


	//   ....[24]....
        /*0be0*/ 	.word	0x0002eec0


	//   ....[25]....
        /*0be4*/ 	.word	0x0002ef20


	//   ....[26]....
        /*0be8*/ 	.word	0x0002eff0


	//   ....[27]....
        /*0bec*/ 	.word	0x0002f050


	//   ....[28]....
        /*0bf0*/ 	.word	0x0002f110


	//   ....[29]....
        /*0bf4*/ 	.word	0x0002f1a0


	//   ....[30]....
        /*0bf8*/ 	.word	0x0002f240


	//   ....[31]....
        /*0bfc*/ 	.word	0x0002f3c0


	//   ....[32]....
        /*0c00*/ 	.word	0x0002f430


	//   ....[33]....
        /*0c04*/ 	.word	0x0002f4a0


	//   ....[34]....
        /*0c08*/ 	.word	0x0002f510


	//   ....[35]....
        /*0c0c*/ 	.word	0x0002f580


	//   ....[36]....
        /*0c10*/ 	.word	0x0002f600


	//   ....[37]....
        /*0c14*/ 	.word	0x0002f680


	//   ....[38]....
        /*0c18*/ 	.word	0x0002f710


	//   ....[39]....
        /*0c1c*/ 	.word	0x0002f780


	//   ....[40]....
        /*0c20*/ 	.word	0x0002f7f0


	//   ....[41]....
        /*0c24*/ 	.word	0x0002f860


	//   ....[42]....
        /*0c28*/ 	.word	0x0002f8e0


	//   ....[43]....
        /*0c2c*/ 	.word	0x0002f950


	//   ....[44]....
        /*0c30*/ 	.word	0x0002f9e0


	//   ....[45]....
        /*0c34*/ 	.word	0x0002fa40


	//   ....[46]....
        /*0c38*/ 	.word	0x0002fad0


	//   ....[47]....
        /*0c3c*/ 	.word	0x0002fc00


	//----- nvinfo : EIATTR_REG_RECONFIG
	.align		4
.L_232:
        /*0c40*/ 	.byte	0x01, 0x54
	.zero		2


	//----- nvinfo : EIATTR_SYSCALL_OFFSETS
	.align		4
        /*0c44*/ 	.byte	0x04, 0x46
        /*0c46*/ 	.short	(.L_234 - .L_233)


	//   ....[0]....
.L_233:
        /*0c48*/ 	.word	0x000022a0


	//   ....[1]....
        /*0c4c*/ 	.word	0x000023f0


	//   ....[2]....
        /*0c50*/ 	.word	0x0000c090


	//   ....[3]....
        /*0c54*/ 	.word	0x0000c3b0


	//   ....[4]....
        /*0c58*/ 	.word	0x00026740


	//   ....[5]....
        /*0c5c*/ 	.word	0x00026890


	//   ....[6]....
        /*0c60*/ 	.word	0x00026980


	//   ....[7]....
        /*0c64*/ 	.word	0x00027940


	//----- nvinfo : EIATTR_MBARRIER_INSTR_OFFSETS
	.align		4
.L_234:
        /*0c68*/ 	.byte	0x04, 0x39
        /*0c6a*/ 	.short	(.L_236 - .L_235)


	//   ....[0]....
.L_235:
        /*0c6c*/ 	.word	0x00000270
        /*0c70*/ 	.word	0x000000ff
        /*0c74*/ 	.word	0x0002a800
        /*0c78*/ 	.short	0x0100
        /*0c7a*/ 	.byte	0x08
	.zero		1


	//   ....[1]....
        /*0c7c*/ 	.word	0x00000280
        /*0c80*/ 	.word	0x000000ff
        /*0c84*/ 	.word	0x0002a820
        /*0c88*/ 	.short	0x0100
        /*0c8a*/ 	.byte	0x08
	.zero		1


	//   ....[2]....
        /*0c8c*/ 	.word	0x00000370
        /*0c90*/ 	.word	0x000000ff
        /*0c94*/ 	.word	0x0002a830
        /*0c98*/ 	.short	0x0100
        /*0c9a*/ 	.byte	0x08
	.zero		1


	//   ....[3]....
        /*0c9c*/ 	.word	0x00000380
        /*0ca0*/ 	.word	0x000000ff
        /*0ca4*/ 	.word	0x0002a840
        /*0ca8*/ 	.short	0x0100
        /*0caa*/ 	.byte	0x08
	.zero		1


	//   ....[4]....
        /*0cac*/ 	.word	0x00000390
        /*0cb0*/ 	.word	0x000000ff
        /*0cb4*/ 	.word	0x0002a838
        /*0cb8*/ 	.short	0x0100
        /*0cba*/ 	.byte	0x08
	.zero		1


	//   ....[5]....
        /*0cbc*/ 	.word	0x000003a0
        /*0cc0*/ 	.word	0x000000ff
        /*0cc4*/ 	.word	0x0002a848
        /*0cc8*/ 	.short	0x0100
        /*0cca*/ 	.byte	0x08
	.zero		1


	//   ....[6]....
        /*0ccc*/ 	.word	0x000004d0
        /*0cd0*/ 	.word	0x000000ff
        /*0cd4*/ 	.word	0x0002a850
        /*0cd8*/ 	.short	0x0100
        /*0cda*/ 	.byte	0x08
	.zero		1


	//   ....[7]....
        /*0cdc*/ 	.word	0x000004e0
        /*0ce0*/ 	.word	0x000000ff
        /*0ce4*/ 	.word	0x0002a860
        /*0ce8*/ 	.short	0x0100
        /*0cea*/ 	.byte	0x08
	.zero		1


	//   ....[8]....
        /*0cec*/ 	.word	0x000004f0
        /*0cf0*/ 	.word	0x000000ff
        /*0cf4*/ 	.word	0x0002a858
        /*0cf8*/ 	.short	0x0100
        /*0cfa*/ 	.byte	0x08
	.zero		1


	//   ....[9]....
        /*0cfc*/ 	.word	0x00000500
        /*0d00*/ 	.word	0x000000ff
        /*0d04*/ 	.word	0x0002a868
        /*0d08*/ 	.short	0x0100
        /*0d0a*/ 	.byte	0x08
	.zero		1


	//   ....[10]....
        /*0d0c*/ 	.word	0x000005f0
        /*0d10*/ 	.word	0x000000ff
        /*0d14*/ 	.word	0x0002a870
        /*0d18*/ 	.short	0x0100
        /*0d1a*/ 	.byte	0x06
	.zero		1


	//   ....[11]....
        /*0d1c*/ 	.word	0x00000600
        /*0d20*/ 	.word	0x000000ff
        /*0d24*/ 	.word	0x0002a880
        /*0d28*/ 	.short	0x0100
        /*0d2a*/ 	.byte	0x06
	.zero		1


	//   ....[12]....
        /*0d2c*/ 	.word	0x00000610
        /*0d30*/ 	.word	0x000000ff
        /*0d34*/ 	.word	0x0002a878
        /*0d38*/ 	.short	0x0100
        /*0d3a*/ 	.byte	0x06
	.zero		1


	//   ....[13]....
        /*0d3c*/ 	.word	0x00000620
        /*0d40*/ 	.word	0x000000ff
        /*0d44*/ 	.word	0x0002a888
        /*0d48*/ 	.short	0x0100
        /*0d4a*/ 	.byte	0x06
	.zero		1


	//   ....[14]....
        /*0d4c*/ 	.word	0x00000750
        /*0d50*/ 	.word	0x000000ff
        /*0d54*/ 	.word	0x0002a890
        /*0d58*/ 	.short	0x0100
        /*0d5a*/ 	.byte	0x08
	.zero		1


	//   ....[15]....
        /*0d5c*/ 	.word	0x00000760
        /*0d60*/ 	.word	0x000000ff
        /*0d64*/ 	.word	0x0002a8a0
        /*0d68*/ 	.short	0x0100
        /*0d6a*/ 	.byte	0x08
	.zero		1


	//   ....[16]....
        /*0d6c*/ 	.word	0x00000770
        /*0d70*/ 	.word	0x000000ff
        /*0d74*/ 	.word	0x0002a898
        /*0d78*/ 	.short	0x0100
        /*0d7a*/ 	.byte	0x08
	.zero		1


	//   ....[17]....
        /*0d7c*/ 	.word	0x00000780
        /*0d80*/ 	.word	0x000000ff
        /*0d84*/ 	.word	0x0002a8a8
        /*0d88*/ 	.short	0x0100
        /*0d8a*/ 	.byte	0x08
	.zero		1


	//   ....[18]....
        /*0d8c*/ 	.word	0x000008b0
        /*0d90*/ 	.word	0x000000ff
        /*0d94*/ 	.word	0x0002a8b0
        /*0d98*/ 	.short	0x0100
        /*0d9a*/ 	.byte	0x08
	.zero		1


	//   ....[19]....
        /*0d9c*/ 	.word	0x000008c0
        /*0da0*/ 	.word	0x000000ff
        /*0da4*/ 	.word	0x0002a8c0
        /*0da8*/ 	.short	0x0100
        /*0daa*/ 	.byte	0x08
	.zero		1


	//   ....[20]....
        /*0dac*/ 	.word	0x000008d0
        /*0db0*/ 	.word	0x000000ff
        /*0db4*/ 	.word	0x0002a8b8
        /*0db8*/ 	.short	0x0100
        /*0dba*/ 	.byte	0x08
	.zero		1


	//   ....[21]....
        /*0dbc*/ 	.word	0x000008e0
        /*0dc0*/ 	.word	0x000000ff
        /*0dc4*/ 	.word	0x0002a8c8
        /*0dc8*/ 	.short	0x0100
        /*0dca*/ 	.byte	0x08
	.zero		1


	//   ....[22]....
        /*0dcc*/ 	.word	0x00003ee0
        /*0dd0*/ 	.word	0x00000056
        /*0dd4*/ 	.word	0x0002a890
        /*0dd8*/ 	.short	0x010a
        /*0dda*/ 	.byte	0x3f
	.zero		1


	//   ....[23]....
        /*0ddc*/ 	.word	0x00007700
        /*0de0*/ 	.word	0x00000056
        /*0de4*/ 	.word	0x0002a890
        /*0de8*/ 	.short	0x010a
        /*0dea*/ 	.byte	0x3f
	.zero		1


	//   ....[24]....
        /*0dec*/ 	.word	0x0000a7f0
        /*0df0*/ 	.word	0x00000056
        /*0df4*/ 	.word	0x0002a890
        /*0df8*/ 	.short	0x010a
        /*0dfa*/ 	.byte	0x3f
	.zero		1


	//   ....[25]....
        /*0dfc*/ 	.word	0x0000af90
        /*0e00*/ 	.word	0x0000000b
        /*0e04*/ 	.word	0x00000000
        /*0e08*/ 	.short	0x0101
        /*0e0a*/ 	.byte	0x3f
	.zero		1


	//   ....[26]....
        /*0e0c*/ 	.word	0x0000afd0
        /*0e10*/ 	.word	0x00000056
        /*0e14*/ 	.word	0x0002a8b0
        /*0e18*/ 	.short	0x010a
        /*0e1a*/ 	.byte	0x3f
	.zero		1


	//   ....[27]....
        /*0e1c*/ 	.word	0x0000b560
        /*0e20*/ 	.word	0x00000056
        /*0e24*/ 	.word	0x00000000
        /*0e28*/ 	.short	0x0101
        /*0e2a*/ 	.byte	0x3f
	.zero		1


	//   ....[28]....
        /*0e2c*/ 	.word	0x0000c110
        /*0e30*/ 	.word	0x00000002
        /*0e34*/ 	.word	0x0002a800
        /*0e38*/ 	.short	0x010a
        /*0e3a*/ 	.byte	0x3f
	.zero		1


	//   ....[29]....
        /*0e3c*/ 	.word	0x0000c160
        /*0e40*/ 	.word	0x00000002
        /*0e44*/ 	.word	0x0002a800
        /*0e48*/ 	.short	0x010a
        /*0e4a*/ 	.byte	0x3f
	.zero		1


	//   ....[30]....
        /*0e4c*/ 	.word	0x0000d5b0
        /*0e50*/ 	.word	0x00000002
        /*0e54*/ 	.word	0x0002a800
        /*0e58*/ 	.short	0x010a
        /*0e5a*/ 	.byte	0x3f
	.zero		1


	//   ....[31]....
        /*0e5c*/ 	.word	0x00010bb0
        /*0e60*/ 	.word	0x00000002
        /*0e64*/ 	.word	0x0002a800
        /*0e68*/ 	.short	0x010a
        /*0e6a*/ 	.byte	0x3f
	.zero		1


	//   ....[32]....
        /*0e6c*/ 	.word	0x000137d0
        /*0e70*/ 	.word	0x00000009
        /*0e74*/ 	.word	0x0002a830
        /*0e78*/ 	.short	0x010a
        /*0e7a*/ 	.byte	0x3f
	.zero		1


	//   ....[33]....
        /*0e7c*/ 	.word	0x00013810
        /*0e80*/ 	.word	0x00000009
        /*0e84*/ 	.word	0x0002a830
        /*0e88*/ 	.short	0x010a
        /*0e8a*/ 	.byte	0x3f
	.zero		1


	//   ....[34]....
        /*0e8c*/ 	.word	0x00014270
        /*0e90*/ 	.word	0x00000005
        /*0e94*/ 	.word	0x00000000
        /*0e98*/ 	.short	0x0101
        /*0e9a*/ 	.byte	0x3f
	.zero		1


	//   ....[35]....
        /*0e9c*/ 	.word	0x00016680
        /*0ea0*/ 	.word	0x00000009
        /*0ea4*/ 	.word	0x0002a830
        /*0ea8*/ 	.short	0x010a
        /*0eaa*/ 	.byte	0x3f
	.zero		1


	//   ....[36]....
        /*0eac*/ 	.word	0x00016700
        /*0eb0*/ 	.word	0x00000009
        /*0eb4*/ 	.word	0x0002a830
        /*0eb8*/ 	.short	0x010a
        /*0eba*/ 	.byte	0x3f
	.zero		1


	//   ....[37]....
        /*0ebc*/ 	.word	0x000173f0
        /*0ec0*/ 	.word	0x00000015
        /*0ec4*/ 	.word	0x0002a850
        /*0ec8*/ 	.short	0x010a
        /*0eca*/ 	.byte	0x3f
	.zero		1


	//   ....[38]....
        /*0ecc*/ 	.word	0x00017440
        /*0ed0*/ 	.word	0x00000015
        /*0ed4*/ 	.word	0x0002a850
        /*0ed8*/ 	.short	0x010a
        /*0eda*/ 	.byte	0x3f
	.zero		1


	//   ....[39]....
        /*0edc*/ 	.word	0x000177f0
        /*0ee0*/ 	.word	0x00000009
        /*0ee4*/ 	.word	0x00000000
        /*0ee8*/ 	.short	0x0101
        /*0eea*/ 	.byte	0x3f
	.zero		1


	//   ....[40]....
        /*0eec*/ 	.word	0x00019800
        /*0ef0*/ 	.word	0x00000015
        /*0ef4*/ 	.word	0x00000000
        /*0ef8*/ 	.short	0x0101
        /*0efa*/ 	.byte	0x3f
	.zero		1


	//   ....[41]....
        /*0efc*/ 	.word	0x00019d80
        /*0f00*/ 	.word	0x00000014
        /*0f04*/ 	.word	0x0002a830
        /*0f08*/ 	.short	0x010a
        /*0f0a*/ 	.byte	0x3f
	.zero		1


	//   ....[42]....
        /*0f0c*/ 	.word	0x00019e00
        /*0f10*/ 	.word	0x00000014
        /*0f14*/ 	.word	0x0002a830
        /*0f18*/ 	.short	0x010a
        /*0f1a*/ 	.byte	0x3f
	.zero		1


	//   ....[43]....
        /*0f1c*/ 	.word	0x0001aaf0
        /*0f20*/ 	.word	0x00000015
        /*0f24*/ 	.word	0x0002a850
        /*0f28*/ 	.short	0x010a
        /*0f2a*/ 	.byte	0x3f
	.zero		1


	//   ....[44]....
        /*0f2c*/ 	.word	0x0001ab40
        /*0f30*/ 	.word	0x00000015
        /*0f34*/ 	.word	0x0002a850
        /*0f38*/ 	.short	0x010a
        /*0f3a*/ 	.byte	0x3f
	.zero		1


	//   ....[45]....
        /*0f3c*/ 	.word	0x0001b640
        /*0f40*/ 	.word	0x0000006a
        /*0f44*/ 	.word	0x00000000
        /*0f48*/ 	.short	0x0101
        /*0f4a*/ 	.byte	0x3f
	.zero		1


	//   ....[46]....
        /*0f4c*/ 	.word	0x0001bc50
        /*0f50*/ 	.word	0x00000015
        /*0f54*/ 	.word	0x00000000
        /*0f58*/ 	.short	0x0101
        /*0f5a*/ 	.byte	0x3f
	.zero		1


	//   ....[47]....
        /*0f5c*/ 	.word	0x0001bf20
        /*0f60*/ 	.word	0x00000000
        /*0f64*/ 	.word	0x0002a830
        /*0f68*/ 	.short	0x010a
        /*0f6a*/ 	.byte	0x3f
	.zero		1


	//   ....[48]....
        /*0f6c*/ 	.word	0x0001bfa0
        /*0f70*/ 	.word	0x00000000
        /*0f74*/ 	.word	0x0002a830
        /*0f78*/ 	.short	0x010a
        /*0f7a*/ 	.byte	0x3f
	.zero		1


	//   ....[49]....
        /*0f7c*/ 	.word	0x0001cc90
        /*0f80*/ 	.word	0x0000000f
        /*0f84*/ 	.word	0x0002a850
        /*0f88*/ 	.short	0x010a
        /*0f8a*/ 	.byte	0x3f
	.zero		1


	//   ....[50]....
        /*0f8c*/ 	.word	0x0001cce0
        /*0f90*/ 	.word	0x0000000f
        /*0f94*/ 	.word	0x0002a850
        /*0f98*/ 	.short	0x010a
        /*0f9a*/ 	.byte	0x3f
	.zero		1


	//   ....[51]....
        /*0f9c*/ 	.word	0x0001d120
        /*0fa0*/ 	.word	0x00000005
        /*0fa4*/ 	.word	0x00000000
        /*0fa8*/ 	.short	0x0101
        /*0faa*/ 	.byte	0x3f
	.zero		1


	//   ....[52]....
        /*0fac*/ 	.word	0x0001f090
        /*0fb0*/ 	.word	0x0000000f
        /*0fb4*/ 	.word	0x00000000
        /*0fb8*/ 	.short	0x0101
        /*0fba*/ 	.byte	0x3f
	.zero		1


	//   ....[53]....
        /*0fbc*/ 	.word	0x0001f670
        /*0fc0*/ 	.word	0x00000005
        /*0fc4*/ 	.word	0x0002a850
        /*0fc8*/ 	.short	0x010a
        /*0fca*/ 	.byte	0x3f
	.zero		1


	//   ....[54]....
        /*0fcc*/ 	.word	0x0001f710
        /*0fd0*/ 	.word	0x00000005
        /*0fd4*/ 	.word	0x0002a850
        /*0fd8*/ 	.short	0x010a
        /*0fda*/ 	.byte	0x3f
	.zero		1


	//   ....[55]....
        /*0fdc*/ 	.word	0x0001fc10
        /*0fe0*/ 	.word	0x00000005
        /*0fe4*/ 	.word	0x00000000
        /*0fe8*/ 	.short	0x0101
        /*0fea*/ 	.byte	0x3f
	.zero		1


	//   ....[56]....
        /*0fec*/ 	.word	0x00021200
        /*0ff0*/ 	.word	0x00000000
        /*0ff4*/ 	.word	0x00000000
        /*0ff8*/ 	.short	0x0101
        /*0ffa*/ 	.byte	0x3f
	.zero		1


	//   ....[57]....
        /*0ffc*/ 	.word	0x000218c0
        /*1000*/ 	.word	0x00000006
        /*1004*/ 	.word	0x00000000
        /*1008*/ 	.short	0x0101
        /*100a*/ 	.byte	0x3f
	.zero		1


	//   ....[58]....
        /*100c*/ 	.word	0x00024d60
        /*1010*/ 	.word	0x00000011
        /*1014*/ 	.word	0x0002a820
        /*1018*/ 	.short	0x010a
        /*101a*/ 	.byte	0x3f
	.zero		1


	//   ....[59]....
        /*101c*/ 	.word	0x00024df0
        /*1020*/ 	.word	0x0000000c
        /*1024*/ 	.word	0x0002a8a0
        /*1028*/ 	.short	0x010a
        /*102a*/ 	.byte	0x3f
	.zero		1


	//   ....[60]....
        /*102c*/ 	.word	0x00025230
        /*1030*/ 	.word	0x0000000c
        /*1034*/ 	.word	0x0002a8c0
        /*1038*/ 	.short	0x010a
        /*103a*/ 	.byte	0x3f
	.zero		1


	//   ....[61]....
        /*103c*/ 	.word	0x00025660
        /*1040*/ 	.word	0x0000000a
        /*1044*/ 	.word	0x0002a8a0
        /*1048*/ 	.short	0x010a
        /*104a*/ 	.byte	0x3f
	.zero		1


	//   ....[62]....
        /*104c*/ 	.word	0x00025a90
        /*1050*/ 	.word	0x0000000a
        /*1054*/ 	.word	0x0002a8c0
        /*1058*/ 	.short	0x010a
        /*105a*/ 	.byte	0x3f
	.zero		1


	//   ....[63]....
        /*105c*/ 	.word	0x00026f90
        /*1060*/ 	.word	0x00000007
        /*1064*/ 	.word	0x0002a840
        /*1068*/ 	.short	0x010a
        /*106a*/ 	.byte	0x3f
	.zero		1


	//   ....[64]....
        /*106c*/ 	.word	0x00027640
        /*1070*/ 	.word	0x00000007
        /*1074*/ 	.word	0x0002a830
        /*1078*/ 	.short	0x0107
        /*107a*/ 	.byte	0x3f
	.zero		1


	//   ....[65]....
        /*107c*/ 	.word	0x000276f0
        /*1080*/ 	.word	0x00000007
        /*1084*/ 	.word	0x0002a830
        /*1088*/ 	.short	0x0101
        /*108a*/ 	.byte	0x3f
	.zero		1


	//   ....[66]....
        /*108c*/ 	.word	0x000282e0
        /*1090*/ 	.word	0x00000011
        /*1094*/ 	.word	0x0002a800
        /*1098*/ 	.short	0x0107
        /*109a*/ 	.byte	0x3f
	.zero		1


	//   ....[67]....
        /*109c*/ 	.word	0x000283f0
        /*10a0*/ 	.word	0x00000011
        /*10a4*/ 	.word	0x0002a800
        /*10a8*/ 	.short	0x0101
        /*10aa*/ 	.byte	0x3f
	.zero		1


	//   ....[68]....
        /*10ac*/ 	.word	0x00028410
        /*10b0*/ 	.word	0x00000011
        /*10b4*/ 	.word	0x0002a820
        /*10b8*/ 	.short	0x010a
        /*10ba*/ 	.byte	0x3f
	.zero		1


	//   ....[69]....
        /*10bc*/ 	.word	0x00028780
        /*10c0*/ 	.word	0x00000005
        /*10c4*/ 	.word	0x0002a840
        /*10c8*/ 	.short	0x010a
        /*10ca*/ 	.byte	0x3f
	.zero		1


	//   ....[70]....
        /*10cc*/ 	.word	0x00028c60
        /*10d0*/ 	.word	0x00000005
        /*10d4*/ 	.word	0x0002a830
        /*10d8*/ 	.short	0x0107
        /*10da*/ 	.byte	0x3f
	.zero		1


	//   ....[71]....
        /*10dc*/ 	.word	0x00028d10
        /*10e0*/ 	.word	0x00000005
        /*10e4*/ 	.word	0x0002a830
        /*10e8*/ 	.short	0x0101
        /*10ea*/ 	.byte	0x3f
	.zero		1


	//   ....[72]....
        /*10ec*/ 	.word	0x00028d70
        /*10f0*/ 	.word	0x00000005
        /*10f4*/ 	.word	0x0002a860
        /*10f8*/ 	.short	0x010a
        /*10fa*/ 	.byte	0x3f
	.zero		1


	//   ....[73]....
        /*10fc*/ 	.word	0x000291d0
        /*1100*/ 	.word	0x00000005
        /*1104*/ 	.word	0x0002a850
        /*1108*/ 	.short	0x0107
        /*110a*/ 	.byte	0x3f
	.zero		1


	//   ....[74]....
        /*110c*/ 	.word	0x00029330
        /*1110*/ 	.word	0x00000005
        /*1114*/ 	.word	0x0002a850
        /*1118*/ 	.short	0x0101
        /*111a*/ 	.byte	0x3f
	.zero		1


	//   ....[75]....
        /*111c*/ 	.word	0x00029580
        /*1120*/ 	.word	0x00000000
        /*1124*/ 	.word	0x0002a860
        /*1128*/ 	.short	0x010a
        /*112a*/ 	.byte	0x3f
	.zero		1


	//   ....[76]....
        /*112c*/ 	.word	0x000299e0
        /*1130*/ 	.word	0x00000000
        /*1134*/ 	.word	0x0002a850
        /*1138*/ 	.short	0x0107
        /*113a*/ 	.byte	0x3f
	.zero		1


	//   ....[77]....
        /*113c*/ 	.word	0x00029a90
        /*1140*/ 	.word	0x00000000
        /*1144*/ 	.word	0x0002a850
        /*1148*/ 	.short	0x0101
        /*114a*/ 	.byte	0x3f
	.zero		1


	//   ....[78]....
        /*114c*/ 	.word	0x0002abe0
        /*1150*/ 	.word	0x00000007
        /*1154*/ 	.word	0x0002a820
        /*1158*/ 	.short	0x010a
        /*115a*/ 	.byte	0x3f
	.zero		1


	//   ....[79]....
        /*115c*/ 	.word	0x0002ad70
        /*1160*/ 	.word	0x00000005
        /*1164*/ 	.word	0x0002a840
        /*1168*/ 	.short	0x010a
        /*116a*/ 	.byte	0x3f
	.zero		1


	//   ....[80]....
        /*116c*/ 	.word	0x0002ae10
        /*1170*/ 	.word	0x00000003
        /*1174*/ 	.word	0x0002a840
        /*1178*/ 	.short	0x010a
        /*117a*/ 	.byte	0x3f
	.zero		1


	//   ....[81]....
        /*117c*/ 	.word	0x0002ae50
        /*1180*/ 	.word	0x00000005
        /*1184*/ 	.word	0x0002a860
        /*1188*/ 	.short	0x010a
        /*118a*/ 	.byte	0x3f
	.zero		1


	//   ....[82]....
        /*118c*/ 	.word	0x0002ae90
        /*1190*/ 	.word	0x00000003
        /*1194*/ 	.word	0x0002a860
        /*1198*/ 	.short	0x010a
        /*119a*/ 	.byte	0x3f
	.zero		1


	//   ....[83]....
        /*119c*/ 	.word	0x0002aef0
        /*11a0*/ 	.word	0x00000056
        /*11a4*/ 	.word	0x0002a890
        /*11a8*/ 	.short	0x010a
        /*11aa*/ 	.byte	0x3f
	.zero		1


	//   ....[84]....
        /*11ac*/ 	.word	0x0002b1a0
        /*11b0*/ 	.word	0x00000056
        /*11b4*/ 	.word	0x0002a890
        /*11b8*/ 	.short	0x010a
        /*11ba*/ 	.byte	0x3f
	.zero		1


	//   ....[85]....
        /*11bc*/ 	.word	0x0002b450
        /*11c0*/ 	.word	0x00000056
        /*11c4*/ 	.word	0x0002a890
        /*11c8*/ 	.short	0x010a
        /*11ca*/ 	.byte	0x3f
	.zero		1


	//   ....[86]....
        /*11cc*/ 	.word	0x0002b700
        /*11d0*/ 	.word	0x00000056
        /*11d4*/ 	.word	0x0002a8b0
        /*11d8*/ 	.short	0x010a
        /*11da*/ 	.byte	0x3f
	.zero		1


	//   ....[87]....
        /*11dc*/ 	.word	0x0002baf0
        /*11e0*/ 	.word	0x00000002
        /*11e4*/ 	.word	0x0002a800
        /*11e8*/ 	.short	0x010a
        /*11ea*/ 	.byte	0x3f
	.zero		1


	//   ....[88]....
        /*11ec*/ 	.word	0x0002bed0
        /*11f0*/ 	.word	0x00000002
        /*11f4*/ 	.word	0x0002a800
        /*11f8*/ 	.short	0x010a
        /*11fa*/ 	.byte	0x3f
	.zero		1


	//   ....[89]....
        /*11fc*/ 	.word	0x0002bf20
        /*1200*/ 	.word	0x00000009
        /*1204*/ 	.word	0x0002a830
        /*1208*/ 	.short	0x010a
        /*120a*/ 	.byte	0x3f
	.zero		1


	//   ....[90]....
        /*120c*/ 	.word	0x0002bf70
        /*1210*/ 	.word	0x00000009
        /*1214*/ 	.word	0x0002a830
        /*1218*/ 	.short	0x010a
        /*121a*/ 	.byte	0x3f
	.zero		1


	//   ....[91]....
        /*121c*/ 	.word	0x0002bfc0
        /*1220*/ 	.word	0x00000015
        /*1224*/ 	.word	0x0002a850
        /*1228*/ 	.short	0x010a
        /*122a*/ 	.byte	0x3f
	.zero		1


	//   ....[92]....
        /*122c*/ 	.word	0x0002c010
        /*1230*/ 	.word	0x00000014
        /*1234*/ 	.word	0x0002a830
        /*1238*/ 	.short	0x010a
        /*123a*/ 	.byte	0x3f
	.zero		1


	//   ....[93]....
        /*123c*/ 	.word	0x0002c060
        /*1240*/ 	.word	0x00000015
        /*1244*/ 	.word	0x0002a850
        /*1248*/ 	.short	0x010a
        /*124a*/ 	.byte	0x3f
	.zero		1


	//   ....[94]....
        /*124c*/ 	.word	0x0002c0b0
        /*1250*/ 	.word	0x00000000
        /*1254*/ 	.word	0x0002a830
        /*1258*/ 	.short	0x010a
        /*125a*/ 	.byte	0x3f
	.zero		1


	//   ....[95]....
        /*125c*/ 	.word	0x0002c100
        /*1260*/ 	.word	0x0000000f
        /*1264*/ 	.word	0x0002a850
        /*1268*/ 	.short	0x010a
        /*126a*/ 	.byte	0x3f
	.zero		1


	//   ....[96]....
        /*126c*/ 	.word	0x0002c150
        /*1270*/ 	.word	0x00000005
        /*1274*/ 	.word	0x0002a850
        /*1278*/ 	.short	0x010a
        /*127a*/ 	.byte	0x3f
	.zero		1


	//   ....[97]....
        /*127c*/ 	.word	0x0002c2f0
        /*1280*/ 	.word	0x00000011
        /*1284*/ 	.word	0x0002a820
        /*1288*/ 	.short	0x010a
        /*128a*/ 	.byte	0x3f
	.zero		1


	//   ....[98]....
        /*128c*/ 	.word	0x0002c340
        /*1290*/ 	.word	0x0000000c
        /*1294*/ 	.word	0x0002a8a0
        /*1298*/ 	.short	0x010a
        /*129a*/ 	.byte	0x3f
	.zero		1


	//   ....[99]....
        /*129c*/ 	.word	0x0002c390
        /*12a0*/ 	.word	0x0000000c
        /*12a4*/ 	.word	0x0002a8c0
        /*12a8*/ 	.short	0x010a
        /*12aa*/ 	.byte	0x3f
	.zero		1


	//   ....[100]....
        /*12ac*/ 	.word	0x0002c3e0
        /*12b0*/ 	.word	0x0000000a
        /*12b4*/ 	.word	0x0002a8a0
        /*12b8*/ 	.short	0x010a
        /*12ba*/ 	.byte	0x3f
	.zero		1


	//   ....[101]....
        /*12bc*/ 	.word	0x0002c430
        /*12c0*/ 	.word	0x0000000a
        /*12c4*/ 	.word	0x0002a8c0
        /*12c8*/ 	.short	0x010a
        /*12ca*/ 	.byte	0x3f
	.zero		1


	//   ....[102]....
        /*12cc*/ 	.word	0x0002c550
        /*12d0*/ 	.word	0x00000007
        /*12d4*/ 	.word	0x0002a840
        /*12d8*/ 	.short	0x010a
        /*12da*/ 	.byte	0x3f
	.zero		1


	//   ....[103]....
        /*12dc*/ 	.word	0x0002d920
        /*12e0*/ 	.word	0x00000011
        /*12e4*/ 	.word	0x0002a820
        /*12e8*/ 	.short	0x010a
        /*12ea*/ 	.byte	0x3f
	.zero		1


	//   ....[104]....
        /*12ec*/ 	.word	0x0002d970
        /*12f0*/ 	.word	0x00000005
        /*12f4*/ 	.word	0x0002a840
        /*12f8*/ 	.short	0x010a
        /*12fa*/ 	.byte	0x3f
	.zero		1


	//   ....[105]....
        /*12fc*/ 	.word	0x0002e130
        /*1300*/ 	.word	0x00000005
        /*1304*/ 	.word	0x0002a860
        /*1308*/ 	.short	0x010a
        /*130a*/ 	.byte	0x3f
	.zero		1


	//   ....[106]....
        /*130c*/ 	.word	0x0002e940
        /*1310*/ 	.word	0x00000000
        /*1314*/ 	.word	0x0002a860
        /*1318*/ 	.short	0x010a
        /*131a*/ 	.byte	0x3f
	.zero		1


	//   ....[107]....
        /*131c*/ 	.word	0x0002fb20
        /*1320*/ 	.word	0x00000007
        /*1324*/ 	.word	0x0002a820
        /*1328*/ 	.short	0x010a
        /*132a*/ 	.byte	0x3f
	.zero		1


	//   ....[108]....
        /*132c*/ 	.word	0x0002fcc0
        /*1330*/ 	.word	0x00000005
        /*1334*/ 	.word	0x0002a840
        /*1338*/ 	.short	0x010a
        /*133a*/ 	.byte	0x3f
	.zero		1


	//   ....[109]....
        /*133c*/ 	.word	0x0002fd10
        /*1340*/ 	.word	0x00000003
        /*1344*/ 	.word	0x0002a840
        /*1348*/ 	.short	0x010a
        /*134a*/ 	.byte	0x3f
	.zero		1


	//   ....[110]....
        /*134c*/ 	.word	0x0002fd60
        /*1350*/ 	.word	0x00000005
        /*1354*/ 	.word	0x0002a860
        /*1358*/ 	.short	0x010a
        /*135a*/ 	.byte	0x3f
	.zero		1


	//----- nvinfo : EIATTR_NUM_MBARRIERS
	.align		4
.L_236:
        /*135c*/ 	.byte	0x03, 0x38
        /*135e*/ 	.short	0x0016


	//----- nvinfo : EIATTR_EXIT_INSTR_OFFSETS
	.align		4
        /*1360*/ 	.byte	0x04, 0x1c
        /*1362*/ 	.short	(.L_238 - .L_237)


	//   ....[0]....
.L_237:
        /*1364*/ 	.word	0x0002aee0


	//----- nvinfo : EIATTR_MAX_THREADS
	.align		4
.L_238:
        /*1368*/ 	.byte	0x04, 0x05
        /*136a*/ 	.short	(.L_240 - .L_239)
.L_239:
        /*136c*/ 	.word	0x00000180
        /*1370*/ 	.word	0x00000001
        /*1374*/ 	.word	0x00000001


	//----- nvinfo : EIATTR_CRS_STACK_SIZE
	.align		4
.L_240:
        /*1378*/ 	.byte	0x04, 0x1e
        /*137a*/ 	.short	(.L_242 - .L_241)
.L_241:
        /*137c*/ 	.word	0x00000000


	//----- nvinfo : EIATTR_CBANK_PARAM_SIZE
	.align		4
.L_242:
        /*1380*/ 	.byte	0x03, 0x19
        /*1382*/ 	.short	0x0af0


	//----- nvinfo : EIATTR_PARAM_CBANK
	.align		4
        /*1384*/ 	.byte	0x04, 0x0a
        /*1386*/ 	.short	(.L_244 - .L_243)
	.align		4
.L_243:
        /*1388*/ 	.word	index@(.nv.constant0._ZN7cutlass13device_kernelIN5flash11enable_sm90INS1_16FlashAttnFwdSm90INS1_25CollectiveMainloopFwdSm90ILi2EN4cute5tupleIJNS5_1CILi1EEES8_S8_EEENS6_IJNS7_ILi128EEENS7_ILi96EEENS7_ILi192EEEEEELi128ENS_10bfloat16_tEfNS_4arch4Sm90ELb0ELb1ELb0ELb1ELb1ELb1ELb0ELb1ELb1ELb1ELb1ELb0EEENS1_21CollectiveEpilogueFwdINS6_IJSA_SA_SB_EEES9_SE_SG_Li256ELb1ELb1ELb1ELb0EEENS1_36VarlenDynamicPersistentTileSchedulerILi128ELi96ELi256ELi128ELb1ELb1ELb1ELb1ELb0ELb1EEEEEEEEEvNT_6ParamsE)
        /*138c*/ 	.short	0x0210
        /*138e*/ 	.short	0x0af0


	//----- nvinfo : EIATTR_SW_WAR
	.align		4
.L_244:
        /*1390*/ 	.byte	0x04, 0x36
        /*1392*/ 	.short	(.L_246 - .L_245)
.L_245:
        /*1394*/ 	.word	0x00000008
.L_246:


//--------------------- .nv.info._ZN7cutlass13device_kernelIN5flash11enable_sm90INS1_16FlashAttnFwdSm90INS1_25CollectiveMainloopFwdSm90ILi2EN4cute5tupleIJNS5_1CILi1EEES8_S8_EEENS6_IJNS7_ILi128EEENS7_ILi96EEENS7_ILi192EEEEEELi128ENS_10bfloat16_tEfNS_4arch4Sm90ELb1ELb0ELb0ELb0ELb1ELb0ELb0ELb1ELb1ELb1ELb1ELb0EEENS1_21CollectiveEpilogueFwdINS6_IJSA_SA_SB_EEES9_SE_SG_Li256ELb0ELb1ELb1ELb0EEENS1_19SingleTileSchedulerILb0ELb1ELb1ELi128EEEEEEEEEvNT_6ParamsE --------------------------
	.section	.nv.info._ZN7cutlass13device_kernelIN5flash11enable_sm90INS1_16FlashAttnFwdSm90INS1_25CollectiveMainloopFwdSm90ILi2EN4cute5tupleIJNS5_1CILi1EEES8_S8_EEENS6_IJNS7_ILi128EEENS7_ILi96EEENS7_ILi192EEEEEELi128ENS_10bfloat16_tEfNS_4arch4Sm90ELb1ELb0ELb0ELb0ELb1ELb0ELb0ELb1ELb1ELb1ELb1ELb0EEENS1_21CollectiveEpilogueFwdINS6_IJSA_SA_SB_EEES9_SE_SG_Li256ELb0ELb1ELb1ELb0EEENS1_19SingleTileSchedulerILb0ELb1ELb1ELi128EEEEEEEEEvNT_6ParamsE,"",@"SHT_CUDA_INFO"
	.sectionflags	@""
	.align	4


	//----- nvinfo : EIATTR_CUDA_API_VERSION
	.align		4
        /*0000*/ 	.byte	0x04, 0x37
        /*0002*/ 	.short	(.L_248 - .L_247)
.L_247:
        /*0004*/ 	.word	0x00000082


	//----- nvinfo : EIATTR_KPARAM_INFO
	.align		4
.L_248:
        /*0008*/ 	.byte	0x04, 0x17
        /*000a*/ 	.short	(.L_250 - .L_249)
.L_249:
        /*000c*/ 	.word	0x00000000
        /*0010*/ 	.short	0x0000
        /*0012*/ 	.short	0x0070
        /*0014*/ 	.byte	0x00, 0xf0, 0x01, 0x28


	//----- nvinfo : EIATTR_SPARSE_MMA_MASK
	.align		4
.L_250:
        /*0018*/ 	.byte	0x03, 0x50
        /*001a*/ 	.short	0x0000


	//----- nvinfo : EIATTR_MAXREG_COUNT
	.align		4
        /*001c*/ 	.byte	0x03, 0x1b
        /*001e*/ 	.short	0x00a8


	//----- nvinfo : EIATTR_NUM_BARRIERS
	.align		4
        /*0020*/ 	.byte	0x02, 0x4c
        /*0022*/ 	.byte	0x09
	.zero		1


	//----- nvinfo : EIATTR_EXTERNS
	.align		4
        /*0024*/ 	.byte	0x04, 0x0f
        /*0026*/ 	.short	(.L_252 - .L_251)


	//   ....[0]....
	.align		4
.L_251:
        /*0028*/ 	.word	index@(__assertfail)


	//----- nvinfo : EIATTR_MERCURY_ISA_VERSION
	.align		4
.L_252:
        /*002c*/ 	.byte	0x03, 0x5f
        /*002e*/ 	.short	0x0101


	//----- nvinfo : EIATTR_INT_WARP_WIDE_INSTR_OFFSETS
	.align		4
        /*0030*/ 	.byte	0x04, 0x31
        /*0032*/ 	.short	(.L_254 - .L_253)


	//   ....[0]....
.L_253:
        /*0034*/ 	.word	0x000000b0


	//   ....[1]....
        /*0038*/ 	.word	0x000000c0


	//   ....[2]....
        /*003c*/ 	.word	0x00000160


	//----- nvinfo : EIATTR_COOP_GROUP_MASK_REGIDS
	.align		4
.L_254:
        /*0040*/ 	.byte	0x04, 0x29
        /*0042*/ 	.short	(.L_256 - .L_255)


	//   ....[0]....
.L_255:
        /*0044*/ 	.word	0xffffffff


	//   ....[1]....
        /*0048*/ 	.word	0xffffffff


	//   ....[2]....
        /*004c*/ 	.word	0xffffffff


	//   ....[3]....
        /*0050*/ 	.word	0xffffffff


	//   ....[4]....
        /*0054*/ 	.word	0xffffffff


	//   ....[5]....
        /*0058*/ 	.word	0xffffffff


	//   ....[6]....
        /*005c*/ 	.word	0xffffffff


	//   ....[7]....
        /*0060*/ 	.word	0xffffffff


	//   ....[8]....
        /*0064*/ 	.word	0xffffffff


	//   ....[9]....
        /*0068*/ 	.word	0xffffffff


	//   ....[10]....
        /*006c*/ 	.word	0xffffffff


	//   ....[11]....
        /*0070*/ 	.word	0xffffffff


	//   ....[12]....
        /*0074*/ 	.word	0xffffffff


	//   ....[13]....
        /*0078*/ 	.word	0xffffffff


	//   ....[14]....
        /*007c*/ 	.word	0xffffffff


	//   ....[15]....
        /*0080*/ 	.word	0xffffffff


	//   ....[16]....
        /*0084*/ 	.word	0xffffffff


	//   ....[17]....
        /*0088*/ 	.word	0xffffffff


	//   ....[18]....
        /*008c*/ 	.word	0xffffffff


	//   ....[19]....
        /*0090*/ 	.word	0xffffffff


	//   ....[20]....
        /*0094*/ 	.word	0xffffffff


	//   ....[21]....
        /*0098*/ 	.word	0xffffffff


	//   ....[22]....
        /*009c*/ 	.word	0xffffffff


	//   ....[23]....
        /*00a0*/ 	.word	0xffffffff


	//   ....[24]....
        /*00a4*/ 	.word	0xffffffff


	//   ....[25]....
        /*00a8*/ 	.word	0xffffffff


	//   ....[26]....
        /*00ac*/ 	.word	0xffffffff


	//   ....[27]....
        /*00b0*/ 	.word	0xffffffff


	//   ....[28]....
        /*00b4*/ 	.word	0xffffffff


	//   ....[29]....
        /*00b8*/ 	.word	0xffffffff


	//   ....[30]....
        /*00bc*/ 	.word	0xffffffff


	//   ....[31]....
        /*00c0*/ 	.word	0xffffffff


	//   ....[32]....
        /*00c4*/ 	.word	0xffffffff


	//   ....[33]....
        /*00c8*/ 	.word	0xffffffff


	//   ....[34]....
        /*00cc*/ 	.word	0xffffffff


	//   ....[35]....
        /*00d0*/ 	.word	0xffffffff


	//   ....[36]....
        /*00d4*/ 	.word	0xffffffff


	//   ....[37]....
        /*00d8*/ 	.word	0xffffffff


	//   ....[38]....
        /*00dc*/ 	.word	0xffffffff


	//   ....[39]....
        /*00e0*/ 	.word	0xffffffff


	//   ....[40]....
        /*00e4*/ 	.word	0xffffffff


	//   ....[41]....
        /*00e8*/ 	.word	0xffffffff


	//   ....[42]....
        /*00ec*/ 	.word	0xffffffff


	//   ....[43]....
        /*00f0*/ 	.word	0xffffffff


	//   ....[44]....
        /*00f4*/ 	.word	0xffffffff


	//   ....[45]....
        /*00f8*/ 	.word	0xffffffff


	//   ....[46]....
        /*00fc*/ 	.word	0xffffffff


	//   ....[47]....
        /*0100*/ 	.word	0xffffffff


	//   ....[48]....
        /*0104*/ 	.word	0xffffffff


	//   ....[49]....
        /*0108*/ 	.word	0xffffffff


	//   ....[50]....
        /*010c*/ 	.word	0xffffffff


	//   ....[51]....
        /*0110*/ 	.word	0xffffffff


	//   ....[52]....
        /*0114*/ 	.word	0xffffffff


	//   ....[53]....
        /*0118*/ 	.word	0xffffffff


	//   ....[54]....
        /*011c*/ 	.word	0xffffffff


	//   ....[55]....
        /*0120*/ 	.word	0xffffffff


	//   ....[56]....
        /*0124*/ 	.word	0xffffffff


	//   ....[57]....
        /*0128*/ 	.word	0xffffffff


	//   ....[58]....
        /*012c*/ 	.word	0xffffffff


	//   ....[59]....
        /*0130*/ 	.word	0xffffffff


	//   ....[60]....
        /*0134*/ 	.word	0xffffffff


	//   ....[61]....
        /*0138*/ 	.word	0xffffffff


	//   ....[62]....
        /*013c*/ 	.word	0xffffffff


	//   ....[63]....
        /*0140*/ 	.word	0xffffffff


	//   ....[64]....
        /*0144*/ 	.word	0xffffffff


	//   ....[65]....
        /*0148*/ 	.word	0xffffffff


	//   ....[66]....
        /*014c*/ 	.word	0xffffffff


	//   ....[67]....
        /*0150*/ 	.word	0xffffffff


	//   ....[68]....
        /*0154*/ 	.word	0xffffffff


	//   ....[69]....
        /*0158*/ 	.word	0xffffffff


	//   ....[70]....
        /*015c*/ 	.word	0xffffffff


	//   ....[71]....
        /*0160*/ 	.word	0xffffffff


	//   ....[72]....
        /*0164*/ 	.word	0xffffffff


	//   ....[73]....
        /*0168*/ 	.word	0xffffffff


	//   ....[74]....
        /*016c*/ 	.word	0xffffffff


	//   ....[75]....
        /*0170*/ 	.word	0xffffffff


	//   ....[76]....
        /*0174*/ 	.word	0xffffffff


	//   ....[77]....
        /*0178*/ 	.word	0xffffffff


	//   ....[78]....
        /*017c*/ 	.word	0xffffffff


	//   ....[79]....
        /*0180*/ 	.word	0xffffffff


	//   ....[80]....
        /*0184*/ 	.word	0xffffffff


	//   ....[81]....
        /*0188*/ 	.word	0xffffffff


	//   ....[82]....
        /*018c*/ 	.word	0xffffffff


	//   ....[83]....
        /*0190*/ 	.word	0xffffffff


	//   ....[84]....
        /*0194*/ 	.word	0xffffffff


	//   ....[85]....
        /*0198*/ 	.word	0xffffffff


	//   ....[86]....
        /*019c*/ 	.word	0xffffffff


	//   ....[87]....
        /*01a0*/ 	.word	0xffffffff


	//   ....[88]....
        /*01a4*/ 	.word	0xffffffff


	//   ....[89]....
        /*01a8*/ 	.word	0xffffffff


	//   ....[90]....
        /*01ac*/ 	.word	0xffffffff


	//   ....[91]....
        /*01b0*/ 	.word	0xffffffff


	//   ....[92]....
        /*01b4*/ 	.word	0xffffffff


	//   ....[93]....
        /*01b8*/ 	.word	0xffffffff


	//   ....[94]....
        /*01bc*/ 	.word	0xffffffff


	//   ....[95]....
        /*01c0*/ 	.word	0xffffffff


	//   ....[96]....
        /*01c4*/ 	.word	0xffffffff


	//   ....[97]....
        /*01c8*/ 	.word	0xffffffff


	//   ....[98]....
        /*01cc*/ 	.word	0xffffffff


	//   ....[99]....
        /*01d0*/ 	.word	0xffffffff


	//   ....[100]....
        /*01d4*/ 	.word	0xffffffff


	//   ....[101]....
        /*01d8*/ 	.word	0x0500000f


	//   ....[102]....
        /*01dc*/ 	.word	0x0500000f


	//   ....[103]....
        /*01e0*/ 	.word	0x0500000f


	//   ....[104]....
        /*01e4*/ 	.word	0x0500000f


	//   ....[105]....
        /*01e8*/ 	.word	0x0500000f


	//   ....[106]....
        /*01ec*/ 	.word	0x0500000f


	//   ....[107]....
        /*01f0*/ 	.word	0x0500000f


	//   ....[108]....
        /*01f4*/ 	.word	0x0500000f


	//   ....[109]....
        /*01f8*/ 	.word	0x0500000f


	//   ....[110]....
        /*01fc*/ 	.word	0x0500000f


	//   ....[111]....
        /*0200*/ 	.word	0x0500000f


	//   ....[112]....
        /*0204*/ 	.word	0x0500000f


	//   ....[113]....
        /*0208*/ 	.word	0x0500000f


	//   ....[114]....
        /*020c*/ 	.word	0x0500000f


	//   ....[115]....
        /*0210*/ 	.word	0x0500000f


	//   ....[116]....
        /*0214*/ 	.word	0x0500000f


	//   ....[117]....
        /*0218*/ 	.word	0x0500000f


	//   ....[118]....
        /*021c*/ 	.word	0x0500000f


	//   ....[119]....
        /*0220*/ 	.word	0x0500000f


	//   ....[120]....
        /*0224*/ 	.word	0x0500000f


	//   ....[121]....
        /*0228*/ 	.word	0x0500000f


	//   ....[122]....
        /*022c*/ 	.word	0x0500000f


	//   ....[123]....
        /*0230*/ 	.word	0x0500000f


	//   ....[124]....
        /*0234*/ 	.word	0x0500000f


	//   ....[125]....
        /*0238*/ 	.word	0x0500000f


	//   ....[126]....
        /*023c*/ 	.word	0x0500000f


	//   ....[127]....
        /*0240*/ 	.word	0x0500000f


	//   ....[128]....
        /*0244*/ 	.word	0x0500000f


	//   ....[129]....
        /*0248*/ 	.word	0x0500000f


	//   ....[130]....
        /*024c*/ 	.word	0x0500000f


	//   ....[131]....
        /*0250*/ 	.word	0x0500000f


	//   ....[132]....
        /*0254*/ 	.word	0x0500000f


	//   ....[133]....
        /*0258*/ 	.word	0x0500000f


	//   ....[134]....
        /*025c*/ 	.word	0x0500000f


	//   ....[135]....
        /*0260*/ 	.word	0x0500000f


	//   ....[136]....
        /*0264*/ 	.word	0x0500000f


	//   ....[137]....
        /*0268*/ 	.word	0x0500000f


	//   ....[138]....
        /*026c*/ 	.word	0x0500000f


	//   ....[139]....
        /*0270*/ 	.word	0x0500000f


	//   ....[140]....
        /*0274*/ 	.word	0x0500000f


	//   ....[141]....
        /*0278*/ 	.word	0x0500000f


	//   ....[142]....
        /*027c*/ 	.word	0x0500000f


	//   ....[143]....
        /*0280*/ 	.word	0x0500000f


	//   ....[144]....
        /*0284*/ 	.word	0x0500000f


	//   ....[145]....
        /*0288*/ 	.word	0x0500000f


	//   ....[146]....
        /*028c*/ 	.word	0x0500000f


	//   ....[147]....
        /*0290*/ 	.word	0x0500000f


	//   ....[148]....
        /*0294*/ 	.word	0x0500000f


	//   ....[149]....
        /*0298*/ 	.word	0x0500000f


	//   ....[150]....
        /*029c*/ 	.word	0x0500000f


	//   ....[151]....
        /*02a0*/ 	.word	0x0500000f


	//   ....[152]....
        /*02a4*/ 	.word	0x0500000f


	//   ....[153]....
        /*02a8*/ 	.word	0x0500000f


	//   ....[154]....
        /*02ac*/ 	.word	0x0500000f


	//   ....[155]....
        /*02b0*/ 	.word	0x0500000f


	//   ....[156]....
        /*02b4*/ 	.word	0x0500000f


	//   ....[157]....
        /*02b8*/ 	.word	0x0500000f


	//   ....[158]....
        /*02bc*/ 	.word	0x0500000f


	//   ....[159]....
        /*02c0*/ 	.word	0x0500000f


	//   ....[160]....
        /*02c4*/ 	.word	0x0500000f


	//   ....[161]....
        /*02c8*/ 	.word	0x0500000f


	//   ....[162]....
        /*02cc*/ 	.word	0x0500000f


	//   ....[163]....
        /*02d0*/ 	.word	0x0500000f


	//   ....[164]....
        /*02d4*/ 	.word	0x0500000f


	//   ....[165]....
        /*02d8*/ 	.word	0x0500000f


	//   ....[166]....
        /*02dc*/ 	.word	0x0500000f


	//----- nvinfo : EIATTR_COOP_GROUP_INSTR_OFFSETS
	.align		4
.L_256:
        /*02e0*/ 	.byte	0x04, 0x28
        /*02e2*/ 	.short	(.L_258 - .L_257)


	//   ....[0]....
.L_257:
        /*02e4*/ 	.word	0x00000060


	//   ....[1]....
        /*02e8*/ 	.word	0x000000a0


	//   ....[2]....
        /*02ec*/ 	.word	0x000002c0


	//   ....[3]....
        /*02f0*/ 	.word	0x00000420


	//   ....[4]....
        /*02f4*/ 	.word	0x00000540


	//   ....[5]....
        /*02f8*/ 	.word	0x000006a0


	//   ....[6]....
        /*02fc*/ 	.word	0x000010a0


	//   ....[7]....
        /*0300*/ 	.word	0x00001c80


	//   ....[8]....
        /*0304*/ 	.word	0x00001cb0


	//   ....[9]....
        /*0308*/ 	.word	0x00002210


	//   ....[10]....
        /*030c*/ 	.word	0x000022e0


	//   ....[11]....
        /*0310*/ 	.word	0x00002960


	//   ....[12]....
        /*0314*/ 	.word	0x000029c0


	//   ....[13]....
        /*0318*/ 	.word	0x00004150


	//   ....[14]....
        /*031c*/ 	.word	0x00004170


	//   ....[15]....
        /*0320*/ 	.word	0x00004660


	//   ....[16]....
        /*0324*/ 	.word	0x00004700


	//   ....[17]....
        /*0328*/ 	.word	0x00004d60


	//   ....[18]....
        /*032c*/ 	.word	0x00004db0


	//   ....[19]....
        /*0330*/ 	.word	0x000066e0


	//   ....[20]....
        /*0334*/ 	.word	0x000066f0


	//   ....[21]....
        /*0338*/ 	.word	0x00006730


	//   ....[22]....
        /*033c*/ 	.word	0x00006740


	//   ....[23]....
        /*0340*/ 	.word	0x00007810


	//   ....[24]....
        /*0344*/ 	.word	0x00007840


	//   ....[25]....
        /*0348*/ 	.word	0x00007900


	//   ....[26]....
        /*034c*/ 	.word	0x00007910


	//   ....[27]....
        /*0350*/ 	.word	0x00008780


	//   ....[28]....
        /*0354*/ 	.word	0x000087c0


	//   ....[29]....
        /*0358*/ 	.word	0x00008800


	//   ....[30]....
        /*035c*/ 	.word	0x00008830


	//   ....[31]....
        /*0360*/ 	.word	0x00008850


	//   ....[32]....
        /*0364*/ 	.word	0x00008870


	//   ....[33]....
        /*0368*/ 	.word	0x00008eb0


	//   ....[34]....
        /*036c*/ 	.word	0x00008ec0


	//   ....[35]....
        /*0370*/ 	.word	0x000098c0


	//   ....[36]....
        /*0374*/ 	.word	0x0000abe0


	//   ....[37]....
        /*0378*/ 	.word	0x0000ac00


	//   ....[38]....
        /*037c*/ 	.word	0x0000ac10


	//   ....[39]....
        /*0380*/ 	.word	0x0000ac20


	//   ....[40]....
        /*0384*/ 	.word	0x0000ac30


	//   ....[41]....
        /*0388*/ 	.word	0x0000ac40


	//   ....[42]....
        /*038c*/ 	.word	0x0000acd0


	//   ....[43]....
        /*0390*/ 	.word	0x0000acf0


	//   ....[44]....
        /*0394*/ 	.word	0x0000ad60


	//   ....[45]....
        /*0398*/ 	.word	0x0000ad70


	//   ....[46]....
        /*039c*/ 	.word	0x0000ad80


	//   ....[47]....
        /*03a0*/ 	.word	0x0000ae20


	//   ....[48]....
        /*03a4*/ 	.word	0x0000b4a0


	//   ....[49]....
        /*03a8*/ 	.word	0x0000b4d0


	//   ....[50]....
        /*03ac*/ 	.word	0x0000b500


	//   ....[51]....
        /*03b0*/ 	.word	0x0000b530


	//   ....[52]....
        /*03b4*/ 	.word	0x0000b5e0


	//   ....[53]....
        /*03b8*/ 	.word	0x0000b600


	//   ....[54]....
        /*03bc*/ 	.word	0x0000b610


	//   ....[55]....
        /*03c0*/ 	.word	0x0000b670


	//   ....[56]....
        /*03c4*/ 	.word	0x0000b720


	//   ....[57]....
        /*03c8*/ 	.word	0x0000b740


	//   ....[58]....
        /*03cc*/ 	.word	0x0000b750


	//   ....[59]....
        /*03d0*/ 	.word	0x0000b7b0


	//   ....[60]....
        /*03d4*/ 	.word	0x0000b860


	//   ....[61]....
        /*03d8*/ 	.word	0x0000b880


	//   ....[62]....
        /*03dc*/ 	.word	0x0000b890


	//   ....[63]....
        /*03e0*/ 	.word	0x0000b8e0


	//   ....[64]....
        /*03e4*/ 	.word	0x0000c030


	//   ....[65]....
        /*03e8*/ 	.word	0x0000c050


	//   ....[66]....
        /*03ec*/ 	.word	0x0000c060


	//   ....[67]....
        /*03f0*/ 	.word	0x0000c070


	//   ....[68]....
        /*03f4*/ 	.word	0x0000c090


	//   ....[69]....
        /*03f8*/ 	.word	0x0000c0b0


	//   ....[70]....
        /*03fc*/ 	.word	0x0000c110


	//   ....[71]....
        /*0400*/ 	.word	0x0000c160


	//   ....[72]....
        /*0404*/ 	.word	0x0000c180


	//   ....[73]....
        /*0408*/ 	.word	0x0000c1c0


	//   ....[74]....
        /*040c*/ 	.word	0x0000c1e0


	//   ....[75]....
        /*0410*/ 	.word	0x0000c200


	//   ....[76]....
        /*0414*/ 	.word	0x0000c4a0


	//   ....[77]....
        /*0418*/ 	.word	0x0000c4b0


	//   ....[78]....
        /*041c*/ 	.word	0x0000c4c0


	//   ....[79]....
        /*0420*/ 	.word	0x0000c4e0


	//   ....[80]....
        /*0424*/ 	.word	0x0000c570


	//   ....[81]....
        /*0428*/ 	.word	0x0000c5a0


	//   ....[82]....
        /*042c*/ 	.word	0x0000c5f0


	//   ....[83]....
        /*0430*/ 	.word	0x0000c620


	//   ....[84]....
        /*0434*/ 	.word	0x0000c670


	//   ....[85]....
        /*0438*/ 	.word	0x0000c6a0


	//   ....[86]....
        /*043c*/ 	.word	0x0000c6f0


	//   ....[87]....
        /*0440*/ 	.word	0x0000c720


	//   ....[88]....
        /*0444*/ 	.word	0x0000cb80


	//   ....[89]....
        /*0448*/ 	.word	0x0000cbb0


	//   ....[90]....
        /*044c*/ 	.word	0x0000cbe0


	//   ....[91]....
        /*0450*/ 	.word	0x0000cc10


	//   ....[92]....
        /*0454*/ 	.word	0x0000cc40


	//   ....[93]....
        /*0458*/ 	.word	0x0000cc50


	//   ....[94]....
        /*045c*/ 	.word	0x0000cc60


	//   ....[95]....
        /*0460*/ 	.word	0x0000cc70


	//   ....[96]....
        /*0464*/ 	.word	0x0000cc90


	//   ....[97]....
        /*0468*/ 	.word	0x0000ccb0


	//   ....[98]....
        /*046c*/ 	.word	0x0000cd30


	//   ....[99]....
        /*0470*/ 	.word	0x0000ce60


	//   ....[100]....
        /*0474*/ 	.word	0x0000d0c0


	//   ....[101]....
        /*0478*/ 	.word	0x0000d630


	//   ....[102]....
        /*047c*/ 	.word	0x0000d720


	//   ....[103]....
        /*0480*/ 	.word	0x0000d7c0


	//   ....[104]....
        /*0484*/ 	.word	0x0000d820


	//   ....[105]....
        /*0488*/ 	.word	0x0000d8f0


	//   ....[106]....
        /*048c*/ 	.word	0x0000d970


	//   ....[107]....
        /*0490*/ 	.word	0x0000da40


	//   ....[108]....
        /*0494*/ 	.word	0x0000dab0


	//   ....[109]....
        /*0498*/ 	.word	0x0000dba0


	//   ....[110]....
        /*049c*/ 	.word	0x0000dc20


	//   ....[111]....
        /*04a0*/ 	.word	0x0000dcf0


	//   ....[112]....
        /*04a4*/ 	.word	0x0000dd60


	//   ....[113]....
        /*04a8*/ 	.word	0x0000de40


	//   ....[114]....
        /*04ac*/ 	.word	0x0000dee0


	//   ....[115]....
        /*04b0*/ 	.word	0x0000df40


	//   ....[116]....
        /*04b4*/ 	.word	0x0000dfe0


	//   ....[117]....
        /*04b8*/ 	.word	0x0000e0b0


	//   ....[118]....
        /*04bc*/ 	.word	0x0000e130


	//   ....[119]....
        /*04c0*/ 	.word	0x0000e210


	//   ....[120]....
        /*04c4*/ 	.word	0x0000e290


	//   ....[121]....
        /*04c8*/ 	.word	0x0000e360


	//   ....[122]....
        /*04cc*/ 	.word	0x0000e3e0


	//   ....[123]....
        /*04d0*/ 	.word	0x0000e4c0


	//   ....[124]....
        /*04d4*/ 	.word	0x0000e540


	//   ....[125]....
        /*04d8*/ 	.word	0x0000e610


	//   ....[126]....
        /*04dc*/ 	.word	0x0000e690


	//   ....[127]....
        /*04e0*/ 	.word	0x0000e770


	//   ....[128]....
        /*04e4*/ 	.word	0x0000e7e0


	//   ....[129]....
        /*04e8*/ 	.word	0x0000e8a0


	//   ....[130]....
        /*04ec*/ 	.word	0x0000e9e0


	//   ....[131]....
        /*04f0*/ 	.word	0x0000ea80


	//   ....[132]....
        /*04f4*/ 	.word	0x0000eb60


	//   ....[133]....
        /*04f8*/ 	.word	0x0000ebb0


	//   ....[134]....
        /*04fc*/ 	.word	0x0000ec90


	//   ....[135]....
        /*0500*/ 	.word	0x0000ece0


	//   ....[136]....
        /*0504*/ 	.word	0x0000ede0


	//   ....[137]....
        /*0508*/ 	.word	0x0000ee30


	//   ....[138]....
        /*050c*/ 	.word	0x0000ef30


	//   ....[139]....
        /*0510*/ 	.word	0x0000ef80


	//   ....[140]....
        /*0514*/ 	.word	0x0000f060


	//   ....[141]....
        /*0518*/ 	.word	0x0000f0b0


	//   ....[142]....
        /*051c*/ 	.word	0x0000f1a0


	//   ....[143]....
        /*0520*/ 	.word	0x0000f230


	//   ....[144]....
        /*0524*/ 	.word	0x0000f290


	//   ....[145]....
        /*0528*/ 	.word	0x0000f370


	//   ....[146]....
        /*052c*/ 	.word	0x0000f410


	//   ....[147]....
        /*0530*/ 	.word	0x0000f4d0


	//   ....[148]....
        /*0534*/ 	.word	0x0000f570


	//   ....[149]....
        /*0538*/ 	.word	0x0000f630


	//   ....[150]....
        /*053c*/ 	.word	0x0000f6d0


	//   ....[151]....
        /*0540*/ 	.word	0x0000f790


	//   ....[152]....
        /*0544*/ 	.word	0x0000f830


	//   ....[153]....
        /*0548*/ 	.word	0x0000f8f0


	//   ....[154]....
        /*054c*/ 	.word	0x0000fa10


	//   ....[155]....
        /*0550*/ 	.word	0x0000fac0


	//   ....[156]....
        /*0554*/ 	.word	0x0000fb60


	//   ....[157]....
        /*0558*/ 	.word	0x0000fc30


	//   ....[158]....
        /*055c*/ 	.word	0x0000fca0


	//   ....[159]....
        /*0560*/ 	.word	0x0000fd70


	//   ....[160]....
        /*0564*/ 	.word	0x0000fde0


	//   ....[161]....
        /*0568*/ 	.word	0x0000fed0


	//   ....[162]....
        /*056c*/ 	.word	0x0000ff40


	//   ....[163]....
        /*0570*/ 	.word	0x00010020


	//   ....[164]....
        /*0574*/ 	.word	0x00010090


	//   ....[165]....
        /*0578*/ 	.word	0x00010150


	//   ....[166]....
        /*057c*/ 	.word	0x00010230


	//----- nvinfo : EIATTR_REG_RECONFIG
	.align		4
.L_258:
        /*0580*/ 	.byte	0x01, 0x54
	.zero		2


	//----- nvinfo : EIATTR_SYSCALL_OFFSETS
	.align		4
        /*0584*/ 	.byte	0x04, 0x46
        /*0586*/ 	.short	(.L_260 - .L_259)


	//   ....[0]....
.L_259:
        /*0588*/ 	.word	0x00001260


	//   ....[1]....
        /*058c*/ 	.word	0x0000a100


	//   ....[2]....
        /*0590*/ 	.word	0x0000a240


	//   ....[3]....
        /*0594*/ 	.word	0x0000a330


	//   ....[4]....
        /*0598*/ 	.word	0x0000b1e0


	//----- nvinfo : EIATTR_MBARRIER_INSTR_OFFSETS
	.align		4
.L_260:
        /*059c*/ 	.byte	0x04, 0x39
        /*059e*/ 	.short	(.L_262 - .L_261)


	//   ....[0]....
.L_261:
        /*05a0*/ 	.word	0x00000170
        /*05a4*/ 	.word	0x000000ff
        /*05a8*/ 	.word	0x0002a800
        /*05ac*/ 	.short	0x0100
        /*05ae*/ 	.byte	0x08
	.zero		1


	//   ....[1]....
        /*05b0*/ 	.word	0x00000180
        /*05b4*/ 	.word	0x000000ff
        /*05b8*/ 	.word	0x0002a820
        /*05bc*/ 	.short	0x0100
        /*05be*/ 	.byte	0x08
	.zero		1


	//   ....[2]....
        /*05c0*/ 	.word	0x00000270
        /*05c4*/ 	.word	0x000000ff
        /*05c8*/ 	.word	0x0002a830
        /*05cc*/ 	.short	0x0100
        /*05ce*/ 	.byte	0x08
	.zero		1


	//   ....[3]....
        /*05d0*/ 	.word	0x00000280
        /*05d4*/ 	.word	0x000000ff
        /*05d8*/ 	.word	0x0002a840
        /*05dc*/ 	.short	0x0100
        /*05de*/ 	.byte	0x08
	.zero		1


	//   ....[4]....
        /*05e0*/ 	.word	0x00000290
        /*05e4*/ 	.word	0x000000ff
        /*05e8*/ 	.word	0x0002a838
        /*05ec*/ 	.short	0x0100
        /*05ee*/ 	.byte	0x08
	.zero		1


	//   ....[5]....
        /*05f0*/ 	.word	0x000002a0
        /*05f4*/ 	.word	0x000000ff
        /*05f8*/ 	.word	0x0002a848
        /*05fc*/ 	.short	0x0100
        /*05fe*/ 	.byte	0x08
	.zero		1


	//   ....[6]....
        /*0600*/ 	.word	0x000003d0
        /*0604*/ 	.word	0x000000ff
        /*0608*/ 	.word	0x0002a850
        /*060c*/ 	.short	0x0100
        /*060e*/ 	.byte	0x08
	.zero		1


	//   ....[7]....
        /*0610*/ 	.word	0x000003e0
        /*0614*/ 	.word	0x000000ff
        /*0618*/ 	.word	0x0002a860
        /*061c*/ 	.short	0x0100
        /*061e*/ 	.byte	0x08
	.zero		1


	//   ....[8]....
        /*0620*/ 	.word	0x000003f0
        /*0624*/ 	.word	0x000000ff
        /*0628*/ 	.word	0x0002a858
        /*062c*/ 	.short	0x0100
        /*062e*/ 	.byte	0x08
	.zero		1


	//   ....[9]....
        /*0630*/ 	.word	0x00000400
        /*0634*/ 	.word	0x000000ff
        /*0638*/ 	.word	0x0002a868
        /*063c*/ 	.short	0x0100
        /*063e*/ 	.byte	0x08
	.zero		1


	//   ....[10]....
        /*0640*/ 	.word	0x000004f0
        /*0644*/ 	.word	0x000000ff
        /*0648*/ 	.word	0x0002a870
        /*064c*/ 	.short	0x0100
        /*064e*/ 	.byte	0x06
	.zero		1


	//   ....[11]....
        /*0650*/ 	.word	0x00000500
        /*0654*/ 	.word	0x000000ff
        /*0658*/ 	.word	0x0002a880
        /*065c*/ 	.short	0x0100
        /*065e*/ 	.byte	0x06
	.zero		1


	//   ....[12]....
        /*0660*/ 	.word	0x00000510
        /*0664*/ 	.word	0x000000ff
        /*0668*/ 	.word	0x0002a878
        /*066c*/ 	.short	0x0100
        /*066e*/ 	.byte	0x06
	.zero		1


	//   ....[13]....
        /*0670*/ 	.word	0x00000520
        /*0674*/ 	.word	0x000000ff
        /*0678*/ 	.word	0x0002a888
        /*067c*/ 	.short	0x0100
        /*067e*/ 	.byte	0x06
	.zero		1


	//   ....[14]....
        /*0680*/ 	.word	0x00000650
        /*0684*/ 	.word	0x000000ff
        /*0688*/ 	.word	0x0002a890
        /*068c*/ 	.short	0x0100
        /*068e*/ 	.byte	0x08
	.zero		1


	//   ....[15]....
        /*0690*/ 	.word	0x00000660
        /*0694*/ 	.word	0x000000ff
        /*0698*/ 	.word	0x0002a8a0
        /*069c*/ 	.short	0x0100
        /*069e*/ 	.byte	0x08
	.zero		1


	//   ....[16]....
        /*06a0*/ 	.word	0x00000670
        /*06a4*/ 	.word	0x000000ff
        /*06a8*/ 	.word	0x0002a898
        /*06ac*/ 	.short	0x0100
        /*06ae*/ 	.byte	0x08
	.zero		1


	//   ....[17]....
        /*06b0*/ 	.word	0x00000680
        /*06b4*/ 	.word	0x000000ff
        /*06b8*/ 	.word	0x0002a8a8
        /*06bc*/ 	.short	0x0100
        /*06be*/ 	.byte	0x08
	.zero		1


	//   ....[18]....
        /*06c0*/ 	.word	0x000007c0
        /*06c4*/ 	.word	0x000000ff
        /*06c8*/ 	.word	0x0002a8b0
        /*06cc*/ 	.short	0x0100
        /*06ce*/ 	.byte	0x08
	.zero		1


	//   ....[19]....
        /*06d0*/ 	.word	0x000007d0
        /*06d4*/ 	.word	0x000000ff
        /*06d8*/ 	.word	0x0002a8c0
        /*06dc*/ 	.short	0x0100
        /*06de*/ 	.byte	0x08
	.zero		1


	//   ....[20]....
        /*06e0*/ 	.word	0x000007e0
        /*06e4*/ 	.word	0x000000ff
        /*06e8*/ 	.word	0x0002a8b8
        /*06ec*/ 	.short	0x0100
        /*06ee*/ 	.byte	0x08
	.zero		1


	//   ....[21]....
        /*06f0*/ 	.word	0x000007f0
        /*06f4*/ 	.word	0x000000ff
        /*06f8*/ 	.word	0x0002a8c8
        /*06fc*/ 	.short	0x0100
        /*06fe*/ 	.byte	0x08
	.zero		1


	//   ....[22]....
        /*0700*/ 	.word	0x00001280
        /*0704*/ 	.word	0x000000ff
        /*0708*/ 	.word	0x0002a800
        /*070c*/ 	.short	0x010a
        /*070e*/ 	.byte	0x26
	.zero		1


	//   ....[23]....
        /*0710*/ 	.word	0x00001300
        /*0714*/ 	.word	0x000000ff
        /*0718*/ 	.word	0x0002a830
        /*071c*/ 	.short	0x010a
        /*071e*/ 	.byte	0x26
	.zero		1


	//   ....[24]....
        /*0720*/ 	.word	0x00001360
        /*0724*/ 	.word	0x000000ff
        /*0728*/ 	.word	0x0002a830
        /*072c*/ 	.short	0x010a
        /*072e*/ 	.byte	0x26
	.zero		1


	//   ....[25]....
        /*0730*/ 	.word	0x00001df0
        /*0734*/ 	.word	0x000000ff
        /*0738*/ 	.word	0x00000000
        /*073c*/ 	.short	0x0101
        /*073e*/ 	.byte	0x04
	.zero		1


	//   ....[26]....
        /*0740*/ 	.word	0x00003550
        /*0744*/ 	.word	0x000000ff
        /*0748*/ 	.word	0x0002a830
        /*074c*/ 	.short	0x010a
        /*074e*/ 	.byte	0x07
	.zero		1


	//   ....[27]....
        /*0750*/ 	.word	0x00003590
        /*0754*/ 	.word	0x000000ff
        /*0758*/ 	.word	0x0002a830
        /*075c*/ 	.short	0x010a
        /*075e*/ 	.byte	0x07
	.zero		1


	//   ....[28]....
        /*0760*/ 	.word	0x00003de0
        /*0764*/ 	.word	0x000000ff
        /*0768*/ 	.word	0x0002a850
        /*076c*/ 	.short	0x010a
        /*076e*/ 	.byte	0x0a
	.zero		1


	//   ....[29]....
        /*0770*/ 	.word	0x00003e20
        /*0774*/ 	.word	0x000000ff
        /*0778*/ 	.word	0x0002a850
        /*077c*/ 	.short	0x010a
        /*077e*/ 	.byte	0x0a
	.zero		1


	//   ....[30]....
        /*0780*/ 	.word	0x00004100
        /*0784*/ 	.word	0x000000ff
        /*0788*/ 	.word	0x00000000
        /*078c*/ 	.short	0x0101
        /*078e*/ 	.byte	0x07
	.zero		1


	//   ....[31]....
        /*0790*/ 	.word	0x00005610
        /*0794*/ 	.word	0x000000ff
        /*0798*/ 	.word	0x00000000
        /*079c*/ 	.short	0x0101
        /*079e*/ 	.byte	0x0a
	.zero		1


	//   ....[32]....
        /*07a0*/ 	.word	0x00005860
        /*07a4*/ 	.word	0x000000ff
        /*07a8*/ 	.word	0x0002a830
        /*07ac*/ 	.short	0x010a
        /*07ae*/ 	.byte	0x07
	.zero		1


	//   ....[33]....
        /*07b0*/ 	.word	0x000058a0
        /*07b4*/ 	.word	0x000000ff
        /*07b8*/ 	.word	0x0002a830
        /*07bc*/ 	.short	0x010a
        /*07be*/ 	.byte	0x07
	.zero		1


	//   ....[34]....
        /*07c0*/ 	.word	0x000060f0
        /*07c4*/ 	.word	0x000000ff
        /*07c8*/ 	.word	0x0002a850
        /*07cc*/ 	.short	0x010a
        /*07ce*/ 	.byte	0x05
	.zero		1


	//   ....[35]....
        /*07d0*/ 	.word	0x00006130
        /*07d4*/ 	.word	0x000000ff
        /*07d8*/ 	.word	0x0002a850
        /*07dc*/ 	.short	0x010a
        /*07de*/ 	.byte	0x05
	.zero		1


	//   ....[36]....
        /*07e0*/ 	.word	0x00006450
        /*07e4*/ 	.word	0x000000ff
        /*07e8*/ 	.word	0x00000000
        /*07ec*/ 	.short	0x0101
        /*07ee*/ 	.byte	0x07
	.zero		1


	//   ....[37]....
        /*07f0*/ 	.word	0x000071d0
        /*07f4*/ 	.word	0x000000ff
        /*07f8*/ 	.word	0x00000000
        /*07fc*/ 	.short	0x0101
        /*07fe*/ 	.byte	0x05
	.zero		1


	//   ....[38]....
        /*0800*/ 	.word	0x00007780
        /*0804*/ 	.word	0x000000ff
        /*0808*/ 	.word	0x0002a850
        /*080c*/ 	.short	0x010a
        /*080e*/ 	.byte	0x05
	.zero		1


	//   ....[39]....
        /*0810*/ 	.word	0x000077c0
        /*0814*/ 	.word	0x000000ff
        /*0818*/ 	.word	0x0002a850
        /*081c*/ 	.short	0x010a
        /*081e*/ 	.byte	0x05
	.zero		1


	//   ....[40]....
        /*0820*/ 	.word	0x00007c90
        /*0824*/ 	.word	0x000000ff
        /*0828*/ 	.word	0x00000000
        /*082c*/ 	.short	0x0101
        /*082e*/ 	.byte	0x04
	.zero		1


	//   ....[41]....
        /*0830*/ 	.word	0x00008860
        /*0834*/ 	.word	0x000000ff
        /*0838*/ 	.word	0x00000000
        /*083c*/ 	.short	0x0101
        /*083e*/ 	.byte	0x04
	.zero		1


	//   ....[42]....
        /*0840*/ 	.word	0x0000a9a0
        /*0844*/ 	.word	0x000000ff
        /*0848*/ 	.word	0x0002a840
        /*084c*/ 	.short	0x010a
        /*084e*/ 	.byte	0x2e
	.zero		1


	//   ....[43]....
        /*0850*/ 	.word	0x0000afa0
        /*0854*/ 	.word	0x000000ff
        /*0858*/ 	.word	0x0002a830
        /*085c*/ 	.short	0x0107
        /*085e*/ 	.byte	0x2e
	.zero		1


	//   ....[44]....
        /*0860*/ 	.word	0x0000b010
        /*0864*/ 	.word	0x000000ff
        /*0868*/ 	.word	0x0002a830
        /*086c*/ 	.short	0x0101
        /*086e*/ 	.byte	0x2e
	.zero		1


	//   ....[45]....
        /*0870*/ 	.word	0x0000ba30
        /*0874*/ 	.word	0x000000ff
        /*0878*/ 	.word	0x0002a800
        /*087c*/ 	.short	0x0107
        /*087e*/ 	.byte	0x2e
	.zero		1


	//   ....[46]....
        /*0880*/ 	.word	0x0000ba90
        /*0884*/ 	.word	0x000000ff
        /*0888*/ 	.word	0x0002a800
        /*088c*/ 	.short	0x0101
        /*088e*/ 	.byte	0x2e
	.zero		1


	//   ....[47]....
        /*0890*/ 	.word	0x0000baa0
        /*0894*/ 	.word	0x000000ff
        /*0898*/ 	.word	0x0002a820
        /*089c*/ 	.short	0x010a
        /*089e*/ 	.byte	0x2e
	.zero		1


	//   ....[48]....
        /*08a0*/ 	.word	0x0000be10
        /*08a4*/ 	.word	0x0000001a
        /*08a8*/ 	.word	0x0002a840
        /*08ac*/ 	.short	0x010a
        /*08ae*/ 	.byte	0x3f
	.zero		1


	//   ....[49]....
        /*08b0*/ 	.word	0x0000c320
        /*08b4*/ 	.word	0x0000001a
        /*08b8*/ 	.word	0x0002a830
        /*08bc*/ 	.short	0x0107
        /*08be*/ 	.byte	0x3f
	.zero		1


	//   ....[50]....
        /*08c0*/ 	.word	0x0000c3d0
        /*08c4*/ 	.word	0x0000001a
        /*08c8*/ 	.word	0x0002a830
        /*08cc*/ 	.short	0x0101
        /*08ce*/ 	.byte	0x3f
	.zero		1


	//   ....[51]....
        /*08d0*/ 	.word	0x0000c430
        /*08d4*/ 	.word	0x00000000
        /*08d8*/ 	.word	0x0002a860
        /*08dc*/ 	.short	0x010a
        /*08de*/ 	.byte	0x3f
	.zero		1


	//   ....[52]....
        /*08e0*/ 	.word	0x0000c880
        /*08e4*/ 	.word	0x00000000
        /*08e8*/ 	.word	0x0002a850
        /*08ec*/ 	.short	0x0107
        /*08ee*/ 	.byte	0x3f
	.zero		1


	//   ....[53]....
        /*08f0*/ 	.word	0x0000c9a0
        /*08f4*/ 	.word	0x00000000
        /*08f8*/ 	.word	0x0002a850
        /*08fc*/ 	.short	0x0101
        /*08fe*/ 	.byte	0x3f
	.zero		1


	//   ....[54]....
        /*0900*/ 	.word	0x0000cb10
        /*0904*/ 	.word	0x00000000
        /*0908*/ 	.word	0x0002a860
        /*090c*/ 	.short	0x010a
        /*090e*/ 	.byte	0x3f
	.zero		1


	//   ....[55]....
        /*0910*/ 	.word	0x0000cf30
        /*0914*/ 	.word	0x00000000
        /*0918*/ 	.word	0x0002a850
        /*091c*/ 	.short	0x0107
        /*091e*/ 	.byte	0x3f
	.zero		1


	//   ....[56]....
        /*0920*/ 	.word	0x0000cfe0
        /*0924*/ 	.word	0x00000000
        /*0928*/ 	.word	0x0002a850
        /*092c*/ 	.short	0x0101
        /*092e*/ 	.byte	0x3f
	.zero		1


	//   ....[57]....
        /*0930*/ 	.word	0x0000d080
        /*0934*/ 	.word	0x00000005
        /*0938*/ 	.word	0x0002a820
        /*093c*/ 	.short	0x010a
        /*093e*/ 	.byte	0x3f
	.zero		1


	//   ....[58]....
        /*0940*/ 	.word	0x0000d1c0
        /*0944*/ 	.word	0x00000006
        /*0948*/ 	.word	0x0002a840
        /*094c*/ 	.short	0x010a
        /*094e*/ 	.byte	0x3f
	.zero		1


	//   ....[59]....
        /*0950*/ 	.word	0x0000d260
        /*0954*/ 	.word	0x00000005
        /*0958*/ 	.word	0x0002a840
        /*095c*/ 	.short	0x010a
        /*095e*/ 	.byte	0x3f
	.zero		1


	//   ....[60]....
        /*0960*/ 	.word	0x0000d2a0
        /*0964*/ 	.word	0x00000006
        /*0968*/ 	.word	0x0002a860
        /*096c*/ 	.short	0x010a
        /*096e*/ 	.byte	0x3f
	.zero		1


	//   ....[61]....
        /*0970*/ 	.word	0x0000d2e0
        /*0974*/ 	.word	0x00000005
        /*0978*/ 	.word	0x0002a860
        /*097c*/ 	.short	0x010a
        /*097e*/ 	.byte	0x3f
	.zero		1


	//   ....[62]....
        /*0980*/ 	.word	0x0000d350
        /*0984*/ 	.word	0x00000003
        /*0988*/ 	.word	0x0002a800
        /*098c*/ 	.short	0x010a
        /*098e*/ 	.byte	0x3f
	.zero		1


	//   ....[63]....
        /*0990*/ 	.word	0x0000d3b0
        /*0994*/ 	.word	0x00000003
        /*0998*/ 	.word	0x0002a830
        /*099c*/ 	.short	0x010a
        /*099e*/ 	.byte	0x3f
	.zero		1


	//   ....[64]....
        /*09a0*/ 	.word	0x0000d410
        /*09a4*/ 	.word	0x00000008
        /*09a8*/ 	.word	0x0002a830
        /*09ac*/ 	.short	0x010a
        /*09ae*/ 	.byte	0x3f
	.zero		1


	//   ....[65]....
        /*09b0*/ 	.word	0x0000d470
        /*09b4*/ 	.word	0x00000006
        /*09b8*/ 	.word	0x0002a850
        /*09bc*/ 	.short	0x010a
        /*09be*/ 	.byte	0x3f
	.zero		1


	//   ....[66]....
        /*09c0*/ 	.word	0x0000d4d0
        /*09c4*/ 	.word	0x00000008
        /*09c8*/ 	.word	0x0002a830
        /*09cc*/ 	.short	0x010a
        /*09ce*/ 	.byte	0x3f
	.zero		1


	//   ....[67]....
        /*09d0*/ 	.word	0x0000d530
        /*09d4*/ 	.word	0x00000006
        /*09d8*/ 	.word	0x0002a850
        /*09dc*/ 	.short	0x010a
        /*09de*/ 	.byte	0x3f
	.zero		1


	//   ....[68]....
        /*09e0*/ 	.word	0x0000d590
        /*09e4*/ 	.word	0x00000007
        /*09e8*/ 	.word	0x0002a850
        /*09ec*/ 	.short	0x010a
        /*09ee*/ 	.byte	0x3f
	.zero		1


	//   ....[69]....
        /*09f0*/ 	.word	0x0000d670
        /*09f4*/ 	.word	0x00000005
        /*09f8*/ 	.word	0x0002a840
        /*09fc*/ 	.short	0x010a
        /*09fe*/ 	.byte	0x3f
	.zero		1


	//   ....[70]....
        /*0a00*/ 	.word	0x0000e8e0
        /*0a04*/ 	.word	0x00000003
        /*0a08*/ 	.word	0x0002a820
        /*0a0c*/ 	.short	0x010a
        /*0a0e*/ 	.byte	0x3f
	.zero		1


	//   ....[71]....
        /*0a10*/ 	.word	0x0000e930
        /*0a14*/ 	.word	0x0000001a
        /*0a18*/ 	.word	0x0002a840
        /*0a1c*/ 	.short	0x010a
        /*0a1e*/ 	.byte	0x3f
	.zero		1


	//   ....[72]....
        /*0a20*/ 	.word	0x0000f0f0
        /*0a24*/ 	.word	0x00000000
        /*0a28*/ 	.word	0x0002a860
        /*0a2c*/ 	.short	0x010a
        /*0a2e*/ 	.byte	0x3f
	.zero		1


	//   ....[73]....
        /*0a30*/ 	.word	0x0000f960
        /*0a34*/ 	.word	0x00000000
        /*0a38*/ 	.word	0x0002a860
        /*0a3c*/ 	.short	0x010a
        /*0a3e*/ 	.byte	0x3f
	.zero		1


	//   ....[74]....
        /*0a40*/ 	.word	0x00010180
        /*0a44*/ 	.word	0x00000005
        /*0a48*/ 	.word	0x0002a820
        /*0a4c*/ 	.short	0x010a
        /*0a4e*/ 	.byte	0x3f
	.zero		1


	//   ....[75]....
        /*0a50*/ 	.word	0x000102f0
        /*0a54*/ 	.word	0x00000006
        /*0a58*/ 	.word	0x0002a840
        /*0a5c*/ 	.short	0x010a
        /*0a5e*/ 	.byte	0x3f
	.zero		1


	//   ....[76]....
        /*0a60*/ 	.word	0x00010340
        /*0a64*/ 	.word	0x00000005
        /*0a68*/ 	.word	0x0002a840
        /*0a6c*/ 	.short	0x010a
        /*0a6e*/ 	.byte	0x3f
	.zero		1


	//   ....[77]....
        /*0a70*/ 	.word	0x00010390
        /*0a74*/ 	.word	0x00000006
        /*0a78*/ 	.word	0x0002a860
        /*0a7c*/ 	.short	0x010a
        /*0a7e*/ 	.byte	0x3f
	.zero		1


	//----- nvinfo : EIATTR_NUM_MBARRIERS
	.align		4
.L_262:
        /*0a80*/ 	.byte	0x03, 0x38
        /*0a82*/ 	.short	0x0016


	//----- nvinfo : EIATTR_EXIT_INSTR_OFFSETS
	.align		4
        /*0a84*/ 	.byte	0x04, 0x1c
        /*0a86*/ 	.short	(.L_264 - .L_263)


	//   ....[0]....
.L_263:
        /*0a88*/ 	.word	0x0000d330


	//----- nvinfo : EIATTR_MAX_THREADS
	.align		4
.L_264:
        /*0a8c*/ 	.byte	0x04, 0x05
        /*0a8e*/ 	.short	(.L_266 - .L_265)
.L_265:
        /*0a90*/ 	.word	0x00000180
        /*0a94*/ 	.word	0x00000001
        /*0a98*/ 	.word	0x00000001


	//----- nvinfo : EIATTR_CRS_STACK_SIZE
	.align		4
.L_266:
        /*0a9c*/ 	.byte	0x04, 0x1e
        /*0a9e*/ 	.short	(.L_268 - .L_267)
.L_267:
        /*0aa0*/ 	.word	0x00000000


	//----- nvinfo : EIATTR_CBANK_PARAM_SIZE
	.align		4
.L_268:
        /*0aa4*/ 	.byte	0x03, 0x19
        /*0aa6*/ 	.short	0x0a70


	//----- nvinfo : EIATTR_PARAM_CBANK
	.align		4
        /*0aa8*/ 	.byte	0x04, 0x0a
        /*0aaa*/ 	.short	(.L_270 - .L_269)
	.align		4
.L_269:
        /*0aac*/ 	.word	index@(.nv.constant0._ZN7cutlass13device_kernelIN5flash11enable_sm90INS1_16FlashAttnFwdSm90INS1_25CollectiveMainloopFwdSm90ILi2EN4cute5tupleIJNS5_1CILi1EEES8_S8_EEENS6_IJNS7_ILi128EEENS7_ILi96EEENS7_ILi192EEEEEELi128ENS_10bfloat16_tEfNS_4arch4Sm90ELb1ELb0ELb0ELb0ELb1ELb0ELb0ELb1ELb1ELb1ELb1ELb0EEENS1_21CollectiveEpilogueFwdINS6_IJSA_SA_SB_EEES9_SE_SG_Li256ELb0ELb1ELb1ELb0EEENS1_19SingleTileSchedulerILb0ELb1ELb1ELi128EEEEEEEEEvNT_6ParamsE)
        /*0ab0*/ 	.short	0x0210
        /*0ab2*/ 	.short	0x0a70


	//----- nvinfo : EIATTR_SW_WAR
	.align		4
.L_270:
        /*0ab4*/ 	.byte	0x04, 0x36
        /*0ab6*/ 	.short	(.L_272 - .L_271)
.L_271:
        /*0ab8*/ 	.word	0x00000008
.L_272:


//--------------------- .nv.info._ZN7cutlass13device_kernelIN5flash11enable_sm90INS1_16FlashAttnFwdSm90INS1_25CollectiveMainloopFwdSm90ILi2EN4cute5tupleIJNS5_1CILi1EEES8_S8_EEENS6_IJNS7_ILi128EEENS7_ILi96EEENS7_ILi192EEEEEELi128ENS_10bfloat16_tEfNS_4arch4Sm90ELb1ELb0ELb0ELb1ELb1ELb0ELb0ELb1ELb1ELb1ELb1ELb0EEENS1_21CollectiveEpilogueFwdINS6_IJSA_SA_SB_EEES9_SE_SG_Li256ELb1ELb1ELb1ELb0EEENS1_36VarlenDynamicPersistentTileSchedulerILi128ELi96ELi256ELi128ELb1ELb1ELb1ELb1ELb1ELb1EEEEEEEEEvNT_6ParamsE --------------------------
	.section	.nv.info._ZN7cutlass13device_kernelIN5flash11enable_sm90INS1_16FlashAttnFwdSm90INS1_25CollectiveMainloopFwdSm90ILi2EN4cute5tupleIJNS5_1CILi1EEES8_S8_EEENS6_IJNS7_ILi128EEENS7_ILi96EEENS7_ILi192EEEEEELi128ENS_10bfloat16_tEfNS_4arch4Sm90ELb1ELb0ELb0ELb1ELb1ELb0ELb0ELb1ELb1ELb1ELb1ELb0EEENS1_21CollectiveEpilogueFwdINS6_IJSA_SA_SB_EEES9_SE_SG_Li256ELb1ELb1ELb1ELb0EEENS1_36VarlenDynamicPersistentTileSchedulerILi128ELi96ELi256ELi128ELb1ELb1ELb1ELb1ELb1ELb1EEEEEEEEEvNT_6ParamsE,"",@"SHT_CUDA_INFO"
	.sectionflags	@""
	.align	4


	//----- nvinfo : EIATTR_CUDA_API_VERSION
	.align		4
        /*0000*/ 	.byte	0x04, 0x37
        /*0002*/ 	.short	(.L_274 - .L_273)
.L_273:
        /*0004*/ 	.word	0x00000082


	//----- nvinfo : EIATTR_KPARAM_INFO
	.align		4
.L_274:
        /*0008*/ 	.byte	0x04, 0x17
        /*000a*/ 	.short	(.L_276 - .L_275)
.L_275:
        /*000c*/ 	.word	0x00000000
        /*0010*/ 	.short	0x0000
        /*0012*/ 	.short	0x0070
        /*0014*/ 	.byte	0x00, 0xf0, 0x01, 0x2a


	//----- nvinfo : EIATTR_SPARSE_MMA_MASK
	.align		4
.L_276:
        /*0018*/ 	.byte	0x03, 0x50
        /*001a*/ 	.short	0x0000


	//----- nvinfo : EIATTR_MAXREG_COUNT
	.align		4
        /*001c*/ 	.byte	0x03, 0x1b
        /*001e*/ 	.short	0x00a8


	//----- nvinfo : EIATTR_NUM_BARRIERS
	.align		4
        /*0020*/ 	.byte	0x02, 0x4c
        /*0022*/ 	.byte	0x09
	.zero		1


	//----- nvinfo : EIATTR_EXTERNS
	.align		4
        /*0024*/ 	.byte	0x04, 0x0f
        /*0026*/ 	.short	(.L_278 - .L_277)


	//   ....[0]....
	.align		4
.L_277:
        /*0028*/ 	.word	index@(__assertfail)


	//----- nvinfo : EIATTR_ANNOTATIONS
	.align		4
.L_278:
        /*002c*/ 	.byte	0x04, 0x55
        /*002e*/ 	.short	(.L_280 - .L_279)


	//   ....[0]....
.L_279:
        /* <DEDUP_REMOVED lines=13> */


	//----- nvinfo : EIATTR_MERCURY_ISA_VERSION
	.align		4
.L_280:
        /*00f0*/ 	.byte	0x03, 0x5f
        /*00f2*/ 	.short	0x0101


	//----- nvinfo : EIATTR_UNUSED_LOAD_BYTE_OFFSET
	.align		4
        /*00f4*/ 	.byte	0x04, 0x44
        /*00f6*/ 	.short	(.L_282 - .L_281)


	//   ....[0]....
.L_281:
        /*00f8*/ 	.word	0x00000950
        /*00fc*/ 	.word	0x0000fff0


	//   ....[1]....
        /*0100*/ 	.word	0x00008d80
        /*0104*/ 	.word	0x0000fff0


	//----- nvinfo : EIATTR_INT_WARP_WIDE_INSTR_OFFSETS
	.align		4
.L_282:
        /*0108*/ 	.byte	0x04, 0x31
        /*010a*/ 	.short	(.L_284 - .L_283)


	//   ....[0]....
.L_283:
        /*010c*/ 	.word	0x000000c0


	//   ....[1]....
        /*0110*/ 	.word	0x000000d0


	//   ....[2]....
        /*0114*/ 	.word	0x00000170


	//   ....[3]....
        /*0118*/ 	.word	0x0000d6e0


	//   ....[4]....
        /*011c*/ 	.word	0x0000d770


	//   ....[5]....
        /*0120*/ 	.word	0x000105b0


	//   ....[6]....
        /*0124*/ 	.word	0x00010640


	//----- nvinfo : EIATTR_COOP_GROUP_MASK_REGIDS
	.align		4
.L_284:
        /*0128*/ 	.byte	0x04, 0x29
        /*012a*/ 	.short	(.L_286 - .L_285)


	//   ....[0]....
.L_285:
        /*012c*/ 	.word	0xffffffff


	//   ....[1]....
        /*0130*/ 	.word	0xffffffff


	//   ....[2]....
        /*0134*/ 	.word	0xffffffff


	//   ....[3]....
        /*0138*/ 	.word	0xffffffff


	//   ....[4]....
        /*013c*/ 	.word	0xffffffff


	//   ....[5]....
        /*0140*/ 	.word	0xffffffff


	//   ....[6]....
        /*0144*/ 	.word	0xffffffff


	//   ....[7]....
        /*0148*/ 	.word	0xffffffff


	//   ....[8]....
        /*014c*/ 	.word	0xffffffff


	//   ....[9]....
        /*0150*/ 	.word	0xffffffff


	//   ....[10]....
        /*0154*/ 	.word	0xffffffff


	//   ....[11]....
        /*0158*/ 	.word	0xffffffff


	//   ....[12]....
        /*015c*/ 	.word	0xffffffff


	//   ....[13]....
        /*0160*/ 	.word	0xffffffff


	//   ....[14]....
        /*0164*/ 	.word	0xffffffff


	//   ....[15]....
        /*0168*/ 	.word	0xffffffff


	//   ....[16]....
        /*016c*/ 	.word	0xffffffff


	//   ....[17]....
        /*0170*/ 	.word	0xffffffff


	//   ....[18]....
        /*0174*/ 	.word	0xffffffff


	//   ....[19]....
        /*0178*/ 	.word	0xffffffff


	//   ....[20]....
        /*017c*/ 	.word	0xffffffff


	//   ....[21]....
        /*0180*/ 	.word	0xffffffff


	//   ....[22]....
        /*0184*/ 	.word	0xffffffff


	//   ....[23]....
        /*0188*/ 	.word	0xffffffff


	//   ....[24]....
        /*018c*/ 	.word	0xffffffff


	//   ....[25]....
        /*0190*/ 	.word	0xffffffff


	//   ....[26]....
        /*0194*/ 	.word	0xffffffff


	//   ....[27]....
        /*0198*/ 	.word	0xffffffff


	//   ....[28]....
        /*019c*/ 	.word	0xffffffff


	//   ....[29]....
        /*01a0*/ 	.word	0xffffffff


	//   ....[30]....
        /*01a4*/ 	.word	0xffffffff


	//   ....[31]....
        /*01a8*/ 	.word	0xffffffff


	//   ....[32]....
        /*01ac*/ 	.word	0xffffffff


	//   ....[33]....
        /*01b0*/ 	.word	0xffffffff


	//   ....[34]....
        /*01b4*/ 	.word	0xffffffff


	//   ....[35]....
        /*01b8*/ 	.word	0xffffffff


	//   ....[36]....
        /*01bc*/ 	.word	0xffffffff


	//   ....[37]....
        /*01c0*/ 	.word	0xffffffff


	//   ....[38]....
        /*01c4*/ 	.word	0xffffffff


	//   ....[39]....
        /*01c8*/ 	.word	0xffffffff


	//   ....[40]....
        /*01cc*/ 	.word	0xffffffff


	//   ....[41]....
        /*01d0*/ 	.word	0xffffffff


	//   ....[42]....
        /*01d4*/ 	.word	0xffffffff


	//   ....[43]....
        /*01d8*/ 	.word	0xffffffff


	//   ....[44]....
        /*01dc*/ 	.word	0xffffffff


	//   ....[45]....
        /*01e0*/ 	.word	0xffffffff


	//   ....[46]....
        /*01e4*/ 	.word	0xffffffff


	//   ....[47]....
        /*01e8*/ 	.word	0xffffffff


	//   ....[48]....
        /*01ec*/ 	.word	0xffffffff


	//   ....[49]....
        /*01f0*/ 	.word	0xffffffff


	//   ....[50]....
        /*01f4*/ 	.word	0xffffffff


	//   ....[51]....
        /*01f8*/ 	.word	0xffffffff


	//   ....[52]....
        /*01fc*/ 	.word	0xffffffff


	//   ....[53]....
        /*0200*/ 	.word	0xffffffff


	//   ....[54]....
        /*0204*/ 	.word	0xffffffff


	//   ....[55]....
        /*0208*/ 	.word	0xffffffff


	//   ....[56]....
        /*020c*/ 	.word	0xffffffff


	//   ....[57]....
        /*0210*/ 	.word	0xffffffff


	//   ....[58]....
        /*0214*/ 	.word	0xffffffff


	//   ....[59]....
        /*0218*/ 	.word	0xffffffff


	//   ....[60]....
        /*021c*/ 	.word	0xffffffff


	//   ....[61]....
        /*0220*/ 	.word	0xffffffff


	//   ....[62]....
        /*0224*/ 	.word	0xffffffff


	//   ....[63]....
        /*0228*/ 	.word	0xffffffff


	//   ....[64]....
        /*022c*/ 	.word	0xffffffff


	//   ....[65]....
        /*0230*/ 	.word	0xffffffff


	//   ....[66]....
        /*0234*/ 	.word	0xffffffff


	//   ....[67]....
        /*0238*/ 	.word	0xffffffff


	//   ....[68]....
        /*023c*/ 	.word	0xffffffff


	//   ....[69]....
        /*0240*/ 	.word	0xffffffff


	//   ....[70]....
        /*0244*/ 	.word	0xffffffff


	//   ....[71]....
        /*0248*/ 	.word	0xffffffff


	//   ....[72]....
        /*024c*/ 	.word	0xffffffff


	//   ....[73]....
        /*0250*/ 	.word	0xffffffff


	//   ....[74]....
        /*0254*/ 	.word	0xffffffff


	//   ....[75]....
        /*0258*/ 	.word	0xffffffff


	//   ....[76]....
        /*025c*/ 	.word	0xffffffff


	//   ....[77]....
        /*0260*/ 	.word	0xffffffff


	//   ....[78]....
        /*0264*/ 	.word	0xffffffff


	//   ....[79]....
        /*0268*/ 	.word	0xffffffff


	//   ....[80]....
        /*026c*/ 	.word	0xffffffff


	//   ....[81]....
        /*0270*/ 	.word	0xffffffff


	//   ....[82]....
        /*0274*/ 	.word	0xffffffff


	//   ....[83]....
        /*0278*/ 	.word	0xffffffff


	//   ....[84]....
        /*027c*/ 	.word	0xffffffff


	//   ....[85]....
        /*0280*/ 	.word	0xffffffff


	//   ....[86]....
        /*0284*/ 	.word	0xffffffff


	//   ....[87]....
        /*0288*/ 	.word	0xffffffff


	//   ....[88]....
        /*028c*/ 	.word	0xffffffff


	//   ....[89]....
        /*0290*/ 	.word	0xffffffff


	//   ....[90]....
        /*0294*/ 	.word	0xffffffff


	//   ....[91]....
        /*0298*/ 	.word	0xffffffff


	//   ....[92]....
        /*029c*/ 	.word	0xffffffff


	//   ....[93]....
        /*02a0*/ 	.word	0xffffffff


	//   ....[94]....
        /*02a4*/ 	.word	0xffffffff


	//   ....[95]....
        /*02a8*/ 	.word	0xffffffff


	//   ....[96]....
        /*02ac*/ 	.word	0xffffffff


	//   ....[97]....
        /*02b0*/ 	.word	0xffffffff


	//   ....[98]....
        /*02b4*/ 	.word	0xffffffff


	//   ....[99]....
        /*02b8*/ 	.word	0xffffffff


	//   ....[100]....
        /*02bc*/ 	.word	0xffffffff


	//   ....[101]....
        /*02c0*/ 	.word	0xffffffff


	//   ....[102]....
        /*02c4*/ 	.word	0xffffffff


	//   ....[103]....
        /*02c8*/ 	.word	0xffffffff


	//   ....[104]....
        /*02cc*/ 	.word	0xffffffff


	//   ....[105]....
        /*02d0*/ 	.word	0xffffffff


	//   ....[106]....
        /*02d4*/ 	.word	0xffffffff


	//   ....[107]....
        /*02d8*/ 	.word	0xffffffff


	//   ....[108]....
        /*02dc*/ 	.word	0xffffffff


	//   ....[109]....
        /*02e0*/ 	.word	0xffffffff


	//   ....[110]....
        /*02e4*/ 	.word	0xffffffff


	//   ....[111]....
        /*02e8*/ 	.word	0xffffffff


	//   ....[112]....
        /*02ec*/ 	.word	0xffffffff


	//   ....[113]....
        /*02f0*/ 	.word	0xffffffff


	//   ....[114]....
        /*02f4*/ 	.word	0xffffffff


	//   ....[115]....
        /*02f8*/ 	.word	0xffffffff


	//   ....[116]....
        /*02fc*/ 	.word	0xffffffff


	//   ....[117]....
        /*0300*/ 	.word	0xffffffff


	//   ....[118]....
        /*0304*/ 	.word	0xffffffff


	//   ....[119]....
        /*0308*/ 	.word	0xffffffff


	//   ....[120]....
        /*030c*/ 	.word	0xffffffff


	//   ....[121]....
        /*0310*/ 	.word	0xffffffff


	//   ....[122]....
        /*0314*/ 	.word	0xffffffff


	//   ....[123]....
        /*0318*/ 	.word	0xffffffff


	//   ....[124]....
        /*031c*/ 	.word	0xffffffff


	//   ....[125]....
        /*0320*/ 	.word	0xffffffff


	//   ....[126]....
        /*0324*/ 	.word	0xffffffff


	//   ....[127]....
        /*0328*/ 	.word	0xffffffff


	//   ....[128]....
        /*032c*/ 	.word	0xffffffff


	//   ....[129]....
        /*0330*/ 	.word	0xffffffff


	//   ....[130]....
        /*0334*/ 	.word	0xffffffff


	//   ....[131]....
        /*0338*/ 	.word	0xffffffff


	//   ....[132]....
        /*033c*/ 	.word	0xffffffff


	//   ....[133]....
        /*0340*/ 	.word	0xffffffff


	//   ....[134]....
        /*0344*/ 	.word	0xffffffff


	//   ....[135]....
        /*0348*/ 	.word	0xffffffff


	//   ....[136]....
        /*034c*/ 	.word	0xffffffff


	//   ....[137]....
        /*0350*/ 	.word	0xffffffff


	//   ....[138]....
        /*0354*/ 	.word	0xffffffff


	//   ....[139]....
        /*0358*/ 	.word	0xffffffff


	//   ....[140]....
        /*035c*/ 	.word	0xffffffff


	//   ....[141]....
        /*0360*/ 	.word	0xffffffff


	//   ....[142]....
        /*0364*/ 	.word	0xffffffff


	//   ....[143]....
        /*0368*/ 	.word	0xffffffff


	//   ....[144]....
        /*036c*/ 	.word	0xffffffff


	//   ....[145]....
        /*0370*/ 	.word	0xffffffff


	//   ....[146]....
        /*0374*/ 	.word	0xffffffff


	//   ....[147]....
        /*0378*/ 	.word	0xffffffff


	//   ....[148]....
        /*037c*/ 	.word	0xffffffff


	//   ....[149]....
        /*0380*/ 	.word	0xffffffff


	//   ....[150]....
        /*0384*/ 	.word	0xffffffff


	//   ....[151]....
        /*0388*/ 	.word	0x0500000f


	//   ....[152]....
        /*038c*/ 	.word	0x0500000f


	//   ....[153]....
        /*0390*/ 	.word	0x0500000f


	//   ....[154]....
        /*0394*/ 	.word	0x0500000f


	//   ....[155]....
        /*0398*/ 	.word	0x0500000f


	//   ....[156]....
        /*039c*/ 	.word	0x0500000f


	//   ....[157]....
        /*03a0*/ 	.word	0x0500000f


	//   ....[158]....
        /*03a4*/ 	.word	0x0500000f


	//   ....[159]....
        /*03a8*/ 	.word	0x0500000f


	//   ....[160]....
        /*03ac*/ 	.word	0x0500000f


	//   ....[161]....
        /*03b0*/ 	.word	0x0500000f


	//   ....[162]....
        /*03b4*/ 	.word	0x0500000f


	//   ....[163]....
        /*03b8*/ 	.word	0x0500000f


	//   ....[164]....
        /*03bc*/ 	.word	0x0500000f


	//   ....[165]....
        /*03c0*/ 	.word	0x0500000f


	//   ....[166]....
        /*03c4*/ 	.word	0x0500000f


	//   ....[167]....
        /*03c8*/ 	.word	0x0500000f


	//   ....[168]....
        /*03cc*/ 	.word	0x0500000f


	//   ....[169]....
        /*03d0*/ 	.word	0x0500000f


	//   ....[170]....
        /*03d4*/ 	.word	0x0500000f


	//   ....[171]....
        /*03d8*/ 	.word	0x0500000f


	//   ....[172]....
        /*03dc*/ 	.word	0x0500000f


	//   ....[173]....
        /*03e0*/ 	.word	0x0500000f


	//   ....[174]....
        /*03e4*/ 	.word	0x0500000f


	//   ....[175]....
        /*03e8*/ 	.word	0x0500000f


	//   ....[176]....
        /*03ec*/ 	.word	0x0500000f


	//   ....[177]....
        /*03f0*/ 	.word	0x0500000f


	//   ....[178]....
        /*03f4*/ 	.word	0x0500000f


	//   ....[179]....
        /*03f8*/ 	.word	0x0500000f


	//   ....[180]....
        /*03fc*/ 	.word	0x0500000f


	//   ....[181]....
        /*0400*/ 	.word	0x0500000f


	//   ....[182]....
        /*0404*/ 	.word	0x0500000f


	//   ....[183]....
        /*0408*/ 	.word	0x0500000f


	//   ....[184]....
        /*040c*/ 	.word	0x0500000f


	//   ....[185]....
        /*0410*/ 	.word	0x0500000f


	//   ....[186]....
        /*0414*/ 	.word	0x0500000f


	//   ....[187]....
        /*0418*/ 	.word	0x0500000f


	//   ....[188]....
        /*041c*/ 	.word	0x0500000f


	//   ....[189]....
        /*0420*/ 	.word	0x0500000f


	//   ....[190]....
        /*0424*/ 	.word	0x0500000f


	//   ....[191]....
        /*0428*/ 	.word	0x0500000f


	//   ....[192]....
        /*042c*/ 	.word	0x0500000f


	//   ....[193]....
        /*0430*/ 	.word	0x0500000f


	//   ....[194]....
        /*0434*/ 	.word	0x0500000f


	//   ....[195]....
        /*0438*/ 	.word	0x0500000f


	//   ....[196]....
        /*043c*/ 	.word	0x0500000f


	//   ....[197]....
        /*0440*/ 	.word	0x0500000f


	//   ....[198]....
        /*0444*/ 	.word	0x0500000f


	//   ....[199]....
        /*0448*/ 	.word	0x0500000f


	//   ....[200]....
        /*044c*/ 	.word	0x0500000f


	//   ....[201]....
        /*0450*/ 	.word	0x0500000f


	//   ....[202]....
        /*0454*/ 	.word	0x0500000f


	//   ....[203]....
        /*0458*/ 	.word	0x0500000f


	//   ....[204]....
        /*045c*/ 	.word	0x0500000f


	//   ....[205]....
        /*0460*/ 	.word	0x0500000f


	//   ....[206]....
        /*0464*/ 	.word	0x0500000f


	//   ....[207]....
        /*0468*/ 	.word	0x0500000f


	//   ....[208]....
        /*046c*/ 	.word	0x0500000f


	//   ....[209]....
        /*0470*/ 	.word	0x0500000f


	//   ....[210]....
        /*0474*/ 	.word	0x0500000f


	//   ....[211]....
        /*0478*/ 	.word	0x0500000f


	//   ....[212]....
        /*047c*/ 	.word	0x0500000f


	//   ....[213]....
        /*0480*/ 	.word	0x0500000f


	//   ....[214]....
        /*0484*/ 	.word	0x0500000f


	//   ....[215]....
        /*0488*/ 	.word	0x0500000f


	//   ....[216]....
        /*048c*/ 	.word	0x0500000f


	//   ....[217]....
        /*0490*/ 	.word	0x0500000f


	//   ....[218]....
        /*0494*/ 	.word	0x0500000f


	//   ....[219]....
        /*0498*/ 	.word	0x0500000f


	//   ....[220]....
        /*049c*/ 	.word	0x0500000f


	//   ....[221]....
        /*04a0*/ 	.word	0x0500000f


	//   ....[222]....
        /*04a4*/ 	.word	0x0500000f


	//   ....[223]....
        /*04a8*/ 	.word	0x0500000f


	//   ....[224]....
        /*04ac*/ 	.word	0x0500000f


	//   ....[225]....
        /*04b0*/ 	.word	0x0500000f


	//   ....[226]....
        /*04b4*/ 	.word	0x0500000f


	//   ....[227]....
        /*04b8*/ 	.word	0x0500000f


	//   ....[228]....
        /*04bc*/ 	.word	0x0500000f


	//   ....[229]....
        /*04c0*/ 	.word	0x0500000f


	//   ....[230]....
        /*04c4*/ 	.word	0x0500000f


	//   ....[231]....
        /*04c8*/ 	.word	0x0500000f


	//   ....[232]....
        /*04cc*/ 	.word	0x0500000f


	//   ....[233]....
        /*04d0*/ 	.word	0x0500000f


	//   ....[234]....
        /*04d4*/ 	.word	0x0500000f


	//----- nvinfo : EIATTR_COOP_GROUP_INSTR_OFFSETS
	.align		4
.L_286:
        /*04d8*/ 	.byte	0x04, 0x28
        /*04da*/ 	.short	(.L_288 - .L_287)


	//   ....[0]....
.L_287:
        /*04dc*/ 	.word	0x00000070


	//   ....[1]....
        /*04e0*/ 	.word	0x000000b0


	//   ....[2]....
        /*04e4*/ 	.word	0x000002d0


	//   ....[3]....
        /*04e8*/ 	.word	0x00000430


	//   ....[4]....
        /*04ec*/ 	.word	0x00000550


	//   ....[5]....
        /*04f0*/ 	.word	0x000006b0


	//   ....[6]....
        /*04f4*/ 	.word	0x00001b90


	//   ....[7]....
        /*04f8*/ 	.word	0x00002660


	//   ....[8]....
        /*04fc*/ 	.word	0x00002690


	//   ....[9]....
        /*0500*/ 	.word	0x00002c10


	//   ....[10]....
        /*0504*/ 	.word	0x00002c40


	//   ....[11]....
        /*0508*/ 	.word	0x00003400


	//   ....[12]....
        /*050c*/ 	.word	0x00003460


	//   ....[13]....
        /*0510*/ 	.word	0x00004c60


	//   ....[14]....
        /*0514*/ 	.word	0x00005120


	//   ....[15]....
        /*0518*/ 	.word	0x00005140


	//   ....[16]....
        /*051c*/ 	.word	0x000051a0


	//   ....[17]....
        /*0520*/ 	.word	0x00005840


	//   ....[18]....
        /*0524*/ 	.word	0x000058a0


	//   ....[19]....
        /*0528*/ 	.word	0x00007350


	//   ....[20]....
        /*052c*/ 	.word	0x00007360


	//   ....[21]....
        /*0530*/ 	.word	0x00007390


	//   ....[22]....
        /*0534*/ 	.word	0x000073a0


	//   ....[23]....
        /*0538*/ 	.word	0x000084a0


	//   ....[24]....
        /*053c*/ 	.word	0x000084d0


	//   ....[25]....
        /*0540*/ 	.word	0x000085a0


	//   ....[26]....
        /*0544*/ 	.word	0x000085b0


	//   ....[27]....
        /*0548*/ 	.word	0x00009900


	//   ....[28]....
        /*054c*/ 	.word	0x00009940


	//   ....[29]....
        /*0550*/ 	.word	0x00009970


	//   ....[30]....
        /*0554*/ 	.word	0x000099a0


	//   ....[31]....
        /*0558*/ 	.word	0x0000a070


	//   ....[32]....
        /*055c*/ 	.word	0x0000a0b0


	//   ....[33]....
        /*0560*/ 	.word	0x0000a170


	//   ....[34]....
        /*0564*/ 	.word	0x0000a190


	//   ....[35]....
        /*0568*/ 	.word	0x0000a250


	//   ....[36]....
        /*056c*/ 	.word	0x0000a270


	//   ....[37]....
        /*0570*/ 	.word	0x0000a340


	//   ....[38]....
        /*0574*/ 	.word	0x0000a360


	//   ....[39]....
        /*0578*/ 	.word	0x0000a730


	//   ....[40]....
        /*057c*/ 	.word	0x0000a740


	//   ....[41]....
        /*0580*/ 	.word	0x0000ab70


	//   ....[42]....
        /*0584*/ 	.word	0x0000ab80


	//   ....[43]....
        /*0588*/ 	.word	0x0000b930


	//   ....[44]....
        /*058c*/ 	.word	0x0000b950


	//   ....[45]....
        /*0590*/ 	.word	0x0000ba10


	//   ....[46]....
        /*0594*/ 	.word	0x0000ba30


	//   ....[47]....
        /*0598*/ 	.word	0x0000baf0


	//   ....[48]....
        /*059c*/ 	.word	0x0000bb10


	//   ....[49]....
        /*05a0*/ 	.word	0x0000bbe0


	//   ....[50]....
        /*05a4*/ 	.word	0x0000bc00


	//   ....[51]....
        /*05a8*/ 	.word	0x0000bd40


	//   ....[52]....
        /*05ac*/ 	.word	0x0000bf50


	//   ....[53]....
        /*05b0*/ 	.word	0x0000bf80


	//   ....[54]....
        /*05b4*/ 	.word	0x0000bfb0


	//   ....[55]....
        /*05b8*/ 	.word	0x0000bfe0


	//   ....[56]....
        /*05bc*/ 	.word	0x0000c010


	//   ....[57]....
        /*05c0*/ 	.word	0x0000c040


	//   ....[58]....
        /*05c4*/ 	.word	0x0000c1b0


	//   ....[59]....
        /*05c8*/ 	.word	0x0000c1e0


	//   ....[60]....
        /*05cc*/ 	.word	0x0000c210


	//   ....[61]....
        /*05d0*/ 	.word	0x0000c240


	//   ....[62]....
        /*05d4*/ 	.word	0x0000c270


	//   ....[63]....
        /*05d8*/ 	.word	0x0000c2a0


	//   ....[64]....
        /*05dc*/ 	.word	0x0000c330


	//   ....[65]....
        /*05e0*/ 	.word	0x0000c360


	//   ....[66]....
        /*05e4*/ 	.word	0x0000c370


	//   ....[67]....
        /*05e8*/ 	.word	0x0000c3b0


	//   ....[68]....
        /*05ec*/ 	.word	0x0000e350


	//   ....[69]....
        /*05f0*/ 	.word	0x0000e370


	//   ....[70]....
        /*05f4*/ 	.word	0x0000e420


	//   ....[71]....
        /*05f8*/ 	.word	0x0000e440


	//   ....[72]....
        /*05fc*/ 	.word	0x0000e4e0


	//   ....[73]....
        /*0600*/ 	.word	0x0000e500


	//   ....[74]....
        /*0604*/ 	.word	0x0000e5a0


	//   ....[75]....
        /*0608*/ 	.word	0x0000e5c0


	//   ....[76]....
        /*060c*/ 	.word	0x0000e660


	//   ....[77]....
        /*0610*/ 	.word	0x0000e680


	//   ....[78]....
        /*0614*/ 	.word	0x0000e690


	//   ....[79]....
        /*0618*/ 	.word	0x0000e720


	//   ....[80]....
        /*061c*/ 	.word	0x0000eea0


	//   ....[81]....
        /*0620*/ 	.word	0x0000eed0


	//   ....[82]....
        /*0624*/ 	.word	0x0000ef30


	//   ....[83]....
        /*0628*/ 	.word	0x0000ef90


	//   ....[84]....
        /*062c*/ 	.word	0x0000efe0


	//   ....[85]....
        /*0630*/ 	.word	0x0000f040


	//   ....[86]....
        /*0634*/ 	.word	0x0000f080


	//   ....[87]....
        /*0638*/ 	.word	0x0000f0f0


	//   ....[88]....
        /*063c*/ 	.word	0x0000f140


	//   ....[89]....
        /*0640*/ 	.word	0x0000f1a0


	//   ....[90]....
        /*0644*/ 	.word	0x0000f1f0


	//   ....[91]....
        /*0648*/ 	.word	0x0000f250


	//   ....[92]....
        /*064c*/ 	.word	0x0000f2a0


	//   ....[93]....
        /*0650*/ 	.word	0x0000f2f0


	//   ....[94]....
        /*0654*/ 	.word	0x0000f310


	//   ....[95]....
        /*0658*/ 	.word	0x0000f350


	//   ....[96]....
        /*065c*/ 	.word	0x0000fad0


	//   ....[97]....
        /*0660*/ 	.word	0x0000fae0


	//   ....[98]....
        /*0664*/ 	.word	0x0000fb00


	//   ....[99]....
        /*0668*/ 	.word	0x0000fb80


	//   ....[100]....
        /*066c*/ 	.word	0x0000fb90


	//   ....[101]....
        /*0670*/ 	.word	0x0000fbf0


	//   ....[102]....
        /*0674*/ 	.word	0x0000fc20


	//   ....[103]....
        /*0678*/ 	.word	0x0000fc60


	//   ....[104]....
        /*067c*/ 	.word	0x0000fc90


	//   ....[105]....
        /*0680*/ 	.word	0x0000fcd0


	//   ....[106]....
        /*0684*/ 	.word	0x0000fd00


	//   ....[107]....
        /*0688*/ 	.word	0x0000fd40


	//   ....[108]....
        /*068c*/ 	.word	0x0000ffb0


	//   ....[109]....
        /*0690*/ 	.word	0x0000ffd0


	//   ....[110]....
        /*0694*/ 	.word	0x0000ffe0


	//   ....[111]....
        /*0698*/ 	.word	0x00010060


	//   ....[112]....
        /*069c*/ 	.word	0x00010070


	//   ....[113]....
        /*06a0*/ 	.word	0x000100e0


	//   ....[114]....
        /*06a4*/ 	.word	0x000100f0


	//   ....[115]....
        /*06a8*/ 	.word	0x00010160


	//   ....[116]....
        /*06ac*/ 	.word	0x00010170


	//   ....[117]....
        /*06b0*/ 	.word	0x000101e0


	//   ....[118]....
        /*06b4*/ 	.word	0x000101f0


	//   ....[119]....
        /*06b8*/ 	.word	0x00010200


	//   ....[120]....
        /*06bc*/ 	.word	0x000107b0


	//   ....[121]....
        /*06c0*/ 	.word	0x000107d0


	//   ....[122]....
        /*06c4*/ 	.word	0x000107e0


	//   ....[123]....
        /*06c8*/ 	.word	0x000107f0


	//   ....[124]....
        /*06cc*/ 	.word	0x00010860


	//   ....[125]....
        /*06d0*/ 	.word	0x00010880


	//   ....[126]....
        /*06d4*/ 	.word	0x000108f0


	//   ....[127]....
        /*06d8*/ 	.word	0x00010910


	//   ....[128]....
        /*06dc*/ 	.word	0x00010970


	//   ....[129]....
        /*06e0*/ 	.word	0x00010990


	//   ....[130]....
        /*06e4*/ 	.word	0x000109e0


	//   ....[131]....
        /*06e8*/ 	.word	0x00010a00


	//   ....[132]....
        /*06ec*/ 	.word	0x00010e50


	//   ....[133]....
        /*06f0*/ 	.word	0x00010e60


	//   ....[134]....
        /*06f4*/ 	.word	0x00010ea0


	//   ....[135]....
        /*06f8*/ 	.word	0x00010ee0


	//   ....[136]....
        /*06fc*/ 	.word	0x00010f10


	//   ....[137]....
        /*0700*/ 	.word	0x00010f40


	//   ....[138]....
        /*0704*/ 	.word	0x00010f70


	//   ....[139]....
        /*0708*/ 	.word	0x00010fa0


	//   ....[140]....
        /*070c*/ 	.word	0x00011150


	//   ....[141]....
        /*0710*/ 	.word	0x00011180


	//   ....[142]....
        /*0714*/ 	.word	0x000111b0


	//   ....[143]....
        /*0718*/ 	.word	0x000111e0


	//   ....[144]....
        /*071c*/ 	.word	0x00011210


	//   ....[145]....
        /*0720*/ 	.word	0x00011240


	//   ....[146]....
        /*0724*/ 	.word	0x00011300


	//   ....[147]....
        /*0728*/ 	.word	0x00011320


	//   ....[148]....
        /*072c*/ 	.word	0x00011340


	//   ....[149]....
        /*0730*/ 	.word	0x000113a0


	//   ....[150]....
        /*0734*/ 	.word	0x00011dc0


	//   ....[151]....
        /*0738*/ 	.word	0x00012370


	//   ....[152]....
        /*073c*/ 	.word	0x00012460


	//   ....[153]....
        /*0740*/ 	.word	0x00012500


	//   ....[154]....
        /*0744*/ 	.word	0x00012560


	//   ....[155]....
        /*0748*/ 	.word	0x00012670


	//   ....[156]....
        /*074c*/ 	.word	0x000126e0


	//   ....[157]....
        /*0750*/ 	.word	0x000127f0


	//   ....[158]....
        /*0754*/ 	.word	0x00012860


	//   ....[159]....
        /*0758*/ 	.word	0x00012970


	//   ....[160]....
        /*075c*/ 	.word	0x000129e0


	//   ....[161]....
        /*0760*/ 	.word	0x00012af0


	//   ....[162]....
        /*0764*/ 	.word	0x00012b60


	//   ....[163]....
        /*0768*/ 	.word	0x00012c00


	//   ....[164]....
        /*076c*/ 	.word	0x00012d10


	//   ....[165]....
        /*0770*/ 	.word	0x00012d80


	//   ....[166]....
        /*0774*/ 	.word	0x00012e00


	//   ....[167]....
        /*0778*/ 	.word	0x00012ed0


	//   ....[168]....
        /*077c*/ 	.word	0x00012f50


	//   ....[169]....
        /*0780*/ 	.word	0x00013030


	//   ....[170]....
        /*0784*/ 	.word	0x000130b0


	//   ....[171]....
        /*0788*/ 	.word	0x00013190


	//   ....[172]....
        /*078c*/ 	.word	0x00013210


	//   ....[173]....
        /*0790*/ 	.word	0x000132f0


	//   ....[174]....
        /*0794*/ 	.word	0x00013370


	//   ....[175]....
        /*0798*/ 	.word	0x00013450


	//   ....[176]....
        /*079c*/ 	.word	0x000134d0


	//   ....[177]....
        /*07a0*/ 	.word	0x000135a0


	//   ....[178]....
        /*07a4*/ 	.word	0x00013620


	//   ....[179]....
        /*07a8*/ 	.word	0x000136e0


	//   ....[180]....
        /*07ac*/ 	.word	0x00013810


	//   ....[181]....
        /*07b0*/ 	.word	0x000138c0


	//   ....[182]....
        /*07b4*/ 	.word	0x00013930


	//   ....[183]....
        /*07b8*/ 	.word	0x00013a20


	//   ....[184]....
        /*07bc*/ 	.word	0x00013a80


	//   ....[185]....
        /*07c0*/ 	.word	0x00013b50


	//   ....[186]....
        /*07c4*/ 	.word	0x00013bb0


	//   ....[187]....
        /*07c8*/ 	.word	0x00013c80


	//   ....[188]....
        /*07cc*/ 	.word	0x00013ce0


	//   ....[189]....
        /*07d0*/ 	.word	0x00013db0


	//   ....[190]....
        /*07d4*/ 	.word	0x00013e10


	//   ....[191]....
        /*07d8*/ 	.word	0x00013ee0


	//   ....[192]....
        /*07dc*/ 	.word	0x00013fd0


	//   ....[193]....
        /*07e0*/ 	.word	0x00014070


	//   ....[194]....
        /*07e4*/ 	.word	0x000140d0


	//   ....[195]....
        /*07e8*/ 	.word	0x000141c0


	//   ....[196]....
        /*07ec*/ 	.word	0x00014220


	//   ....[197]....
        /*07f0*/ 	.word	0x00014300


	//   ....[198]....
        /*07f4*/ 	.word	0x00014360


	//   ....[199]....
        /*07f8*/ 	.word	0x00014440


	//   ....[200]....
        /*07fc*/ 	.word	0x000144a0


	//   ....[201]....
        /*0800*/ 	.word	0x00014580


	//   ....[202]....
        /*0804*/ 	.word	0x000145e0


	//   ....[203]....
        /*0808*/ 	.word	0x000146b0


	//   ....[204]....
        /*080c*/ 	.word	0x000147d0


	//   ....[205]....
        /*0810*/ 	.word	0x000148c0


	//   ....[206]....
        /*0814*/ 	.word	0x00014960


	//   ....[207]....
        /*0818*/ 	.word	0x00014a30


	//   ....[208]....
        /*081c*/ 	.word	0x00014a90


	//   ....[209]....
        /*0820*/ 	.word	0x00014b60


	//   ....[210]....
        /*0824*/ 	.word	0x00014bc0


	//   ....[211]....
        /*0828*/ 	.word	0x00014ca0


	//   ....[212]....
        /*082c*/ 	.word	0x00014d00


	//   ....[213]....
        /*0830*/ 	.word	0x00014dd0


	//   ....[214]....
        /*0834*/ 	.word	0x00014e30


	//   ....[215]....
        /*0838*/ 	.word	0x00014ef0


	//   ....[216]....
        /*083c*/ 	.word	0x00014f80


	//   ....[217]....
        /*0840*/ 	.word	0x00015020


	//   ....[218]....
        /*0844*/ 	.word	0x00015190


	//   ....[219]....
        /*0848*/ 	.word	0x00015200


	//   ....[220]....
        /*084c*/ 	.word	0x00015280


	//   ....[221]....
        /*0850*/ 	.word	0x000152f0


	//   ....[222]....
        /*0854*/ 	.word	0x00015360


	//   ....[223]....
        /*0858*/ 	.word	0x000153e0


	//   ....[224]....
        /*085c*/ 	.word	0x00015460


	//   ....[225]....
        /*0860*/ 	.word	0x000154f0


	//   ....[226]....
        /*0864*/ 	.word	0x00015560


	//   ....[227]....
        /*0868*/ 	.word	0x000155d0


	//   ....[228]....
        /*086c*/ 	.word	0x00015640


	//   ....[229]....
        /*0870*/ 	.word	0x000156c0


	//   ....[230]....
        /*0874*/ 	.word	0x00015730


	//   ....[231]....
        /*0878*/ 	.word	0x000157c0


	//   ....[232]....
        /*087c*/ 	.word	0x00015820


	//   ....[233]....
        /*0880*/ 	.word	0x000158b0


	//   ....[234]....
        /*0884*/ 	.word	0x000159e0


	//----- nvinfo : EIATTR_REG_RECONFIG
	.align		4
.L_288:
        /*0888*/ 	.byte	0x01, 0x54
	.zero		2


	//----- nvinfo : EIATTR_SYSCALL_OFFSETS
	.align		4
        /*088c*/ 	.byte	0x04, 0x46
        /*088e*/ 	.short	(.L_290 - .L_289)


	//   ....[0]....
.L_289:
        /*0890*/ 	.word	0x00001d70


	//   ....[1]....
        /*0894*/ 	.word	0x0000d8d0


	//   ....[2]....
        /*0898*/ 	.word	0x0000da20


	//   ....[3]....
        /*089c*/ 	.word	0x0000db10


	//   ....[4]....
        /*08a0*/ 	.word	0x0000eab0


	//----- nvinfo : EIATTR_MBARRIER_INSTR_OFFSETS
	.align		4
.L_290:
        /*08a4*/ 	.byte	0x04, 0x39
        /*08a6*/ 	.short	(.L_292 - .L_291)


	//   ....[0]....
.L_291:
        /*08a8*/ 	.word	0x00000180
        /*08ac*/ 	.word	0x000000ff
        /*08b0*/ 	.word	0x0002a800
        /*08b4*/ 	.short	0x0100
        /*08b6*/ 	.byte	0x08
	.zero		1


	//   ....[1]....
        /*08b8*/ 	.word	0x00000190
        /*08bc*/ 	.word	0x000000ff
        /*08c0*/ 	.word	0x0002a820
        /*08c4*/ 	.short	0x0100
        /*08c6*/ 	.byte	0x08
	.zero		1


	//   ....[2]....
        /*08c8*/ 	.word	0x00000280
        /*08cc*/ 	.word	0x000000ff
        /*08d0*/ 	.word	0x0002a830
        /*08d4*/ 	.short	0x0100
        /*08d6*/ 	.byte	0x08
	.zero		1


	//   ....[3]....
        /*08d8*/ 	.word	0x00000290
        /*08dc*/ 	.word	0x000000ff
        /*08e0*/ 	.word	0x0002a840
        /*08e4*/ 	.short	0x0100
        /*08e6*/ 	.byte	0x08
	.zero		1


	//   ....[4]....
        /*08e8*/ 	.word	0x000002a0
        /*08ec*/ 	.word	0x000000ff
        /*08f0*/ 	.word	0x0002a838
        /*08f4*/ 	.short	0x0100
        /*08f6*/ 	.byte	0x08
	.zero		1


	//   ....[5]....
        /*08f8*/ 	.word	0x000002b0
        /*08fc*/ 	.word	0x000000ff
        /*0900*/ 	.word	0x0002a848
        /*0904*/ 	.short	0x0100
        /*0906*/ 	.byte	0x08
	.zero		1


	//   ....[6]....
        /*0908*/ 	.word	0x000003e0
        /*090c*/ 	.word	0x000000ff
        /*0910*/ 	.word	0x0002a850
        /*0914*/ 	.short	0x0100
        /*0916*/ 	.byte	0x08
	.zero		1


	//   ....[7]....
        /*0918*/ 	.word	0x000003f0
        /*091c*/ 	.word	0x000000ff
        /*0920*/ 	.word	0x0002a860
        /*0924*/ 	.short	0x0100
        /*0926*/ 	.byte	0x08
	.zero		1


	//   ....[8]....
        /*0928*/ 	.word	0x00000400
        /*092c*/ 	.word	0x000000ff
        /*0930*/ 	.word	0x0002a858
        /*0934*/ 	.short	0x0100
        /*0936*/ 	.byte	0x08
	.zero		1


	//   ....[9]....
        /*0938*/ 	.word	0x00000410
        /*093c*/ 	.word	0x000000ff
        /*0940*/ 	.word	0x0002a868
        /*0944*/ 	.short	0x0100
        /*0946*/ 	.byte	0x08
	.zero		1


	//   ....[10]....
        /*0948*/ 	.word	0x00000500
        /*094c*/ 	.word	0x000000ff
        /*0950*/ 	.word	0x0002a870
        /*0954*/ 	.short	0x0100
        /*0956*/ 	.byte	0x06
	.zero		1


	//   ....[11]....
        /*0958*/ 	.word	0x00000510
        /*095c*/ 	.word	0x000000ff
        /*0960*/ 	.word	0x0002a880
        /*0964*/ 	.short	0x0100
        /*0966*/ 	.byte	0x06
	.zero		1


	//   ....[12]....
        /*0968*/ 	.word	0x00000520
        /*096c*/ 	.word	0x000000ff
        /*0970*/ 	.word	0x0002a878
        /*0974*/ 	.short	0x0100
        /*0976*/ 	.byte	0x06
	.zero		1


	//   ....[13]....
        /*0978*/ 	.word	0x00000530
        /*097c*/ 	.word	0x000000ff
        /*0980*/ 	.word	0x0002a888
        /*0984*/ 	.short	0x0100
        /*0986*/ 	.byte	0x06
	.zero		1


	//   ....[14]....
        /*0988*/ 	.word	0x00000660
        /*098c*/ 	.word	0x000000ff
        /*0990*/ 	.word	0x0002a890
        /*0994*/ 	.short	0x0100
        /*0996*/ 	.byte	0x08
	.zero		1


	//   ....[15]....
        /*0998*/ 	.word	0x00000670
        /*099c*/ 	.word	0x000000ff
        /*09a0*/ 	.word	0x0002a8a0
        /*09a4*/ 	.short	0x0100
        /*09a6*/ 	.byte	0x08
	.zero		1


	//   ....[16]....
        /*09a8*/ 	.word	0x00000680
        /*09ac*/ 	.word	0x000000ff
        /*09b0*/ 	.word	0x0002a898
        /*09b4*/ 	.short	0x0100
        /*09b6*/ 	.byte	0x08
	.zero		1


	//   ....[17]....
        /*09b8*/ 	.word	0x00000690
        /*09bc*/ 	.word	0x000000ff
        /*09c0*/ 	.word	0x0002a8a8
        /*09c4*/ 	.short	0x0100
        /*09c6*/ 	.byte	0x08
	.zero		1


	//   ....[18]....
        /*09c8*/ 	.word	0x000007d0
        /*09cc*/ 	.word	0x000000ff
        /*09d0*/ 	.word	0x0002a8b0
        /*09d4*/ 	.short	0x0100
        /*09d6*/ 	.byte	0x08
	.zero		1


	//   ....[19]....
        /*09d8*/ 	.word	0x000007e0
        /*09dc*/ 	.word	0x000000ff
        /*09e0*/ 	.word	0x0002a8c0
        /*09e4*/ 	.short	0x0100
        /*09e6*/ 	.byte	0x08
	.zero		1


	//   ....[20]....
        /*09e8*/ 	.word	0x000007f0
        /*09ec*/ 	.word	0x000000ff
        /*09f0*/ 	.word	0x0002a8b8
        /*09f4*/ 	.short	0x0100
        /*09f6*/ 	.byte	0x08
	.zero		1


	//   ....[21]....
        /*09f8*/ 	.word	0x00000800
        /*09fc*/ 	.word	0x000000ff
        /*0a00*/ 	.word	0x0002a8c8
        /*0a04*/ 	.short	0x0100
        /*0a06*/ 	.byte	0x08
	.zero		1


	//   ....[22]....
        /*0a08*/ 	.word	0x00001e10
        /*0a0c*/ 	.word	0x000000ff
        /*0a10*/ 	.word	0x0002a800
        /*0a14*/ 	.short	0x010a
        /*0a16*/ 	.byte	0x28
	.zero		1


	//   ....[23]....
        /*0a18*/ 	.word	0x00001e90
        /*0a1c*/ 	.word	0x00000000
        /*0a20*/ 	.word	0x0002a830
        /*0a24*/ 	.short	0x010a
        /*0a26*/ 	.byte	0x3f
	.zero		1


	//   ....[24]....
        /*0a28*/ 	.word	0x00001ed0
        /*0a2c*/ 	.word	0x00000000
        /*0a30*/ 	.word	0x0002a830
        /*0a34*/ 	.short	0x010a
        /*0a36*/ 	.byte	0x3f
	.zero		1


	//   ....[25]....
        /*0a38*/ 	.word	0x00002780
        /*0a3c*/ 	.word	0x000000ff
        /*0a40*/ 	.word	0x00000000
        /*0a44*/ 	.short	0x0101
        /*0a46*/ 	.byte	0x05
	.zero		1


	//   ....[26]....
        /*0a48*/ 	.word	0x00003f30
        /*0a4c*/ 	.word	0x000000ff
        /*0a50*/ 	.word	0x0002a830
        /*0a54*/ 	.short	0x010a
        /*0a56*/ 	.byte	0x07
	.zero		1


	//   ....[27]....
        /*0a58*/ 	.word	0x00003f70
        /*0a5c*/ 	.word	0x000000ff
        /*0a60*/ 	.word	0x0002a830
        /*0a64*/ 	.short	0x010a
        /*0a66*/ 	.byte	0x07
	.zero		1


	//   ....[28]....
        /*0a68*/ 	.word	0x000048b0
        /*0a6c*/ 	.word	0x000000ff
        /*0a70*/ 	.word	0x0002a850
        /*0a74*/ 	.short	0x010a
        /*0a76*/ 	.byte	0x0a
	.zero		1


	//   ....[29]....
        /*0a78*/ 	.word	0x000048f0
        /*0a7c*/ 	.word	0x000000ff
        /*0a80*/ 	.word	0x0002a850
        /*0a84*/ 	.short	0x010a
        /*0a86*/ 	.byte	0x0a
	.zero		1


	//   ....[30]....
        /*0a88*/ 	.word	0x00004c50
        /*0a8c*/ 	.word	0x000000ff
        /*0a90*/ 	.word	0x00000000
        /*0a94*/ 	.short	0x0101
        /*0a96*/ 	.byte	0x07
	.zero		1


	//   ....[31]....
        /*0a98*/ 	.word	0x000061d0
        /*0a9c*/ 	.word	0x000000ff
        /*0aa0*/ 	.word	0x00000000
        /*0aa4*/ 	.short	0x0101
        /*0aa6*/ 	.byte	0x0a
	.zero		1


	//   ....[32]....
        /*0aa8*/ 	.word	0x000063c0
        /*0aac*/ 	.word	0x000000ff
        /*0ab0*/ 	.word	0x0002a830
        /*0ab4*/ 	.short	0x010a
        /*0ab6*/ 	.byte	0x07
	.zero		1


	//   ....[33]....
        /*0ab8*/ 	.word	0x00006400
        /*0abc*/ 	.word	0x000000ff
        /*0ac0*/ 	.word	0x0002a830
        /*0ac4*/ 	.short	0x010a
        /*0ac6*/ 	.byte	0x07
	.zero		1


	//   ....[34]....
        /*0ac8*/ 	.word	0x00006d40
        /*0acc*/ 	.word	0x000000ff
        /*0ad0*/ 	.word	0x0002a850
        /*0ad4*/ 	.short	0x010a
        /*0ad6*/ 	.byte	0x0f
	.zero		1


	//   ....[35]....
        /*0ad8*/ 	.word	0x00006d80
        /*0adc*/ 	.word	0x000000ff
        /*0ae0*/ 	.word	0x0002a850
        /*0ae4*/ 	.short	0x010a
        /*0ae6*/ 	.byte	0x0f
	.zero		1


	//   ....[36]....
        /*0ae8*/ 	.word	0x00007170
        /*0aec*/ 	.word	0x000000ff
        /*0af0*/ 	.word	0x00000000
        /*0af4*/ 	.short	0x0101
        /*0af6*/ 	.byte	0x05
	.zero		1


	//   ....[37]....
        /*0af8*/ 	.word	0x00007ef0
        /*0afc*/ 	.word	0x000000ff
        /*0b00*/ 	.word	0x00000000
        /*0b04*/ 	.short	0x0101
        /*0b06*/ 	.byte	0x0f
	.zero		1


	//   ....[38]....
        /*0b08*/ 	.word	0x00008410
        /*0b0c*/ 	.word	0x000000ff
        /*0b10*/ 	.word	0x0002a850
        /*0b14*/ 	.short	0x010a
        /*0b16*/ 	.byte	0x05
	.zero		1


	//   ....[39]....
        /*0b18*/ 	.word	0x00008450
        /*0b1c*/ 	.word	0x000000ff
        /*0b20*/ 	.word	0x0002a850
        /*0b24*/ 	.short	0x010a
        /*0b26*/ 	.byte	0x05
	.zero		1


	//   ....[40]....
        /*0b28*/ 	.word	0x00008bf0
        /*0b2c*/ 	.word	0x000000ff
        /*0b30*/ 	.word	0x00000000
        /*0b34*/ 	.short	0x0101
        /*0b36*/ 	.byte	0x04
	.zero		1


	//   ....[41]....
        /*0b38*/ 	.word	0x0000a0a0
        /*0b3c*/ 	.word	0x00000061
        /*0b40*/ 	.word	0x00000000
        /*0b44*/ 	.short	0x0101
        /*0b46*/ 	.byte	0x3f
	.zero		1


	//   ....[42]....
        /*0b48*/ 	.word	0x0000a540
        /*0b4c*/ 	.word	0x00000061
        /*0b50*/ 	.word	0x00000000
        /*0b54*/ 	.short	0x0101
        /*0b56*/ 	.byte	0x3f
	.zero		1


	//   ....[43]....
        /*0b58*/ 	.word	0x0000e130
        /*0b5c*/ 	.word	0x00000007
        /*0b60*/ 	.word	0x0002a840
        /*0b64*/ 	.short	0x010a
        /*0b66*/ 	.byte	0x3f
	.zero		1


	//   ....[44]....
        /*0b68*/ 	.word	0x0000e7e0
        /*0b6c*/ 	.word	0x00000007
        /*0b70*/ 	.word	0x0002a830
        /*0b74*/ 	.short	0x0107
        /*0b76*/ 	.byte	0x3f
	.zero		1


	//   ....[45]....
        /*0b78*/ 	.word	0x0000e8b0
        /*0b7c*/ 	.word	0x00000007
        /*0b80*/ 	.word	0x0002a830
        /*0b84*/ 	.short	0x0101
        /*0b86*/ 	.byte	0x3f
	.zero		1


	//   ....[46]....
        /*0b88*/ 	.word	0x0000f460
        /*0b8c*/ 	.word	0x00000016
        /*0b90*/ 	.word	0x0002a800
        /*0b94*/ 	.short	0x0107
        /*0b96*/ 	.byte	0x3f
	.zero		1


	//   ....[47]....
        /*0b98*/ 	.word	0x0000f580
        /*0b9c*/ 	.word	0x00000016
        /*0ba0*/ 	.word	0x0002a800
        /*0ba4*/ 	.short	0x0101
        /*0ba6*/ 	.byte	0x3f
	.zero		1


	//   ....[48]....
        /*0ba8*/ 	.word	0x0000f5a0
        /*0bac*/ 	.word	0x00000016
        /*0bb0*/ 	.word	0x0002a820
        /*0bb4*/ 	.short	0x010a
        /*0bb6*/ 	.byte	0x3f
	.zero		1


	//   ....[49]....
        /*0bb8*/ 	.word	0x0000f900
        /*0bbc*/ 	.word	0x00000006
        /*0bc0*/ 	.word	0x0002a840
        /*0bc4*/ 	.short	0x010a
        /*0bc6*/ 	.byte	0x3f
	.zero		1


	//   ....[50]....
        /*0bc8*/ 	.word	0x0000fde0
        /*0bcc*/ 	.word	0x00000006
        /*0bd0*/ 	.word	0x0002a830
        /*0bd4*/ 	.short	0x0107
        /*0bd6*/ 	.byte	0x3f
	.zero		1


	//   ....[51]....
        /*0bd8*/ 	.word	0x0000fe90
        /*0bdc*/ 	.word	0x00000006
        /*0be0*/ 	.word	0x0002a830
        /*0be4*/ 	.short	0x0101
        /*0be6*/ 	.byte	0x3f
	.zero		1


	//   ....[52]....
        /*0be8*/ 	.word	0x0000fef0
        /*0bec*/ 	.word	0x00000004
        /*0bf0*/ 	.word	0x0002a860
        /*0bf4*/ 	.short	0x010a
        /*0bf6*/ 	.byte	0x3f
	.zero		1


	//   ....[53]....
        /*0bf8*/ 	.word	0x00010340
        /*0bfc*/ 	.word	0x00000004
        /*0c00*/ 	.word	0x0002a850
        /*0c04*/ 	.short	0x0107
        /*0c06*/ 	.byte	0x3f
	.zero		1


	//   ....[54]....
        /*0c08*/ 	.word	0x00010490
        /*0c0c*/ 	.word	0x00000004
        /*0c10*/ 	.word	0x0002a850
        /*0c14*/ 	.short	0x0101
        /*0c16*/ 	.byte	0x3f
	.zero		1


	//   ....[55]....
        /*0c18*/ 	.word	0x000106e0
        /*0c1c*/ 	.word	0x00000000
        /*0c20*/ 	.word	0x0002a860
        /*0c24*/ 	.short	0x010a
        /*0c26*/ 	.byte	0x3f
	.zero		1


	//   ....[56]....
        /*0c28*/ 	.word	0x00010b40
        /*0c2c*/ 	.word	0x00000000
        /*0c30*/ 	.word	0x0002a850
        /*0c34*/ 	.short	0x0107
        /*0c36*/ 	.byte	0x3f
	.zero		1


	//   ....[57]....
        /*0c38*/ 	.word	0x00010bf0
        /*0c3c*/ 	.word	0x00000000
        /*0c40*/ 	.word	0x0002a850
        /*0c44*/ 	.short	0x0101
        /*0c46*/ 	.byte	0x3f
	.zero		1


	//   ....[58]....
        /*0c48*/ 	.word	0x00011d40
        /*0c4c*/ 	.word	0x00000004
        /*0c50*/ 	.word	0x0002a820
        /*0c54*/ 	.short	0x010a
        /*0c56*/ 	.byte	0x3f
	.zero		1


	//   ....[59]....
        /*0c58*/ 	.word	0x00011ee0
        /*0c5c*/ 	.word	0x00000005
        /*0c60*/ 	.word	0x0002a840
        /*0c64*/ 	.short	0x010a
        /*0c66*/ 	.byte	0x3f
	.zero		1


	//   ....[60]....
        /*0c68*/ 	.word	0x00011f80
        /*0c6c*/ 	.word	0x0000001b
        /*0c70*/ 	.word	0x0002a840
        /*0c74*/ 	.short	0x010a
        /*0c76*/ 	.byte	0x3f
	.zero		1


	//   ....[61]....
        /*0c78*/ 	.word	0x00011fc0
        /*0c7c*/ 	.word	0x00000005
        /*0c80*/ 	.word	0x0002a860
        /*0c84*/ 	.short	0x010a
        /*0c86*/ 	.byte	0x3f
	.zero		1


	//   ....[62]....
        /*0c88*/ 	.word	0x00012000
        /*0c8c*/ 	.word	0x0000001b
        /*0c90*/ 	.word	0x0002a860
        /*0c94*/ 	.short	0x010a
        /*0c96*/ 	.byte	0x3f
	.zero		1


	//   ....[63]....
        /*0c98*/ 	.word	0x00012070
        /*0c9c*/ 	.word	0x00000003
        /*0ca0*/ 	.word	0x0002a800
        /*0ca4*/ 	.short	0x010a
        /*0ca6*/ 	.byte	0x3f
	.zero		1


	//   ....[64]....
        /*0ca8*/ 	.word	0x000120c0
        /*0cac*/ 	.word	0x00000000
        /*0cb0*/ 	.word	0x0002a830
        /*0cb4*/ 	.short	0x010a
        /*0cb6*/ 	.byte	0x3f
	.zero		1


	//   ....[65]....
        /*0cb8*/ 	.word	0x00012120
        /*0cbc*/ 	.word	0x00000005
        /*0cc0*/ 	.word	0x0002a830
        /*0cc4*/ 	.short	0x010a
        /*0cc6*/ 	.byte	0x3f
	.zero		1


	//   ....[66]....
        /*0cc8*/ 	.word	0x00012180
        /*0ccc*/ 	.word	0x00000005
        /*0cd0*/ 	.word	0x0002a850
        /*0cd4*/ 	.short	0x010a
        /*0cd6*/ 	.byte	0x3f
	.zero		1


	//   ....[67]....
        /*0cd8*/ 	.word	0x000121e0
        /*0cdc*/ 	.word	0x00000005
        /*0ce0*/ 	.word	0x0002a830
        /*0ce4*/ 	.short	0x010a
        /*0ce6*/ 	.byte	0x3f
	.zero		1


	//   ....[68]....
        /*0ce8*/ 	.word	0x00012240
        /*0cec*/ 	.word	0x00000005
        /*0cf0*/ 	.word	0x0002a850
        /*0cf4*/ 	.short	0x010a
        /*0cf6*/ 	.byte	0x3f
	.zero		1


	//   ....[69]....
        /*0cf8*/ 	.word	0x000122a0
        /*0cfc*/ 	.word	0x00000003
        /*0d00*/ 	.word	0x0002a850
        /*0d04*/ 	.short	0x010a
        /*0d06*/ 	.byte	0x3f
	.zero		1


	//   ....[70]....
        /*0d08*/ 	.word	0x000123b0
        /*0d0c*/ 	.word	0x00000007
        /*0d10*/ 	.word	0x0002a840
        /*0d14*/ 	.short	0x010a
        /*0d16*/ 	.byte	0x3f
	.zero		1


	//   ....[71]....
        /*0d18*/ 	.word	0x00013710
        /*0d1c*/ 	.word	0x00000016
        /*0d20*/ 	.word	0x0002a820
        /*0d24*/ 	.short	0x010a
        /*0d26*/ 	.byte	0x3f
	.zero		1


	//   ....[72]....
        /*0d28*/ 	.word	0x00013760
        /*0d2c*/ 	.word	0x00000006
        /*0d30*/ 	.word	0x0002a840
        /*0d34*/ 	.short	0x010a
        /*0d36*/ 	.byte	0x3f
	.zero		1


	//   ....[73]....
        /*0d38*/ 	.word	0x00013f20
        /*0d3c*/ 	.word	0x00000004
        /*0d40*/ 	.word	0x0002a860
        /*0d44*/ 	.short	0x010a
        /*0d46*/ 	.byte	0x3f
	.zero		1


	//   ....[74]....
        /*0d48*/ 	.word	0x00014720
        /*0d4c*/ 	.word	0x00000000
        /*0d50*/ 	.word	0x0002a860
        /*0d54*/ 	.short	0x010a
        /*0d56*/ 	.byte	0x3f
	.zero		1


	//   ....[75]....
        /*0d58*/ 	.word	0x00015900
        /*0d5c*/ 	.word	0x00000004
        /*0d60*/ 	.word	0x0002a820
        /*0d64*/ 	.short	0x010a
        /*0d66*/ 	.byte	0x3f
	.zero		1


	//   ....[76]....
        /*0d68*/ 	.word	0x00015aa0
        /*0d6c*/ 	.word	0x00000005
        /*0d70*/ 	.word	0x0002a840
        /*0d74*/ 	.short	0x010a
        /*0d76*/ 	.byte	0x3f
	.zero		1


	//   ....[77]....
        /*0d78*/ 	.word	0x00015af0
        /*0d7c*/ 	.word	0x0000001b
        /*0d80*/ 	.word	0x0002a840
        /*0d84*/ 	.short	0x010a
        /*0d86*/ 	.byte	0x3f
	.zero		1


	//   ....[78]....
        /*0d88*/ 	.word	0x00015b40
        /*0d8c*/ 	.word	0x00000005
        /*0d90*/ 	.word	0x0002a860
        /*0d94*/ 	.short	0x010a
        /*0d96*/ 	.byte	0x3f
	.zero		1


	//----- nvinfo : EIATTR_NUM_MBARRIERS
	.align		4
.L_292:
        /*0d98*/ 	.byte	0x03, 0x38
        /*0d9a*/ 	.short	0x0016


	//----- nvinfo : EIATTR_EXIT_INSTR_OFFSETS
	.align		4
        /*0d9c*/ 	.byte	0x04, 0x1c
        /*0d9e*/ 	.short	(.L_294 - .L_293)


	//   ....[0]....
.L_293:
        /*0da0*/ 	.word	0x00000990


	//   ....[1]....
        /*0da4*/ 	.word	0x0000bcf0


	//   ....[2]....
        /*0da8*/ 	.word	0x00012050


	//----- nvinfo : EIATTR_MAX_THREADS
	.align		4
.L_294:
        /*0dac*/ 	.byte	0x04, 0x05
        /*0dae*/ 	.short	(.L_296 - .L_295)
.L_295:
        /*0db0*/ 	.word	0x00000180
        /*0db4*/ 	.word	0x00000001
        /*0db8*/ 	.word	0x00000001


	//----- nvinfo : EIATTR_CRS_STACK_SIZE
	.align		4
.L_296:
        /*0dbc*/ 	.byte	0x04, 0x1e
        /*0dbe*/ 	.short	(.L_298 - .L_297)
.L_297:
        /*0dc0*/ 	.word	0x00000000


	//----- nvinfo : EIATTR_CBANK_PARAM_SIZE
	.align		4
.L_298:
        /*0dc4*/ 	.byte	0x03, 0x19
        /*0dc6*/ 	.short	0x0af0


	//----- nvinfo : EIATTR_PARAM_CBANK
	.align		4
        /*0dc8*/ 	.byte	0x04, 0x0a
        /*0dca*/ 	.short	(.L_300 - .L_299)
	.align		4
.L_299:
        /*0dcc*/ 	.word	index@(.nv.constant0._ZN7cutlass13device_kernelIN5flash11enable_sm90INS1_16FlashAttnFwdSm90INS1_25CollectiveMainloopFwdSm90ILi2EN4cute5tupleIJNS5_1CILi1EEES8_S8_EEENS6_IJNS7_ILi128EEENS7_ILi96EEENS7_ILi192EEEEEELi128ENS_10bfloat16_tEfNS_4arch4Sm90ELb1ELb0ELb0ELb1ELb1ELb0ELb0ELb1ELb1ELb1ELb1ELb0EEENS1_21CollectiveEpilogueFwdINS6_IJSA_SA_SB_EEES9_SE_SG_Li256ELb1ELb1ELb1ELb0EEENS1_36VarlenDynamicPersistentTileSchedulerILi128ELi96ELi256ELi128ELb1ELb1ELb1ELb1ELb1ELb1EEEEEEEEEvNT_6ParamsE)
        /*0dd0*/ 	.short	0x0210
        /*0dd2*/ 	.short	0x0af0


	//----- nvinfo : EIATTR_SW_WAR
	.align		4
.L_300:
        /*0dd4*/ 	.byte	0x04, 0x36
        /*0dd6*/ 	.short	(.L_302 - .L_301)
.L_301:
        /*0dd8*/ 	.word	0x00000008
.L_302:


//--------------------- .nv.info._ZN7cutlass13device_kernelIN5flash11enable_sm90INS1_16FlashAttnFwdSm90INS1_25CollectiveMainloopFwdSm90ILi2EN4cute5tupleIJNS5_1CILi1EEES8_S8_EEENS6_IJNS7_ILi128EEENS7_ILi96EEENS7_ILi192EEEEEELi128ENS_10bfloat16_tEfNS_4arch4Sm90ELb1ELb0ELb0ELb1ELb1ELb1ELb0ELb1ELb1ELb1ELb1ELb0EEENS1_21CollectiveEpilogueFwdINS6_IJSA_SA_SB_EEES9_SE_SG_Li256ELb1ELb1ELb1ELb0EEENS1_36VarlenDynamicPersistentTileSchedulerILi128ELi96ELi256ELi128ELb1ELb1ELb1ELb1ELb1ELb1EEEEEEEEEvNT_6ParamsE --------------------------
	.section	.nv.info._ZN7cutlass13device_kernelIN5flash11enable_sm90INS1_16FlashAttnFwdSm90INS1_25CollectiveMainloopFwdSm90ILi2EN4cute5tupleIJNS5_1CILi1EEES8_S8_EEENS6_IJNS7_ILi128EEENS7_ILi96EEENS7_ILi192EEEEEELi128ENS_10bfloat16_tEfNS_4arch4Sm90ELb1ELb0ELb0ELb1ELb1ELb1ELb0ELb1ELb1ELb1ELb1ELb0EEENS1_21CollectiveEpilogueFwdINS6_IJSA_SA_SB_EEES9_SE_SG_Li256ELb1ELb1ELb1ELb0EEENS1_36VarlenDynamicPersistentTileSchedulerILi128ELi96ELi256ELi128ELb1ELb1ELb1ELb1ELb1ELb1EEEEEEEEEvNT_6ParamsE,"",@"SHT_CUDA_INFO"
	.sectionflags	@""
	.align	4


	//----- nvinfo : EIATTR_CUDA_API_VERSION
	.align		4
        /*0000*/ 	.byte	0x04, 0x37
        /*0002*/ 	.short	(.L_304 - .L_303)
.L_303:
        /*0004*/ 	.word	0x00000082


	//----- nvinfo : EIATTR_KPARAM_INFO
	.align		4
.L_304:
        /*0008*/ 	.byte	0x04, 0x17
        /*000a*/ 	.short	(.L_306 - .L_305)
.L_305:
        /*000c*/ 	.word	0x00000000
        /*0010*/ 	.short	0x0000
        /*0012*/ 	.short	0x0070
        /*0014*/ 	.byte	0x00, 0xf0, 0x01, 0x2a


	//----- nvinfo : EIATTR_SPARSE_MMA_MASK
	.align		4
.L_306:
        /*0018*/ 	.byte	0x03, 0x50
        /*001a*/ 	.short	0x0000


	//----- nvinfo : EIATTR_MAXREG_COUNT
	.align		4
        /*001c*/ 	.byte	0x03, 0x1b
        /*001e*/ 	.short	0x00a8


	//----- nvinfo : EIATTR_NUM_BARRIERS
	.align		4
        /*0020*/ 	.byte	0x02, 0x4c
        /*0022*/ 	.byte	0x10
	.zero		1


	//----- nvinfo : EIATTR_EXTERNS
	.align		4
        /*0024*/ 	.byte	0x04, 0x0f
        /*0026*/ 	.short	(.L_308 - .L_307)


	//   ....[0]....
	.align		4
.L_307:
        /*0028*/ 	.word	index@(__assertfail)


	//----- nvinfo : EIATTR_ANNOTATIONS
	.align		4
.L_308:
        /*002c*/ 	.byte	0x04, 0x55
        /*002e*/ 	.short	(.L_310 - .L_309)


	//   ....[0]....
.L_309:
        /* <DEDUP_REMOVED lines=42> */


	//----- nvinfo : EIATTR_MERCURY_ISA_VERSION
	.align		4
.L_310:
        /*02b8*/ 	.byte	0x03, 0x5f
        /*02ba*/ 	.short	0x0101


	//----- nvinfo : EIATTR_UNUSED_LOAD_BYTE_OFFSET
	.align		4
        /*02bc*/ 	.byte	0x04, 0x44
        /*02be*/ 	.short	(.L_312 - .L_311)


	//   ....[0]....
.L_311:
        /*02c0*/ 	.word	0x00000a20
        /*02c4*/ 	.word	0x0000fff0


	//   ....[1]....
        /*02c8*/ 	.word	0x0001a940
        /*02cc*/ 	.word	0x0000fff0


	//----- nvinfo : EIATTR_INT_WARP_WIDE_INSTR_OFFSETS
	.align		4
.L_312:
        /*02d0*/ 	.byte	0x04, 0x31
        /*02d2*/ 	.short	(.L_314 - .L_313)


	//   ....[0]....
.L_313:
        /*02d4*/ 	.word	0x00000130


	//   ....[1]....
        /*02d8*/ 	.word	0x00000170


	//   ....[2]....
        /*02dc*/ 	.word	0x000001e0


	//   ....[3]....
        /*02e0*/ 	.word	0x00020920


	//   ....[4]....
        /*02e4*/ 	.word	0x000209c0


	//   ....[5]....
        /*02e8*/ 	.word	0x000238f0


	//   ....[6]....
        /*02ec*/ 	.word	0x00023990


	//----- nvinfo : EIATTR_COOP_GROUP_MASK_REGIDS
	.align		4
.L_314:
        /*02f0*/ 	.byte	0x04, 0x29
        /*02f2*/ 	.short	(.L_316 - .L_315)


	//   ....[0]....
.L_315:
        /*02f4*/ 	.word	0xffffffff


	//   ....[1]....
        /*02f8*/ 	.word	0xffffffff


	//   ....[2]....
        /*02fc*/ 	.word	0xffffffff


	//   ....[3]....
        /*0300*/ 	.word	0xffffffff


	//   ....[4]....
        /*0304*/ 	.word	0xffffffff


	//   ....[5]....
        /*0308*/ 	.word	0xffffffff


	//   ....[6]....
        /*030c*/ 	.word	0xffffffff


	//   ....[7]....
        /*0310*/ 	.word	0xffffffff


	//   ....[8]....
        /*0314*/ 	.word	0xffffffff


	//   ....[9]....
        /*0318*/ 	.word	0xffffffff


	//   ....[10]....
        /*031c*/ 	.word	0xffffffff


	//   ....[11]....
        /*0320*/ 	.word	0xffffffff


	//   ....[12]....
        /*0324*/ 	.word	0xffffffff


	//   ....[13]....
        /*0328*/ 	.word	0xffffffff


	//   ....[14]....
        /*032c*/ 	.word	0xffffffff


	//   ....[15]....
        /*0330*/ 	.word	0xffffffff


	//   ....[16]....
        /*0334*/ 	.word	0xffffffff


	//   ....[17]....
        /*0338*/ 	.word	0xffffffff


	//   ....[18]....
        /*033c*/ 	.word	0xffffffff


	//   ....[19]....
        /*0340*/ 	.word	0xffffffff


	//   ....[20]....
        /*0344*/ 	.word	0xffffffff


	//   ....[21]....
        /*0348*/ 	.word	0xffffffff


	//   ....[22]....
        /*034c*/ 	.word	0xffffffff


	//   ....[23]....
        /*0350*/ 	.word	0xffffffff


	//   ....[24]....
        /*0354*/ 	.word	0xffffffff


	//   ....[25]....
        /*0358*/ 	.word	0xffffffff


	//   ....[26]....
        /*035c*/ 	.word	0xffffffff


	//   ....[27]....
        /*0360*/ 	.word	0xffffffff


	//   ....[28]....
        /*0364*/ 	.word	0xffffffff


	//   ....[29]....
        /*0368*/ 	.word	0xffffffff


	//   ....[30]....
        /*036c*/ 	.word	0xffffffff


	//   ....[31]....
        /*0370*/ 	.word	0xffffffff


	//   ....[32]....
        /*0374*/ 	.word	0xffffffff


	//   ....[33]....
        /*0378*/ 	.word	0xffffffff


	//   ....[34]....
        /*037c*/ 	.word	0xffffffff


	//   ....[35]....
        /*0380*/ 	.word	0xffffffff


	//   ....[36]....
        /*0384*/ 	.word	0xffffffff


	//   ....[37]....
        /*0388*/ 	.word	0xffffffff


	//   ....[38]....
        /*038c*/ 	.word	0xffffffff


	//   ....[39]....
        /*0390*/ 	.word	0xffffffff


	//   ....[40]....
        /*0394*/ 	.word	0xffffffff


	//   ....[41]....
        /*0398*/ 	.word	0xffffffff


	//   ....[42]....
        /*039c*/ 	.word	0xffffffff


	//   ....[43]....
        /*03a0*/ 	.word	0xffffffff


	//   ....[44]....
        /*03a4*/ 	.word	0xffffffff


	//   ....[45]....
        /*03a8*/ 	.word	0xffffffff


	//   ....[46]....
        /*03ac*/ 	.word	0xffffffff


	//   ....[47]....
        /*03b0*/ 	.word	0xffffffff


	//   ....[48]....
        /*03b4*/ 	.word	0xffffffff


	//   ....[49]....
        /*03b8*/ 	.word	0xffffffff


	//   ....[50]....
        /*03bc*/ 	.word	0xffffffff


	//   ....[51]....
        /*03c0*/ 	.word	0xffffffff


	//   ....[52]....
        /*03c4*/ 	.word	0xffffffff


	//   ....[53]....
        /*03c8*/ 	.word	0xffffffff


	//   ....[54]....
        /*03cc*/ 	.word	0xffffffff


	//   ....[55]....
        /*03d0*/ 	.word	0xffffffff


	//   ....[56]....
        /*03d4*/ 	.word	0xffffffff


	//   ....[57]....
        /*03d8*/ 	.word	0xffffffff


	//   ....[58]....
        /*03dc*/ 	.word	0xffffffff


	//   ....[59]....
        /*03e0*/ 	.word	0xffffffff


	//   ....[60]....
        /*03e4*/ 	.word	0xffffffff


	//   ....[61]....
        /*03e8*/ 	.word	0xffffffff


	//   ....[62]....
        /*03ec*/ 	.word	0xffffffff


	//   ....[63]....
        /*03f0*/ 	.word	0xffffffff


	//   ....[64]....
        /*03f4*/ 	.word	0xffffffff


	//   ....[65]....
        /*03f8*/ 	.word	0xffffffff


	//   ....[66]....
        /*03fc*/ 	.word	0xffffffff


	//   ....[67]....
        /*0400*/ 	.word	0xffffffff


	//   ....[68]....
        /*0404*/ 	.word	0xffffffff


	//   ....[69]....
        /*0408*/ 	.word	0xffffffff


	//   ....[70]....
        /*040c*/ 	.word	0xffffffff


	//   ....[71]....
        /*0410*/ 	.word	0xffffffff


	//   ....[72]....
        /*0414*/ 	.word	0xffffffff


	//   ....[73]....
        /*0418*/ 	.word	0xffffffff


	//   ....[74]....
        /*041c*/ 	.word	0xffffffff


	//   ....[75]....
        /*0420*/ 	.word	0xffffffff


	//   ....[76]....
        /*0424*/ 	.word	0xffffffff


	//   ....[77]....
        /*0428*/ 	.word	0xffffffff


	//   ....[78]....
        /*042c*/ 	.word	0xffffffff


	//   ....[79]....
        /*0430*/ 	.word	0xffffffff


	//   ....[80]....
        /*0434*/ 	.word	0xffffffff


	//   ....[81]....
        /*0438*/ 	.word	0xffffffff


	//   ....[82]....
        /*043c*/ 	.word	0xffffffff


	//   ....[83]....
        /*0440*/ 	.word	0xffffffff


	//   ....[84]....
        /*0444*/ 	.word	0xffffffff


	//   ....[85]....
        /*0448*/ 	.word	0xffffffff


	//   ....[86]....
        /*044c*/ 	.word	0xffffffff


	//   ....[87]....
        /*0450*/ 	.word	0xffffffff


	//   ....[88]....
        /*0454*/ 	.word	0xffffffff


	//   ....[89]....
        /*0458*/ 	.word	0xffffffff


	//   ....[90]....
        /*045c*/ 	.word	0xffffffff


	//   ....[91]....
        /*0460*/ 	.word	0xffffffff


	//   ....[92]....
        /*0464*/ 	.word	0xffffffff


	//   ....[93]....
        /*0468*/ 	.word	0xffffffff


	//   ....[94]....
        /*046c*/ 	.word	0xffffffff


	//   ....[95]....
        /*0470*/ 	.word	0xffffffff


	//   ....[96]....
        /*0474*/ 	.word	0xffffffff


	//   ....[97]....
        /*0478*/ 	.word	0xffffffff


	//   ....[98]....
        /*047c*/ 	.word	0xffffffff


	//   ....[99]....
        /*0480*/ 	.word	0xffffffff


	//   ....[100]....
        /*0484*/ 	.word	0xffffffff


	//   ....[101]....
        /*0488*/ 	.word	0xffffffff


	//   ....[102]....
        /*048c*/ 	.word	0xffffffff


	//   ....[103]....
        /*0490*/ 	.word	0xffffffff


	//   ....[104]....
        /*0494*/ 	.word	0xffffffff


	//   ....[105]....
        /*0498*/ 	.word	0xffffffff


	//   ....[106]....
        /*049c*/ 	.word	0xffffffff


	//   ....[107]....
        /*04a0*/ 	.word	0xffffffff


	//   ....[108]....
        /*04a4*/ 	.word	0xffffffff


	//   ....[109]....
        /*04a8*/ 	.word	0xffffffff


	//   ....[110]....
        /*04ac*/ 	.word	0xffffffff


	//   ....[111]....
        /*04b0*/ 	.word	0xffffffff


	//   ....[112]....
        /*04b4*/ 	.word	0xffffffff


	//   ....[113]....
        /*04b8*/ 	.word	0xffffffff


	//   ....[114]....
        /*04bc*/ 	.word	0xffffffff


	//   ....[115]....
        /*04c0*/ 	.word	0xffffffff


	//   ....[116]....
        /*04c4*/ 	.word	0xffffffff


	//   ....[117]....
        /*04c8*/ 	.word	0xffffffff


	//   ....[118]....
        /*04cc*/ 	.word	0xffffffff


	//   ....[119]....
        /*04d0*/ 	.word	0xffffffff


	//   ....[120]....
        /*04d4*/ 	.word	0xffffffff


	//   ....[121]....
        /*04d8*/ 	.word	0xffffffff


	//   ....[122]....
        /*04dc*/ 	.word	0xffffffff


	//   ....[123]....
        /*04e0*/ 	.word	0xffffffff


	//   ....[124]....
        /*04e4*/ 	.word	0xffffffff


	//   ....[125]....
        /*04e8*/ 	.word	0xffffffff


	//   ....[126]....
        /*04ec*/ 	.word	0xffffffff


	//   ....[127]....
        /*04f0*/ 	.word	0xffffffff


	//   ....[128]....
        /*04f4*/ 	.word	0xffffffff


	//   ....[129]....
        /*04f8*/ 	.word	0xffffffff


	//   ....[130]....
        /*04fc*/ 	.word	0xffffffff


	//   ....[131]....
        /*0500*/ 	.word	0xffffffff


	//   ....[132]....
        /*0504*/ 	.word	0xffffffff


	//   ....[133]....
        /*0508*/ 	.word	0xffffffff


	//   ....[134]....
        /*050c*/ 	.word	0xffffffff


	//   ....[135]....
        /*0510*/ 	.word	0xffffffff


	//   ....[136]....
        /*0514*/ 	.word	0xffffffff


	//   ....[137]....
        /*0518*/ 	.word	0xffffffff


	//   ....[138]....
        /*051c*/ 	.word	0xffffffff


	//   ....[139]....
        /*0520*/ 	.word	0xffffffff


	//   ....[140]....
        /*0524*/ 	.word	0xffffffff


	//   ....[141]....
        /*0528*/ 	.word	0xffffffff


	//   ....[142]....
        /*052c*/ 	.word	0xffffffff


	//   ....[143]....
        /*0530*/ 	.word	0xffffffff


	//   ....[144]....
        /*0534*/ 	.word	0xffffffff


	//   ....[145]....
        /*0538*/ 	.word	0xffffffff


	//   ....[146]....
        /*053c*/ 	.word	0xffffffff


	//   ....[147]....
        /*0540*/ 	.word	0xffffffff


	//   ....[148]....
        /*0544*/ 	.word	0xffffffff


	//   ....[149]....
        /*0548*/ 	.word	0xffffffff


	//   ....[150]....
        /*054c*/ 	.word	0xffffffff


	//   ....[151]....
        /*0550*/ 	.word	0xffffffff


	//   ....[152]....
        /*0554*/ 	.word	0xffffffff


	//   ....[153]....
        /*0558*/ 	.word	0xffffffff


	//   ....[154]....
        /*055c*/ 	.word	0xffffffff


	//   ....[155]....
        /*0560*/ 	.word	0xffffffff


	//   ....[156]....
        /*0564*/ 	.word	0xffffffff


	//   ....[157]....
        /*0568*/ 	.word	0xffffffff


	//   ....[158]....
        /*056c*/ 	.word	0xffffffff


	//   ....[159]....
        /*0570*/ 	.word	0xffffffff


	//   ....[160]....
        /*0574*/ 	.word	0xffffffff


	//   ....[161]....
        /*0578*/ 	.word	0xffffffff


	//   ....[162]....
        /*057c*/ 	.word	0xffffffff


	//   ....[163]....
        /*0580*/ 	.word	0xffffffff


	//   ....[164]....
        /*0584*/ 	.word	0xffffffff


	//   ....[165]....
        /*0588*/ 	.word	0xffffffff


	//   ....[166]....
        /*058c*/ 	.word	0xffffffff


	//   ....[167]....
        /*0590*/ 	.word	0xffffffff


	//   ....[168]....
        /*0594*/ 	.word	0xffffffff


	//   ....[169]....
        /*0598*/ 	.word	0xffffffff


	//   ....[170]....
        /*059c*/ 	.word	0xffffffff


	//   ....[171]....
        /*05a0*/ 	.word	0xffffffff


	//   ....[172]....
        /*05a4*/ 	.word	0xffffffff


	//   ....[173]....
        /*05a8*/ 	.word	0xffffffff


	//   ....[174]....
        /*05ac*/ 	.word	0xffffffff


	//   ....[175]....
        /*05b0*/ 	.word	0xffffffff


	//   ....[176]....
        /*05b4*/ 	.word	0xffffffff


	//   ....[177]....
        /*05b8*/ 	.word	0xffffffff


	//   ....[178]....
        /*05bc*/ 	.word	0xffffffff


	//   ....[179]....
        /*05c0*/ 	.word	0xffffffff


	//   ....[180]....
        /*05c4*/ 	.word	0xffffffff


	//   ....[181]....
        /*05c8*/ 	.word	0xffffffff


	//   ....[182]....
        /*05cc*/ 	.word	0xffffffff


	//   ....[183]....
        /*05d0*/ 	.word	0xffffffff


	//   ....[184]....
        /*05d4*/ 	.word	0xffffffff


	//   ....[185]....
        /*05d8*/ 	.word	0x0500000f


	//   ....[186]....
        /*05dc*/ 	.word	0x0500000f


	//   ....[187]....
        /*05e0*/ 	.word	0x0500000f


	//   ....[188]....
        /*05e4*/ 	.word	0x0500000f


	//   ....[189]....
        /*05e8*/ 	.word	0x0500000f


	//   ....[190]....
        /*05ec*/ 	.word	0x0500000f


	//   ....[191]....
        /*05f0*/ 	.word	0x0500000f


	//   ....[192]....
        /*05f4*/ 	.word	0x0500000f


	//   ....[193]....
        /*05f8*/ 	.word	0x0500000f


	//   ....[194]....
        /*05fc*/ 	.word	0x0500000f


	//   ....[195]....
        /*0600*/ 	.word	0x0500000f


	//   ....[196]....
        /*0604*/ 	.word	0x0500000f


	//   ....[197]....
        /*0608*/ 	.word	0x0500000f


	//   ....[198]....
        /*060c*/ 	.word	0x0500000f


	//   ....[199]....
        /*0610*/ 	.word	0x0500000f


	//   ....[200]....
        /*0614*/ 	.word	0x0500000f


	//   ....[201]....
        /*0618*/ 	.word	0x0500000f


	//   ....[202]....
        /*061c*/ 	.word	0x0500000f


	//   ....[203]....
        /*0620*/ 	.word	0x0500000f


	//   ....[204]....
        /*0624*/ 	.word	0x0500000f


	//   ....[205]....
        /*0628*/ 	.word	0x0500000f


	//   ....[206]....
        /*062c*/ 	.word	0x0500000f


	//   ....[207]....
        /*0630*/ 	.word	0x0500000f


	//   ....[208]....
        /*0634*/ 	.word	0x0500000f


	//   ....[209]....
        /*0638*/ 	.word	0x0500000f


	//   ....[210]....
        /*063c*/ 	.word	0x0500000f


	//   ....[211]....
        /*0640*/ 	.word	0x0500000f


	//   ....[212]....
        /*0644*/ 	.word	0x0500000f


	//   ....[213]....
        /*0648*/ 	.word	0x0500000f


	//   ....[214]....
        /*064c*/ 	.word	0x0500000f


	//   ....[215]....
        /*0650*/ 	.word	0x0500000f


	//   ....[216]....
        /*0654*/ 	.word	0x0500000f


	//   ....[217]....
        /*0658*/ 	.word	0x0500000f


	//   ....[218]....
        /*065c*/ 	.word	0x0500000f


	//   ....[219]....
        /*0660*/ 	.word	0x0500000f


	//   ....[220]....
        /*0664*/ 	.word	0x0500000f


	//   ....[221]....
        /*0668*/ 	.word	0x0500000f


	//   ....[222]....
        /*066c*/ 	.word	0x0500000f


	//   ....[223]....
        /*0670*/ 	.word	0x0500000f


	//   ....[224]....
        /*0674*/ 	.word	0x0500000f


	//   ....[225]....
        /*0678*/ 	.word	0x0500000f


	//   ....[226]....
        /*067c*/ 	.word	0x0500000f


	//   ....[227]....
        /*0680*/ 	.word	0x0500000f


	//   ....[228]....
        /*0684*/ 	.word	0x0500000f


	//   ....[229]....
        /*0688*/ 	.word	0x0500000f


	//   ....[230]....
        /*068c*/ 	.word	0x0500000f


	//   ....[231]....
        /*0690*/ 	.word	0x0500000f


	//   ....[232]....
        /*0694*/ 	.word	0x0500000f


	//   ....[233]....
        /*0698*/ 	.word	0x0500000f


	//   ....[234]....
        /*069c*/ 	.word	0x0500000f


	//   ....[235]....
        /*06a0*/ 	.word	0x0500000f


	//   ....[236]....
        /*06a4*/ 	.word	0x0500000f


	//   ....[237]....
        /*06a8*/ 	.word	0x0500000f


	//   ....[238]....
        /*06ac*/ 	.word	0x0500000f


	//   ....[239]....
        /*06b0*/ 	.word	0x0500000f


	//   ....[240]....
        /*06b4*/ 	.word	0x0500000f


	//   ....[241]....
        /*06b8*/ 	.word	0x0500000f


	//   ....[242]....
        /*06bc*/ 	.word	0x0500000f


	//   ....[243]....
        /*06c0*/ 	.word	0x0500000f


	//   ....[244]....
        /*06c4*/ 	.word	0x0500000f


	//   ....[245]....
        /*06c8*/ 	.word	0x0500000f


	//   ....[246]....
        /*06cc*/ 	.word	0x0500000f


	//   ....[247]....
        /*06d0*/ 	.word	0x0500000f


	//   ....[248]....
        /*06d4*/ 	.word	0x0500000f


	//   ....[249]....
        /*06d8*/ 	.word	0x0500000f


	//   ....[250]....
        /*06dc*/ 	.word	0x0500000f


	//   ....[251]....
        /*06e0*/ 	.word	0x0500000f


	//   ....[252]....
        /*06e4*/ 	.word	0x0500000f


	//   ....[253]....
        /*06e8*/ 	.word	0x0500000f


	//   ....[254]....
        /*06ec*/ 	.word	0x0500000f


	//   ....[255]....
        /*06f0*/ 	.word	0x0500000f


	//   ....[0]....
        /*06f4*/ 	.word	0x0500000f


	//   ....[1]....
        /*06f8*/ 	.word	0x0500000f


	//   ....[2]....
        /*06fc*/ 	.word	0x0500000f


	//   ....[3]....
        /*0700*/ 	.word	0x0500000f


	//   ....[4]....
        /*0704*/ 	.word	0x0500000f


	//   ....[5]....
        /*0708*/ 	.word	0x0500000f


	//   ....[6]....
        /*070c*/ 	.word	0x0500000f


	//   ....[7]....
        /*0710*/ 	.word	0x0500000f


	//   ....[8]....
        /*0714*/ 	.word	0x0500000f


	//   ....[9]....
        /*0718*/ 	.word	0x0500000f


	//   ....[10]....
        /*071c*/ 	.word	0x0500000f


	//   ....[11]....
        /*0720*/ 	.word	0x0500000f


	//   ....[12]....
        /*0724*/ 	.word	0x0500000f


	//   ....[13]....
        /*0728*/ 	.word	0x0500000f


	//   ....[14]....
        /*072c*/ 	.word	0x0500000f


	//   ....[15]....
        /*0730*/ 	.word	0x0500000f


	//   ....[16]....
        /*0734*/ 	.word	0x0500000f


	//   ....[17]....
        /*0738*/ 	.word	0x0500000f


	//   ....[18]....
        /*073c*/ 	.word	0x0500000f


	//   ....[19]....
        /*0740*/ 	.word	0x0500000f


	//   ....[20]....
        /*0744*/ 	.word	0x0500000f


	//   ....[21]....
        /*0748*/ 	.word	0x0500000f


	//   ....[22]....
        /*074c*/ 	.word	0x0500000f


	//   ....[23]....
        /*0750*/ 	.word	0x0500000f


	//   ....[24]....
        /*0754*/ 	.word	0x0500000f


	//   ....[25]....
        /*0758*/ 	.word	0x0500000f


	//   ....[26]....
        /*075c*/ 	.word	0x0500000f


	//   ....[27]....
        /*0760*/ 	.word	0x0500000f


	//   ....[28]....
        /*0764*/ 	.word	0x0500000f


	//   ....[29]....
        /*0768*/ 	.word	0x0500000f


	//   ....[30]....
        /*076c*/ 	.word	0x0500000f


	//   ....[31]....
        /*0770*/ 	.word	0x0500000f


	//   ....[32]....
        /*0774*/ 	.word	0x0500000f


	//   ....[33]....
        /*0778*/ 	.word	0x0500000f


	//   ....[34]....
        /*077c*/ 	.word	0x0500000f


	//   ....[35]....
        /*0780*/ 	.word	0x0500000f


	//   ....[36]....
        /*0784*/ 	.word	0x0500000f


	//   ....[37]....
        /*0788*/ 	.word	0x0500000f


	//   ....[38]....
        /*078c*/ 	.word	0x0500000f


	//   ....[39]....
        /*0790*/ 	.word	0x0500000f


	//   ....[40]....
        /*0794*/ 	.word	0x0500000f


	//   ....[41]....
        /*0798*/ 	.word	0x0500000f


	//----- nvinfo : EIATTR_COOP_GROUP_INSTR_OFFSETS
	.align		4
.L_316:
        /*079c*/ 	.byte	0x04, 0x28
        /*079e*/ 	.short	(.L_318 - .L_317)


	//   ....[0]....
.L_317:
        /*07a0*/ 	.word	0x00000060


	//   ....[1]....
        /*07a4*/ 	.word	0x00000140


	//   ....[2]....
        /*07a8*/ 	.word	0x00000190


	//   ....[3]....
        /*07ac*/ 	.word	0x000003c0


	//   ....[4]....
        /*07b0*/ 	.word	0x00000520


	//   ....[5]....
        /*07b4*/ 	.word	0x00000640


	//   ....[6]....
        /*07b8*/ 	.word	0x000007a0


	//   ....[7]....
        /*07bc*/ 	.word	0x00003c70


	//   ....[8]....
        /*07c0*/ 	.word	0x00003c80


	//   ....[9]....
        /*07c4*/ 	.word	0x00005380


	//   ....[10]....
        /*07c8*/ 	.word	0x00005390


	//   ....[11]....
        /*07cc*/ 	.word	0x00007600


	//   ....[12]....
        /*07d0*/ 	.word	0x00007610


	//   ....[13]....
        /*07d4*/ 	.word	0x00008eb0


	//   ....[14]....
        /*07d8*/ 	.word	0x00008ec0


	//   ....[15]....
        /*07dc*/ 	.word	0x0000a900


	//   ....[16]....
        /*07e0*/ 	.word	0x0000a910


	//   ....[17]....
        /*07e4*/ 	.word	0x0000abb0


	//   ....[18]....
        /*07e8*/ 	.word	0x0000abc0


	//   ....[19]....
        /*07ec*/ 	.word	0x0000b100


	//   ....[20]....
        /*07f0*/ 	.word	0x0000b120


	//   ....[21]....
        /*07f4*/ 	.word	0x0000b2b0


	//   ....[22]....
        /*07f8*/ 	.word	0x0000b2d0


	//   ....[23]....
        /*07fc*/ 	.word	0x0000bb30


	//   ....[24]....
        /*0800*/ 	.word	0x0000c220


	//   ....[25]....
        /*0804*/ 	.word	0x0000c230


	//   ....[26]....
        /*0808*/ 	.word	0x0000c240


	//   ....[27]....
        /*080c*/ 	.word	0x0000c250


	//   ....[28]....
        /*0810*/ 	.word	0x0000cae0


	//   ....[29]....
        /*0814*/ 	.word	0x0000caf0


	//   ....[30]....
        /*0818*/ 	.word	0x0000cb00


	//   ....[31]....
        /*081c*/ 	.word	0x0000cb10


	//   ....[32]....
        /*0820*/ 	.word	0x0000fc10


	//   ....[33]....
        /*0824*/ 	.word	0x0000fc20


	//   ....[34]....
        /*0828*/ 	.word	0x0000fc30


	//   ....[35]....
        /*082c*/ 	.word	0x0000fc40


	//   ....[36]....
        /*0830*/ 	.word	0x00010300


	//   ....[37]....
        /*0834*/ 	.word	0x00010310


	//   ....[38]....
        /*0838*/ 	.word	0x00010320


	//   ....[39]....
        /*083c*/ 	.word	0x00010330


	//   ....[40]....
        /*0840*/ 	.word	0x00013de0


	//   ....[41]....
        /*0844*/ 	.word	0x00013e00


	//   ....[42]....
        /*0848*/ 	.word	0x000142e0


	//   ....[43]....
        /*084c*/ 	.word	0x000143f0


	//   ....[44]....
        /*0850*/ 	.word	0x00014a50


	//   ....[45]....
        /*0854*/ 	.word	0x00014ae0


	//   ....[46]....
        /*0858*/ 	.word	0x00016590


	//   ....[47]....
        /*085c*/ 	.word	0x000165b0


	//   ....[48]....
        /*0860*/ 	.word	0x00016eb0


	//   ....[49]....
        /*0864*/ 	.word	0x00016f10


	//   ....[50]....
        /*0868*/ 	.word	0x00016f30


	//   ....[51]....
        /*086c*/ 	.word	0x00016f50


	//   ....[52]....
        /*0870*/ 	.word	0x00018e50


	//   ....[53]....
        /*0874*/ 	.word	0x00018e60


	//   ....[54]....
        /*0878*/ 	.word	0x00018e90


	//   ....[55]....
        /*087c*/ 	.word	0x00018ea0


	//   ....[56]....
        /*0880*/ 	.word	0x0001a230


	//   ....[57]....
        /*0884*/ 	.word	0x0001a2b0


	//   ....[58]....
        /*0888*/ 	.word	0x0001a2e0


	//   ....[59]....
        /*088c*/ 	.word	0x0001a2f0


	//   ....[60]....
        /*0890*/ 	.word	0x0001b410


	//   ....[61]....
        /*0894*/ 	.word	0x0001b420


	//   ....[62]....
        /*0898*/ 	.word	0x0001b430


	//   ....[63]....
        /*089c*/ 	.word	0x0001b440


	//   ....[64]....
        /*08a0*/ 	.word	0x0001bb20


	//   ....[65]....
        /*08a4*/ 	.word	0x0001bb60


	//   ....[66]....
        /*08a8*/ 	.word	0x0001bc30


	//   ....[67]....
        /*08ac*/ 	.word	0x0001bc50


	//   ....[68]....
        /*08b0*/ 	.word	0x0001bd20


	//   ....[69]....
        /*08b4*/ 	.word	0x0001bd40


	//   ....[70]....
        /*08b8*/ 	.word	0x0001be20


	//   ....[71]....
        /*08bc*/ 	.word	0x0001be40


	//   ....[72]....
        /*08c0*/ 	.word	0x0001c2a0


	//   ....[73]....
        /*08c4*/ 	.word	0x0001c2b0


	//   ....[74]....
        /*08c8*/ 	.word	0x0001c700


	//   ....[75]....
        /*08cc*/ 	.word	0x0001c710


	//   ....[76]....
        /*08d0*/ 	.word	0x0001d3b0


	//   ....[77]....
        /*08d4*/ 	.word	0x0001d3d0


	//   ....[78]....
        /*08d8*/ 	.word	0x0001d4a0


	//   ....[79]....
        /*08dc*/ 	.word	0x0001d4c0


	//   ....[80]....
        /*08e0*/ 	.word	0x0001d590


	//   ....[81]....
        /*08e4*/ 	.word	0x0001d5b0


	//   ....[82]....
        /*08e8*/ 	.word	0x0001d690


	//   ....[83]....
        /*08ec*/ 	.word	0x0001d6b0


	//   ....[84]....
        /*08f0*/ 	.word	0x0001d810


	//   ....[85]....
        /*08f4*/ 	.word	0x0001da10


	//   ....[86]....
        /*08f8*/ 	.word	0x0001da40


	//   ....[87]....
        /*08fc*/ 	.word	0x0001da70


	//   ....[88]....
        /*0900*/ 	.word	0x0001daa0


	//   ....[89]....
        /*0904*/ 	.word	0x0001dad0


	//   ....[90]....
        /*0908*/ 	.word	0x0001db00


	//   ....[91]....
        /*090c*/ 	.word	0x0001dca0


	//   ....[92]....
        /*0910*/ 	.word	0x0001dcd0


	//   ....[93]....
        /*0914*/ 	.word	0x0001dd00


	//   ....[94]....
        /*0918*/ 	.word	0x0001dd30


	//   ....[95]....
        /*091c*/ 	.word	0x0001dd60


	//   ....[96]....
        /*0920*/ 	.word	0x0001dd90


	//   ....[97]....
        /*0924*/ 	.word	0x0001de20


	//   ....[98]....
        /*0928*/ 	.word	0x0001de50


	//   ....[99]....
        /*092c*/ 	.word	0x0001de60


	//   ....[100]....
        /*0930*/ 	.word	0x0001dea0


	//   ....[101]....
        /*0934*/ 	.word	0x0001f3a0


	//   ....[102]....
        /*0938*/ 	.word	0x00021590


	//   ....[103]....
        /*093c*/ 	.word	0x000215c0


	//   ....[104]....
        /*0940*/ 	.word	0x00021670


	//   ....[105]....
        /*0944*/ 	.word	0x00021690


	//   ....[106]....
        /*0948*/ 	.word	0x00021730


	//   ....[107]....
        /*094c*/ 	.word	0x00021750


	//   ....[108]....
        /*0950*/ 	.word	0x000217f0


	//   ....[109]....
        /*0954*/ 	.word	0x00021810


	//   ....[110]....
        /*0958*/ 	.word	0x000218b0


	//   ....[111]....
        /*095c*/ 	.word	0x000218d0


	//   ....[112]....
        /*0960*/ 	.word	0x000218e0


	//   ....[113]....
        /*0964*/ 	.word	0x00021970


	//   ....[114]....
        /*0968*/ 	.word	0x00022120


	//   ....[115]....
        /*096c*/ 	.word	0x00022160


	//   ....[116]....
        /*0970*/ 	.word	0x00022180


	//   ....[117]....
        /*0974*/ 	.word	0x00022210


	//   ....[118]....
        /*0978*/ 	.word	0x00022220


	//   ....[119]....
        /*097c*/ 	.word	0x000222c0


	//   ....[120]....
        /*0980*/ 	.word	0x000222d0


	//   ....[121]....
        /*0984*/ 	.word	0x00022370


	//   ....[122]....
        /*0988*/ 	.word	0x00022380


	//   ....[123]....
        /*098c*/ 	.word	0x00022420


	//   ....[124]....
        /*0990*/ 	.word	0x00022430


	//   ....[125]....
        /*0994*/ 	.word	0x000224d0


	//   ....[126]....
        /*0998*/ 	.word	0x000224e0


	//   ....[127]....
        /*099c*/ 	.word	0x00022580


	//   ....[128]....
        /*09a0*/ 	.word	0x00022590


	//   ....[129]....
        /*09a4*/ 	.word	0x000225a0


	//   ....[130]....
        /*09a8*/ 	.word	0x00022da0


	//   ....[131]....
        /*09ac*/ 	.word	0x00022db0


	//   ....[132]....
        /*09b0*/ 	.word	0x00022dc0


	//   ....[133]....
        /*09b4*/ 	.word	0x00022e50


	//   ....[134]....
        /*09b8*/ 	.word	0x00022e60


	//   ....[135]....
        /*09bc*/ 	.word	0x00022ec0


	//   ....[136]....
        /*09c0*/ 	.word	0x00022ef0


	//   ....[137]....
        /*09c4*/ 	.word	0x00022f30


	//   ....[138]....
        /*09c8*/ 	.word	0x00022f60


	//   ....[139]....
        /*09cc*/ 	.word	0x00022fa0


	//   ....[140]....
        /*09d0*/ 	.word	0x00022fd0


	//   ....[141]....
        /*09d4*/ 	.word	0x00023010


	//   ....[142]....
        /*09d8*/ 	.word	0x000232a0


	//   ....[143]....
        /*09dc*/ 	.word	0x000232d0


	//   ....[144]....
        /*09e0*/ 	.word	0x00023360


	//   ....[145]....
        /*09e4*/ 	.word	0x00023370


	//   ....[146]....
        /*09e8*/ 	.word	0x000233e0


	//   ....[147]....
        /*09ec*/ 	.word	0x000233f0


	//   ....[148]....
        /*09f0*/ 	.word	0x00023460


	//   ....[149]....
        /*09f4*/ 	.word	0x00023470


	//   ....[150]....
        /*09f8*/ 	.word	0x000234e0


	//   ....[151]....
        /*09fc*/ 	.word	0x000234f0


	//   ....[152]....
        /*0a00*/ 	.word	0x00023500


	//   ....[153]....
        /*0a04*/ 	.word	0x00023570


	//   ....[154]....
        /*0a08*/ 	.word	0x00023b20


	//   ....[155]....
        /*0a0c*/ 	.word	0x00023b60


	//   ....[156]....
        /*0a10*/ 	.word	0x00023b80


	//   ....[157]....
        /*0a14*/ 	.word	0x00023b90


	//   ....[158]....
        /*0a18*/ 	.word	0x00023bd0


	//   ....[159]....
        /*0a1c*/ 	.word	0x00023bf0


	//   ....[160]....
        /*0a20*/ 	.word	0x00023c60


	//   ....[161]....
        /*0a24*/ 	.word	0x00023c80


	//   ....[162]....
        /*0a28*/ 	.word	0x00023ce0


	//   ....[163]....
        /*0a2c*/ 	.word	0x00023d00


	//   ....[164]....
        /*0a30*/ 	.word	0x00023d50


	//   ....[165]....
        /*0a34*/ 	.word	0x00023d70


	//   ....[166]....
        /*0a38*/ 	.word	0x000241d0


	//   ....[167]....
        /*0a3c*/ 	.word	0x00024200


	//   ....[168]....
        /*0a40*/ 	.word	0x00024260


	//   ....[169]....
        /*0a44*/ 	.word	0x00024290


	//   ....[170]....
        /*0a48*/ 	.word	0x000242c0


	//   ....[171]....
        /*0a4c*/ 	.word	0x000242f0


	//   ....[172]....
        /*0a50*/ 	.word	0x00024320


	//   ....[173]....
        /*0a54*/ 	.word	0x00024350


	//   ....[174]....
        /*0a58*/ 	.word	0x00024500


	//   ....[175]....
        /*0a5c*/ 	.word	0x00024530


	//   ....[176]....
        /*0a60*/ 	.word	0x00024560


	//   ....[177]....
        /*0a64*/ 	.word	0x00024590


	//   ....[178]....
        /*0a68*/ 	.word	0x000245c0


	//   ....[179]....
        /*0a6c*/ 	.word	0x000245f0


	//   ....[180]....
        /*0a70*/ 	.word	0x000246b0


	//   ....[181]....
        /*0a74*/ 	.word	0x000246d0


	//   ....[182]....
        /*0a78*/ 	.word	0x000246f0


	//   ....[183]....
        /*0a7c*/ 	.word	0x00024750


	//   ....[184]....
        /*0a80*/ 	.word	0x00025180


	//   ....[185]....
        /*0a84*/ 	.word	0x000254a0


	//   ....[186]....
        /*0a88*/ 	.word	0x00025530


	//   ....[187]....
        /*0a8c*/ 	.word	0x000255d0


	//   ....[188]....
        /*0a90*/ 	.word	0x00025660


	//   ....[189]....
        /*0a94*/ 	.word	0x00025750


	//   ....[190]....
        /*0a98*/ 	.word	0x000257e0


	//   ....[191]....
        /*0a9c*/ 	.word	0x00025880


	//   ....[192]....
        /*0aa0*/ 	.word	0x00025910


	//   ....[193]....
        /*0aa4*/ 	.word	0x00025a00


	//   ....[194]....
        /*0aa8*/ 	.word	0x00025a90


	//   ....[195]....
        /*0aac*/ 	.word	0x00025b30


	//   ....[196]....
        /*0ab0*/ 	.word	0x00025bc0


	//   ....[197]....
        /*0ab4*/ 	.word	0x00025cb0


	//   ....[198]....
        /*0ab8*/ 	.word	0x00025d40


	//   ....[199]....
        /*0abc*/ 	.word	0x00025d90


	//   ....[200]....
        /*0ac0*/ 	.word	0x00025de0


	//   ....[201]....
        /*0ac4*/ 	.word	0x00025e80


	//   ....[202]....
        /*0ac8*/ 	.word	0x00025f10


	//   ....[203]....
        /*0acc*/ 	.word	0x00025f60


	//   ....[204]....
        /*0ad0*/ 	.word	0x00025fb0


	//   ....[205]....
        /*0ad4*/ 	.word	0x000260a0


	//   ....[206]....
        /*0ad8*/ 	.word	0x00026130


	//   ....[207]....
        /*0adc*/ 	.word	0x00026180


	//   ....[208]....
        /*0ae0*/ 	.word	0x000261d0


	//   ....[209]....
        /*0ae4*/ 	.word	0x00026260


	//   ....[210]....
        /*0ae8*/ 	.word	0x000262f0


	//   ....[211]....
        /*0aec*/ 	.word	0x00026340


	//   ....[212]....
        /*0af0*/ 	.word	0x00026390


	//   ....[213]....
        /*0af4*/ 	.word	0x00026690


	//   ....[214]....
        /*0af8*/ 	.word	0x00026970


	//   ....[215]....
        /*0afc*/ 	.word	0x00026a60


	//   ....[216]....
        /*0b00*/ 	.word	0x00026b00


	//   ....[217]....
        /*0b04*/ 	.word	0x00026c30


	//   ....[218]....
        /*0b08*/ 	.word	0x00026c90


	//   ....[219]....
        /*0b0c*/ 	.word	0x00026dc0


	//   ....[220]....
        /*0b10*/ 	.word	0x00026e20


	//   ....[221]....
        /*0b14*/ 	.word	0x00026f50


	//   ....[222]....
        /*0b18*/ 	.word	0x00026fb0


	//   ....[223]....
        /*0b1c*/ 	.word	0x000270e0


	//   ....[224]....
        /*0b20*/ 	.word	0x00027140


	//   ....[225]....
        /*0b24*/ 	.word	0x00027260


	//   ....[226]....
        /*0b28*/ 	.word	0x000272b0


	//   ....[227]....
        /*0b2c*/ 	.word	0x00027360


	//   ....[228]....
        /*0b30*/ 	.word	0x000273c0


	//   ....[229]....
        /*0b34*/ 	.word	0x000274e0


	//   ....[230]....
        /*0b38*/ 	.word	0x00027530


	//   ....[231]....
        /*0b3c*/ 	.word	0x00027660


	//   ....[232]....
        /*0b40*/ 	.word	0x000276b0


	//   ....[233]....
        /*0b44*/ 	.word	0x000277e0


	//   ....[234]....
        /*0b48*/ 	.word	0x00027830


	//   ....[235]....
        /*0b4c*/ 	.word	0x00027960


	//   ....[236]....
        /*0b50*/ 	.word	0x000279b0


	//   ....[237]....
        /*0b54*/ 	.word	0x00027ae0


	//   ....[238]....
        /*0b58*/ 	.word	0x00027b30


	//   ....[239]....
        /*0b5c*/ 	.word	0x00027c60


	//   ....[240]....
        /*0b60*/ 	.word	0x00027cb0


	//   ....[241]....
        /*0b64*/ 	.word	0x00027dc0


	//   ....[242]....
        /*0b68*/ 	.word	0x00027e10


	//   ....[243]....
        /*0b6c*/ 	.word	0x00027f40


	//   ....[244]....
        /*0b70*/ 	.word	0x00027ff0


	//   ....[245]....
        /*0b74*/ 	.word	0x00028110


	//   ....[246]....
        /*0b78*/ 	.word	0x00028160


	//   ....[247]....
        /*0b7c*/ 	.word	0x00028250


	//   ....[248]....
        /*0b80*/ 	.word	0x000282a0


	//   ....[249]....
        /*0b84*/ 	.word	0x00028390


	//   ....[250]....
        /*0b88*/ 	.word	0x000283e0


	//   ....[251]....
        /*0b8c*/ 	.word	0x000284d0


	//   ....[252]....
        /*0b90*/ 	.word	0x00028520


	//   ....[253]....
        /*0b94*/ 	.word	0x00028610


	//   ....[254]....
        /*0b98*/ 	.word	0x00028660


	//   ....[255]....
        /*0b9c*/ 	.word	0x00028750


	//   ....[0]....
        /*0ba0*/ 	.word	0x000287f0


	//   ....[1]....
        /*0ba4*/ 	.word	0x00028900


	//   ....[2]....
        /*0ba8*/ 	.word	0x00028950


	//   ....[3]....
        /*0bac*/ 	.word	0x00028a50


	//   ....[4]....
        /*0bb0*/ 	.word	0x00028aa0


	//   ....[5]....
        /*0bb4*/ 	.word	0x00028ba0


	//   ....[6]....
        /*0bb8*/ 	.word	0x00028bf0


	//   ....[7]....
        /*0bbc*/ 	.word	0x00028cf0


	//   ....[8]....
        /*0bc0*/ 	.word	0x00028d40


	//   ....[9]....
        /*0bc4*/ 	.word	0x00028e40


	//   ....[10]....
        /*0bc8*/ 	.word	0x00028e90


	//   ....[11]....
        /*0bcc*/ 	.word	0x00028f80


	//   ....[12]....
        /*0bd0*/ 	.word	0x00029080


	//   ....[13]....
        /*0bd4*/ 	.word	0x000291a0


	//   ....[14]....
        /*0bd8*/ 	.word	0x000291f0


	//   ....[15]....
        /*0bdc*/ 	.word	0x000292e0


	//   ....[16]....
        /*0be0*/ 	.word	0x00029330


	//   ....[17]....
        /*0be4*/ 	.word	0x00029430


	//   ....[18]....
        /*0be8*/ 	.word	0x00029480


	//   ....[19]....
        /*0bec*/ 	.word	0x00029570


	//   ....[20]....
        /*0bf0*/ 	.word	0x000295c0


	//   ....[21]....
        /*0bf4*/ 	.word	0x000296a0


	//   ....[22]....
        /*0bf8*/ 	.word	0x000296f0


	//   ....[23]....
        /*0bfc*/ 	.word	0x00029780


	//   ....[24]....
        /*0c00*/ 	.word	0x00029820


	//   ....[25]....
        /*0c04*/ 	.word	0x000299b0


	//   ....[26]....
        /*0c08*/ 	.word	0x00029a20


	//   ....[27]....
        /*0c0c*/ 	.word	0x00029a90


	//   ....[28]....
        /*0c10*/ 	.word	0x00029b00


	//   ....[29]....
        /*0c14*/ 	.word	0x00029b70


	//   ....[30]....
        /*0c18*/ 	.word	0x00029bf0


	//   ....[31]....
        /*0c1c*/ 	.word	0x00029c70


	//   ....[32]....
        /*0c20*/ 	.word	0x00029d00


	//   ....[33]....
        /*0c24*/ 	.word	0x00029d70


	//   ....[34]....
        /*0c28*/ 	.word	0x00029de0


	//   ....[35]....
        /*0c2c*/ 	.word	0x00029e50


	//   ....[36]....
        /*0c30*/ 	.word	0x00029ed0


	//   ....[37]....
        /*0c34*/ 	.word	0x00029f40


	//   ....[38]....
        /*0c38*/ 	.word	0x00029fd0


	//   ....[39]....
        /*0c3c*/ 	.word	0x0002a030


	//   ....[40]....
        /*0c40*/ 	.word	0x0002a0c0


	//   ....[41]....
        /*0c44*/ 	.word	0x0002a1f0


	//----- nvinfo : EIATTR_REG_RECONFIG
	.align		4
.L_318:
        /*0c48*/ 	.byte	0x01, 0x54
	.zero		2


	//----- nvinfo : EIATTR_SYSCALL_OFFSETS
	.align		4
        /*0c4c*/ 	.byte	0x04, 0x46
        /*0c4e*/ 	.short	(.L_320 - .L_319)


	//   ....[0]....
.L_319:
        /*0c50*/ 	.word	0x00001fb0


	//   ....[1]....
        /*0c54*/ 	.word	0x00002100


	//   ....[2]....
        /*0c58*/ 	.word	0x0000bca0


	//   ....[3]....
        /*0c5c*/ 	.word	0x0000bfa0


	//   ....[4]....
        /*0c60*/ 	.word	0x00020b20


	//   ....[5]....
        /*0c64*/ 	.word	0x00020c70


	//   ....[6]....
        /*0c68*/ 	.word	0x00020d60


	//   ....[7]....
        /*0c6c*/ 	.word	0x00021d40


	//----- nvinfo : EIATTR_MBARRIER_INSTR_OFFSETS
	.align		4
.L_320:
        /*0c70*/ 	.byte	0x04, 0x39
        /*0c72*/ 	.short	(.L_322 - .L_321)


	//   ....[0]....
.L_321:
        /*0c74*/ 	.word	0x00000270
        /*0c78*/ 	.word	0x000000ff
        /*0c7c*/ 	.word	0x0002a800
        /*0c80*/ 	.short	0x0100
        /*0c82*/ 	.byte	0x08
	.zero		1


	//   ....[1]....
        /*0c84*/ 	.word	0x00000280
        /*0c88*/ 	.word	0x000000ff
        /*0c8c*/ 	.word	0x0002a820
        /*0c90*/ 	.short	0x0100
        /*0c92*/ 	.byte	0x08
	.zero		1


	//   ....[2]....
        /*0c94*/ 	.word	0x00000370
        /*0c98*/ 	.word	0x000000ff
        /*0c9c*/ 	.word	0x0002a830
        /*0ca0*/ 	.short	0x0100
        /*0ca2*/ 	.byte	0x08
	.zero		1


	//   ....[3]....
        /*0ca4*/ 	.word	0x00000380
        /*0ca8*/ 	.word	0x000000ff
        /*0cac*/ 	.word	0x0002a840
        /*0cb0*/ 	.short	0x0100
        /*0cb2*/ 	.byte	0x08
	.zero		1


	//   ....[4]....
        /*0cb4*/ 	.word	0x00000390
        /*0cb8*/ 	.word	0x000000ff
        /*0cbc*/ 	.word	0x0002a838
        /*0cc0*/ 	.short	0x0100
        /*0cc2*/ 	.byte	0x08
	.zero		1


	//   ....[5]....
        /*0cc4*/ 	.word	0x000003a0
        /*0cc8*/ 	.word	0x000000ff
        /*0ccc*/ 	.word	0x0002a848
        /*0cd0*/ 	.short	0x0100
        /*0cd2*/ 	.byte	0x08
	.zero		1


	//   ....[6]....
        /*0cd4*/ 	.word	0x000004d0
        /*0cd8*/ 	.word	0x000000ff
        /*0cdc*/ 	.word	0x0002a850
        /*0ce0*/ 	.short	0x0100
        /*0ce2*/ 	.byte	0x08
	.zero		1


	//   ....[7]....
        /*0ce4*/ 	.word	0x000004e0
        /*0ce8*/ 	.word	0x000000ff
        /*0cec*/ 	.word	0x0002a860
        /*0cf0*/ 	.short	0x0100
        /*0cf2*/ 	.byte	0x08
	.zero		1


	//   ....[8]....
        /*0cf4*/ 	.word	0x000004f0
        /*0cf8*/ 	.word	0x000000ff
        /*0cfc*/ 	.word	0x0002a858
        /*0d00*/ 	.short	0x0100
        /*0d02*/ 	.byte	0x08
	.zero		1


	//   ....[9]....
        /*0d04*/ 	.word	0x00000500
        /*0d08*/ 	.word	0x000000ff
        /*0d0c*/ 	.word	0x0002a868
        /*0d10*/ 	.short	0x0100
        /*0d12*/ 	.byte	0x08
	.zero		1


	//   ....[10]....
        /*0d14*/ 	.word	0x000005f0
        /*0d18*/ 	.word	0x000000ff
        /*0d1c*/ 	.word	0x0002a870
        /*0d20*/ 	.short	0x0100
        /*0d22*/ 	.byte	0x06
	.zero		1


	//   ....[11]....
        /*0d24*/ 	.word	0x00000600
        /*0d28*/ 	.word	0x000000ff
        /*0d2c*/ 	.word	0x0002a880
        /*0d30*/ 	.short	0x0100
        /*0d32*/ 	.byte	0x06
	.zero		1


	//   ....[12]....
        /*0d34*/ 	.word	0x00000610
        /*0d38*/ 	.word	0x000000ff
        /*0d3c*/ 	.word	0x0002a878
        /*0d40*/ 	.short	0x0100
        /*0d42*/ 	.byte	0x06
	.zero		1


	//   ....[13]....
        /*0d44*/ 	.word	0x00000620
        /*0d48*/ 	.word	0x000000ff
        /*0d4c*/ 	.word	0x0002a888
        /*0d50*/ 	.short	0x0100
        /*0d52*/ 	.byte	0x06
	.zero		1


	//   ....[14]....
        /*0d54*/ 	.word	0x00000750
        /*0d58*/ 	.word	0x000000ff
        /*0d5c*/ 	.word	0x0002a890
        /*0d60*/ 	.short	0x0100
        /*0d62*/ 	.byte	0x08
	.zero		1


	//   ....[15]....
        /*0d64*/ 	.word	0x00000760
        /*0d68*/ 	.word	0x000000ff
        /*0d6c*/ 	.word	0x0002a8a0
        /*0d70*/ 	.short	0x0100
        /*0d72*/ 	.byte	0x08
	.zero		1


	//   ....[16]....
        /*0d74*/ 	.word	0x00000770
        /*0d78*/ 	.word	0x000000ff
        /*0d7c*/ 	.word	0x0002a898
        /*0d80*/ 	.short	0x0100
        /*0d82*/ 	.byte	0x08
	.zero		1


	//   ....[17]....
        /*0d84*/ 	.word	0x00000780
        /*0d88*/ 	.word	0x000000ff
        /*0d8c*/ 	.word	0x0002a8a8
        /*0d90*/ 	.short	0x0100
        /*0d92*/ 	.byte	0x08
	.zero		1


	//   ....[18]....
        /*0d94*/ 	.word	0x000008b0
        /*0d98*/ 	.word	0x000000ff
        /*0d9c*/ 	.word	0x0002a8b0
        /*0da0*/ 	.short	0x0100
        /*0da2*/ 	.byte	0x08
	.zero		1


	//   ....[19]....
        /*0da4*/ 	.word	0x000008c0
        /*0da8*/ 	.word	0x000000ff
        /*0dac*/ 	.word	0x0002a8c0
        /*0db0*/ 	.short	0x0100
        /*0db2*/ 	.byte	0x08
	.zero		1


	//   ....[20]....
        /*0db4*/ 	.word	0x000008d0
        /*0db8*/ 	.word	0x000000ff
        /*0dbc*/ 	.word	0x0002a8b8
        /*0dc0*/ 	.short	0x0100
        /*0dc2*/ 	.byte	0x08
	.zero		1


	//   ....[21]....
        /*0dc4*/ 	.word	0x000008e0
        /*0dc8*/ 	.word	0x000000ff
        /*0dcc*/ 	.word	0x0002a8c8
        /*0dd0*/ 	.short	0x0100
        /*0dd2*/ 	.byte	0x08
	.zero		1


	//   ....[22]....
        /*0dd4*/ 	.word	0x00003c20
        /*0dd8*/ 	.word	0x00000054
        /*0ddc*/ 	.word	0x0002a890
        /*0de0*/ 	.short	0x010a
        /*0de2*/ 	.byte	0x3f
	.zero		1


	//   ....[23]....
        /*0de4*/ 	.word	0x00007590
        /*0de8*/ 	.word	0x00000054
        /*0dec*/ 	.word	0x0002a890
        /*0df0*/ 	.short	0x010a
        /*0df2*/ 	.byte	0x3f
	.zero		1


	//   ....[24]....
        /*0df4*/ 	.word	0x0000a760
        /*0df8*/ 	.word	0x00000054
        /*0dfc*/ 	.word	0x0002a890
        /*0e00*/ 	.short	0x010a
        /*0e02*/ 	.byte	0x3f
	.zero		1


	//   ....[25]....
        /*0e04*/ 	.word	0x0000af20
        /*0e08*/ 	.word	0x0000000b
        /*0e0c*/ 	.word	0x00000000
        /*0e10*/ 	.short	0x0101
        /*0e12*/ 	.byte	0x3f
	.zero		1


	//   ....[26]....
        /*0e14*/ 	.word	0x0000af60
        /*0e18*/ 	.word	0x00000054
        /*0e1c*/ 	.word	0x0002a8b0
        /*0e20*/ 	.short	0x010a
        /*0e22*/ 	.byte	0x3f
	.zero		1


	//   ....[27]....
        /*0e24*/ 	.word	0x0000b510
        /*0e28*/ 	.word	0x00000054
        /*0e2c*/ 	.word	0x00000000
        /*0e30*/ 	.short	0x0101
        /*0e32*/ 	.byte	0x3f
	.zero		1


	//   ....[28]....
        /*0e34*/ 	.word	0x0000bd20
        /*0e38*/ 	.word	0x00000002
        /*0e3c*/ 	.word	0x0002a800
        /*0e40*/ 	.short	0x010a
        /*0e42*/ 	.byte	0x3f
	.zero		1


	//   ....[29]....
        /*0e44*/ 	.word	0x0000bd70
        /*0e48*/ 	.word	0x00000002
        /*0e4c*/ 	.word	0x0002a800
        /*0e50*/ 	.short	0x010a
        /*0e52*/ 	.byte	0x3f
	.zero		1


	//   ....[30]....
        /*0e54*/ 	.word	0x0000d200
        /*0e58*/ 	.word	0x00000002
        /*0e5c*/ 	.word	0x0002a800
        /*0e60*/ 	.short	0x010a
        /*0e62*/ 	.byte	0x3f
	.zero		1


	//   ....[31]....
        /*0e64*/ 	.word	0x00010800
        /*0e68*/ 	.word	0x00000002
        /*0e6c*/ 	.word	0x0002a800
        /*0e70*/ 	.short	0x010a
        /*0e72*/ 	.byte	0x3f
	.zero		1


	//   ....[32]....
        /*0e74*/ 	.word	0x000133d0
        /*0e78*/ 	.word	0x00000009
        /*0e7c*/ 	.word	0x0002a830
        /*0e80*/ 	.short	0x010a
        /*0e82*/ 	.byte	0x3f
	.zero		1


	//   ....[33]....
        /*0e84*/ 	.word	0x00013410
        /*0e88*/ 	.word	0x00000009
        /*0e8c*/ 	.word	0x0002a830
        /*0e90*/ 	.short	0x010a
        /*0e92*/ 	.byte	0x3f
	.zero		1


	//   ....[34]....
        /*0e94*/ 	.word	0x00013d60
        /*0e98*/ 	.word	0x00000009
        /*0e9c*/ 	.word	0x00000000
        /*0ea0*/ 	.short	0x0101
        /*0ea2*/ 	.byte	0x3f
	.zero		1


	//   ....[35]....
        /*0ea4*/ 	.word	0x00015670
        /*0ea8*/ 	.word	0x00000009
        /*0eac*/ 	.word	0x0002a830
        /*0eb0*/ 	.short	0x010a
        /*0eb2*/ 	.byte	0x3f
	.zero		1


	//   ....[36]....
        /*0eb4*/ 	.word	0x000156f0
        /*0eb8*/ 	.word	0x00000009
        /*0ebc*/ 	.word	0x0002a830
        /*0ec0*/ 	.short	0x010a
        /*0ec2*/ 	.byte	0x3f
	.zero		1


	//   ....[37]....
        /*0ec4*/ 	.word	0x00016170
        /*0ec8*/ 	.word	0x00000015
        /*0ecc*/ 	.word	0x0002a850
        /*0ed0*/ 	.short	0x010a
        /*0ed2*/ 	.byte	0x3f
	.zero		1


	//   ....[38]....
        /*0ed4*/ 	.word	0x000161c0
        /*0ed8*/ 	.word	0x00000015
        /*0edc*/ 	.word	0x0002a850
        /*0ee0*/ 	.short	0x010a
        /*0ee2*/ 	.byte	0x3f
	.zero		1


	//   ....[39]....
        /*0ee4*/ 	.word	0x00016550
        /*0ee8*/ 	.word	0x00000009
        /*0eec*/ 	.word	0x00000000
        /*0ef0*/ 	.short	0x0101
        /*0ef2*/ 	.byte	0x3f
	.zero		1


	//   ....[40]....
        /*0ef4*/ 	.word	0x00017a20
        /*0ef8*/ 	.word	0x00000015
        /*0efc*/ 	.word	0x00000000
        /*0f00*/ 	.short	0x0101
        /*0f02*/ 	.byte	0x3f
	.zero		1


	//   ....[41]....
        /*0f04*/ 	.word	0x00017cd0
        /*0f08*/ 	.word	0x00000003
        /*0f0c*/ 	.word	0x0002a830
        /*0f10*/ 	.short	0x010a
        /*0f12*/ 	.byte	0x3f
	.zero		1


	//   ....[42]....
        /*0f14*/ 	.word	0x00017d50
        /*0f18*/ 	.word	0x00000003
        /*0f1c*/ 	.word	0x0002a830
        /*0f20*/ 	.short	0x010a
        /*0f22*/ 	.byte	0x3f
	.zero		1


	//   ....[43]....
        /*0f24*/ 	.word	0x000187b0
        /*0f28*/ 	.word	0x00000014
        /*0f2c*/ 	.word	0x0002a850
        /*0f30*/ 	.short	0x010a
        /*0f32*/ 	.byte	0x3f
	.zero		1


	//   ....[44]....
        /*0f34*/ 	.word	0x00018800
        /*0f38*/ 	.word	0x00000014
        /*0f3c*/ 	.word	0x0002a850
        /*0f40*/ 	.short	0x010a
        /*0f42*/ 	.byte	0x3f
	.zero		1


	//   ....[45]....
        /*0f44*/ 	.word	0x000190c0
        /*0f48*/ 	.word	0x00000062
        /*0f4c*/ 	.word	0x00000000
        /*0f50*/ 	.short	0x0101
        /*0f52*/ 	.byte	0x3f
	.zero		1


	//   ....[46]....
        /*0f54*/ 	.word	0x00019930
        /*0f58*/ 	.word	0x0000006b
        /*0f5c*/ 	.word	0x00000000
        /*0f60*/ 	.short	0x0101
        /*0f62*/ 	.byte	0x3f
	.zero		1


	//   ....[47]....
        /*0f64*/ 	.word	0x00019f30
        /*0f68*/ 	.word	0x00000005
        /*0f6c*/ 	.word	0x0002a850
        /*0f70*/ 	.short	0x010a
        /*0f72*/ 	.byte	0x3f
	.zero		1


	//   ....[48]....
        /*0f74*/ 	.word	0x00019fd0
        /*0f78*/ 	.word	0x00000005
        /*0f7c*/ 	.word	0x0002a850
        /*0f80*/ 	.short	0x010a
        /*0f82*/ 	.byte	0x3f
	.zero		1


	//   ....[49]....
        /*0f84*/ 	.word	0x0001a4d0
        /*0f88*/ 	.word	0x00000005
        /*0f8c*/ 	.word	0x00000000
        /*0f90*/ 	.short	0x0101
        /*0f92*/ 	.byte	0x3f
	.zero		1


	//   ....[50]....
        /*0f94*/ 	.word	0x0001bb10
        /*0f98*/ 	.word	0x00000000
        /*0f9c*/ 	.word	0x00000000
        /*0fa0*/ 	.short	0x0101
        /*0fa2*/ 	.byte	0x3f
	.zero		1


	//   ....[51]....
        /*0fa4*/ 	.word	0x0001c290
        /*0fa8*/ 	.word	0x0000000a
        /*0fac*/ 	.word	0x00000000
        /*0fb0*/ 	.short	0x0101
        /*0fb2*/ 	.byte	0x3f
	.zero		1


	//   ....[52]....
        /*0fb4*/ 	.word	0x0001f480
        /*0fb8*/ 	.word	0x00000016
        /*0fbc*/ 	.word	0x0002a820
        /*0fc0*/ 	.short	0x010a
        /*0fc2*/ 	.byte	0x3f
	.zero		1


	//   ....[53]....
        /*0fc4*/ 	.word	0x0001f510
        /*0fc8*/ 	.word	0x0000000d
        /*0fcc*/ 	.word	0x0002a8a0
        /*0fd0*/ 	.short	0x010a
        /*0fd2*/ 	.byte	0x3f
	.zero		1


	//   ....[54]....
        /*0fd4*/ 	.word	0x0001f950
        /*0fd8*/ 	.word	0x0000000d
        /*0fdc*/ 	.word	0x0002a8c0
        /*0fe0*/ 	.short	0x010a
        /*0fe2*/ 	.byte	0x3f
	.zero		1


	//   ....[55]....
        /*0fe4*/ 	.word	0x0001fd80
        /*0fe8*/ 	.word	0x0000000c
        /*0fec*/ 	.word	0x0002a8a0
        /*0ff0*/ 	.short	0x010a
        /*0ff2*/ 	.byte	0x3f
	.zero		1


	//   ....[56]....
        /*0ff4*/ 	.word	0x000201b0
        /*0ff8*/ 	.word	0x0000000c
        /*0ffc*/ 	.word	0x0002a8c0
        /*1000*/ 	.short	0x010a
        /*1002*/ 	.byte	0x3f
	.zero		1


	//   ....[57]....
        /*1004*/ 	.word	0x00021370
        /*1008*/ 	.word	0x00000007
        /*100c*/ 	.word	0x0002a840
        /*1010*/ 	.short	0x010a
        /*1012*/ 	.byte	0x3f
	.zero		1


	//   ....[58]....
        /*1014*/ 	.word	0x00021a40
        /*1018*/ 	.word	0x00000007
        /*101c*/ 	.word	0x0002a830
        /*1020*/ 	.short	0x0107
        /*1022*/ 	.byte	0x3f
	.zero		1


	//   ....[59]....
        /*1024*/ 	.word	0x00021b10
        /*1028*/ 	.word	0x00000007
        /*102c*/ 	.word	0x0002a830
        /*1030*/ 	.short	0x0101
        /*1032*/ 	.byte	0x3f
	.zero		1


	//   ....[60]....
        /*1034*/ 	.word	0x00022700
        /*1038*/ 	.word	0x00000016
        /*103c*/ 	.word	0x0002a800
        /*1040*/ 	.short	0x0107
        /*1042*/ 	.byte	0x3f
	.zero		1


	//   ....[61]....
        /*1044*/ 	.word	0x00022810
        /*1048*/ 	.word	0x00000016
        /*104c*/ 	.word	0x0002a800
        /*1050*/ 	.short	0x0101
        /*1052*/ 	.byte	0x3f
	.zero		1


	//   ....[62]....
        /*1054*/ 	.word	0x00022830
        /*1058*/ 	.word	0x00000016
        /*105c*/ 	.word	0x0002a820
        /*1060*/ 	.short	0x010a
        /*1062*/ 	.byte	0x3f
	.zero		1


	//   ....[63]....
        /*1064*/ 	.word	0x00022bc0
        /*1068*/ 	.word	0x00000006
        /*106c*/ 	.word	0x0002a840
        /*1070*/ 	.short	0x010a
        /*1072*/ 	.byte	0x3f
	.zero		1


	//   ....[64]....
        /*1074*/ 	.word	0x000230c0
        /*1078*/ 	.word	0x00000006
        /*107c*/ 	.word	0x0002a830
        /*1080*/ 	.short	0x0107
        /*1082*/ 	.byte	0x3f
	.zero		1


	//   ....[65]....
        /*1084*/ 	.word	0x00023180
        /*1088*/ 	.word	0x00000006
        /*108c*/ 	.word	0x0002a830
        /*1090*/ 	.short	0x0101
        /*1092*/ 	.byte	0x3f
	.zero		1


	//   ....[66]....
        /*1094*/ 	.word	0x000231e0
        /*1098*/ 	.word	0x00000004
        /*109c*/ 	.word	0x0002a860
        /*10a0*/ 	.short	0x010a
        /*10a2*/ 	.byte	0x3f
	.zero		1


	//   ....[67]....
        /*10a4*/ 	.word	0x00023650
        /*10a8*/ 	.word	0x00000004
        /*10ac*/ 	.word	0x0002a850
        /*10b0*/ 	.short	0x0107
        /*10b2*/ 	.byte	0x3f
	.zero		1


	//   ....[68]....
        /*10b4*/ 	.word	0x000237d0
        /*10b8*/ 	.word	0x00000004
        /*10bc*/ 	.word	0x0002a850
        /*10c0*/ 	.short	0x0101
        /*10c2*/ 	.byte	0x3f
	.zero		1


	//   ....[69]....
        /*10c4*/ 	.word	0x00023a40
        /*10c8*/ 	.word	0x00000000
        /*10cc*/ 	.word	0x0002a860
        /*10d0*/ 	.short	0x010a
        /*10d2*/ 	.byte	0x3f
	.zero		1


	//   ....[70]....
        /*10d4*/ 	.word	0x00023ec0
        /*10d8*/ 	.word	0x00000000
        /*10dc*/ 	.word	0x0002a850
        /*10e0*/ 	.short	0x0107
        /*10e2*/ 	.byte	0x3f
	.zero		1


	//   ....[71]....
        /*10e4*/ 	.word	0x00023f90
        /*10e8*/ 	.word	0x00000000
        /*10ec*/ 	.word	0x0002a850
        /*10f0*/ 	.short	0x0101
        /*10f2*/ 	.byte	0x3f
	.zero		1


	//   ....[72]....
        /*10f4*/ 	.word	0x00025100
        /*10f8*/ 	.word	0x00000005
        /*10fc*/ 	.word	0x0002a820
        /*1100*/ 	.short	0x010a
        /*1102*/ 	.byte	0x3f
	.zero		1


	//   ....[73]....
        /*1104*/ 	.word	0x00025270
        /*1108*/ 	.word	0x00000003
        /*110c*/ 	.word	0x0002a840
        /*1110*/ 	.short	0x010a
        /*1112*/ 	.byte	0x3f
	.zero		1


	//   ....[74]....
        /*1114*/ 	.word	0x00025310
        /*1118*/ 	.word	0x00000005
        /*111c*/ 	.word	0x0002a840
        /*1120*/ 	.short	0x010a
        /*1122*/ 	.byte	0x3f
	.zero		1


	//   ....[75]....
        /*1124*/ 	.word	0x00025350
        /*1128*/ 	.word	0x00000003
        /*112c*/ 	.word	0x0002a860
        /*1130*/ 	.short	0x010a
        /*1132*/ 	.byte	0x3f
	.zero		1


	//   ....[76]....
        /*1134*/ 	.word	0x00025390
        /*1138*/ 	.word	0x00000005
        /*113c*/ 	.word	0x0002a860
        /*1140*/ 	.short	0x010a
        /*1142*/ 	.byte	0x3f
	.zero		1


	//   ....[77]....
        /*1144*/ 	.word	0x000253f0
        /*1148*/ 	.word	0x00000054
        /*114c*/ 	.word	0x0002a890
        /*1150*/ 	.short	0x010a
        /*1152*/ 	.byte	0x3f
	.zero		1


	//   ....[78]....
        /*1154*/ 	.word	0x000256a0
        /*1158*/ 	.word	0x00000054
        /*115c*/ 	.word	0x0002a890
        /*1160*/ 	.short	0x010a
        /*1162*/ 	.byte	0x3f
	.zero		1


	//   ....[79]....
        /*1164*/ 	.word	0x00025950
        /*1168*/ 	.word	0x00000054
        /*116c*/ 	.word	0x0002a890
        /*1170*/ 	.short	0x010a
        /*1172*/ 	.byte	0x3f
	.zero		1


	//   ....[80]....
        /*1174*/ 	.word	0x00025c00
        /*1178*/ 	.word	0x00000054
        /*117c*/ 	.word	0x0002a8b0
        /*1180*/ 	.short	0x010a
        /*1182*/ 	.byte	0x3f
	.zero		1


	//   ....[81]....
        /*1184*/ 	.word	0x00025ff0
        /*1188*/ 	.word	0x00000002
        /*118c*/ 	.word	0x0002a800
        /*1190*/ 	.short	0x010a
        /*1192*/ 	.byte	0x3f
	.zero		1


	//   ....[82]....
        /*1194*/ 	.word	0x000263d0
        /*1198*/ 	.word	0x00000002
        /*119c*/ 	.word	0x0002a800
        /*11a0*/ 	.short	0x010a
        /*11a2*/ 	.byte	0x3f
	.zero		1


	//   ....[83]....
        /*11a4*/ 	.word	0x00026420
        /*11a8*/ 	.word	0x00000009
        /*11ac*/ 	.word	0x0002a830
        /*11b0*/ 	.short	0x010a
        /*11b2*/ 	.byte	0x3f
	.zero		1


	//   ....[84]....
        /*11b4*/ 	.word	0x00026470
        /*11b8*/ 	.word	0x00000009
        /*11bc*/ 	.word	0x0002a830
        /*11c0*/ 	.short	0x010a
        /*11c2*/ 	.byte	0x3f
	.zero		1


	//   ....[85]....
        /*11c4*/ 	.word	0x000264c0
        /*11c8*/ 	.word	0x00000015
        /*11cc*/ 	.word	0x0002a850
        /*11d0*/ 	.short	0x010a
        /*11d2*/ 	.byte	0x3f
	.zero		1


	//   ....[86]....
        /*11d4*/ 	.word	0x00026510
        /*11d8*/ 	.word	0x00000003
        /*11dc*/ 	.word	0x0002a830
        /*11e0*/ 	.short	0x010a
        /*11e2*/ 	.byte	0x3f
	.zero		1


	//   ....[87]....
        /*11e4*/ 	.word	0x00026560
        /*11e8*/ 	.word	0x00000014
        /*11ec*/ 	.word	0x0002a850
        /*11f0*/ 	.short	0x010a
        /*11f2*/ 	.byte	0x3f
	.zero		1


	//   ....[88]....
        /*11f4*/ 	.word	0x000265b0
        /*11f8*/ 	.word	0x00000005
        /*11fc*/ 	.word	0x0002a850
        /*1200*/ 	.short	0x010a
        /*1202*/ 	.byte	0x3f
	.zero		1


	//   ....[89]....
        /*1204*/ 	.word	0x00026750
        /*1208*/ 	.word	0x00000016
        /*120c*/ 	.word	0x0002a820
        /*1210*/ 	.short	0x010a
        /*1212*/ 	.byte	0x3f
	.zero		1


	//   ....[90]....
        /*1214*/ 	.word	0x000267a0
        /*1218*/ 	.word	0x0000000d
        /*121c*/ 	.word	0x0002a8a0
        /*1220*/ 	.short	0x010a
        /*1222*/ 	.byte	0x3f
	.zero		1


	//   ....[91]....
        /*1224*/ 	.word	0x000267f0
        /*1228*/ 	.word	0x0000000d
        /*122c*/ 	.word	0x0002a8c0
        /*1230*/ 	.short	0x010a
        /*1232*/ 	.byte	0x3f
	.zero		1


	//   ....[92]....
        /*1234*/ 	.word	0x00026840
        /*1238*/ 	.word	0x0000000c
        /*123c*/ 	.word	0x0002a8a0
        /*1240*/ 	.short	0x010a
        /*1242*/ 	.byte	0x3f
	.zero		1


	//   ....[93]....
        /*1244*/ 	.word	0x00026890
        /*1248*/ 	.word	0x0000000c
        /*124c*/ 	.word	0x0002a8c0
        /*1250*/ 	.short	0x010a
        /*1252*/ 	.byte	0x3f
	.zero		1


	//   ....[94]....
        /*1254*/ 	.word	0x000269b0
        /*1258*/ 	.word	0x00000007
        /*125c*/ 	.word	0x0002a840
        /*1260*/ 	.short	0x010a
        /*1262*/ 	.byte	0x3f
	.zero		1


	//   ....[95]....
        /*1264*/ 	.word	0x00027e40
        /*1268*/ 	.word	0x00000016
        /*126c*/ 	.word	0x0002a820
        /*1270*/ 	.short	0x010a
        /*1272*/ 	.byte	0x3f
	.zero		1


	//   ....[96]....
        /*1274*/ 	.word	0x00027e90
        /*1278*/ 	.word	0x00000006
        /*127c*/ 	.word	0x0002a840
        /*1280*/ 	.short	0x010a
        /*1282*/ 	.byte	0x3f
	.zero		1


	//   ....[97]....
        /*1284*/ 	.word	0x000286a0
        /*1288*/ 	.word	0x00000004
        /*128c*/ 	.word	0x0002a860
        /*1290*/ 	.short	0x010a
        /*1292*/ 	.byte	0x3f
	.zero		1


	//   ....[98]....
        /*1294*/ 	.word	0x00028ed0
        /*1298*/ 	.word	0x00000000
        /*129c*/ 	.word	0x0002a860
        /*12a0*/ 	.short	0x010a
        /*12a2*/ 	.byte	0x3f
	.zero		1


	//   ....[99]....
        /*12a4*/ 	.word	0x0002a110
        /*12a8*/ 	.word	0x00000005
        /*12ac*/ 	.word	0x0002a820
        /*12b0*/ 	.short	0x010a
        /*12b2*/ 	.byte	0x3f
	.zero		1


	//   ....[100]....
        /*12b4*/ 	.word	0x0002a2b0
        /*12b8*/ 	.word	0x00000003
        /*12bc*/ 	.word	0x0002a840
        /*12c0*/ 	.short	0x010a
        /*12c2*/ 	.byte	0x3f
	.zero		1


	//   ....[101]....
        /*12c4*/ 	.word	0x0002a300
        /*12c8*/ 	.word	0x00000005
        /*12cc*/ 	.word	0x0002a840
        /*12d0*/ 	.short	0x010a
        /*12d2*/ 	.byte	0x3f
	.zero		1


	//   ....[102]....
        /*12d4*/ 	.word	0x0002a350
        /*12d8*/ 	.word	0x00000003
        /*12dc*/ 	.word	0x0002a860
        /*12e0*/ 	.short	0x010a
        /*12e2*/ 	.byte	0x3f
	.zero		1


	//----- nvinfo : EIATTR_NUM_MBARRIERS
	.align		4
.L_322:
        /*12e4*/ 	.byte	0x03, 0x38
        /*12e6*/ 	.short	0x0016


	//----- nvinfo : EIATTR_EXIT_INSTR_OFFSETS
	.align		4
        /*12e8*/ 	.byte	0x04, 0x1c
        /*12ea*/ 	.short	(.L_324 - .L_323)


	//   ....[0]....
.L_323:
        /*12ec*/ 	.word	0x000253e0


	//----- nvinfo : EIATTR_MAX_THREADS
	.align		4
.L_324:
        /*12f0*/ 	.byte	0x04, 0x05
        /*12f2*/ 	.short	(.L_326 - .L_325)
.L_325:
        /*12f4*/ 	.word	0x00000180
        /*12f8*/ 	.word	0x00000001
        /*12fc*/ 	.word	0x00000001


	//----- nvinfo : EIATTR_CRS_STACK_SIZE
	.align		4
.L_326:
        /*1300*/ 	.byte	0x04, 0x1e
        /*1302*/ 	.short	(.L_328 - .L_327)
.L_327:
        /*1304*/ 	.word	0x00000000


	//----- nvinfo : EIATTR_CBANK_PARAM_SIZE
	.align		4
.L_328:
        /*1308*/ 	.byte	0x03, 0x19
        /*130a*/ 	.short	0x0af0


	//----- nvinfo : EIATTR_PARAM_CBANK
	.align		4
        /*130c*/ 	.byte	0x04, 0x0a
        /*130e*/ 	.short	(.L_330 - .L_329)
	.align		4
.L_329:
        /*1310*/ 	.word	index@(.nv.constant0._ZN7cutlass13device_kernelIN5flash11enable_sm90INS1_16FlashAttnFwdSm90INS1_25CollectiveMainloopFwdSm90ILi2EN4cute5tupleIJNS5_1CILi1EEES8_S8_EEENS6_IJNS7_ILi128EEENS7_ILi96EEENS7_ILi192EEEEEELi128ENS_10bfloat16_tEfNS_4arch4Sm90ELb1ELb0ELb0ELb1ELb1ELb1ELb0ELb1ELb1ELb1ELb1ELb0EEENS1_21CollectiveEpilogueFwdINS6_IJSA_SA_SB_EEES9_SE_SG_Li256ELb1ELb1ELb1ELb0EEENS1_36VarlenDynamicPersistentTileSchedulerILi128ELi96ELi256ELi128ELb1ELb1ELb1ELb1ELb1ELb1EEEEEEEEEvNT_6ParamsE)
        /*1314*/ 	.short	0x0210
        /*1316*/ 	.short	0x0af0


	//----- nvinfo : EIATTR_SW_WAR
	.align		4
.L_330:
        /*1318*/ 	.byte	0x04, 0x36
        /*131a*/ 	.short	(.L_332 - .L_331)
.L_331:
        /*131c*/ 	.word	0x00000008
.L_332:


//--------------------- .nv.callgraph             --------------------------
	.section	.nv.callgraph,"",@"SHT_CUDA_CALLGRAPH"
	.align	4
	.sectionentsize	8
	.align		4
        /*0000*/ 	.word	0x00000000
	.align		4
        /*0004*/ 	.word	0xffffffff
	.align		4
        /*0008*/ 	.word	index@(_ZN7cutlass13device_kernelIN5flash11enable_sm90INS1_16FlashAttnFwdSm90INS1_25CollectiveMainloopFwdSm90ILi2EN4cute5tupleIJNS5_1CILi1EEES8_S8_EEENS6_IJNS7_ILi128EEENS7_ILi96EEENS7_ILi192EEEEEELi128ENS_10bfloat16_tEfNS_4arch4Sm90ELb0ELb0ELb0ELb0ELb1ELb0ELb0ELb1ELb1ELb1ELb1ELb0EEENS1_21CollectiveEpilogueFwdINS6_IJSA_SA_SB_EEES9_SE_SG_Li256ELb0ELb1ELb1ELb0EEENS1_19SingleTileSchedulerILb0ELb1ELb1ELi128EEEEEEEEEvNT_6ParamsE)
	.align		4
        /*000c*/ 	.word	index@(__assertfail)
	.align		4
        /*0010*/ 	.word	index@(_ZN7cutlass13device_kernelIN5flash11enable_sm90INS1_16FlashAttnFwdSm90INS1_25CollectiveMainloopFwdSm90ILi2EN4cute5tupleIJNS5_1CILi1EEES8_S8_EEENS6_IJNS7_ILi128EEENS7_ILi96EEENS7_ILi192EEEEEELi128ENS_10bfloat16_tEfNS_4arch4Sm90ELb0ELb0ELb0ELb1ELb1ELb0ELb0ELb1ELb1ELb1ELb1ELb0EEENS1_21CollectiveEpilogueFwdINS6_IJSA_SA_SB_EEES9_SE_SG_Li256ELb1ELb1ELb1ELb0EEENS1_36VarlenDynamicPersistentTileSchedulerILi128ELi96ELi256ELi128ELb1ELb1ELb1ELb0ELb1ELb1EEEEEEEEEvNT_6ParamsE)
	.align		4
        /*0014*/ 	.word	index@(__assertfail)
	.align		4
        /*0018*/ 	.word	index@(_ZN7cutlass13device_kernelIN5flash11enable_sm90INS1_16FlashAttnFwdSm90INS1_25CollectiveMainloopFwdSm90ILi2EN4cute5tupleIJNS5_1CILi1EEES8_S8_EEENS6_IJNS7_ILi128EEENS7_ILi96EEENS7_ILi192EEEEEELi128ENS_10bfloat16_tEfNS_4arch4Sm90ELb0ELb0ELb0ELb1ELb1ELb1ELb0ELb1ELb1ELb1ELb1ELb0EEENS1_21CollectiveEpilogueFwdINS6_IJSA_SA_SB_EEES9_SE_SG_Li256ELb1ELb1ELb1ELb0EEENS1_36VarlenDynamicPersistentTileSchedulerILi128ELi96ELi256ELi128ELb1ELb1ELb1ELb0ELb1ELb1EEEEEEEEEvNT_6ParamsE)
	.align		4
        /*001c*/ 	.word	index@(__assertfail)
	.align		4
        /*0020*/ 	.word	index@(_ZN7cutlass13device_kernelIN5flash11enable_sm90INS1_16FlashAttnFwdSm90INS1_25CollectiveMainloopFwdSm90ILi2EN4cute5tupleIJNS5_1CILi1EEES8_S8_EEENS6_IJNS7_ILi128EEENS7_ILi96EEENS7_ILi192EEEEEELi128ENS_10bfloat16_tEfNS_4arch4Sm90ELb0ELb1ELb0ELb0ELb1ELb0ELb0ELb1ELb1ELb1ELb1ELb0EEENS1_21CollectiveEpilogueFwdINS6_IJSA_SA_SB_EEES9_SE_SG_Li256ELb0ELb1ELb1ELb0EEENS1_19SingleTileSchedulerILb0ELb1ELb1ELi128EEEEEEEEEvNT_6ParamsE)
	.align		4
        /*0024*/ 	.word	index@(__assertfail)
	.align		4
        /*0028*/ 	.word	index@(_ZN7cutlass13device_kernelIN5flash11enable_sm90INS1_16FlashAttnFwdSm90INS1_25CollectiveMainloopFwdSm90ILi2EN4cute5tupleIJNS5_1CILi1EEES8_S8_EEENS6_IJNS7_ILi128EEENS7_ILi96EEENS7_ILi192EEEEEELi128ENS_10bfloat16_tEfNS_4arch4Sm90ELb0ELb1ELb0ELb1ELb1ELb0ELb0ELb1ELb1ELb1ELb1ELb0EEENS1_21CollectiveEpilogueFwdINS6_IJSA_SA_SB_EEES9_SE_SG_Li256ELb1ELb1ELb1ELb0EEENS1_36VarlenDynamicPersistentTileSchedulerILi128ELi96ELi256ELi128ELb1ELb1ELb1ELb1ELb0ELb1EEEEEEEEEvNT_6ParamsE)
	.align		4
        /*002c*/ 	.word	index@(__assertfail)
	.align		4
        /*0030*/ 	.word	index@(_ZN7cutlass13device_kernelIN5flash11enable_sm90INS1_16FlashAttnFwdSm90INS1_25CollectiveMainloopFwdSm90ILi2EN4cute5tupleIJNS5_1CILi1EEES8_S8_EEENS6_IJNS7_ILi128EEENS7_ILi96EEENS7_ILi192EEEEEELi128ENS_10bfloat16_tEfNS_4arch4Sm90ELb0ELb1ELb0ELb1ELb1ELb1ELb0ELb1ELb1ELb1ELb1ELb0EEENS1_21CollectiveEpilogueFwdINS6_IJSA_SA_SB_EEES9_SE_SG_Li256ELb1ELb1ELb1ELb0EEENS1_36VarlenDynamicPersistentTileSchedulerILi128ELi96ELi256ELi128ELb1ELb1ELb1ELb1ELb0ELb1EEEEEEEEEvNT_6ParamsE)
	.align		4
        /*0034*/ 	.word	index@(__assertfail)
	.align		4
        /*0038*/ 	.word	index@(_ZN7cutlass13device_kernelIN5flash11enable_sm90INS1_16FlashAttnFwdSm90INS1_25CollectiveMainloopFwdSm90ILi2EN4cute5tupleIJNS5_1CILi1EEES8_S8_EEENS6_IJNS7_ILi128EEENS7_ILi96EEENS7_ILi192EEEEEELi128ENS_10bfloat16_tEfNS_4arch4Sm90ELb1ELb0ELb0ELb0ELb1ELb0ELb0ELb1ELb1ELb1ELb1ELb0EEENS1_21CollectiveEpilogueFwdINS6_IJSA_SA_SB_EEES9_SE_SG_Li256ELb0ELb1ELb1ELb0EEENS1_19SingleTileSchedulerILb0ELb1ELb1ELi128EEEEEEEEEvNT_6ParamsE)
	.align		4
        /*003c*/ 	.word	index@(__assertfail)
	.align		4
        /*0040*/ 	.word	index@(_ZN7cutlass13device_kernelIN5flash11enable_sm90INS1_16FlashAttnFwdSm90INS1_25CollectiveMainloopFwdSm90ILi2EN4cute5tupleIJNS5_1CILi1EEES8_S8_EEENS6_IJNS7_ILi128EEENS7_ILi96EEENS7_ILi192EEEEEELi128ENS_10bfloat16_tEfNS_4arch4Sm90ELb1ELb0ELb0ELb1ELb1ELb0ELb0ELb1ELb1ELb1ELb1ELb0EEENS1_21CollectiveEpilogueFwdINS6_IJSA_SA_SB_EEES9_SE_SG_Li256ELb1ELb1ELb1ELb0EEENS1_36VarlenDynamicPersistentTileSchedulerILi128ELi96ELi256ELi128ELb1ELb1ELb1ELb1ELb1ELb1EEEEEEEEEvNT_6ParamsE)
	.align		4
        /*0044*/ 	.word	index@(__assertfail)
	.align		4
        /*0048*/ 	.word	index@(_ZN7cutlass13device_kernelIN5flash11enable_sm90INS1_16FlashAttnFwdSm90INS1_25CollectiveMainloopFwdSm90ILi2EN4cute5tupleIJNS5_1CILi1EEES8_S8_EEENS6_IJNS7_ILi128EEENS7_ILi96EEENS7_ILi192EEEEEELi128ENS_10bfloat16_tEfNS_4arch4Sm90ELb1ELb0ELb0ELb1ELb1ELb1ELb0ELb1ELb1ELb1ELb1ELb0EEENS1_21CollectiveEpilogueFwdINS6_IJSA_SA_SB_EEES9_SE_SG_Li256ELb1ELb1ELb1ELb0EEENS1_36VarlenDynamicPersistentTileSchedulerILi128ELi96ELi256ELi128ELb1ELb1ELb1ELb1ELb1ELb1EEEEEEEEEvNT_6ParamsE)
	.align		4
        /*004c*/ 	.word	index@(__assertfail)
	.align		4
        /*0050*/ 	.word	0x00000000
	.align		4
        /*0054*/ 	.word	0xfffffffe
	.align		4
        /*0058*/ 	.word	0x00000000
	.align		4
        /*005c*/ 	.word	0xfffffffd
	.align		4
        /*0060*/ 	.word	0x00000000
	.align		4
        /*0064*/ 	.word	0xfffffffc


//--------------------- .nv.constant4             --------------------------
	.section	.nv.constant4,"a",@progbits
	.align	8
	.align		8
.nv.constant4:
        /*0000*/ 	.dword	__assertfail
	.align		8
        /*0008*/ 	.dword	__unnamed_1
	.align		8
        /*0010*/ 	.dword	__unnamed_2
	.align		8
        /*0018*/ 	.dword	__unnamed_3
	.align		8
        /*0020*/ 	.dword	__unnamed_4
	.align		8
        /*0028*/ 	.dword	__unnamed_5
	.align		8
        /*0030*/ 	.dword	__unnamed_6
	.align		8
        /*0038*/ 	.dword	_ZN82_INTERNAL_795d3125_46_flash_fwd_hdim192_128_bf16_paged_split_sm90_cu_a7f3af4d_36584cuda3std3__45__cpo5beginE
	.align		8
        /*0040*/ 	.dword	_ZN82_INTERNAL_795d3125_46_flash_fwd_hdim192_128_bf16_paged_split_sm90_cu_a7f3af4d_36584cuda3std3__45__cpo3endE
	.align		8
        /*0048*/ 	.dword	_ZN82_INTERNAL_795d3125_46_flash_fwd_hdim192_128_bf16_paged_split_sm90_cu_a7f3af4d_36584cuda3std3__45__cpo6cbeginE
	.align		8
        /*0050*/ 	.dword	_ZN82_INTERNAL_795d3125_46_flash_fwd_hdim192_128_bf16_paged_split_sm90_cu_a7f3af4d_36584cuda3std3__45__cpo4cendE
	.align		8
        /*0058*/ 	.dword	_ZN82_INTERNAL_795d3125_46_flash_fwd_hdim192_128_bf16_paged_split_sm90_cu_a7f3af4d_36584cuda3std3__484_GLOBAL__N__795d3125_46_flash_fwd_hdim192_128_bf16_paged_split_sm90_cu_a7f3af4d_36586ignoreE
	.align		8
        /*0060*/ 	.dword	_ZN82_INTERNAL_795d3125_46_flash_fwd_hdim192_128_bf16_paged_split_sm90_cu_a7f3af4d_36584cuda3std3__419piecewise_constructE
	.align		8
        /*0068*/ 	.dword	_ZN82_INTERNAL_795d3125_46_flash_fwd_hdim192_128_bf16_paged_split_sm90_cu_a7f3af4d_36584cuda3std3__48in_placeE
	.align		8
        /*0070*/ 	.dword	_ZN82_INTERNAL_795d3125_46_flash_fwd_hdim192_128_bf16_paged_split_sm90_cu_a7f3af4d_36584cuda3std6ranges3__45__cpo4swapE
	.align		8
        /*0078*/ 	.dword	_ZN82_INTERNAL_795d3125_46_flash_fwd_hdim192_128_bf16_paged_split_sm90_cu_a7f3af4d_36584cuda3std6ranges3__45__cpo9iter_moveE
	.align		8
        /*0080*/ 	.dword	_ZN82_INTERNAL_795d3125_46_flash_fwd_hdim192_128_bf16_paged_split_sm90_cu_a7f3af4d_36584cute7productE
	.align		8
        /*0088*/ 	.dword	_ZN82_INTERNAL_795d3125_46_flash_fwd_hdim192_128_bf16_paged_split_sm90_cu_a7f3af4d_36584cute1_E
	.align		8
        /*0090*/ 	.dword	$str$23
	.align		8
        /*0098*/ 	.dword	$str$24


//--------------------- .text._ZN7cutlass13device_kernelIN5flash11enable_sm90INS1_16FlashAttnFwdSm90INS1_25CollectiveMainloopFwdSm90ILi2EN4cute5tupleIJNS5_1CILi1EEES8_S8_EEENS6_IJNS7_ILi128EEENS7_ILi96EEENS7_ILi192EEEEEELi128ENS_10bfloat16_tEfNS_4arch4Sm90ELb0ELb0ELb0ELb0ELb1ELb0ELb0ELb1ELb1ELb1ELb1ELb0EEENS1_21CollectiveEpilogueFwdINS6_IJSA_SA_SB_EEES9_SE_SG_Li256ELb0ELb1ELb1ELb0EEENS1_19SingleTileSchedulerILb0ELb1ELb1ELi128EEEEEEEEEvNT_6ParamsE --------------------------
	.section	.text._ZN7cutlass13device_kernelIN5flash11enable_sm90INS1_16FlashAttnFwdSm90INS1_25CollectiveMainloopFwdSm90ILi2EN4cute5tupleIJNS5_1CILi1EEES8_S8_EEENS6_IJNS7_ILi128EEENS7_ILi96EEENS7_ILi192EEEEEELi128ENS_10bfloat16_tEfNS_4arch4Sm90ELb0ELb0ELb0ELb0ELb1ELb0ELb0ELb1ELb1ELb1ELb1ELb0EEENS1_21CollectiveEpilogueFwdINS6_IJSA_SA_SB_EEES9_SE_SG_Li256ELb0ELb1ELb1ELb0EEENS1_19SingleTileSchedulerILb0ELb1ELb1ELi128EEEEEEEEEvNT_6ParamsE,"ax",@progbits
	.align	128
.text._ZN7cutlass13device_kernelIN5flash11enable_sm90INS1_16FlashAttnFwdSm90INS1_25CollectiveMainloopFwdSm90ILi2EN4cute5tupleIJNS5_1CILi1EEES8_S8_EEENS6_IJNS7_ILi128EEENS7_ILi96EEENS7_ILi192EEEEEELi128ENS_10bfloat16_tEfNS_4arch4Sm90ELb0ELb0ELb0ELb0ELb1ELb0ELb0ELb1ELb1ELb1ELb1ELb0EEENS1_21CollectiveEpilogueFwdINS6_IJSA_SA_SB_EEES9_SE_SG_Li256ELb0ELb1ELb1ELb0EEENS1_19SingleTileSchedulerILb0ELb1ELb1ELi128EEEEEEEEEvNT_6ParamsE:
        .type           _ZN7cutlass13device_kernelIN5flash11enable_sm90INS1_16FlashAttnFwdSm90INS1_25CollectiveMainloopFwdSm90ILi2EN4cute5tupleIJNS5_1CILi1EEES8_S8_EEENS6_IJNS7_ILi128EEENS7_ILi96EEENS7_ILi192EEEEEELi128ENS_10bfloat16_tEfNS_4arch4Sm90ELb0ELb0ELb0ELb0ELb1ELb0ELb0ELb1ELb1ELb1ELb1ELb0EEENS1_21CollectiveEpilogueFwdINS6_IJSA_SA_SB_EEES9_SE_SG_Li256ELb0ELb1ELb1ELb0EEENS1_19SingleTileSchedulerILb0ELb1ELb1ELi128EEEEEEEEEvNT_6ParamsE,@function
        .size           _ZN7cutlass13device_kernelIN5flash11enable_sm90INS1_16FlashAttnFwdSm90INS1_25CollectiveMainloopFwdSm90ILi2EN4cute5tupleIJNS5_1CILi1EEES8_S8_EEENS6_IJNS7_ILi128EEENS7_ILi96EEENS7_ILi192EEEEEELi128ENS_10bfloat16_tEfNS_4arch4Sm90ELb0ELb0ELb0ELb0ELb1ELb0ELb0ELb1ELb1ELb1ELb1ELb0EEENS1_21CollectiveEpilogueFwdINS6_IJSA_SA_SB_EEES9_SE_SG_Li256ELb0ELb1ELb1ELb0EEENS1_19SingleTileSchedulerILb0ELb1ELb1ELi128EEEEEEEEEvNT_6ParamsE,(.L_x_3204 - _ZN7cutlass13device_kernelIN5flash11enable_sm90INS1_16FlashAttnFwdSm90INS1_25CollectiveMainloopFwdSm90ILi2EN4cute5tupleIJNS5_1CILi1EEES8_S8_EEENS6_IJNS7_ILi128EEENS7_ILi96EEENS7_ILi192EEEEEELi128ENS_10bfloat16_tEfNS_4arch4Sm90ELb0ELb0ELb0ELb0ELb1ELb0ELb0ELb1ELb1ELb1ELb1ELb0EEENS1_21CollectiveEpilogueFwdINS6_IJSA_SA_SB_EEES9_SE_SG_Li256ELb0ELb1ELb1ELb0EEENS1_19SingleTileSchedulerILb0ELb1ELb1ELi128EEEEEEEEEvNT_6ParamsE)
        .other          _ZN7cutlass13device_kernelIN5flash11enable_sm90INS1_16FlashAttnFwdSm90INS1_25CollectiveMainloopFwdSm90ILi2EN4cute5tupleIJNS5_1CILi1EEES8_S8_EEENS6_IJNS7_ILi128EEENS7_ILi96EEENS7_ILi192EEEEEELi128ENS_10bfloat16_tEfNS_4arch4Sm90ELb0ELb0ELb0ELb0ELb1ELb0ELb0ELb1ELb1ELb1ELb1ELb0EEENS1_21CollectiveEpilogueFwdINS6_IJSA_SA_SB_EEES9_SE_SG_Li256ELb0ELb1ELb1ELb0EEENS1_19SingleTileSchedulerILb0ELb1ELb1ELi128EEEEEEEEEvNT_6ParamsE,@"STO_CUDA_ENTRY STV_DEFAULT"
_ZN7cutlass13device_kernelIN5flash11enable_sm90INS1_16FlashAttnFwdSm90INS1_25CollectiveMainloopFwdSm90ILi2EN4cute5tupleIJNS5_1CILi1EEES8_S8_EEENS6_IJNS7_ILi128EEENS7_ILi96EEENS7_ILi192EEEEEELi128ENS_10bfloat16_tEfNS_4arch4Sm90ELb0ELb0ELb0ELb0ELb1ELb0ELb0ELb1ELb1ELb1ELb1ELb0EEENS1_21CollectiveEpilogueFwdINS6_IJSA_SA_SB_EEES9_SE_SG_Li256ELb0ELb1ELb1ELb0EEENS1_19SingleTileSchedulerILb0ELb1ELb1ELi128EEEEEEEEEvNT_6ParamsE:
[----:B------:R-:W0:Y:S01]  /*0000*/  LDC R1, c[0x0][0x28] ;  /* 0x00000a00ff017b82 */ /* 0x000e220000000800 */
[----:B------:R-:W1:Y:S01]  /*0010*/  S2R R25, SR_TID.X ;  /* 0x0000000000197919 */ /* 0x000e620000002100 */
[----:B------:R-:W-:Y:S01]  /*0020*/  ELECT P0, URZ, PT ;  /* 0x00000000003f782f */ /* 0x000fe20003800000 */
[----:B------:R-:W-:Y:S01]  /*0030*/  UMOV UR4, 0x80 ;  /* 0x0000008000047882 */ /* 0x000fe20000000000 */
[----:B------:R-:W-:Y:S01]  /*0040*/  UMOV UR7, 0x100 ;  /* 0x0000010000077882 */ /* 0x000fe20000000000 */
[----:B-1----:R-:W-:-:S05]  /*0050*/  SHF.R.U32.HI R0, RZ, 0x5, R25 ;  /* 0x00000005ff007819 */ /* 0x002fca0000011619 */
[----:B------:R-:W1:Y:S02]  /*0060*/  SHFL.IDX PT, R2, R0, RZ, 0x1f ;  /* 0x00001fff00027589 */ /* 0x000e6400000e0000 */
[C---:B-1----:R-:W-:Y:S02]  /*0070*/  ISETP.NE.OR P0, PT, R2.reuse, RZ, !P0 ;  /* 0x000000ff0200720c */ /* 0x042fe40004705670 */
[----:B------:R-:W-:Y:S02]  /*0080*/  ISETP.NE.AND P1, PT, R2, RZ, PT ;  /* 0x000000ff0200720c */ /* 0x000fe40003f25270 */
[----:B------:R-:W-:-:S06]  /*0090*/  SHF.R.U32.HI R2, RZ, 0x7, R25 ;  /* 0x00000007ff027819 */ /* 0x000fcc0000011619 */
[----:B------:R-:W1:Y:S03]  /*00a0*/  SHFL.IDX PT, R2, R2, RZ, 0x1f ;  /* 0x00001fff02027589 */ /* 0x000e6600000e0000 */
[----:B------:R-:W-:Y:S01]  /*00b0*/  VOTEU.ALL UP0, P0 ;  /* 0x00000000003f7886 */ /* 0x000fe20000000000 */
[----:B------:R-:W-:-:S04]  /*00c0*/  VOTEU.ALL UP1, P0 ;  /* 0x00000000003f7886 */ /* 0x000fc80000020000 */
[----:B------:R-:W2:Y:S01]  /*00d0*/  @!UP0 S2UR UR8, SR_CgaCtaId ;  /* 0x00000000000889c3 */ /* 0x000ea20000008800 */
[----:B------:R-:W-:Y:S01]  /*00e0*/  @!UP0 UMOV UR6, 0x400 ;  /* 0x0000040000068882 */ /* 0x000fe20000000000 */
[----:B------:R-:W-:-:S04]  /*00f0*/  @!UP0 UIADD3 UR4, -UR4, 0x100000, URZ ;  /* 0x0010000004048890 */ /* 0x000fc8000fffe13f */
[----:B------:R-:W-:Y:S02]  /*0100*/  @!UP0 USHF.L.U32 UR5, UR4, 0xb, URZ ;  /* 0x0000000b04058899 */ /* 0x000fe4000800063f */
[----:B------:R-:W-:Y:S02]  /*0110*/  @!UP0 USHF.L.U32 UR4, UR4, 0x1, URZ ;  /* 0x0000000104048899 */ /* 0x000fe4000800063f */
[----:B--2---:R-:W-:Y:S02]  /*0120*/  @!UP0 ULEA UR8, UR8, UR6, 0x18 ;  /* 0x0000000608088291 */ /* 0x004fe4000f8ec03f */
[----:B------:R-:W-:-:S04]  /*0130*/  @!UP0 UIADD3 UR6, -UR7, 0x100000, URZ ;  /* 0x0010000007068890 */ /* 0x000fc8000fffe13f */
[----:B------:R-:W-:Y:S02]  /*0140*/  @!UP0 USHF.L.U32 UR7, UR6, 0xb, URZ ;  /* 0x0000000b06078899 */ /* 0x000fe4000800063f */
[----:B------:R-:W-:Y:S01]  /*0150*/  @!UP0 USHF.L.U32 UR6, UR6, 0x1, URZ ;  /* 0x0000000106068899 */ /* 0x000fe2000800063f */
[----:B------:R-:W-:-:S05]  /*0160*/  VOTEU.ALL UP0, P0 ;  /* 0x00000000003f7886 */ /* 0x000fca0000000000 */
[----:B------:R2:W3:Y:S06]  /*0170*/  @!UP0 SYNCS.EXCH.64 URZ, [UR8+0x2a800], UR4 ;  /* 0x02a80004083f85b2 */ /* 0x0004ec0008000100 */
[----:B------:R2:W4:Y:S02]  /*0180*/  @!UP1 SYNCS.EXCH.64 URZ, [UR8+0x2a820], UR6 ;  /* 0x02a82006083f95b2 */ /* 0x0005240008000100 */
[----:B012---:R-:W-:Y:S05]  /*0190*/  @P1 BRA `(.L_x_0) ;  /* 0x0000000000481947 */ /* 0x007fea0003800000 */
[----:B------:R-:W0:Y:S01]  /*01a0*/  S2UR UR5, SR_CgaCtaId ;  /* 0x00000000000579c3 */ /* 0x000e220000008800 */
[----:B------:R-:W-:Y:S01]  /*01b0*/  UMOV UR4, 0x400 ;  /* 0x0000040000047882 */ /* 0x000fe20000000000 */
[----:B------:R-:W-:Y:S01]  /*01c0*/  UMOV UR6, 0x80 ;  /* 0x0000008000067882 */ /* 0x000fe20000000000 */
[----:B------:R-:W-:Y:S01]  /*01d0*/  UMOV UR7, 0x100 ;  /* 0x0000010000077882 */ /* 0x000fe20000000000 */
[----:B------:R-:W-:Y:S01]  /*01e0*/  ELECT P0, URZ, PT ;  /* 0x00000000003f782f */ /* 0x000fe20003800000 */
[----:B0-----:R-:W-:Y:S02]  /*01f0*/  ULEA UR8, UR5, UR4, 0x18 ;  /* 0x0000000405087291 */ /* 0x001fe4000f8ec03f */
[----:B------:R-:W-:-:S04]  /*0200*/  UIADD3 UR4, -UR6, 0x100000, URZ ;  /* 0x0010000006047890 */ /* 0x000fc8000fffe13f */
[----:B------:R-:W-:Y:S02]  /*0210*/  USHF.L.U32 UR5, UR4, 0xb, URZ ;  /* 0x0000000b04057899 */ /* 0x000fe4000800063f */
[----:B------:R-:W-:Y:S02]  /*0220*/  USHF.L.U32 UR4, UR4, 0x1, URZ ;  /* 0x0000000104047899 */ /* 0x000fe4000800063f */
[----:B------:R-:W-:-:S04]  /*0230*/  UIADD3 UR6, -UR7, 0x100000, URZ ;  /* 0x0010000007067890 */ /* 0x000fc8000fffe13f */
[----:B------:R-:W-:Y:S02]  /*0240*/  USHF.L.U32 UR7, UR6, 0xb, URZ ;  /* 0x0000000b06077899 */ /* 0x000fe4000800063f */
[----:B------:R-:W-:Y:S01]  /*0250*/  USHF.L.U32 UR6, UR6, 0x1, URZ ;  /* 0x0000000106067899 */ /* 0x000fe2000800063f */
[----:B------:R-:W0:Y:S03]  /*0260*/  FENCE.VIEW.ASYNC.S ;  /* 0x00000000000073c6 */ /* 0x000e260000000000 */
[----:B0-----:R0:W1:Y:S08]  /*0270*/  SYNCS.EXCH.64 URZ, [UR8+0x2a830], UR4 ;  /* 0x02a83004083f75b2 */ /* 0x0010700008000100 */
[----:B------:R0:W2:Y:S01]  /*0280*/  SYNCS.EXCH.64 URZ, [UR8+0x2a840], UR6 ;  /* 0x02a84006083f75b2 */ /* 0x0000a20008000100 */
[----:B------:R0:W0:Y:S01]  /*0290*/  SYNCS.EXCH.64 URZ, [UR8+0x2a838], UR4 ;  /* 0x02a83804083f75b2 */ /* 0x0000220008000100 */
[----:B------:R0:W0:Y:S01]  /*02a0*/  SYNCS.EXCH.64 URZ, [UR8+0x2a848], UR6 ;  /* 0x02a84806083f75b2 */ /* 0x0000220008000100 */
[----:B------:R-:W-:Y:S01]  /*02b0*/  NOP ;  /* 0x0000000000007918 */ /* 0x000fe20000000000 */
.L_x_0:
[----:B------:R-:W5:Y:S01]  /*02c0*/  SHFL.IDX PT, R3, R0, RZ, 0x1f ;  /* 0x00001fff00037589 */ /* 0x000f6200000e0000 */
[----:B------:R-:W-:Y:S01]  /*02d0*/  NOP ;  /* 0x0000000000007918 */ /* 0x000fe20000000000 */
[----:B-----5:R-:W-:-:S13]  /*02e0*/  ISETP.NE.AND P0, PT, R3, RZ, PT ;  /* 0x000000ff0300720c */ /* 0x020fda0003f05270 */
[----:B------:R-:W-:Y:S05]  /*02f0*/  @P0 BRA `(.L_x_1) ;  /* 0x0000000000480947 */ /* 0x000fea0003800000 */
[----:B0-----:R-:W0:Y:S01]  /*0300*/  S2UR UR5, SR_CgaCtaId ;  /* 0x00000000000579c3 */ /* 0x001e220000008800 */
        /* <DEDUP_REMOVED lines=12> */
[----:B0-----:R0:W0:Y:S08]  /*03d0*/  SYNCS.EXCH.64 URZ, [UR8+0x2a850], UR4 ;  /* 0x02a85004083f75b2 */ /* 0x0010300008000100 */
[----:B------:R0:W0:Y:S01]  /*03e0*/  SYNCS.EXCH.64 URZ, [UR8+0x2a860], UR6 ;  /* 0x02a86006083f75b2 */ /* 0x0000220008000100 */
[----:B------:R0:W0:Y:S01]  /*03f0*/  SYNCS.EXCH.64 URZ, [UR8+0x2a858], UR4 ;  /* 0x02a85804083f75b2 */ /* 0x0000220008000100 */
[----:B------:R0:W0:Y:S01]  /*0400*/  SYNCS.EXCH.64 URZ, [UR8+0x2a868], UR6 ;  /* 0x02a86806083f75b2 */ /* 0x0000220008000100 */
[----:B------:R-:W-:Y:S01]  /*0410*/  NOP ;  /* 0x0000000000007918 */ /* 0x000fe20000000000 */
.L_x_1:
[----:B------:R-:W5:Y:S01]  /*0420*/  SHFL.IDX PT, R3, R0, RZ, 0x1f ;  /* 0x00001fff00037589 */ /* 0x000f6200000e0000 */
[----:B------:R-:W-:Y:S01]  /*0430*/  NOP ;  /* 0x0000000000007918 */ /* 0x000fe20000000000 */
[----:B-----5:R-:W-:-:S13]  /*0440*/  ISETP.NE.AND P0, PT, R3, RZ, PT ;  /* 0x000000ff0300720c */ /* 0x020fda0003f05270 */
[----:B------:R-:W-:Y:S05]  /*0450*/  @P0 BRA `(.L_x_2) ;  /* 0x0000000000380947 */ /* 0x000fea0003800000 */
[----:B0-----:R-:W0:Y:S01]  /*0460*/  S2UR UR5, SR_CgaCtaId ;  /* 0x00000000000579c3 */ /* 0x001e220000008800 */
[----:B------:R-:W-:Y:S01]  /*0470*/  UMOV UR4, 0x400 ;  /* 0x0000040000047882 */ /* 0x000fe20000000000 */
[----:B------:R-:W-:Y:S01]  /*0480*/  UMOV UR7, 0x80 ;  /* 0x0000008000077882 */ /* 0x000fe20000000000 */
[----:B------:R-:W-:Y:S01]  /*0490*/  ELECT P0, URZ, PT ;  /* 0x00000000003f782f */ /* 0x000fe20003800000 */
[----:B0-----:R-:W-:Y:S02]  /*04a0*/  ULEA UR6, UR5, UR4, 0x18 ;  /* 0x0000000405067291 */ /* 0x001fe4000f8ec03f */
[----:B------:R-:W-:-:S04]  /*04b0*/  UIADD3 UR4, -UR7, 0x100000, URZ ;  /* 0x0010000007047890 */ /* 0x000fc8000fffe13f */
[----:B------:R-:W-:Y:S02]  /*04c0*/  USHF.L.U32 UR5, UR4, 0xb, URZ ;  /* 0x0000000b04057899 */ /* 0x000fe4000800063f */
[----:B------:R-:W-:Y:S01]  /*04d0*/  USHF.L.U32 UR4, UR4, 0x1, URZ ;  /* 0x0000000104047899 */ /* 0x000fe2000800063f */
[----:B------:R-:W0:Y:S11]  /*04e0*/  FENCE.VIEW.ASYNC.S ;  /* 0x00000000000073c6 */ /* 0x000e360000000000 */
[----:B0-----:R0:W0:Y:S01]  /*04f0*/  SYNCS.EXCH.64 URZ, [UR6+0x2a870], UR4 ;  /* 0x02a87004063f75b2 */ /* 0x0010220008000100 */
[----:B------:R0:W0:Y:S01]  /*0500*/  SYNCS.EXCH.64 URZ, [UR6+0x2a880], UR4 ;  /* 0x02a88004063f75b2 */ /* 0x0000220008000100 */
[----:B------:R0:W0:Y:S01]  /*0510*/  SYNCS.EXCH.64 URZ, [UR6+0x2a878], UR4 ;  /* 0x02a87804063f75b2 */ /* 0x0000220008000100 */
[----:B------:R0:W0:Y:S01]  /*0520*/  SYNCS.EXCH.64 URZ, [UR6+0x2a888], UR4 ;  /* 0x02a88804063f75b2 */ /* 0x0000220008000100 */
[----:B------:R-:W-:Y:S01]  /*0530*/  NOP ;  /* 0x0000000000007918 */ /* 0x000fe20000000000 */
.L_x_2:
        /* <DEDUP_REMOVED lines=22> */
.L_x_3:
[----:B------:R-:W5:Y:S01]  /*06a0*/  SHFL.IDX PT, R3, R0, RZ, 0x1f ;  /* 0x00001fff00037589 */ /* 0x000f6200000e0000 */
[----:B------:R-:W-:Y:S01]  /*06b0*/  R2UR UR9, R2 ;  /* 0x00000000020972ca */ /* 0x000fe200000e0000 */
        /* <DEDUP_REMOVED lines=21> */
.L_x_4:
[----:B------:R-:W-:Y:S01]  /*0810*/  UISETP.NE.AND UP0, UPT, UR9, URZ, UPT ;  /* 0x0000003f0900728c */ /* 0x000fe2000bf05270 */
[----:B------:R-:W-:Y:S01]  /*0820*/  NOP ;  /* 0x0000000000007918 */ /* 0x000fe20000000000 */
[----:B------:R-:W-:Y:S01]  /*0830*/  UMOV UR36, 0x1 ;  /* 0x0000000100247882 */ /* 0x000fe20000000000 */
[----:B------:R-:W-:Y:S01]  /*0840*/  ULDC.64 UR38, c[0x0][0x208] ;  /* 0x0000820000267ab9 */ /* 0x000fe20000000a00 */
[----:B------:R-:W-:Y:S01]  /*0850*/  USEL UR36, UR36, 0x2, !UP0 ;  /* 0x0000000224247887 */ /* 0x000fe2000c000000 */
[----:B------:R-:W-:Y:S01]  /*0860*/  BSSY B6, `(.L_x_5) ;  /* 0x0000a48000067945 */ /* 0x000fe20003800000 */
[----:B01234-:R-:W-:Y:S01]  /*0870*/  BAR.SYNC.DEFER_BLOCKING 0x0 ;  /* 0x0000000000007b1d */ /* 0x01ffe20000010000 */
[----:B------:R-:W-:-:S13]  /*0880*/  PLOP3.LUT P0, PT, PT, PT, UP0, 0x80, 0x0 ;  /* 0x000000000000781c */ /* 0x000fda0003f0f008 */
[----:B------:R-:W-:Y:S05]  /*0890*/  @!P0 BRA `(.L_x_6) ;  /* 0x0000006800c48947 */ /* 0x000fea0003800000 */
.L_x_7:
[----:B------:R-:W-:-:S08]  /*08a0*/  NOP ;  /* 0x0000000000007918 */ /* 0x000fd00000000000 */
[----:B------:R-:W0:Y:S02]  /*08b0*/  USETMAXREG.TRY_ALLOC.CTAPOOL UP0, 0xe8 ;  /* 0x000000e8000079c8 */ /* 0x000e240008000600 */
[----:B0-----:R-:W-:-:S13]  /*08c0*/  PLOP3.LUT P0, PT, PT, PT, UP0, 0x80, 0x0 ;  /* 0x000000000000781c */ /* 0x001fda0003f0f008 */
[----:B------:R-:W-:Y:S05]  /*08d0*/  @!P0 BRA `(.L_x_7) ;  /* 0xfffffffc00f08947 */ /* 0x000fea000383ffff */
[----:B------:R-:W0:Y:S08]  /*08e0*/  LDC R3, c[0x0][0xc50] ;  /* 0x00031400ff037b82 */ /* 0x000e300000000800 */
[----:B------:R-:W1:Y:S08]  /*08f0*/  S2UR UR4, SR_CTAID.Y ;  /* 0x00000000000479c3 */ /* 0x000e700000002600 */
[----:B------:R-:W2:Y:S08]  /*0900*/  S2UR UR5, SR_CTAID.Z ;  /* 0x00000000000579c3 */ /* 0x000eb00000002700 */
[----:B------:R-:W-:Y:S06]  /*0910*/  BAR.ARV 0x8, 0x180 ;  /* 0x0206000000007b1d */ /* 0x000fec0000002000 */
[----:B0-----:R-:W-:Y:S01]  /*0920*/  ISETP.NE.AND P0, PT, R3, 0x1, PT ;  /* 0x000000010300780c */ /* 0x001fe20003f05270 */
[----:B-1----:R-:W-:-:S12]  /*0930*/  IMAD.U32 R2, RZ, RZ, UR4 ;  /* 0x00000004ff027e24 */ /* 0x002fd8000f8e00ff */
[----:B------:R-:W0:Y:S08]  /*0940*/  @P0 LDC R0, c[0x0][0xc54] ;  /* 0x00031500ff000b82 */ /* 0x000e300000000800 */
[----:B------:R-:W1:Y:S01]  /*0950*/  @P0 LDC R5, c[0x0][0xc58] ;  /* 0x00031600ff050b82 */ /* 0x000e620000000800 */
[----:B0-----:R-:W-:-:S05]  /*0960*/  @P0 IMAD.HI.U32 R0, R0, UR4, RZ ;  /* 0x0000000400000c27 */ /* 0x001fca000f8e00ff */
[----:B-1----:R-:W-:Y:S02]  /*0970*/  @P0 SHF.R.U32.HI R2, RZ, R5, R0 ;  /* 0x00000005ff020219 */ /* 0x002fe40000011600 */
[----:B--2---:R-:W-:-:S03]  /*0980*/  ISETP.LE.AND P0, PT, RZ, UR5, PT ;  /* 0x00000005ff007c0c */ /* 0x004fc6000bf03270 */
[----:B------:R-:W-:-:S04]  /*0990*/  IMAD.MOV R0, RZ, RZ, -R2 ;  /* 0x000000ffff007224 */ /* 0x000fc800078e0a02 */
[----:B------:R-:W-:-:S06]  /*09a0*/  IMAD R4, R3, R0, UR4 ;  /* 0x0000000403047e24 */ /* 0x000fcc000f8e0200 */
[----:B------:R-:W-:Y:S05]  /*09b0*/  @!P0 BRA `(.L_x_8) ;  /* 0x000000a000c88947 */ /* 0x000fea0003800000 */
[----:B------:R-:W0:Y:S01]  /*09c0*/  LDC.64 R6, c[0x0][0x418] ;  /* 0x00010600ff067b82 */ /* 0x000e220000000a00 */
[----:B------:R-:W-:Y:S02]  /*09d0*/  LOP3.LUT R16, R4, 0xffff, RZ, 0xc0, !PT ;  /* 0x0000ffff04107812 */ /* 0x000fe400078ec0ff */
[----:B------:R-:W-:-:S05]  /*09e0*/  MOV R17, RZ ;  /* 0x000000ff00117202 */ /* 0x000fca0000000f00 */
[----:B------:R-:W1:Y:S08]  /*09f0*/  LDC R0, c[0x0][0x424] ;  /* 0x00010900ff007b82 */ /* 0x000e700000000800 */
[----:B------:R-:W2:Y:S01]  /*0a00*/  LDC R3, c[0x0][0x2f0] ;  /* 0x0000bc00ff037b82 */ /* 0x000ea20000000800 */
[----:B0-----:R-:W-:-:S04]  /*0a10*/  ISETP.NE.U32.AND P0, PT, R6, RZ, PT ;  /* 0x000000ff0600720c */ /* 0x001fc80003f05070 */
[----:B------:R-:W-:-:S04]  /*0a20*/  ISETP.NE.AND.EX P0, PT, R7, RZ, PT, P0 ;  /* 0x000000ff0700720c */ /* 0x000fc80003f05300 */
[----:B-1----:R-:W-:-:S05]  /*0a30*/  SEL R0, R0, 0x1, P0 ;  /* 0x0000000100007807 */ /* 0x002fca0000000000 */
[----:B--2---:R-:W-:-:S04]  /*0a40*/  IMAD R18, R0, R3, RZ ;  /* 0x0000000300127224 */ /* 0x004fc800078e02ff */
[C---:B------:R-:W-:Y:S01]  /*0a50*/  VIADD R0, R18.reuse, 0x5f ;  /* 0x0000005f12007836 */ /* 0x040fe20000000000 */
[----:B------:R-:W-:-:S03]  /*0a60*/  ISETP.GE.AND P0, PT, R18, 0x1, PT ;  /* 0x000000011200780c */ /* 0x000fc60003f06270 */
[----:B------:R-:W-:-:S05]  /*0a70*/  IMAD.HI R0, R0, 0x2aaaaaab, RZ ;  /* 0x2aaaaaab00007827 */ /* 0x000fca00078e02ff */
[----:B------:R-:W-:-:S04]  /*0a80*/  SHF.R.U32.HI R3, RZ, 0x1f, R0 ;  /* 0x0000001fff037819 */ /* 0x000fc80000011600 */
[----:B------:R-:W-:Y:S01]  /*0a90*/  LEA.HI.SX32 R3, R0, R3, 0x1c ;  /* 0x0000000300037211 */ /* 0x000fe200078fe2ff */
[----:B------:R-:W-:Y:S06]  /*0aa0*/  @!P0 BRA `(.L_x_9) ;  /* 0x0000000000788947 */ /* 0x000fec0003800000 */
[----:B------:R-:W-:-:S04]  /*0ab0*/  SHF.R.U32.HI R0, RZ, 0x10, R4 ;  /* 0x00000010ff007819 */ /* 0x000fc80000011604 */
[----:B------:R-:W-:-:S13]  /*0ac0*/  ISETP.NE.AND P0, PT, R0, RZ, PT ;  /* 0x000000ff0000720c */ /* 0x000fda0003f05270 */
[----:B------:R-:W0:Y:S02]  /*0ad0*/  @!P0 LDC R0, c[0x0][0x9f0] ;  /* 0x00027c00ff008b82 */ /* 0x000e240000000800 */
[-C--:B0-----:R-:W-:Y:S02]  /*0ae0*/  IABS R9, R0.reuse ;  /* 0x0000000000097213 */ /* 0x081fe40000000000 */
[----:B------:R-:W-:Y:S02]  /*0af0*/  IADD3 R7, R3, -0x1, R0 ;  /* 0xffffffff03077810 */ /* 0x000fe40007ffe000 */
[----:B------:R-:W0:Y:S01]  /*0b00*/  I2F.RP R6, R9 ;  /* 0x0000000900067306 */ /* 0x000e220000209400 */
[----:B------:R-:W-:-:S05]  /*0b10*/  IABS R10, R0 ;  /* 0x00000000000a7213 */ /* 0x000fca0000000000 */
[----:B------:R-:W-:Y:S02]  /*0b20*/  IMAD.MOV R10, RZ, RZ, -R10 ;  /* 0x000000ffff0a7224 */ /* 0x000fe400078e0a0a */
[----:B0-----:R-:W0:Y:S02]  /*0b30*/  MUFU.RCP R6, R6 ;  /* 0x0000000600067308 */ /* 0x001e240000001000 */
[----:B0-----:R-:W-:Y:S01]  /*0b40*/  VIADD R4, R6, 0xffffffe ;  /* 0x0ffffffe06047836 */ /* 0x001fe20000000000 */
[----:B------:R-:W-:Y:S02]  /*0b50*/  IABS R6, R7 ;  /* 0x0000000700067213 */ /* 0x000fe40000000000 */
[----:B------:R-:W-:-:S03]  /*0b60*/  LOP3.LUT R7, R7, R0, RZ, 0x3c, !PT ;  /* 0x0000000007077212 */ /* 0x000fc600078e3cff */
[----:B------:R0:W1:Y:S01]  /*0b70*/  F2I.FTZ.U32.TRUNC.NTZ R5, R4 ;  /* 0x0000000400057305 */ /* 0x000062000021f000 */
[----:B------:R-:W-:Y:S02]  /*0b80*/  ISETP.GE.AND P2, PT, R7, RZ, PT ;  /* 0x000000ff0700720c */ /* 0x000fe40003f46270 */
[----:B0-----:R-:W-:Y:S01]  /*0b90*/  MOV R4, RZ ;  /* 0x000000ff00047202 */ /* 0x001fe20000000f00 */
[----:B-1----:R-:W-:-:S04]  /*0ba0*/  IMAD.MOV R8, RZ, RZ, -R5 ;  /* 0x000000ffff087224 */ /* 0x002fc800078e0a05 */
[----:B------:R-:W-:-:S04]  /*0bb0*/  IMAD R11, R8, R9, RZ ;  /* 0x00000009080b7224 */ /* 0x000fc800078e02ff */
[----:B------:R-:W-:-:S04]  /*0bc0*/  IMAD.HI.U32 R5, R5, R11, R4 ;  /* 0x0000000b05057227 */ /* 0x000fc800078e0004 */
[----:B------:R-:W-:Y:S02]  /*0bd0*/  IMAD.MOV.U32 R4, RZ, RZ, R10 ;  /* 0x000000ffff047224 */ /* 0x000fe400078e000a */
[----:B------:R-:W-:-:S04]  /*0be0*/  IMAD.HI.U32 R5, R5, R6, RZ ;  /* 0x0000000605057227 */ /* 0x000fc800078e00ff */
[----:B------:R-:W-:-:S05]  /*0bf0*/  IMAD R4, R5, R4, R6 ;  /* 0x0000000405047224 */ /* 0x000fca00078e0206 */
[----:B------:R-:W-:-:S13]  /*0c00*/  ISETP.GT.U32.AND P1, PT, R9, R4, PT ;  /* 0x000000040900720c */ /* 0x000fda0003f24070 */
[----:B------:R-:W-:Y:S02]  /*0c10*/  @!P1 IMAD.IADD R4, R4, 0x1, -R9 ;  /* 0x0000000104049824 */ /* 0x000fe400078e0a09 */
[----:B------:R-:W-:Y:S01]  /*0c20*/  @!P1 VIADD R5, R5, 0x1 ;  /* 0x0000000105059836 */ /* 0x000fe20000000000 */
[----:B------:R-:W-:Y:S02]  /*0c30*/  ISETP.NE.AND P1, PT, R0, RZ, PT ;  /* 0x000000ff0000720c */ /* 0x000fe40003f25270 */
[----:B------:R-:W-:-:S13]  /*0c40*/  ISETP.GE.U32.AND P0, PT, R4, R9, PT ;  /* 0x000000090400720c */ /* 0x000fda0003f06070 */
[----:B------:R-:W-:-:S05]  /*0c50*/  @P0 IADD3 R5, R5, 0x1, RZ ;  /* 0x0000000105050810 */ /* 0x000fca0007ffe0ff */
[----:B------:R-:W-:Y:S01]  /*0c60*/  @!P2 IMAD.MOV R5, RZ, RZ, -R5 ;  /* 0x000000ffff05a224 */ /* 0x000fe200078e0a05 */
[----:B------:R-:W-:-:S05]  /*0c70*/  @!P1 LOP3.LUT R5, RZ, R0, RZ, 0x33, !PT ;  /* 0x00000000ff059212 */ /* 0x000fca00078e33ff */
[----:B------:R-:W-:-:S07]  /*0c80*/  IMAD.MOV.U32 R17, RZ, RZ, R5 ;  /* 0x000000ffff117224 */ /* 0x000fce00078e0005 */
.L_x_9:
[-C--:B------:R-:W-:Y:S01]  /*0c90*/  IMAD R16, R16, R17.reuse, RZ ;  /* 0x0000001110107224 */ /* 0x080fe200078e02ff */
[----:B------:R-:W-:Y:S01]  /*0ca0*/  PLOP3.LUT P0, PT, PT, PT, PT, 0x80, 0x0 ;  /* 0x000000000000781c */ /* 0x000fe20003f0f070 */
[----:B------:R-:W-:Y:S01]  /*0cb0*/  VIADD R19, R25, 0xffffff80 ;  /* 0xffffff8019137836 */ /* 0x000fe20000000000 */
[----:B------:R-:W-:Y:S01]  /*0cc0*/  MOV R0, RZ ;  /* 0x000000ff00007202 */ /* 0x000fe20000000f00 */
[----:B------:R-:W-:Y:S01]  /*0cd0*/  IMAD.MOV.U32 R5, RZ, RZ, RZ ;  /* 0x000000ffff057224 */ /* 0x000fe200078e00ff */
[----:B------:R-:W-:Y:S02]  /*0ce0*/  VIADDMNMX R17, R16, R17, R3, PT ;  /* 0x0000001110117246 */ /* 0x000fe40003800103 */
[----:B------:R-:W-:Y:S02]  /*0cf0*/  CS2R R86, SRZ ;  /* 0x0000000000567805 */ /* 0x000fe4000001ff00 */
[----:B------:R-:W-:Y:S02]  /*0d00*/  CS2R R84, SRZ ;  /* 0x0000000000547805 */ /* 0x000fe4000001ff00 */
[----:B------:R-:W-:-:S02]  /*0d10*/  CS2R R82, SRZ ;  /* 0x0000000000527805 */ /* 0x000fc4000001ff00 */
[----:B------:R-:W-:Y:S02]  /*0d20*/  ISETP.GT.AND P1, PT, R17, R16, PT ;  /* 0x000000101100720c */ /* 0x000fe40003f24270 */
[----:B------:R-:W-:Y:S02]  /*0d30*/  CS2R R80, SRZ ;  /* 0x0000000000507805 */ /* 0x000fe4000001ff00 */
[----:B------:R-:W-:Y:S02]  /*0d40*/  CS2R R78, SRZ ;  /* 0x00000000004e7805 */ /* 0x000fe4000001ff00 */
[----:B------:R-:W-:Y:S02]  /*0d50*/  CS2R R76, SRZ ;  /* 0x00000000004c7805 */ /* 0x000fe4000001ff00 */
[----:B------:R-:W-:Y:S02]  /*0d60*/  CS2R R74, SRZ ;  /* 0x00000000004a7805 */ /* 0x000fe4000001ff00 */
[----:B------:R-:W-:-:S02]  /*0d70*/  CS2R R72, SRZ ;  /* 0x0000000000487805 */ /* 0x000fc4000001ff00 */
[----:B------:R-:W-:Y:S02]  /*0d80*/  CS2R R70, SRZ ;  /* 0x0000000000467805 */ /* 0x000fe4000001ff00 */
        /* <DEDUP_REMOVED lines=22> */
[----:B------:R-:W-:Y:S01]  /*0ef0*/  CS2R R24, SRZ ;  /* 0x0000000000187805 */ /* 0x000fe2000001ff00 */
[----:B------:R-:W-:Y:S06]  /*0f00*/  @!P1 BRA `(.L_x_10) ;  /* 0x0000004c00049947 */ /* 0x000fec0003800000 */
[----:B------:R-:W-:Y:S01]  /*0f10*/  SHF.R.S32.HI R0, RZ, 0x1f, R19 ;  /* 0x0000001fff007819 */ /* 0x000fe20000011413 */
[----:B------:R-:W0:Y:S01]  /*0f20*/  S2UR UR6, SR_CgaCtaId ;  /* 0x00000000000679c3 */ /* 0x000e220000008800 */
[----:B------:R-:W-:Y:S02]  /*0f30*/  UMOV UR37, 0x400 ;  /* 0x0000040000257882 */ /* 0x000fe40000000000 */
[----:B------:R-:W-:-:S04]  /*0f40*/  LEA.HI R22, R0, R19, RZ, 0x7 ;  /* 0x0000001300167211 */ /* 0x000fc800078f38ff */
[----:B------:R-:W-:-:S06]  /*0f50*/  SHF.R.S32.HI R0, RZ, 0x7, R22 ;  /* 0x00000007ff007819 */ /* 0x000fcc0000011416 */
[----:B------:R-:W1:Y:S01]  /*0f60*/  SHFL.IDX PT, R0, R0, RZ, 0x1f ;  /* 0x00001fff00007589 */ /* 0x000e6200000e0000 */
[----:B0-----:R-:W-:-:S04]  /*0f70*/  ULEA UR37, UR6, UR37, 0x18 ;  /* 0x0000002506257291 */ /* 0x001fc8000f8ec03f */
[----:B------:R-:W-:-:S04]  /*0f80*/  UIADD3 UR6, UR37, 0xc400, URZ ;  /* 0x0000c40025067890 */ /* 0x000fc8000fffe03f */
[----:B------:R-:W-:Y:S01]  /*0f90*/  ULOP3.LUT UP0, URZ, UR6, 0x1bf, URZ, 0xc0, !UPT ;  /* 0x000001bf063f7892 */ /* 0x000fe2000f80c03f */
[----:B-1----:R-:W-:-:S05]  /*0fa0*/  R2UR UR4, R0 ;  /* 0x00000000000472ca */ /* 0x002fca00000e0000 */
[----:B------:R-:W-:-:S08]  /*0fb0*/  PLOP3.LUT P0, PT, PT, PT, UP0, 0x80, 0x0 ;  /* 0x000000000000781c */ /* 0x000fd00003f0f008 */
[----:B------:R-:W-:-:S04]  /*0fc0*/  ULEA.HI UR5, UR4, UR4, URZ, 0x1 ;  /* 0x0000000404057291 */ /* 0x000fc8000f8f083f */
[----:B------:R-:W-:-:S04]  /*0fd0*/  ULOP3.LUT UR5, UR5, 0x1e, URZ, 0xc0, !UPT ;  /* 0x0000001e05057892 */ /* 0x000fc8000f8ec03f */
[----:B------:R-:W-:-:S04]  /*0fe0*/  UIADD3 UR5, UR4, -UR5, URZ ;  /* 0x8000000504057290 */ /* 0x000fc8000fffe03f */
[----:B------:R-:W-:-:S04]  /*0ff0*/  ULEA UR5, UR5, UR6, 0xd ;  /* 0x0000000605057291 */ /* 0x000fc8000f8e683f */
[----:B------:R-:W-:-:S04]  /*1000*/  USHF.R.U32.HI UR5, URZ, 0x4, UR5 ;  /* 0x000000043f057899 */ /* 0x000fc80008011605 */
[----:B------:R-:W-:Y:S01]  /*1010*/  ULOP3.LUT UR40, UR5, 0x3fff, URZ, 0xc0, !UPT ;  /* 0x00003fff05287892 */ /* 0x000fe2000f8ec03f */
[----:B------:R-:W-:Y:S11]  /*1020*/  @!P0 BRA `(.L_x_11) ;  /* 0x0000000000408947 */ /* 0x000ff60003800000 */
[----:B------:R-:W-:Y:S01]  /*1030*/  MOV R0, 0x0 ;  /* 0x0000000000007802 */ /* 0x000fe20000000f00 */
[----:B------:R-:W-:Y:S01]  /*1040*/  ULDC.64 UR4, c[0x4][0x90] ;  /* 0x0100240000047ab9 */ /* 0x000fe20000000a00 */
[----:B------:R-:W-:Y:S01]  /*1050*/  ULDC.64 UR6, c[0x4][0x30] ;  /* 0x01000c0000067ab9 */ /* 0x000fe20000000a00 */
[----:B------:R-:W-:Y:S01]  /*1060*/  IMAD.U32 R4, RZ, RZ, UR4 ;  /* 0x00000004ff047e24 */ /* 0x000fe2000f8e00ff */
[----:B------:R0:W1:Y:S01]  /*1070*/  LDC.64 R14, c[0x4][R0] ;  /* 0x01000000000e7b82 */ /* 0x0000620000000a00 */
[----:B------:R-:W-:Y:S01]  /*1080*/  IMAD.U32 R5, RZ, RZ, UR5 ;  /* 0x00000005ff057e24 */ /* 0x000fe2000f8e00ff */
[----:B------:R-:W-:Y:S01]  /*1090*/  ULDC.64 UR4, c[0x4][0x98] ;  /* 0x0100260000047ab9 */ /* 0x000fe20000000a00 */
[----:B------:R-:W-:Y:S01]  /*10a0*/  IMAD.U32 R10, RZ, RZ, UR6 ;  /* 0x00000006ff0a7e24 */ /* 0x000fe2000f8e00ff */
[----:B------:R-:W-:Y:S01]  /*10b0*/  MOV R6, UR4 ;  /* 0x0000000400067c02 */ /* 0x000fe20008000f00 */
[----:B------:R-:W-:Y:S01]  /*10c0*/  IMAD.U32 R7, RZ, RZ, UR5 ;  /* 0x00000005ff077e24 */ /* 0x000fe2000f8e00ff */
[----:B------:R-:W-:Y:S01]  /*10d0*/  MOV R8, 0x70 ;  /* 0x0000007000087802 */ /* 0x000fe20000000f00 */
[----:B------:R-:W-:-:S02]  /*10e0*/  IMAD.U32 R11, RZ, RZ, UR7 ;  /* 0x00000007ff0b7e24 */ /* 0x000fc4000f8e00ff */
[----:B------:R-:W-:Y:S02]  /*10f0*/  IMAD.MOV.U32 R12, RZ, RZ, 0x1 ;  /* 0x00000001ff0c7424 */ /* 0x000fe400078e00ff */
[----:B0-----:R-:W-:-:S07]  /*1100*/  IMAD.MOV.U32 R13, RZ, RZ, RZ ;  /* 0x000000ffff0d7224 */ /* 0x001fce00078e00ff */
[----:B------:R-:W-:-:S07]  /*1110*/  LEPC R20, `(.L_x_11) ;  /* 0x000000001014794e */ /* 0x000fce0000000000 */
[----:B-1----:R-:W-:Y:S05]  /*1120*/  CALL.ABS.NOINC R14 ;  /* 0x000000000e007343 */ /* 0x002fea0003c00000 */
.L_x_11:
[----:B------:R-:W-:-:S04]  /*1130*/  SHF.L.U32 R3, RZ, 0x1f, RZ ;  /* 0x0000001fff037819 */ /* 0x000fc800000006ff */
[----:B------:R-:W0:Y:S02]  /*1140*/  SYNCS.PHASECHK.TRANS64.TRYWAIT P0, [UR37+0x2a800], R3 ;  /* 0x02a80003ff0075a7 */ /* 0x000e240008000165 */
[----:B0-----:R-:W-:Y:S05]  /*1150*/  @!P0 BRA `(.L_x_12) ;  /* 0x0000009800e88947 */ /* 0x001fea0003800000 */
.L_x_85:
[----:B------:R-:W-:-:S06]  /*1160*/  ULOP3.LUT UR4, UR36, 0x1, URZ, 0xfc, !UPT ;  /* 0x0000000124047892 */ /* 0x000fcc000f8efc3f */
[----:B0-----:R-:W-:-:S05]  /*1170*/  IMAD.U32 R0, RZ, RZ, UR4 ;  /* 0x00000004ff007e24 */ /* 0x001fca000f8e00ff */
[----:B------:R-:W-:-:S13]  /*1180*/  ISETP.NE.AND P0, PT, R0, 0x3, PT ;  /* 0x000000030000780c */ /* 0x000fda0003f05270 */
[----:B------:R-:W-:Y:S05]  /*1190*/  @!P0 BRA `(.L_x_13) ;  /* 0x0000000000048947 */ /* 0x000fea0003800000 */
[----:B------:R-:W-:Y:S01]  /*11a0*/  BPT.TRAP 0x1 ;  /* 0x000000040000795c */ /* 0x000fe20000300000 */
.L_x_13:
[----:B------:R0:W1:Y:S01]  /*11b0*/  SYNCS.PHASECHK.TRANS64.TRYWAIT P1, [UR37+0x2a830], R3 ;  /* 0x02a83003ff0075a7 */ /* 0x0000620008020165 */
[----:B------:R-:W-:Y:S05]  /*11c0*/  @!P0 BRA `(.L_x_14) ;  /* 0x0000000000048947 */ /* 0x000fea0003800000 */
[----:B------:R-:W-:Y:S01]  /*11d0*/  BPT.TRAP 0x1 ;  /* 0x000000040000795c */ /* 0x000fe20000300000 */
.L_x_14:
[----:B------:R-:W-:Y:S01]  /*11e0*/  MOV R6, UR40 ;  /* 0x0000002800067c02 */ /* 0x000fe20008000f00 */
[----:B------:R-:W-:Y:S01]  /*11f0*/  IMAD.MOV.U32 R0, RZ, RZ, RZ ;  /* 0x000000ffff007224 */ /* 0x000fe200078e00ff */
[----:B-1----:R-:W-:Y:S06]  /*1200*/  @P1 BRA `(.L_x_15) ;  /* 0x0000000000081947 */ /* 0x002fec0003800000 */
[----:B------:R-:W1:Y:S02]  /*1210*/  SYNCS.PHASECHK.TRANS64.TRYWAIT P1, [UR37+0x2a830], R3 ;  /* 0x02a83003ff0075a7 */ /* 0x000e640008020165 */
[----:B-1----:R-:W-:Y:S05]  /*1220*/  @!P1 BRA `(.L_x_16) ;  /* 0x0000009800cc9947 */ /* 0x002fea0003800000 */
.L_x_15:
[----:B------:R-:W-:Y:S05]  /*1230*/  WARPSYNC.ALL ;  /* 0x0000000000007948 */ /* 0x000fea0003800000 */
[----:B------:R-:W-:Y:S01]  /*1240*/  IMAD.MOV.U32 R87, RZ, RZ, RZ ;  /* 0x000000ffff577224 */ /* 0x000fe200078e00ff */
[----:B------:R-:W-:Y:S01]  /*1250*/  LOP3.LUT R6, R6, 0x10000, RZ, 0xfc, !PT ;  /* 0x0001000006067812 */ /* 0x000fe200078efcff */
[----:B------:R-:W-:Y:S01]  /*1260*/  IMAD.MOV.U32 R7, RZ, RZ, 0x40000040 ;  /* 0x40000040ff077424 */ /* 0x000fe200078e00ff */
[----:B------:R-:W-:Y:S02]  /*1270*/  UIADD3 UR4, UR37, 0x18400, URZ ;  /* 0x0001840025047890 */ /* 0x000fe4000fffe03f */
[----:B------:R-:W-:Y:S01]  /*1280*/  R2UR UR56, R6 ;  /* 0x00000000063872ca */ /* 0x000fe200000e0000 */
[----:B------:R-:W-:Y:S01]  /*1290*/  WARPGROUP.ARRIVE ;  /* 0x00000000000079c5 */ /* 0x000fe20000000000 */
[----:B------:R-:W-:Y:S01]  /*12a0*/  R2UR UR57, R7 ;  /* 0x00000000073972ca */ /* 0x000fe200000e0000 */
[----:B------:R-:W-:Y:S01]  /*12b0*/  USHF.R.U32.HI UR4, URZ, 0x4, UR4 ;  /* 0x000000043f047899 */ /* 0x000fe20008011604 */
[----:B------:R-:W-:Y:S01]  /*12c0*/  UMOV UR59, 0x40000040 ;  /* 0x40000040003b7882 */ /* 0x000fe20000000000 */
[----:B------:R-:W-:-:S02]  /*12d0*/  UMOV UR9, 0x40000040 ;  /* 0x4000004000097882 */ /* 0x000fc40000000000 */
[----:B------:R-:W-:Y:S01]  /*12e0*/  ULOP3.LUT UR4, UR4, 0x3fff, URZ, 0xc0, !UPT ;  /* 0x00003fff04047892 */ /* 0x000fe2000f8ec03f */
[----:B------:R-:W-:Y:S01]  /*12f0*/  UMOV UR11, 0x40000040 ;  /* 0x40000040000b7882 */ /* 0x000fe20000000000 */
[----:B------:R-:W-:Y:S02]  /*1300*/  UMOV UR13, 0x40000040 ;  /* 0x40000040000d7882 */ /* 0x000fe40000000000 */
[----:B------:R-:W-:Y:S01]  /*1310*/  ULOP3.LUT UR58, UR4, 0x10000, URZ, 0xfc, !UPT ;  /* 0x00010000043a7892 */ /* 0x000fe2000f8efc3f */
[----:B------:R-:W-:Y:S02]  /*1320*/  UMOV UR15, 0x40000040 ;  /* 0x40000040000f7882 */ /* 0x000fe40000000000 */
[----:B------:R-:W-:Y:S01]  /*1330*/  R2UR UR4, R6 ;  /* 0x00000000060472ca */ /* 0x000fe200000e0000 */
[----:B------:R-:W-:Y:S02]  /*1340*/  UIADD3 UR10, UR58, 0x2, URZ ;  /* 0x000000023a0a7890 */ /* 0x000fe4000fffe03f */
[----:B------:R-:W-:-:S02]  /*1350*/  UIADD3 UR14, UR58, 0x4, URZ ;  /* 0x000000043a0e7890 */ /* 0x000fc4000fffe03f */
[----:B------:R-:W-:Y:S02]  /*1360*/  UIADD3 UR18, UR58, 0x6, URZ ;  /* 0x000000063a127890 */ /* 0x000fe4000fffe03f */
[----:B------:R-:W-:Y:S01]  /*1370*/  HGMMA.64x96x16.F32.BF16 R24, gdesc[UR56], RZ, !UPT, gsb0 ;  /* 0x01600000381879f0 */ /* 0x000fe2000c0018ff */
[----:B------:R-:W-:Y:S01]  /*1380*/  UMOV UR17, 0x40000040 ;  /* 0x4000004000117882 */ /* 0x000fe20000000000 */
[----:B------:R-:W-:Y:S01]  /*1390*/  UMOV UR19, 0x40000040 ;  /* 0x4000004000137882 */ /* 0x000fe20000000000 */
[----:B------:R-:W-:Y:S01]  /*13a0*/  UIADD3 UR22, UR58, 0x300, URZ ;  /* 0x000003003a167890 */ /* 0x000fe2000fffe03f */
[----:B------:R-:W2:Y:S01]  /*13b0*/  S2UR UR57, SR_CgaCtaId ;  /* 0x00000000003979c3 */ /* 0x000ea20000008800 */
[----:B------:R-:W-:Y:S01]  /*13c0*/  UMOV UR21, 0x40000040 ;  /* 0x4000004000157882 */ /* 0x000fe20000000000 */
[----:B------:R-:W-:Y:S01]  /*13d0*/  UMOV UR23, 0x40000040 ;  /* 0x4000004000177882 */ /* 0x000fe20000000000 */
[----:B------:R-:W-:Y:S02]  /*13e0*/  UIADD3 UR8, UR4, 0x2, URZ ;  /* 0x0000000204087890 */ /* 0x000fe4000fffe03f */
[----:B------:R-:W-:-:S02]  /*13f0*/  UIADD3 UR12, UR4, 0x4, URZ ;  /* 0x00000004040c7890 */ /* 0x000fc4000fffe03f */
[----:B------:R-:W-:Y:S02]  /*1400*/  UIADD3 UR16, UR4, 0x6, URZ ;  /* 0x0000000604107890 */ /* 0x000fe4000fffe03f */
[----:B------:R-:W-:Y:S02]  /*1410*/  UIADD3 UR20, UR4, 0x400, URZ ;  /* 0x0000040004147890 */ /* 0x000fe4000fffe03f */
[----:B------:R-:W-:Y:S02]  /*1420*/  UIADD3 UR24, UR4, 0x402, URZ ;  /* 0x0000040204187890 */ /* 0x000fe4000fffe03f */
[----:B------:R-:W-:Y:S01]  /*1430*/  UIADD3 UR26, UR58, 0x302, URZ ;  /* 0x000003023a1a7890 */ /* 0x000fe2000fffe03f */
[----:B------:R-:W-:Y:S01]  /*1440*/  UMOV UR25, 0x40000040 ;  /* 0x4000004000197882 */ /* 0x000fe20000000000 */
[----:B------:R-:W-:Y:S01]  /*1450*/  UMOV UR27, 0x40000040 ;  /* 0x40000040001b7882 */ /* 0x000fe20000000000 */
[----:B------:R-:W-:Y:S02]  /*1460*/  UIADD3 UR28, UR4, 0x404, URZ ;  /* 0x00000404041c7890 */ /* 0x000fe4000fffe03f */
[----:B------:R-:W-:Y:S01]  /*1470*/  UIADD3 UR30, UR58, 0x304, URZ ;  /* 0x000003043a1e7890 */ /* 0x000fe2000fffe03f */
[----:B------:R-:W-:Y:S01]  /*1480*/  UMOV UR29, 0x40000040 ;  /* 0x40000040001d7882 */ /* 0x000fe20000000000 */
[----:B------:R-:W-:Y:S01]  /*1490*/  UMOV UR31, 0x40000040 ;  /* 0x40000040001f7882 */ /* 0x000fe20000000000 */
[----:B------:R-:W-:-:S02]  /*14a0*/  UIADD3 UR32, UR4, 0x406, URZ ;  /* 0x0000040604207890 */ /* 0x000fc4000fffe03f */
[----:B------:R-:W-:Y:S01]  /*14b0*/  UIADD3 UR34, UR58, 0x306, URZ ;  /* 0x000003063a227890 */ /* 0x000fe2000fffe03f */
[----:B------:R-:W-:Y:S01]  /*14c0*/  UMOV UR33, 0x40000040 ;  /* 0x4000004000217882 */ /* 0x000fe20000000000 */
[----:B------:R-:W-:Y:S01]  /*14d0*/  UMOV UR35, 0x40000040 ;  /* 0x4000004000237882 */ /* 0x000fe20000000000 */
        /* <DEDUP_REMOVED lines=16> */
[----:B------:R-:W-:Y:S02]  /*15e0*/  WARPGROUP.DEPBAR.LE gsb0, 0x0 ;  /* 0x00008000000079c5 */ /* 0x000fe40000010000 */
[----:B------:R-:W-:-:S06]  /*15f0*/  WARPGROUP.ARRIVE ;  /* 0x00000000000079c5 */ /* 0x000fcc0000000000 */
[----:B------:R-:W-:Y:S03]  /*1600*/  HGMMA.64x96x16.F32.BF16 R24, gdesc[UR8], R24, gsb0 ;  /* 0x01600000081879f0 */ /* 0x000fe60008001818 */
        /* <DEDUP_REMOVED lines=31> */
[----:B--2---:R-:W-:Y:S05]  /*1800*/  @!P0 BRA `(.L_x_17) ;  /* 0x0000000000048947 */ /* 0x004fea0003800000 */
[----:B------:R-:W-:Y:S01]  /*1810*/  BPT.TRAP 0x1 ;  /* 0x000000040000795c */ /* 0x000fe20000300000 */
.L_x_17:
[----:B------:R-:W-:Y:S01]  /*1820*/  LOP3.LUT R22, R22, 0xffffff80, RZ, 0xc0, !PT ;  /* 0xffffff8016167812 */ /* 0x000fe200078ec0ff */
[----:B-1----:R-:W-:Y:S01]  /*1830*/  IMAD.MOV.U32 R4, RZ, RZ, -0x2 ;  /* 0xfffffffeff047424 */ /* 0x002fe200078e00ff */
[----:B------:R-:W-:Y:S01]  /*1840*/  ULDC UR4, c[0x0][0x988] ;  /* 0x0002620000047ab9 */ /* 0x000fe20000000800 */
[----:B------:R-:W-:Y:S01]  /*1850*/  P2R R15, PR, RZ, 0x1 ;  /* 0x00000001ff0f7803 */ /* 0x000fe20000000000 */
[--C-:B------:R-:W-:Y:S01]  /*1860*/  IMAD.MOV.U32 R85, RZ, RZ, R87.reuse ;  /* 0x000000ffff557224 */ /* 0x100fe200078e0057 */
[----:B------:R-:W-:Y:S01]  /*1870*/  IADD3 R22, R19, -R22, RZ ;  /* 0x8000001613167210 */ /* 0x000fe20007ffe0ff */
[--C-:B------:R-:W-:Y:S01]  /*1880*/  IMAD.MOV.U32 R81, RZ, RZ, R87.reuse ;  /* 0x000000ffff517224 */ /* 0x100fe200078e0057 */
[-C--:B------:R-:W-:Y:S01]  /*1890*/  MOV R83, R87.reuse ;  /* 0x0000005700537202 */ /* 0x080fe20000000f00 */
[--C-:B------:R-:W-:Y:S01]  /*18a0*/  IMAD.MOV.U32 R77, RZ, RZ, R87.reuse ;  /* 0x000000ffff4d7224 */ /* 0x100fe200078e0057 */
[----:B0-----:R-:W-:Y:S01]  /*18b0*/  SHF.R.S32.HI R3, RZ, 0x1f, R22 ;  /* 0x0000001fff037819 */ /* 0x001fe20000011416 */
[----:B------:R-:W-:Y:S01]  /*18c0*/  IMAD.MOV.U32 R73, RZ, RZ, R87 ;  /* 0x000000ffff497224 */ /* 0x000fe200078e0057 */
[----:B------:R-:W-:-:S02]  /*18d0*/  MOV R79, R87 ;  /* 0x00000057004f7202 */ /* 0x000fc40000000f00 */
[----:B------:R-:W-:Y:S02]  /*18e0*/  LEA.HI R3, R3, R22, RZ, 0x2 ;  /* 0x0000001603037211 */ /* 0x000fe400078f10ff */
[----:B------:R-:W-:Y:S02]  /*18f0*/  MOV R75, R87 ;  /* 0x00000057004b7202 */ /* 0x000fe40000000f00 */
[----:B------:R-:W-:-:S05]  /*1900*/  LOP3.LUT R3, R3, 0x7ffffffc, RZ, 0xc0, !PT ;  /* 0x7ffffffc03037812 */ /* 0x000fca00078ec0ff */
[----:B------:R-:W-:-:S04]  /*1910*/  IMAD.IADD R3, R22, 0x1, -R3 ;  /* 0x0000000116037824 */ /* 0x000fc800078e0a03 */
[----:B------:R-:W-:-:S04]  /*1920*/  IMAD R3, R3, R4, 0x60 ;  /* 0x0000006003037424 */ /* 0x000fc800078e0204 */
[----:B------:R-:W-:-:S04]  /*1930*/  IMAD.IADD R18, R18, 0x1, R3 ;  /* 0x0000000112127824 */ /* 0x000fc800078e0203 */
[----:B------:R-:W-:-:S05]  /*1940*/  IMAD R18, R17, -0x60, R18 ;  /* 0xffffffa011127824 */ /* 0x000fca00078e0212 */
[C---:B------:R-:W-:Y:S02]  /*1950*/  ISETP.GT.AND P6, PT, R18.reuse, RZ, PT ;  /* 0x000000ff1200720c */ /* 0x040fe40003fc4270 */
[C---:B------:R-:W-:Y:S02]  /*1960*/  ISETP.GT.AND P5, PT, R18.reuse, 0x1, PT ;  /* 0x000000011200780c */ /* 0x040fe40003fa4270 */
[----:B------:R-:W-:Y:S02]  /*1970*/  ISETP.GT.AND P4, PT, R18, 0x8, PT ;  /* 0x000000081200780c */ /* 0x000fe40003f84270 */
[----:B------:R-:W-:Y:S02]  /*1980*/  FSEL R26, R26, -INF , P6 ;  /* 0xff8000001a1a7808 */ /* 0x000fe40003000000 */
[----:B------:R-:W-:Y:S02]  /*1990*/  FSEL R27, R27, -INF , P5 ;  /* 0xff8000001b1b7808 */ /* 0x000fe40002800000 */
[----:B------:R-:W-:-:S02]  /*19a0*/  ISETP.GT.AND P3, PT, R18, 0x9, PT ;  /* 0x000000091200780c */ /* 0x000fc40003f64270 */
[----:B------:R-:W-:Y:S02]  /*19b0*/  FSEL R30, R30, -INF , P4 ;  /* 0xff8000001e1e7808 */ /* 0x000fe40002000000 */
[----:B------:R-:W-:Y:S02]  /*19c0*/  FMNMX.FTZ R3, R26, R27, !PT ;  /* 0x0000001b1a037209 */ /* 0x000fe40007810000 */
[----:B------:R-:W-:Y:S02]  /*19d0*/  ISETP.GT.AND P2, PT, R18, 0x10, PT ;  /* 0x000000101200780c */ /* 0x000fe40003f44270 */
[----:B------:R-:W-:Y:S02]  /*19e0*/  FSEL R10, R31, -INF , P3 ;  /* 0xff8000001f0a7808 */ /* 0x000fe40001800000 */
[----:B------:R-:W-:Y:S02]  /*19f0*/  FMNMX.FTZ R3, R30, R3, !PT ;  /* 0x000000031e037209 */ /* 0x000fe40007810000 */
[----:B------:R-:W-:-:S02]  /*1a00*/  ISETP.GT.AND P1, PT, R18, 0x11, PT ;  /* 0x000000111200780c */ /* 0x000fc40003f24270 */
[----:B------:R-:W-:Y:S02]  /*1a10*/  FSEL R34, R34, -INF , P2 ;  /* 0xff80000022227808 */ /* 0x000fe40001000000 */
[----:B------:R-:W-:Y:S02]  /*1a20*/  FMNMX.FTZ R3, R10, R3, !PT ;  /* 0x000000030a037209 */ /* 0x000fe40007810000 */
[----:B------:R-:W-:Y:S02]  /*1a30*/  FSEL R24, R24, -INF , P6 ;  /* 0xff80000018187808 */ /* 0x000fe40003000000 */
[----:B------:R-:W-:Y:S02]  /*1a40*/  ISETP.GT.AND P6, PT, R18, 0x18, PT ;  /* 0x000000181200780c */ /* 0x000fe40003fc4270 */
[----:B------:R-:W-:Y:S02]  /*1a50*/  FSEL R14, R35, -INF , P1 ;  /* 0xff800000230e7808 */ /* 0x000fe40000800000 */
[----:B------:R-:W-:-:S02]  /*1a60*/  FMNMX.FTZ R3, R34, R3, !PT ;  /* 0x0000000322037209 */ /* 0x000fc40007810000 */
[----:B------:R-:W-:Y:S02]  /*1a70*/  FSEL R25, R25, -INF , P5 ;  /* 0xff80000019197808 */ /* 0x000fe40002800000 */
[----:B------:R-:W-:Y:S02]  /*1a80*/  ISETP.GT.AND P5, PT, R18, 0x19, PT ;  /* 0x000000191200780c */ /* 0x000fe40003fa4270 */
[----:B------:R-:W-:Y:S02]  /*1a90*/  FSEL R38, R38, -INF , P6 ;  /* 0xff80000026267808 */ /* 0x000fe40003000000 */
[----:B------:R-:W-:Y:S02]  /*1aa0*/  FMNMX.FTZ R3, R14, R3, !PT ;  /* 0x000000030e037209 */ /* 0x000fe40007810000 */
[----:B------:R-:W-:Y:S02]  /*1ab0*/  FSEL R28, R28, -INF , P4 ;  /* 0xff8000001c1c7808 */ /* 0x000fe40002000000 */
        /* <DEDUP_REMOVED lines=19> */
[----:B------:R-:W-:Y:S01]  /*1bf0*/  FSEL R20, R37, -INF , P5 ;  /* 0xff80000025147808 */ /* 0x000fe20002800000 */
[----:B------:R-:W-:Y:S01]  /*1c00*/  IMAD.MOV.U32 R37, RZ, RZ, R87 ;  /* 0x000000ffff257224 */ /* 0x000fe200078e0057 */
[----:B------:R-:W-:Y:S02]  /*1c10*/  ISETP.GT.AND P5, PT, R18, 0x31, PT ;  /* 0x000000311200780c */ /* 0x000fe40003fa4270 */
[----:B------:R-:W-:Y:S02]  /*1c20*/  FSEL R78, R50, -INF , P6 ;  /* 0xff800000324e7808 */ /* 0x000fe40003000000 */
[----:B------:R-:W-:Y:S02]  /*1c30*/  FMNMX.FTZ R3, R76, R3, !PT ;  /* 0x000000034c037209 */ /* 0x000fe40007810000 */
[----:B------:R-:W-:Y:S02]  /*1c40*/  FSEL R40, R40, -INF , P4 ;  /* 0xff80000028287808 */ /* 0x000fe40002000000 */
[----:B------:R-:W-:-:S02]  /*1c50*/  ISETP.GT.AND P4, PT, R18, 0x38, PT ;  /* 0x000000381200780c */ /* 0x000fc40003f84270 */
[----:B------:R-:W-:Y:S02]  /*1c60*/  FSEL R80, R51, -INF , P5 ;  /* 0xff80000033507808 */ /* 0x000fe40002800000 */
[----:B------:R-:W-:Y:S02]  /*1c70*/  FMNMX.FTZ R3, R78, R3, !PT ;  /* 0x000000034e037209 */ /* 0x000fe40007810000 */
[----:B------:R-:W-:Y:S01]  /*1c80*/  FSEL R46, R41, -INF , P3 ;  /* 0xff800000292e7808 */ /* 0x000fe20001800000 */
[----:B------:R-:W-:Y:S01]  /*1c90*/  IMAD.MOV.U32 R41, RZ, RZ, R87 ;  /* 0x000000ffff297224 */ /* 0x000fe200078e0057 */
[----:B------:R-:W-:Y:S02]  /*1ca0*/  ISETP.GT.AND P3, PT, R18, 0x39, PT ;  /* 0x000000391200780c */ /* 0x000fe40003f64270 */
[----:B------:R-:W-:Y:S02]  /*1cb0*/  FSEL R82, R54, -INF , P4 ;  /* 0xff80000036527808 */ /* 0x000fe40002000000 */
[----:B------:R-:W-:-:S02]  /*1cc0*/  FMNMX.FTZ R3, R80, R3, !PT ;  /* 0x0000000350037209 */ /* 0x000fc40007810000 */
[----:B------:R-:W-:Y:S02]  /*1cd0*/  FSEL R44, R44, -INF , P2 ;  /* 0xff8000002c2c7808 */ /* 0x000fe40001000000 */
[----:B------:R-:W-:Y:S02]  /*1ce0*/  ISETP.GT.AND P2, PT, R18, 0x40, PT ;  /* 0x000000401200780c */ /* 0x000fe40003f44270 */
[----:B------:R-:W-:Y:S02]  /*1cf0*/  FSEL R84, R55, -INF , P3 ;  /* 0xff80000037547808 */ /* 0x000fe40001800000 */
[----:B------:R-:W-:Y:S02]  /*1d00*/  FMNMX.FTZ R3, R82, R3, !PT ;  /* 0x0000000352037209 */ /* 0x000fe40007810000 */
[----:B------:R-:W-:Y:S01]  /*1d10*/  FSEL R50, R45, -INF , P1 ;  /* 0xff8000002d327808 */ /* 0x000fe20000800000 */
[----:B------:R-:W-:Y:S01]  /*1d20*/  IMAD.MOV.U32 R45, RZ, RZ, R87 ;  /* 0x000000ffff2d7224 */ /* 0x000fe200078e0057 */
        /* <DEDUP_REMOVED lines=31> */
[----:B------:R-:W-:Y:S02]  /*1f20*/  FMNMX.FTZ R3, R70, R3, !PT ;  /* 0x0000000346037209 */ /* 0x000fe40007810000 */
[----:B------:R-:W-:Y:S02]  /*1f30*/  FSEL R60, R60, -INF , P6 ;  /* 0xff8000003c3c7808 */ /* 0x000fe40003000000 */
[----:B------:R-:W-:-:S02]  /*1f40*/  FMNMX.FTZ R9, R96, R3, !PT ;  /* 0x0000000360097209 */ /* 0x000fc40007810000 */
[----:B------:R-:W-:Y:S01]  /*1f50*/  MOV R3, UR4 ;  /* 0x0000000400037c02 */ /* 0x000fe20008000f00 */
[----:B------:R-:W-:Y:S01]  /*1f60*/  UIADD3 UR4, UR37, 0x2a840, URZ ;  /* 0x0002a84025047890 */ /* 0x000fe2000fffe03f */
[----:B------:R-:W-:Y:S01]  /*1f70*/  FSEL R64, R64, -INF , P4 ;  /* 0xff80000040407808 */ /* 0x000fe20002000000 */
[----:B------:R-:W0:Y:S01]  /*1f80*/  SHFL.BFLY PT, R4, R9, 0x2, 0x1f ;  /* 0x0c401f0009047f89 */ /* 0x000e2200000e0000 */
[----:B------:R-:W-:Y:S01]  /*1f90*/  FSEL R18, R65, -INF , P3 ;  /* 0xff80000041127808 */ /* 0x000fe20001800000 */
[----:B------:R-:W-:Y:S01]  /*1fa0*/  UPRMT UR4, UR57, 0x654, UR4 ;  /* 0x0000065439047896 */ /* 0x000fe20008000004 */
[----:B------:R-:W-:Y:S01]  /*1fb0*/  FSEL R68, R68, -INF , P2 ;  /* 0xff80000044447808 */ /* 0x000fe20001000000 */
[----:B------:R-:W-:Y:S01]  /*1fc0*/  IMAD.MOV.U32 R65, RZ, RZ, R87 ;  /* 0x000000ffff417224 */ /* 0x000fe200078e0057 */
[-C--:B------:R-:W-:Y:S02]  /*1fd0*/  MOV R71, R87.reuse ;  /* 0x0000005700477202 */ /* 0x080fe40000000f00 */
[----:B------:R-:W-:-:S02]  /*1fe0*/  MOV R67, R87 ;  /* 0x0000005700437202 */ /* 0x000fc40000000f00 */
[-C--:B------:R-:W-:Y:S02]  /*1ff0*/  MOV R63, R87.reuse ;  /* 0x00000057003f7202 */ /* 0x080fe40000000f00 */
[----:B------:R-:W-:Y:S01]  /*2000*/  SYNCS.ARRIVE.TRANS64.RED.A1T0 RZ, [UR4], RZ ;  /* 0x000000ffffff79a7 */ /* 0x000fe20008100404 */
[-C--:B------:R-:W-:Y:S02]  /*2010*/  MOV R59, R87.reuse ;  /* 0x00000057003b7202 */ /* 0x080fe40000000f00 */
[-C--:B------:R-:W-:Y:S02]  /*2020*/  MOV R55, R87.reuse ;  /* 0x0000005700377202 */ /* 0x080fe40000000f00 */
[-C--:B------:R-:W-:Y:S02]  /*2030*/  MOV R51, R87.reuse ;  /* 0x0000005700337202 */ /* 0x080fe40000000f00 */
[-C--:B------:R-:W-:Y:S02]  /*2040*/  MOV R47, R87.reuse ;  /* 0x00000057002f7202 */ /* 0x080fe40000000f00 */
[----:B------:R-:W-:-:S02]  /*2050*/  MOV R43, R87 ;  /* 0x00000057002b7202 */ /* 0x000fc40000000f00 */
[-C--:B------:R-:W-:Y:S02]  /*2060*/  MOV R39, R87.reuse ;  /* 0x0000005700277202 */ /* 0x080fe40000000f00 */
[----:B0-----:R-:W-:Y:S02]  /*2070*/  FMNMX.FTZ R11, R9, R4, !PT ;  /* 0x00000004090b7209 */ /* 0x001fe40007810000 */
[----:B------:R-:W-:-:S03]  /*2080*/  MOV R35, R87 ;  /* 0x0000005700237202 */ /* 0x000fc60000000f00 */
[----:B------:R-:W0:Y:S02]  /*2090*/  SHFL.BFLY PT, R4, R11, 0x1, 0x1f ;  /* 0x0c201f000b047f89 */ /* 0x000e2400000e0000 */
[----:B0-----:R-:W-:-:S04]  /*20a0*/  FMNMX.FTZ R4, R11, R4, !PT ;  /* 0x000000040b047209 */ /* 0x001fc80007810000 */
[C---:B------:R-:W-:Y:S01]  /*20b0*/  FSETP.NEU.FTZ.AND P0, PT, R4.reuse, -INF , PT ;  /* 0xff8000000400780b */ /* 0x040fe20003f1d000 */
[----:B------:R-:W-:-:S05]  /*20c0*/  FMUL.FTZ R5, R4, R3 ;  /* 0x0000000304057220 */ /* 0x000fca0000410000 */
[----:B------:R-:W-:Y:S02]  /*20d0*/  FSEL R13, R5, RZ, P0 ;  /* 0x000000ff050d7208 */ /* 0x000fe40000000000 */
[----:B------:R-:W-:Y:S02]  /*20e0*/  FMNMX.FTZ R5, R24, R25, !PT ;  /* 0x0000001918057209 */ /* 0x000fe40007810000 */
[----:B------:R-:W-:Y:S01]  /*20f0*/  ISETP.NE.AND P0, PT, R15, RZ, PT ;  /* 0x000000ff0f00720c */ /* 0x000fe20003f05270 */
[--C-:B------:R-:W-:Y:S01]  /*2100*/  FFMA.FTZ R9, R14, R3, -R13.reuse ;  /* 0x000000030e097223 */ /* 0x100fe2000001080d */
[----:B------:R-:W-:Y:S01]  /*2110*/  FMNMX.FTZ R5, R28, R5, !PT ;  /* 0x000000051c057209 */ /* 0x000fe20007810000 */
[-CC-:B------:R-:W-:Y:S01]  /*2120*/  FFMA.FTZ R22, R22, R3.reuse, -R13.reuse ;  /* 0x0000000316167223 */ /* 0x180fe2000001080d */
[----:B------:R-:W-:Y:S01]  /*2130*/  FSEL R14, R61, -INF , P5 ;  /* 0xff8000003d0e7808 */ /* 0x000fe20002800000 */
[--C-:B------:R-:W-:Y:S01]  /*2140*/  FFMA.FTZ R10, R10, R3, -R13.reuse ;  /* 0x000000030a0a7223 */ /* 0x100fe2000001080d */
[----:B------:R-:W-:Y:S01]  /*2150*/  FMNMX.FTZ R5, R8, R5, !PT ;  /* 0x0000000508057209 */ /* 0x000fe20007810000 */
[----:B------:R0:W-:Y:S01]  /*2160*/  MUFU.EX2 R143, R22 ;  /* 0x00000016008f7308 */ /* 0x0001e20000000800 */
[-CC-:B------:R-:W-:Y:S01]  /*2170*/  FFMA.FTZ R26, R26, R3.reuse, -R13.reuse ;  /* 0x000000031a1a7223 */ /* 0x180fe2000001080d */
[--C-:B------:R-:W-:Y:S01]  /*2180*/  FFMA.FTZ R27, R27, R3, -R13.reuse ;  /* 0x000000031b1b7223 */ /* 0x100fe2000001080d */
[----:B------:R-:W-:Y:S01]  /*2190*/  FMNMX.FTZ R5, R32, R5, !PT ;  /* 0x0000000520057209 */ /* 0x000fe20007810000 */
[-CC-:B------:R-:W-:Y:S01]  /*21a0*/  FFMA.FTZ R30, R30, R3.reuse, -R13.reuse ;  /* 0x000000031e1e7223 */ /* 0x180fe2000001080d */
[-CC-:B------:R-:W-:Y:S01]  /*21b0*/  FFMA.FTZ R34, R34, R3.reuse, -R13.reuse ;  /* 0x0000000322227223 */ /* 0x180fe2000001080d */
[--C-:B------:R-:W-:Y:S01]  /*21c0*/  FFMA.FTZ R38, R38, R3, -R13.reuse ;  /* 0x0000000326267223 */ /* 0x100fe2000001080d */
[----:B------:R-:W-:Y:S01]  /*21d0*/  FMNMX.FTZ R5, R12, R5, !PT ;  /* 0x000000050c057209 */ /* 0x000fe20007810000 */
[----:B------:R-:W-:Y:S01]  /*21e0*/  MUFU.EX2 R139, R10 ;  /* 0x0000000a008b7308 */ /* 0x000fe20000000800 */
[----:B0-----:R-:W-:Y:S01]  /*21f0*/  FSEL R22, R69, -INF , P1 ;  /* 0xff80000045167808 */ /* 0x001fe20000800000 */
[--C-:B------:R-:W-:Y:S01]  /*2200*/  FFMA.FTZ R42, R42, R3, -R13.reuse ;  /* 0x000000032a2a7223 */ /* 0x100fe2000001080d */
[----:B------:R-:W-:Y:S01]  /*2210*/  FMNMX.FTZ R5, R36, R5, !PT ;  /* 0x0000000524057209 */ /* 0x000fe20007810000 */
[-CC-:B------:R-:W-:Y:S01]  /*2220*/  FFMA.FTZ R72, R72, R3.reuse, -R13.reuse ;  /* 0x0000000348487223 */ /* 0x180fe2000001080d */
[-CC-:B------:R-:W-:Y:S01]  /*2230*/  FFMA.FTZ R74, R74, R3.reuse, -R13.reuse ;  /* 0x000000034a4a7223 */ /* 0x180fe2000001080d */
[--C-:B------:R-:W-:Y:S01]  /*2240*/  FFMA.FTZ R76, R76, R3, -R13.reuse ;  /* 0x000000034c4c7223 */ /* 0x100fe2000001080d */
[----:B------:R-:W-:Y:S01]  /*2250*/  FMNMX.FTZ R5, R20, R5, !PT ;  /* 0x0000000514057209 */ /* 0x000fe20007810000 */
[----:B------:R-:W-:Y:S01]  /*2260*/  MUFU.EX2 R141, R9 ;  /* 0x00000009008d7308 */ /* 0x000fe20000000800 */
        /* <DEDUP_REMOVED lines=15> */
[----:B------:R-:W0:Y:S01]  /*2360*/  MUFU.EX2 R137, R27 ;  /* 0x0000001b00897308 */ /* 0x000e220000000800 */
[-CC-:B------:R-:W-:Y:S01]  /*2370*/  FFMA.FTZ R70, R70, R3.reuse, -R13.reuse ;  /* 0x0000000346467223 */ /* 0x180fe2000001080d */
[----:B------:R-:W-:Y:S01]  /*2380*/  FFMA.FTZ R13, R96, R3, -R13 ;  /* 0x00000003600d7223 */ /* 0x000fe2000001080d */
[----:B------:R-:W-:Y:S01]  /*2390*/  FMNMX.FTZ R5, R48, R5, !PT ;  /* 0x0000000530057209 */ /* 0x000fe20007810000 */
[----:B------:R-:W-:-:S02]  /*23a0*/  IMAD.MOV.U32 R69, RZ, RZ, R87 ;  /* 0x000000ffff457224 */ /* 0x000fc400078e0057 */
[----:B------:R-:W-:Y:S01]  /*23b0*/  IMAD.MOV.U32 R61, RZ, RZ, R87 ;  /* 0x000000ffff3d7224 */ /* 0x000fe200078e0057 */
[----:B------:R-:W-:Y:S01]  /*23c0*/  FMNMX.FTZ R5, R54, R5, !PT ;  /* 0x0000000536057209 */ /* 0x000fe20007810000 */
[----:B------:R-:W-:Y:S03]  /*23d0*/  MUFU.EX2 R30, R30 ;  /* 0x0000001e001e7308 */ /* 0x000fe60000000800 */
[----:B------:R-:W-:-:S04]  /*23e0*/  FMNMX.FTZ R5, R52, R5, !PT ;  /* 0x0000000534057209 */ /* 0x000fc80007810000 */
[----:B------:R-:W-:Y:S01]  /*23f0*/  FMNMX.FTZ R5, R58, R5, !PT ;  /* 0x000000053a057209 */ /* 0x000fe20007810000 */
[----:B------:R-:W-:Y:S01]  /*2400*/  MUFU.EX2 R34, R34 ;  /* 0x0000002200227308 */ /* 0x000fe20000000800 */
[----:B0-----:R-:W-:Y:S01]  /*2410*/  FADD.FTZ R21, R26, R137 ;  /* 0x000000891a157221 */ /* 0x001fe20000010000 */
[----:B------:R-:W-:Y:S01]  /*2420*/  F2FP.BF16.F32.PACK_AB R137, R137, R26 ;  /* 0x0000001a8989723e */ /* 0x000fe200000010ff */
[----:B------:R-:W-:Y:S01]  /*2430*/  IMAD.MOV.U32 R26, RZ, RZ, R87 ;  /* 0x000000ffff1a7224 */ /* 0x000fe200078e0057 */
[----:B------:R-:W-:-:S04]  /*2440*/  FMNMX.FTZ R5, R56, R5, !PT ;  /* 0x0000000538057209 */ /* 0x000fc80007810000 */
[----:B------:R-:W-:Y:S01]  /*2450*/  FMNMX.FTZ R5, R62, R5, !PT ;  /* 0x000000053e057209 */ /* 0x000fe20007810000 */
[----:B------:R-:W-:Y:S03]  /*2460*/  MUFU.EX2 R38, R38 ;  /* 0x0000002600267308 */ /* 0x000fe60000000800 */
[----:B------:R-:W-:-:S04]  /*2470*/  FMNMX.FTZ R5, R60, R5, !PT ;  /* 0x000000053c057209 */ /* 0x000fc80007810000 */
[----:B------:R-:W-:Y:S01]  /*2480*/  FMNMX.FTZ R5, R14, R5, !PT ;  /* 0x000000050e057209 */ /* 0x000fe20007810000 */
[----:B------:R-:W-:Y:S03]  /*2490*/  MUFU.EX2 R42, R42 ;  /* 0x0000002a002a7308 */ /* 0x000fe60000000800 */
[----:B------:R-:W-:-:S04]  /*24a0*/  FMNMX.FTZ R5, R64, R5, !PT ;  /* 0x0000000540057209 */ /* 0x000fc80007810000 */
[----:B------:R-:W-:Y:S01]  /*24b0*/  FMNMX.FTZ R5, R18, R5, !PT ;  /* 0x0000000512057209 */ /* 0x000fe20007810000 */
[----:B------:R0:W-:Y:S03]  /*24c0*/  MUFU.EX2 R145, R72 ;  /* 0x0000004800917308 */ /* 0x0001e60000000800 */
[----:B------:R-:W-:-:S04]  /*24d0*/  FMNMX.FTZ R5, R68, R5, !PT ;  /* 0x0000000544057209 */ /* 0x000fc80007810000 */
[----:B------:R-:W-:Y:S01]  /*24e0*/  FMNMX.FTZ R5, R22, R5, !PT ;  /* 0x0000000516057209 */ /* 0x000fe20007810000 */
[----:B------:R-:W-:Y:S01]  /*24f0*/  MUFU.EX2 R74, R74 ;  /* 0x0000004a004a7308 */ /* 0x000fe20000000800 */
[----:B0-----:R-:W-:-:S03]  /*2500*/  IMAD.MOV.U32 R72, RZ, RZ, R87 ;  /* 0x000000ffff487224 */ /* 0x001fc600078e0057 */
[----:B------:R-:W0:Y:S04]  /*2510*/  SHFL.BFLY PT, R10, R5, 0x2, 0x1f ;  /* 0x0c401f00050a7f89 */ /* 0x000e2800000e0000 */
[----:B------:R-:W-:Y:S08]  /*2520*/  MUFU.EX2 R159, R13 ;  /* 0x0000000d009f7308 */ /* 0x000ff00000000800 */
[----:B------:R1:W-:Y:S08]  /*2530*/  MUFU.EX2 R147, R76 ;  /* 0x0000004c00937308 */ /* 0x0003f00000000800 */
[----:B------:R-:W-:Y:S01]  /*2540*/  MUFU.EX2 R78, R78 ;  /* 0x0000004e004e7308 */ /* 0x000fe20000000800 */
[----:B-1----:R-:W-:Y:S01]  /*2550*/  IMAD.MOV.U32 R76, RZ, RZ, R87 ;  /* 0x000000ffff4c7224 */ /* 0x002fe200078e0057 */
[----:B0-----:R-:W-:-:S06]  /*2560*/  FMNMX.FTZ R9, R5, R10, !PT ;  /* 0x0000000a05097209 */ /* 0x001fcc0007810000 */
[----:B------:R0:W-:Y:S01]  /*2570*/  MUFU.EX2 R149, R80 ;  /* 0x0000005000957308 */ /* 0x0001e20000000800 */
[----:B------:R-:W1:Y:S07]  /*2580*/  SHFL.BFLY PT, R10, R9, 0x1, 0x1f ;  /* 0x0c201f00090a7f89 */ /* 0x000e6e00000e0000 */
[----:B------:R-:W-:Y:S01]  /*2590*/  MUFU.EX2 R82, R82 ;  /* 0x0000005200527308 */ /* 0x000fe20000000800 */
[----:B0-----:R-:W-:-:S07]  /*25a0*/  IMAD.MOV.U32 R80, RZ, RZ, R87 ;  /* 0x000000ffff507224 */ /* 0x001fce00078e0057 */
[----:B------:R0:W-:Y:S08]  /*25b0*/  MUFU.EX2 R151, R84 ;  /* 0x0000005400977308 */ /* 0x0001f00000000800 */
[----:B------:R-:W-:Y:S01]  /*25c0*/  MUFU.EX2 R86, R86 ;  /* 0x0000005600567308 */ /* 0x000fe20000000800 */
[----:B-1----:R-:W-:Y:S01]  /*25d0*/  FMNMX.FTZ R10, R9, R10, !PT ;  /* 0x0000000a090a7209 */ /* 0x002fe20007810000 */
[----:B0-----:R-:W-:-:S03]  /*25e0*/  IMAD.MOV.U32 R84, RZ, RZ, R87 ;  /* 0x000000ffff547224 */ /* 0x001fc600078e0057 */
[C---:B------:R-:W-:Y:S01]  /*25f0*/  FSETP.NEU.FTZ.AND P1, PT, R10.reuse, -INF , PT ;  /* 0xff8000000a00780b */ /* 0x040fe20003f3d000 */
[----:B------:R-:W-:Y:S02]  /*2600*/  FMUL.FTZ R5, R10, R3 ;  /* 0x000000030a057220 */ /* 0x000fe40000410000 */
[----:B------:R-:W-:Y:S03]  /*2610*/  MUFU.EX2 R153, R88 ;  /* 0x0000005800997308 */ /* 0x000fe60000000800 */
[----:B------:R-:W-:-:S05]  /*2620*/  FSEL R5, R5, RZ, P1 ;  /* 0x000000ff05057208 */ /* 0x000fca0000800000 */
[-CC-:B------:R-:W-:Y:S01]  /*2630*/  FFMA.FTZ R24, R24, R3.reuse, -R5.reuse ;  /* 0x0000000318187223 */ /* 0x180fe20000010805 */
[-CC-:B------:R-:W-:Y:S01]  /*2640*/  FFMA.FTZ R25, R25, R3.reuse, -R5.reuse ;  /* 0x0000000319197223 */ /* 0x180fe20000010805 */
[-CC-:B------:R-:W-:Y:S01]  /*2650*/  FFMA.FTZ R28, R28, R3.reuse, -R5.reuse ;  /* 0x000000031c1c7223 */ /* 0x180fe20000010805 */
[-CC-:B------:R-:W-:Y:S01]  /*2660*/  FFMA.FTZ R8, R8, R3.reuse, -R5.reuse ;  /* 0x0000000308087223 */ /* 0x180fe20000010805 */
[-CC-:B------:R-:W-:Y:S01]  /*2670*/  FFMA.FTZ R32, R32, R3.reuse, -R5.reuse ;  /* 0x0000000320207223 */ /* 0x180fe20000010805 */
[-CC-:B------:R-:W-:Y:S01]  /*2680*/  FFMA.FTZ R12, R12, R3.reuse, -R5.reuse ;  /* 0x000000030c0c7223 */ /* 0x180fe20000010805 */
[----:B------:R-:W-:Y:S01]  /*2690*/  MUFU.EX2 R24, R24 ;  /* 0x0000001800187308 */ /* 0x000fe20000000800 */
[-CC-:B------:R-:W-:Y:S01]  /*26a0*/  FFMA.FTZ R36, R36, R3.reuse, -R5.reuse ;  /* 0x0000000324247223 */ /* 0x180fe20000010805 */
[-CC-:B------:R-:W-:Y:S01]  /*26b0*/  FFMA.FTZ R20, R20, R3.reuse, -R5.reuse ;  /* 0x0000000314147223 */ /* 0x180fe20000010805 */
[-CC-:B------:R-:W-:Y:S01]  /*26c0*/  FFMA.FTZ R40, R40, R3.reuse, -R5.reuse ;  /* 0x0000000328287223 */ /* 0x180fe20000010805 */
[-CC-:B------:R-:W-:Y:S01]  /*26d0*/  FFMA.FTZ R46, R46, R3.reuse, -R5.reuse ;  /* 0x000000032e2e7223 */ /* 0x180fe20000010805 */
[-CC-:B------:R-:W-:Y:S01]  /*26e0*/  FFMA.FTZ R44, R44, R3.reuse, -R5.reuse ;  /* 0x000000032c2c7223 */ /* 0x180fe20000010805 */
[-CC-:B------:R-:W-:Y:S01]  /*26f0*/  FFMA.FTZ R50, R50, R3.reuse, -R5.reuse ;  /* 0x0000000332327223 */ /* 0x180fe20000010805 */
[-CC-:B------:R-:W-:Y:S01]  /*2700*/  FFMA.FTZ R48, R48, R3.reuse, -R5.reuse ;  /* 0x0000000330307223 */ /* 0x180fe20000010805 */
[----:B------:R-:W0:Y:S01]  /*2710*/  MUFU.EX2 R25, R25 ;  /* 0x0000001900197308 */ /* 0x000e220000000800 */
[-CC-:B------:R-:W-:Y:S01]  /*2720*/  FFMA.FTZ R54, R54, R3.reuse, -R5.reuse ;  /* 0x0000000336367223 */ /* 0x180fe20000010805 */
        /* <DEDUP_REMOVED lines=10> */
[----:B------:R-:W-:-:S04]  /*27d0*/  FFMA.FTZ R22, R22, R3, -R5 ;  /* 0x0000000316167223 */ /* 0x000fc80000010805 */
[----:B------:R1:W2:Y:S01]  /*27e0*/  MUFU.EX2 R9, R8 ;  /* 0x0000000800097308 */ /* 0x0002a20000000800 */
[----:B0-----:R-:W-:-:S07]  /*27f0*/  F2FP.BF16.F32.PACK_AB R136, R25, R24 ;  /* 0x000000181988723e */ /* 0x001fce00000010ff */
[----:B------:R-:W0:Y:S01]  /*2800*/  MUFU.EX2 R32, R32 ;  /* 0x0000002000207308 */ /* 0x000e220000000800 */
[----:B-1----:R-:W-:-:S04]  /*2810*/  FADD.FTZ R8, R30, R21 ;  /* 0x000000151e087221 */ /* 0x002fc80000010000 */
[C---:B------:R-:W-:Y:S01]  /*2820*/  FADD.FTZ R23, R139.reuse, R8 ;  /* 0x000000088b177221 */ /* 0x040fe20000010000 */
[----:B------:R-:W-:Y:S01]  /*2830*/  F2FP.BF16.F32.PACK_AB R139, R139, R30 ;  /* 0x0000001e8b8b723e */ /* 0x000fe200000010ff */
[----:B------:R-:W-:Y:S01]  /*2840*/  IMAD.MOV.U32 R30, RZ, RZ, R87 ;  /* 0x000000ffff1e7224 */ /* 0x000fe200078e0057 */
[----:B------:R1:W3:Y:S01]  /*2850*/  MUFU.EX2 R11, R12 ;  /* 0x0000000c000b7308 */ /* 0x0002e20000000800 */
[----:B------:R-:W-:Y:S01]  /*2860*/  FADD.FTZ R8, R34, R23 ;  /* 0x0000001722087221 */ /* 0x000fe20000010000 */
[----:B------:R-:W-:Y:S01]  /*2870*/  FADD.FTZ R23, R24, R25 ;  /* 0x0000001918177221 */ /* 0x000fe20000010000 */
[----:B--2---:R-:W-:Y:S01]  /*2880*/  F2FP.BF16.F32.PACK_AB R138, R9, R28 ;  /* 0x0000001c098a723e */ /* 0x004fe200000010ff */
[----:B------:R-:W-:Y:S02]  /*2890*/  IMAD.MOV.U32 R25, RZ, RZ, R87 ;  /* 0x000000ffff197224 */ /* 0x000fe400078e0057 */
[C---:B------:R-:W-:Y:S01]  /*28a0*/  FADD.FTZ R27, R141.reuse, R8 ;  /* 0x000000088d1b7221 */ /* 0x040fe20000010000 */
[----:B------:R-:W-:Y:S01]  /*28b0*/  FADD.FTZ R8, R28, R23 ;  /* 0x000000171c087221 */ /* 0x000fe20000010000 */
[----:B------:R-:W-:Y:S01]  /*28c0*/  F2FP.BF16.F32.PACK_AB R141, R141, R34 ;  /* 0x000000228d8d723e */ /* 0x000fe200000010ff */
[----:B------:R-:W2:Y:S01]  /*28d0*/  MUFU.EX2 R36, R36 ;  /* 0x0000002400247308 */ /* 0x000ea20000000800 */
[----:B-1----:R-:W-:Y:S01]  /*28e0*/  FADD.FTZ R12, R38, R27 ;  /* 0x0000001b260c7221 */ /* 0x002fe20000010000 */
[----:B------:R-:W-:Y:S01]  /*28f0*/  FADD.FTZ R27, R9, R8 ;  /* 0x00000008091b7221 */ /* 0x000fe20000010000 */
[----:B------:R-:W-:-:S02]  /*2900*/  IMAD.MOV.U32 R34, RZ, RZ, R87 ;  /* 0x000000ffff227224 */ /* 0x000fc400078e0057 */
[C---:B------:R-:W-:Y:S01]  /*2910*/  FADD.FTZ R29, R143.reuse, R12 ;  /* 0x0000000c8f1d7221 */ /* 0x040fe20000010000 */
[----:B0-----:R-:W-:Y:S01]  /*2920*/  FADD.FTZ R8, R32, R27 ;  /* 0x0000001b20087221 */ /* 0x001fe20000010000 */
[----:B------:R-:W-:Y:S01]  /*2930*/  F2FP.BF16.F32.PACK_AB R143, R143, R38 ;  /* 0x000000268f8f723e */ /* 0x000fe200000010ff */
[----:B------:R-:W0:Y:S01]  /*2940*/  MUFU.EX2 R13, R20 ;  /* 0x00000014000d7308 */ /* 0x000e220000000800 */
[----:B------:R-:W-:Y:S01]  /*2950*/  FADD.FTZ R12, R42, R29 ;  /* 0x0000001d2a0c7221 */ /* 0x000fe20000010000 */
[C---:B---3--:R-:W-:Y:S01]  /*2960*/  FADD.FTZ R27, R11.reuse, R8 ;  /* 0x000000080b1b7221 */ /* 0x048fe20000010000 */
[----:B------:R-:W-:Y:S01]  /*2970*/  F2FP.BF16.F32.PACK_AB R140, R11, R32 ;  /* 0x000000200b8c723e */ /* 0x000fe200000010ff */
[----:B------:R-:W-:Y:S02]  /*2980*/  IMAD.MOV.U32 R11, RZ, RZ, 0x3f800000 ;  /* 0x3f800000ff0b7424 */ /* 0x000fe400078e00ff */
[C---:B------:R-:W-:Y:S01]  /*2990*/  FADD.FTZ R29, R145.reuse, R12 ;  /* 0x0000000c911d7221 */ /* 0x040fe20000010000 */
[----:B------:R-:W-:Y:S01]  /*29a0*/  F2FP.BF16.F32.PACK_AB R145, R145, R42 ;  /* 0x0000002a9191723e */ /* 0x000fe200000010ff */
[----:B------:R-:W-:Y:S01]  /*29b0*/  IMAD.MOV.U32 R42, RZ, RZ, R87 ;  /* 0x000000ffff2a7224 */ /* 0x000fe200078e0057 */
[----:B------:R-:W1:Y:S01]  /*29c0*/  MUFU.EX2 R40, R40 ;  /* 0x0000002800287308 */ /* 0x000e620000000800 */
[----:B--2---:R-:W-:Y:S01]  /*29d0*/  FADD.FTZ R8, R36, R27 ;  /* 0x0000001b24087221 */ /* 0x004fe20000010000 */
[----:B------:R-:W-:Y:S01]  /*29e0*/  FADD.FTZ R12, R74, R29 ;  /* 0x0000001d4a0c7221 */ /* 0x000fe20000010000 */
[----:B------:R-:W-:-:S02]  /*29f0*/  IMAD.MOV.U32 R38, RZ, RZ, R87 ;  /* 0x000000ffff267224 */ /* 0x000fc400078e0057 */
[----:B------:R-:W-:Y:S02]  /*2a00*/  IMAD.MOV.U32 R32, RZ, RZ, R87 ;  /* 0x000000ffff207224 */ /* 0x000fe400078e0057 */
[C---:B------:R-:W-:Y:S01]  /*2a10*/  FADD.FTZ R31, R147.reuse, R12 ;  /* 0x0000000c931f7221 */ /* 0x040fe20000010000 */
[----:B------:R-:W-:Y:S01]  /*2a20*/  F2FP.BF16.F32.PACK_AB R147, R147, R74 ;  /* 0x0000004a9393723e */ /* 0x000fe200000010ff */
[----:B------:R-:W2:Y:S01]  /*2a30*/  MUFU.EX2 R15, R46 ;  /* 0x0000002e000f7308 */ /* 0x000ea20000000800 */
[C---:B0-----:R-:W-:Y:S01]  /*2a40*/  FADD.FTZ R29, R13.reuse, R8 ;  /* 0x000000080d1d7221 */ /* 0x041fe20000010000 */
[----:B------:R-:W-:Y:S01]  /*2a50*/  FADD.FTZ R12, R78, R31 ;  /* 0x0000001f4e0c7221 */ /* 0x000fe20000010000 */
[----:B------:R-:W-:Y:S01]  /*2a60*/  F2FP.BF16.F32.PACK_AB R142, R13, R36 ;  /* 0x000000240d8e723e */ /* 0x000fe200000010ff */
[----:B------:R-:W-:Y:S02]  /*2a70*/  VIADD R13, R17, 0xfffffffe ;  /* 0xfffffffe110d7836 */ /* 0x000fe40000000000 */
[C---:B------:R-:W-:Y:S01]  /*2a80*/  FADD.FTZ R31, R149.reuse, R12 ;  /* 0x0000000c951f7221 */ /* 0x040fe20000010000 */
[----:B------:R-:W-:Y:S01]  /*2a90*/  F2FP.BF16.F32.PACK_AB R149, R149, R78 ;  /* 0x0000004e9595723e */ /* 0x000fe200000010ff */
[----:B------:R-:W0:Y:S01]  /*2aa0*/  MUFU.EX2 R44, R44 ;  /* 0x0000002c002c7308 */ /* 0x000e220000000800 */
[----:B-1----:R-:W-:Y:S01]  /*2ab0*/  FADD.FTZ R8, R40, R29 ;  /* 0x0000001d28087221 */ /* 0x002fe20000010000 */
[----:B------:R-:W-:Y:S01]  /*2ac0*/  FADD.FTZ R12, R82, R31 ;  /* 0x0000001f520c7221 */ /* 0x000fe20000010000 */
[----:B------:R-:W-:Y:S01]  /*2ad0*/  ISETP.GE.AND P1, PT, R13, R16, PT ;  /* 0x000000100d00720c */ /* 0x000fe20003f26270 */
[----:B------:R-:W-:-:S02]  /*2ae0*/  IMAD.MOV.U32 R78, RZ, RZ, R87 ;  /* 0x000000ffff4e7224 */ /* 0x000fc400078e0057 */
[C---:B------:R-:W-:Y:S01]  /*2af0*/  FADD.FTZ R33, R151.reuse, R12 ;  /* 0x0000000c97217221 */ /* 0x040fe20000010000 */
[----:B------:R-:W-:Y:S01]  /*2b00*/  F2FP.BF16.F32.PACK_AB R151, R151, R82 ;  /* 0x000000529797723e */ /* 0x000fe200000010ff */
[----:B------:R1:W3:Y:S01]  /*2b10*/  MUFU.EX2 R19, R50 ;  /* 0x0000003200137308 */ /* 0x0002e20000000800 */
[C---:B--2---:R-:W-:Y:S01]  /*2b20*/  FADD.FTZ R29, R15.reuse, R8 ;  /* 0x000000080f1d7221 */ /* 0x044fe20000010000 */
[----:B------:R-:W-:Y:S01]  /*2b30*/  FADD.FTZ R12, R86, R33 ;  /* 0x00000021560c7221 */ /* 0x000fe20000010000 */
[----:B------:R-:W-:Y:S01]  /*2b40*/  F2FP.BF16.F32.PACK_AB R144, R15, R40 ;  /* 0x000000280f90723e */ /* 0x000fe200000010ff */
[--C-:B------:R-:W-:Y:S02]  /*2b50*/  IMAD.MOV.U32 R82, RZ, RZ, R87.reuse ;  /* 0x000000ffff527224 */ /* 0x100fe400078e0057 */
[----:B------:R-:W-:Y:S02]  /*2b60*/  IMAD.MOV.U32 R74, RZ, RZ, R87 ;  /* 0x000000ffff4a7224 */ /* 0x000fe400078e0057 */
[----:B------:R-:W2:Y:S01]  /*2b70*/  MUFU.EX2 R48, R48 ;  /* 0x0000003000307308 */ /* 0x000ea20000000800 */
[----:B0-----:R-:W-:Y:S01]  /*2b80*/  FADD.FTZ R8, R44, R29 ;  /* 0x0000001d2c087221 */ /* 0x001fe20000010000 */
[----:B-1----:R-:W-:-:S02]  /*2b90*/  IMAD.MOV.U32 R50, RZ, RZ, R87 ;  /* 0x000000ffff327224 */ /* 0x002fc400078e0057 */
[--C-:B------:R-:W-:Y:S02]  /*2ba0*/  IMAD.MOV.U32 R46, RZ, RZ, R87.reuse ;  /* 0x000000ffff2e7224 */ /* 0x100fe400078e0057 */
[--C-:B------:R-:W-:Y:S02]  /*2bb0*/  IMAD.MOV.U32 R40, RZ, RZ, R87.reuse ;  /* 0x000000ffff287224 */ /* 0x100fe400078e0057 */
[----:B------:R0:W1:Y:S01]  /*2bc0*/  MUFU.EX2 R21, R54 ;  /* 0x0000003600157308 */ /* 0x0000620000000800 */
[C---:B---3--:R-:W-:Y:S01]  /*2bd0*/  FADD.FTZ R31, R19.reuse, R8 ;  /* 0x00000008131f7221 */ /* 0x048fe20000010000 */
[----:B------:R-:W-:Y:S01]  /*2be0*/  F2FP.BF16.F32.PACK_AB R146, R19, R44 ;  /* 0x0000002c1392723e */ /* 0x000fe200000010ff */
[--C-:B------:R-:W-:Y:S02]  /*2bf0*/  IMAD.MOV.U32 R44, RZ, RZ, R87.reuse ;  /* 0x000000ffff2c7224 */ /* 0x100fe400078e0057 */
[--C-:B------:R-:W-:Y:S02]  /*2c00*/  IMAD.MOV.U32 R36, RZ, RZ, R87.reuse ;  /* 0x000000ffff247224 */ /* 0x100fe400078e0057 */
[----:B------:R-:W-:Y:S01]  /*2c10*/  IMAD.MOV.U32 R28, RZ, RZ, R87 ;  /* 0x000000ffff1c7224 */ /* 0x000fe200078e0057 */
[----:B------:R-:W3:Y:S01]  /*2c20*/  MUFU.EX2 R52, R52 ;  /* 0x0000003400347308 */ /* 0x000ee20000000800 */
[----:B--2---:R-:W-:Y:S01]  /*2c30*/  FADD.FTZ R8, R48, R31 ;  /* 0x0000001f30087221 */ /* 0x004fe20000010000 */
[C---:B------:R-:W-:Y:S01]  /*2c40*/  FADD.FTZ R31, R153.reuse, R12 ;  /* 0x0000000c991f7221 */ /* 0x040fe20000010000 */
[----:B------:R-:W-:Y:S01]  /*2c50*/  F2FP.BF16.F32.PACK_AB R153, R153, R86 ;  /* 0x000000569999723e */ /* 0x000fe200000010ff */
[----:B------:R-:W-:-:S02]  /*2c60*/  IMAD.MOV.U32 R86, RZ, RZ, R87 ;  /* 0x000000ffff567224 */ /* 0x000fc400078e0057 */
[--C-:B0-----:R-:W-:Y:S02]  /*2c70*/  IMAD.MOV.U32 R54, RZ, RZ, R87.reuse ;  /* 0x000000ffff367224 */ /* 0x101fe400078e0057 */
[----:B------:R-:W0:Y:S01]  /*2c80*/  MUFU.EX2 R90, R90 ;  /* 0x0000005a005a7308 */ /* 0x000e220000000800 */
[C---:B-1----:R-:W-:Y:S01]  /*2c90*/  FADD.FTZ R5, R21.reuse, R8 ;  /* 0x0000000815057221 */ /* 0x042fe20000010000 */
[----:B------:R-:W-:Y:S01]  /*2ca0*/  F2FP.BF16.F32.PACK_AB R148, R21, R48 ;  /* 0x000000301594723e */ /* 0x000fe200000010ff */
[--C-:B------:R-:W-:Y:S02]  /*2cb0*/  IMAD.MOV.U32 R48, RZ, RZ, R87.reuse ;  /* 0x000000ffff307224 */ /* 0x100fe400078e0057 */
[----:B------:R-:W-:-:S03]  /*2cc0*/  IMAD.MOV.U32 R24, RZ, RZ, R87 ;  /* 0x000000ffff187224 */ /* 0x000fc600078e0057 */
[----:B------:R1:W2:Y:S01]  /*2cd0*/  MUFU.EX2 R23, R58 ;  /* 0x0000003a00177308 */ /* 0x0002a20000000800 */
[----:B---3--:R-:W-:-:S07]  /*2ce0*/  FADD.FTZ R8, R52, R5 ;  /* 0x0000000534087221 */ /* 0x008fce0000010000 */
[----:B------:R-:W3:Y:S01]  /*2cf0*/  MUFU.EX2 R155, R92 ;  /* 0x0000005c009b7308 */ /* 0x000ee20000000800 */
[----:B0-----:R-:W-:Y:S01]  /*2d00*/  FADD.FTZ R12, R90, R31 ;  /* 0x0000001f5a0c7221 */ /* 0x001fe20000010000 */
[----:B-1----:R-:W-:-:S06]  /*2d10*/  IMAD.MOV.U32 R58, RZ, RZ, R87 ;  /* 0x000000ffff3a7224 */ /* 0x002fcc00078e0057 */
[----:B------:R-:W0:Y:S01]  /*2d20*/  MUFU.EX2 R56, R56 ;  /* 0x0000003800387308 */ /* 0x000e220000000800 */
[C---:B--2---:R-:W-:Y:S01]  /*2d30*/  FADD.FTZ R31, R23.reuse, R8 ;  /* 0x00000008171f7221 */ /* 0x044fe20000010000 */
[----:B------:R-:W-:Y:S01]  /*2d40*/  F2FP.BF16.F32.PACK_AB R150, R23, R52 ;  /* 0x000000341796723e */ /* 0x000fe200000010ff */
[----:B------:R-:W-:-:S05]  /*2d50*/  IMAD.MOV.U32 R52, RZ, RZ, R87 ;  /* 0x000000ffff347224 */ /* 0x000fca00078e0057 */
[----:B------:R-:W1:Y:S01]  /*2d60*/  MUFU.EX2 R66, R66 ;  /* 0x0000004200427308 */ /* 0x000e620000000800 */
[C---:B---3--:R-:W-:Y:S01]  /*2d70*/  FADD.FTZ R33, R155.reuse, R12 ;  /* 0x0000000c9b217221 */ /* 0x048fe20000010000 */
[----:B------:R-:W-:-:S06]  /*2d80*/  F2FP.BF16.F32.PACK_AB R155, R155, R90 ;  /* 0x0000005a9b9b723e */ /* 0x000fcc00000010ff */
[----:B------:R2:W3:Y:S01]  /*2d90*/  MUFU.EX2 R27, R62 ;  /* 0x0000003e001b7308 */ /* 0x0004e20000000800 */
[----:B0-----:R-:W-:-:S07]  /*2da0*/  FADD.FTZ R8, R56, R31 ;  /* 0x0000001f38087221 */ /* 0x001fce0000010000 */
[----:B------:R-:W0:Y:S01]  /*2db0*/  MUFU.EX2 R157, R94 ;  /* 0x0000005e009d7308 */ /* 0x000e220000000800 */
[----:B-1----:R-:W-:Y:S01]  /*2dc0*/  FADD.FTZ R12, R66, R33 ;  /* 0x00000021420c7221 */ /* 0x002fe20000010000 */
[----:B--2---:R-:W-:-:S06]  /*2dd0*/  IMAD.MOV.U32 R62, RZ, RZ, R87 ;  /* 0x000000ffff3e7224 */ /* 0x004fcc00078e0057 */
[----:B------:R-:W1:Y:S01]  /*2de0*/  MUFU.EX2 R60, R60 ;  /* 0x0000003c003c7308 */ /* 0x000e620000000800 */
[C---:B---3--:R-:W-:Y:S01]  /*2df0*/  FADD.FTZ R31, R27.reuse, R8 ;  /* 0x000000081b1f7221 */ /* 0x048fe20000010000 */
[----:B------:R-:W-:Y:S01]  /*2e00*/  F2FP.BF16.F32.PACK_AB R152, R27, R56 ;  /* 0x000000381b98723e */ /* 0x000fe200000010ff */
[----:B------:R-:W-:Y:S01]  /*2e10*/  IMAD.MOV.U32 R56, RZ, RZ, R87 ;  /* 0x000000ffff387224 */ /* 0x000fe200078e0057 */
[----:B------:R-:W-:-:S04]  /*2e20*/  MOV R27, R87 ;  /* 0x00000057001b7202 */ /* 0x000fc80000000f00 */
[----:B------:R-:W2:Y:S01]  /*2e30*/  MUFU.EX2 R70, R70 ;  /* 0x0000004600467308 */ /* 0x000ea20000000800 */
[C---:B0-----:R-:W-:Y:S01]  /*2e40*/  FADD.FTZ R33, R157.reuse, R12 ;  /* 0x0000000c9d217221 */ /* 0x041fe20000010000 */
[----:B------:R-:W-:Y:S01]  /*2e50*/  F2FP.BF16.F32.PACK_AB R157, R157, R66 ;  /* 0x000000429d9d723e */ /* 0x000fe200000010ff */
[----:B------:R-:W-:-:S05]  /*2e60*/  IMAD.MOV.U32 R66, RZ, RZ, R87 ;  /* 0x000000ffff427224 */ /* 0x000fca00078e0057 */
[----:B------:R-:W0:Y:S01]  /*2e70*/  MUFU.EX2 R29, R14 ;  /* 0x0000000e001d7308 */ /* 0x000e220000000800 */
[----:B-1----:R-:W-:-:S07]  /*2e80*/  FADD.FTZ R8, R60, R31 ;  /* 0x0000001f3c087221 */ /* 0x002fce0000010000 */
[----:B------:R-:W1:Y:S01]  /*2e90*/  MUFU.EX2 R64, R64 ;  /* 0x0000004000407308 */ /* 0x000e620000000800 */
[----:B--2---:R-:W-:-:S07]  /*2ea0*/  FADD.FTZ R12, R70, R33 ;  /* 0x00000021460c7221 */ /* 0x004fce0000010000 */
[----:B------:R-:W2:Y:S01]  /*2eb0*/  MUFU.EX2 R5, R18 ;  /* 0x0000001200057308 */ /* 0x000ea20000000800 */
[----:B0-----:R-:W-:Y:S01]  /*2ec0*/  FADD.FTZ R33, R29, R8 ;  /* 0x000000081d217221 */ /* 0x001fe20000010000 */
[C---:B------:R-:W-:Y:S01]  /*2ed0*/  FADD.FTZ R8, R159.reuse, R12 ;  /* 0x0000000c9f087221 */ /* 0x040fe20000010000 */
[----:B------:R-:W-:Y:S01]  /*2ee0*/  F2FP.BF16.F32.PACK_AB R159, R159, R70 ;  /* 0x000000469f9f723e */ /* 0x000fe200000010ff */
[--C-:B------:R-:W-:Y:S01]  /*2ef0*/  IMAD.MOV.U32 R70, RZ, RZ, R87.reuse ;  /* 0x000000ffff467224 */ /* 0x100fe200078e0057 */
[----:B------:R-:W-:Y:S01]  /*2f00*/  F2FP.BF16.F32.PACK_AB R154, R29, R60 ;  /* 0x0000003c1d9a723e */ /* 0x000fe200000010ff */
[----:B------:R-:W-:Y:S02]  /*2f10*/  IMAD.MOV.U32 R60, RZ, RZ, R87 ;  /* 0x000000ffff3c7224 */ /* 0x000fe400078e0057 */
[----:B------:R-:W0:Y:S01]  /*2f20*/  MUFU.EX2 R68, R68 ;  /* 0x0000004400447308 */ /* 0x000e220000000800 */
[----:B-1----:R-:W-:Y:S01]  /*2f30*/  FADD.FTZ R12, R64, R33 ;  /* 0x00000021400c7221 */ /* 0x002fe20000010000 */
[----:B------:R-:W-:-:S02]  /*2f40*/  IMAD.MOV.U32 R33, RZ, RZ, R87 ;  /* 0x000000ffff217224 */ /* 0x000fc400078e0057 */
[----:B------:R-:W-:-:S04]  /*2f50*/  IMAD.MOV.U32 R29, RZ, RZ, R87 ;  /* 0x000000ffff1d7224 */ /* 0x000fc800078e0057 */
[----:B------:R-:W1:Y:S01]  /*2f60*/  MUFU.EX2 R31, R22 ;  /* 0x00000016001f7308 */ /* 0x000e620000000800 */
[C---:B--2---:R-:W-:Y:S01]  /*2f70*/  FADD.FTZ R9, R5.reuse, R12 ;  /* 0x0000000c05097221 */ /* 0x044fe20000010000 */
[----:B------:R-:W-:Y:S01]  /*2f80*/  F2FP.BF16.F32.PACK_AB R156, R5, R64 ;  /* 0x00000040059c723e */ /* 0x000fe200000010ff */
[----:B------:R-:W-:Y:S02]  /*2f90*/  IMAD.MOV.U32 R64, RZ, RZ, R87 ;  /* 0x000000ffff407224 */ /* 0x000fe400078e0057 */
[----:B0-----:R-:W-:Y:S01]  /*2fa0*/  FADD.FTZ R12, R68, R9 ;  /* 0x00000009440c7221 */ /* 0x001fe20000010000 */
[----:B------:R-:W-:-:S03]  /*2fb0*/  MOV R9, RZ ;  /* 0x000000ff00097202 */ /* 0x000fc60000000f00 */
[C---:B-1----:R-:W-:Y:S01]  /*2fc0*/  FADD.FTZ R5, R31.reuse, R12 ;  /* 0x0000000c1f057221 */ /* 0x042fe20000010000 */
[----:B------:R-:W-:Y:S01]  /*2fd0*/  F2FP.BF16.F32.PACK_AB R158, R31, R68 ;  /* 0x000000441f9e723e */ /* 0x000fe200000010ff */
[----:B------:R-:W-:Y:S01]  /*2fe0*/  IMAD.MOV.U32 R12, RZ, RZ, 0x3f800000 ;  /* 0x3f800000ff0c7424 */ /* 0x000fe200078e00ff */
[----:B------:R-:W-:Y:S01]  /*2ff0*/  MOV R31, R87 ;  /* 0x00000057001f7202 */ /* 0x000fe20000000f00 */
[----:B------:R-:W-:Y:S01]  /*3000*/  IMAD.MOV.U32 R68, RZ, RZ, R87 ;  /* 0x000000ffff447224 */ /* 0x000fe200078e0057 */
[----:B------:R-:W-:Y:S06]  /*3010*/  @!P1 BRA `(.L_x_18) ;  /* 0x0000001c00849947 */ /* 0x000fec0003800000 */
[----:B------:R-:W-:Y:S01]  /*3020*/  MOV R15, R4 ;  /* 0x00000004000f7202 */ /* 0x000fe20000000f00 */
[----:B------:R-:W-:Y:S01]  /*3030*/  IMAD.MOV.U32 R17, RZ, RZ, R10 ;  /* 0x000000ffff117224 */ /* 0x000fe200078e000a */
[----:B------:R-:W-:Y:S01]  /*3040*/  CS2R R86, SRZ ;  /* 0x0000000000567805 */ /* 0x000fe2000001ff00 */
[----:B------:R-:W-:Y:S01]  /*3050*/  IMAD.MOV.U32 R14, RZ, RZ, RZ ;  /* 0x000000ffff0e7224 */ /* 0x000fe200078e00ff */
[----:B------:R-:W-:Y:S01]  /*3060*/  CS2R R82, SRZ ;  /* 0x0000000000527805 */ /* 0x000fe2000001ff00 */
[----:B------:R-:W-:Y:S01]  /*3070*/  IMAD.MOV.U32 R11, RZ, RZ, 0x3f800000 ;  /* 0x3f800000ff0b7424 */ /* 0x000fe200078e00ff */
        /* <DEDUP_REMOVED lines=29> */
[----:B------:R-:W-:Y:S01]  /*3250*/  CS2R R24, SRZ ;  /* 0x0000000000187805 */ /* 0x000fe2000001ff00 */
[----:B------:R-:W-:-:S06]  /*3260*/  UMOV UR56, URZ ;  /* 0x0000003f00387c82 */ /* 0x000fcc0008000000 */
.L_x_29:
[----:B------:R-:W-:-:S04]  /*3270*/  UISETP.NE.AND UP0, UPT, UR56, 0x1, UPT ;  /* 0x000000013800788c */ /* 0x000fc8000bf05270 */
[----:B------:R-:W-:-:S06]  /*3280*/  USEL UR4, URZ, 0x1, UP0 ;  /* 0x000000013f047887 */ /* 0x000fcc0008000000 */
[----:B------:R-:W-:Y:S01]  /*3290*/  LOP3.LUT R9, R14, UR4, RZ, 0x3c, !PT ;  /* 0x000000040e097c12 */ /* 0x000fe2000f8e3cff */
[----:B------:R-:W-:Y:S06]  /*32a0*/  @!P0 BRA `(.L_x_19) ;  /* 0x0000000000048947 */ /* 0x000fec0003800000 */
[----:B------:R-:W-:Y:S01]  /*32b0*/  BPT.TRAP 0x1 ;  /* 0x000000040000795c */ /* 0x000fe20000300000 */
.L_x_19:
[----:B------:R-:W-:Y:S01]  /*32c0*/  UIADD3 UR4, UR56, 0x1, URZ ;  /* 0x0000000138047890 */ /* 0x000fe2000fffe03f */
[----:B------:R-:W-:-:S03]  /*32d0*/  SHF.L.U32 R3, R9, 0x1f, RZ ;  /* 0x0000001f09037819 */ /* 0x000fc600000006ff */
[----:B------:R-:W-:-:S04]  /*32e0*/  UISETP.NE.AND UP0, UPT, UR4, 0x2, UPT ;  /* 0x000000020400788c */ /* 0x000fc8000bf05270 */
[----:B------:R-:W-:-:S04]  /*32f0*/  USEL UR4, UR4, URZ, UP0 ;  /* 0x0000003f04047287 */ /* 0x000fc80008000000 */
[----:B------:R-:W-:Y:S02]  /*3300*/  ULEA UR59, UR4, UR37, 0x3 ;  /* 0x00000025043b7291 */ /* 0x000fe4000f8e183f */
[----:B------:R-:W-:-:S07]  /*3310*/  MOV R0, UR4 ;  /* 0x0000000400007c02 */ /* 0x000fce0008000f00 */
[----:B------:R0:W1:Y:S01]  /*3320*/  SYNCS.PHASECHK.TRANS64.TRYWAIT P1, [UR59+0x2a830], R3 ;  /* 0x02a83003ff0075a7 */ /* 0x000062000802017b */
[----:B------:R-:W-:Y:S05]  /*3330*/  @!P0 BRA `(.L_x_20) ;  /* 0x0000000000048947 */ /* 0x000fea0003800000 */
[----:B------:R-:W-:Y:S01]  /*3340*/  BPT.TRAP 0x1 ;  /* 0x000000040000795c */ /* 0x000fe20000300000 */
.L_x_20:
[----:B-1----:R-:W-:Y:S05]  /*3350*/  @P1 BRA `(.L_x_21) ;  /* 0x0000000000081947 */ /* 0x002fea0003800000 */
[----:B------:R-:W1:Y:S02]  /*3360*/  SYNCS.PHASECHK.TRANS64.TRYWAIT P1, [UR59+0x2a830], R3 ;  /* 0x02a83003ff0075a7 */ /* 0x000e64000802017b */
[----:B-1----:R-:W-:Y:S05]  /*3370*/  @!P1 BRA `(.L_x_22) ;  /* 0x0000007800909947 */ /* 0x002fea0003800000 */
.L_x_21:
[----:B------:R-:W-:Y:S01]  /*3380*/  R2UR UR6, R0 ;  /* 0x00000000000672ca */ /* 0x000fe200000e0000 */
[----:B------:R-:W-:Y:S01]  /*3390*/  WARPGROUP.ARRIVE ;  /* 0x00000000000079c5 */ /* 0x000fe20000000000 */
[----:B------:R-:W-:Y:S01]  /*33a0*/  R2UR UR4, R6 ;  /* 0x00000000060472ca */ /* 0x000fe200000e0000 */
[----:B------:R-:W-:Y:S01]  /*33b0*/  UMOV UR7, 0x40000040 ;  /* 0x4000004000077882 */ /* 0x000fe20000000000 */
[----:B------:R-:W-:Y:S01]  /*33c0*/  R2UR UR5, R7 ;  /* 0x00000000070572ca */ /* 0x000fe200000e0000 */
[----:B------:R-:W-:Y:S01]  /*33d0*/  UMOV UR11, 0x40000040 ;  /* 0x40000040000b7882 */ /* 0x000fe20000000000 */
[----:B------:R-:W-:Y:S01]  /*33e0*/  UMOV UR15, 0x40000040 ;  /* 0x40000040000f7882 */ /* 0x000fe20000000000 */
[----:B------:R-:W-:Y:S01]  /*33f0*/  UMOV UR19, 0x40000040 ;  /* 0x4000004000137882 */ /* 0x000fe20000000000 */
[----:B------:R-:W-:Y:S01]  /*3400*/  UMOV UR23, 0x40000040 ;  /* 0x4000004000177882 */ /* 0x000fe20000000000 */
[----:B------:R-:W-:Y:S01]  /*3410*/  UMOV UR27, 0x40000040 ;  /* 0x40000040001b7882 */ /* 0x000fe20000000000 */
[----:B------:R-:W-:Y:S01]  /*3420*/  UMOV UR31, 0x40000040 ;  /* 0x40000040001f7882 */ /* 0x000fe20000000000 */
[----:B------:R-:W-:Y:S01]  /*3430*/  UMOV UR35, 0x40000040 ;  /* 0x4000004000237882 */ /* 0x000fe20000000000 */
[----:B------:R-:W-:Y:S01]  /*3440*/  UMOV UR43, 0x40000040 ;  /* 0x40000040002b7882 */ /* 0x000fe20000000000 */
[----:B------:R-:W-:Y:S01]  /*3450*/  UIMAD UR6, UR6, 0x900, UR58 ;  /* 0x00000900060678a4 */ /* 0x000fe2000f8e023a */
[-C--:B------:R-:W-:Y:S01]  /*3460*/  FMUL.FTZ R24, R24, R12.reuse ;  /* 0x0000000c18187220 */ /* 0x080fe20000410000 */
[----:B------:R-:W-:Y:S01]  /*3470*/  UMOV UR47, 0x40000040 ;  /* 0x40000040002f7882 */ /* 0x000fe20000000000 */
[----:B------:R-:W-:Y:S01]  /*3480*/  UMOV UR51, 0x40000040 ;  /* 0x4000004000337882 */ /* 0x000fe20000000000 */
[----:B------:R-:W-:Y:S01]  /*3490*/  UIADD3 UR10, UR6, 0x2, URZ ;  /* 0x00000002060a7890 */ /* 0x000fe2000fffe03f */
[-C--:B------:R-:W-:Y:S01]  /*34a0*/  FMUL.FTZ R25, R25, R12.reuse ;  /* 0x0000000c19197220 */ /* 0x080fe20000410000 */
[----:B------:R-:W-:Y:S01]  /*34b0*/  UIADD3 UR14, UR6, 0x4, URZ ;  /* 0x00000004060e7890 */ /* 0x000fe2000fffe03f */
[----:B------:R-:W-:Y:S01]  /*34c0*/  FMUL.FTZ R28, R28, R12 ;  /* 0x0000000c1c1c7220 */ /* 0x000fe20000410000 */
[----:B------:R-:W-:-:S02]  /*34d0*/  UIADD3 UR18, UR6, 0x6, URZ ;  /* 0x0000000606127890 */ /* 0x000fc4000fffe03f */
[----:B------:R-:W-:Y:S01]  /*34e0*/  HGMMA.64x96x16.F32.BF16 R88, gdesc[UR4], RZ, !UPT, gsb0 ;  /* 0x01600000045879f0 */ /* 0x000fe2000c0018ff */
[----:B------:R-:W-:Y:S01]  /*34f0*/  UIADD3 UR22, UR6, 0x300, URZ ;  /* 0x0000030006167890 */ /* 0x000fe2000fffe03f */
[-C--:B------:R-:W-:Y:S01]  /*3500*/  FMUL.FTZ R29, R29, R12.reuse ;  /* 0x0000000c1d1d7220 */ /* 0x080fe20000410000 */
        /* <DEDUP_REMOVED lines=14> */
[----:B------:R-:W-:Y:S01]  /*35f0*/  UMOV UR55, 0x40000040 ;  /* 0x4000004000377882 */ /* 0x000fe20000000000 */
[-C--:B------:R-:W-:Y:S01]  /*3600*/  FMUL.FTZ R45, R45, R12.reuse ;  /* 0x0000000c2d2d7220 */ /* 0x080fe20000410000 */
        /* <DEDUP_REMOVED lines=19> */
[----:B------:R-:W-:Y:S01]  /*3740*/  FMUL.FTZ R85, R85, R12 ;  /* 0x0000000c55557220 */ /* 0x000fe20000410000 */
        /* <DEDUP_REMOVED lines=32> */
[----:B------:R-:W-:-:S02]  /*3950*/  WARPGROUP.DEPBAR.LE gsb0, 0x0 ;  /* 0x00008000000079c5 */ /* 0x000fc40000010000 */
        /* <DEDUP_REMOVED lines=33> */
[----:B------:R-:W-:Y:S05]  /*3b70*/  @!P0 BRA `(.L_x_23) ;  /* 0x0000000000048947 */ /* 0x000fea0003800000 */
[----:B------:R-:W-:Y:S01]  /*3b80*/  BPT.TRAP 0x1 ;  /* 0x000000040000795c */ /* 0x000fe20000300000 */
.L_x_23:
[----:B------:R-:W-:Y:S01]  /*3b90*/  ULEA UR5, UR56, UR37, 0x3 ;  /* 0x0000002538057291 */ /* 0x000fe2000f8e183f */
[----:B01----:R-:W-:-:S08]  /*3ba0*/  SHF.L.U32 R3, R14, 0x1f, RZ ;  /* 0x0000001f0e037819 */ /* 0x003fd000000006ff */
[----:B------:R0:W1:Y:S01]  /*3bb0*/  SYNCS.PHASECHK.TRANS64.TRYWAIT P1, [UR5+0x2a850], R3 ;  /* 0x02a85003ff0075a7 */ /* 0x0000620008020145 */
[----:B------:R-:W-:Y:S05]  /*3bc0*/  @!P0 BRA `(.L_x_24) ;  /* 0x0000000000048947 */ /* 0x000fea0003800000 */
[----:B------:R-:W-:Y:S01]  /*3bd0*/  BPT.TRAP 0x1 ;  /* 0x000000040000795c */ /* 0x000fe20000300000 */
.L_x_24:
[----:B-1----:R-:W-:Y:S05]  /*3be0*/  @P1 BRA `(.L_x_25) ;  /* 0x0000000000081947 */ /* 0x002fea0003800000 */
[----:B------:R-:W1:Y:S02]  /*3bf0*/  SYNCS.PHASECHK.TRANS64.TRYWAIT P1, [UR5+0x2a850], R3 ;  /* 0x02a85003ff0075a7 */ /* 0x000e640008020145 */
[----:B-1----:R-:W-:Y:S05]  /*3c00*/  @!P1 BRA `(.L_x_26) ;  /* 0x0000007000849947 */ /* 0x002fea0003800000 */
.L_x_25:
[----:B------:R-:W-:Y:S01]  /*3c10*/  UIADD3 UR4, UR37, 0x400, URZ ;  /* 0x0000040025047890 */ /* 0x000fe2000fffe03f */
[----:B------:R-:W-:Y:S01]  /*3c20*/  WARPGROUP.ARRIVE ;  /* 0x00000000000079c5 */ /* 0x000fe20000000000 */
[----:B------:R-:W-:Y:S02]  /*3c30*/  UMOV UR7, 0x40000040 ;  /* 0x4000004000077882 */ /* 0x000fe40000000000 */
[----:B------:R-:W-:-:S04]  /*3c40*/  USHF.R.U32.HI UR4, URZ, 0x4, UR4 ;  /* 0x000000043f047899 */ /* 0x000fc80008011604 */
[----:B------:R-:W-:-:S04]  /*3c50*/  ULOP3.LUT UR4, UR4, 0x3fff, URZ, 0xc0, !UPT ;  /* 0x00003fff04047892 */ /* 0x000fc8000f8ec03f */
[----:B------:R-:W-:-:S04]  /*3c60*/  ULOP3.LUT UR4, UR4, 0x3000000, URZ, 0xfc, !UPT ;  /* 0x0300000004047892 */ /* 0x000fc8000f8efc3f */
[----:B------:R-:W-:-:S04]  /*3c70*/  UIMAD UR56, UR56, 0x600, UR4 ;  /* 0x00000600383878a4 */ /* 0x000fc8000f8e0204 */
[----:B------:R-:W-:-:S03]  /*3c80*/  UIADD3 UR4, UR56, 0x80, URZ ;  /* 0x0000008038047890 */ /* 0x000fc6000fffe03f */
[----:B------:R-:W-:-:S06]  /*3c90*/  UMOV UR6, UR56 ;  /* 0x0000003800067c82 */ /* 0x000fcc0008000000 */
[----:B------:R-:W-:Y:S01]  /*3ca0*/  HGMMA.64x128x16.F32.BF16 R24, R136, gdesc[UR4].tnspB, R24, gsb0 ;  /* 0x41e0000488187df0 */ /* 0x000fe20008001818 */
[----:B------:R-:W-:Y:S01]  /*3cb0*/  UMOV UR7, 0x40000040 ;  /* 0x4000004000077882 */ /* 0x000fe20000000000 */
[----:B------:R-:W-:Y:S01]  /*3cc0*/  UMOV UR6, UR4 ;  /* 0x0000000400067c82 */ /* 0x000fe20008000000 */
[----:B------:R-:W-:Y:S01]  /*3cd0*/  UIADD3 UR4, UR56, 0x100, URZ ;  /* 0x0000010038047890 */ /* 0x000fe2000fffe03f */
[----:B------:R-:W-:Y:S02]  /*3ce0*/  WARPGROUP.DEPBAR.LE gsb0, 0x0 ;  /* 0x00008000000079c5 */ /* 0x000fe40000010000 */
[----:B------:R-:W-:-:S06]  /*3cf0*/  WARPGROUP.ARRIVE ;  /* 0x00000000000079c5 */ /* 0x000fcc0000000000 */
[----:B------:R-:W-:Y:S01]  /*3d00*/  HGMMA.64x128x16.F32.BF16 R24, R140, gdesc[UR4].tnspB, R24, gsb0 ;  /* 0x41e000048c187df0 */ /* 0x000fe20008001818 */
[----:B------:R-:W-:Y:S01]  /*3d10*/  UMOV UR6, UR4 ;  /* 0x0000000400067c82 */ /* 0x000fe20008000000 */
[----:B------:R-:W-:Y:S01]  /*3d20*/  UMOV UR7, 0x40000040 ;  /* 0x4000004000077882 */ /* 0x000fe20000000000 */
[----:B------:R-:W-:Y:S01]  /*3d30*/  UIADD3 UR4, UR56, 0x180, URZ ;  /* 0x0000018038047890 */ /* 0x000fe2000fffe03f */
[----:B------:R-:W-:Y:S02]  /*3d40*/  WARPGROUP.DEPBAR.LE gsb0, 0x0 ;  /* 0x00008000000079c5 */ /* 0x000fe40000010000 */
[----:B------:R-:W-:-:S06]  /*3d50*/  WARPGROUP.ARRIVE ;  /* 0x00000000000079c5 */ /* 0x000fcc0000000000 */
[----:B------:R-:W-:Y:S01]  /*3d60*/  HGMMA.64x128x16.F32.BF16 R24, R144, gdesc[UR4].tnspB, R24, gsb0 ;  /* 0x41e0000490187df0 */ /* 0x000fe20008001818 */
[----:B------:R-:W-:Y:S01]  /*3d70*/  UMOV UR6, UR4 ;  /* 0x0000000400067c82 */ /* 0x000fe20008000000 */
[----:B------:R-:W-:Y:S01]  /*3d80*/  UMOV UR7, 0x40000040 ;  /* 0x4000004000077882 */ /* 0x000fe20000000000 */
[----:B------:R-:W-:Y:S02]  /*3d90*/  UIADD3 UR4, UR56, 0x200, URZ ;  /* 0x0000020038047890 */ /* 0x000fe4000fffe03f */
[----:B------:R-:W-:Y:S01]  /*3da0*/  UIADD3 UR56, UR56, 0x280, URZ ;  /* 0x0000028038387890 */ /* 0x000fe2000fffe03f */
[----:B------:R-:W-:Y:S02]  /*3db0*/  WARPGROUP.DEPBAR.LE gsb0, 0x0 ;  /* 0x00008000000079c5 */ /* 0x000fe40000010000 */
[----:B------:R-:W-:-:S06]  /*3dc0*/  WARPGROUP.ARRIVE ;  /* 0x00000000000079c5 */ /* 0x000fcc0000000000 */
[----:B------:R-:W-:Y:S01]  /*3dd0*/  HGMMA.64x128x16.F32.BF16 R24, R148, gdesc[UR4].tnspB, R24, gsb0 ;  /* 0x41e0000494187df0 */ /* 0x000fe20008001818 */
[----:B------:R-:W-:Y:S01]  /*3de0*/  UMOV UR6, UR4 ;  /* 0x0000000400067c82 */ /* 0x000fe20008000000 */
[----:B------:R-:W-:Y:S01]  /*3df0*/  UMOV UR7, 0x40000040 ;  /* 0x4000004000077882 */ /* 0x000fe20000000000 */
[----:B------:R-:W-:Y:S02]  /*3e00*/  WARPGROUP.DEPBAR.LE gsb0, 0x0 ;  /* 0x00008000000079c5 */ /* 0x000fe40000010000 */
[----:B------:R-:W-:-:S07]  /*3e10*/  WARPGROUP.ARRIVE ;  /* 0x00000000000079c5 */ /* 0x000fce0000000000 */
[----:B------:R-:W-:Y:S01]  /*3e20*/  HGMMA.64x128x16.F32.BF16 R24, R152, gdesc[UR4].tnspB, R24, gsb0 ;  /* 0x41e0000498187df0 */ /* 0x000fe20008001818 */
[----:B------:R-:W-:Y:S01]  /*3e30*/  UMOV UR6, UR56 ;  /* 0x0000003800067c82 */ /* 0x000fe20008000000 */
[----:B------:R-:W-:Y:S01]  /*3e40*/  UMOV UR7, 0x40000040 ;  /* 0x4000004000077882 */ /* 0x000fe20000000000 */
[----:B------:R-:W-:Y:S02]  /*3e50*/  WARPGROUP.DEPBAR.LE gsb0, 0x0 ;  /* 0x00008000000079c5 */ /* 0x000fe40000010000 */
[----:B------:R-:W-:-:S07]  /*3e60*/  WARPGROUP.ARRIVE ;  /* 0x00000000000079c5 */ /* 0x000fce0000000000 */
[----:B------:R-:W-:Y:S03]  /*3e70*/  HGMMA.64x128x16.F32.BF16 R24, R156, gdesc[UR4].tnspB, R24, gsb0 ;  /* 0x41e000049c187df0 */ /* 0x000fe60008001818 */
[----:B------:R-:W-:Y:S02]  /*3e80*/  WARPGROUP.DEPBAR.LE gsb0, 0x0 ;  /* 0x00008000000079c5 */ /* 0x000fe40000010000 */
[----:B------:R-:W-:Y:S05]  /*3e90*/  @!P0 BRA `(.L_x_27) ;  /* 0x0000000000048947 */ /* 0x000fea0003800000 */
[----:B------:R-:W-:Y:S01]  /*3ea0*/  BPT.TRAP 0x1 ;  /* 0x000000040000795c */ /* 0x000fe20000300000 */
.L_x_27:
[----:B-1----:R-:W-:Y:S01]  /*3eb0*/  FMNMX.FTZ R4, R88, R17, !PT ;  /* 0x0000001158047209 */ /* 0x002fe20007810000 */
[----:B------:R-:W-:Y:S01]  /*3ec0*/  UIADD3 UR59, UR59, 0x2a840, URZ ;  /* 0x0002a8403b3b7890 */ /* 0x000fe2000fffe03f */
[----:B------:R-:W-:Y:S02]  /*3ed0*/  FMNMX.FTZ R10, R90, R15, !PT ;  /* 0x0000000f5a0a7209 */ /* 0x000fe40007810000 */
[----:B0-----:R-:W-:Y:S01]  /*3ee0*/  FMNMX.FTZ R3, R89, R4, !PT ;  /* 0x0000000459037209 */ /* 0x001fe20007810000 */
[----:B------:R-:W-:Y:S01]  /*3ef0*/  UPRMT UR59, UR57, 0x654, UR59 ;  /* 0x00000654393b7896 */ /* 0x000fe2000800003b */
[----:B------:R-:W-:Y:S02]  /*3f00*/  FMNMX.FTZ R11, R91, R10, !PT ;  /* 0x0000000a5b0b7209 */ /* 0x000fe40007810000 */
[----:B------:R-:W-:Y:S02]  /*3f10*/  FMNMX.FTZ R4, R92, R3, !PT ;  /* 0x000000035c047209 */ /* 0x000fe40007810000 */
[----:B------:R-:W-:-:S02]  /*3f20*/  FMNMX.FTZ R10, R94, R11, !PT ;  /* 0x0000000b5e0a7209 */ /* 0x000fc40007810000 */
[----:B------:R-:W-:Y:S02]  /*3f30*/  FMNMX.FTZ R3, R93, R4, !PT ;  /* 0x000000045d037209 */ /* 0x000fe40007810000 */
[----:B------:R-:W-:Y:S01]  /*3f40*/  FMNMX.FTZ R11, R95, R10, !PT ;  /* 0x0000000a5f0b7209 */ /* 0x000fe20007810000 */
[----:B------:R-:W-:Y:S01]  /*3f50*/  SYNCS.ARRIVE.TRANS64.RED.A1T0 RZ, [UR59], RZ ;  /* 0x000000ffffff79a7 */ /* 0x000fe2000810043b */
[----:B------:R-:W-:Y:S02]  /*3f60*/  FMNMX.FTZ R4, R96, R3, !PT ;  /* 0x0000000360047209 */ /* 0x000fe40007810000 */
[----:B------:R-:W-:Y:S02]  /*3f70*/  FMNMX.FTZ R10, R98, R11, !PT ;  /* 0x0000000b620a7209 */ /* 0x000fe40007810000 */
[----:B------:R-:W-:Y:S02]  /*3f80*/  FMNMX.FTZ R3, R97, R4, !PT ;  /* 0x0000000461037209 */ /* 0x000fe40007810000 */
[----:B------:R-:W-:-:S02]  /*3f90*/  FMNMX.FTZ R11, R99, R10, !PT ;  /* 0x0000000a630b7209 */ /* 0x000fc40007810000 */
[----:B------:R-:W-:Y:S02]  /*3fa0*/  FMNMX.FTZ R4, R100, R3, !PT ;  /* 0x0000000364047209 */ /* 0x000fe40007810000 */
[----:B------:R-:W-:Y:S02]  /*3fb0*/  FMNMX.FTZ R10, R102, R11, !PT ;  /* 0x0000000b660a7209 */ /* 0x000fe40007810000 */
        /* <DEDUP_REMOVED lines=33> */
[----:B------:R-:W-:-:S03]  /*41d0*/  FMNMX.FTZ R12, R135, R10, !PT ;  /* 0x0000000a870c7209 */ /* 0x000fc60007810000 */
[----:B------:R-:W0:Y:S04]  /*41e0*/  SHFL.BFLY PT, R4, R11, 0x2, 0x1f ;  /* 0x0c401f000b047f89 */ /* 0x000e2800000e0000 */
[----:B------:R-:W1:Y:S01]  /*41f0*/  SHFL.BFLY PT, R3, R12, 0x2, 0x1f ;  /* 0x0c401f000c037f89 */ /* 0x000e6200000e0000 */
[----:B0-----:R-:W-:Y:S02]  /*4200*/  FMNMX.FTZ R14, R11, R4, !PT ;  /* 0x000000040b0e7209 */ /* 0x001fe40007810000 */
[----:B-1----:R-:W-:-:S03]  /*4210*/  FMNMX.FTZ R18, R12, R3, !PT ;  /* 0x000000030c127209 */ /* 0x002fc60007810000 */
[----:B------:R-:W0:Y:S01]  /*4220*/  SHFL.BFLY PT, R19, R14, 0x1, 0x1f ;  /* 0x0c201f000e137f89 */ /* 0x000e2200000e0000 */
[----:B------:R-:W1:Y:S03]  /*4230*/  LDC R3, c[0x0][0x988] ;  /* 0x00026200ff037b82 */ /* 0x000e660000000800 */
[----:B------:R-:W2:Y:S01]  /*4240*/  SHFL.BFLY PT, R21, R18, 0x1, 0x1f ;  /* 0x0c201f0012157f89 */ /* 0x000ea200000e0000 */
[----:B0-----:R-:W-:Y:S02]  /*4250*/  FMNMX.FTZ R10, R14, R19, !PT ;  /* 0x000000130e0a7209 */ /* 0x001fe40007810000 */
[----:B--2---:R-:W-:-:S03]  /*4260*/  FMNMX.FTZ R4, R18, R21, !PT ;  /* 0x0000001512047209 */ /* 0x004fc60007810000 */
[CC--:B-1----:R-:W-:Y:S01]  /*4270*/  FMUL.FTZ R160, R10.reuse, R3.reuse ;  /* 0x000000030aa07220 */ /* 0x0c2fe20000410000 */
[----:B------:R-:W-:Y:S01]  /*4280*/  FADD.FTZ R20, -R10, R17 ;  /* 0x000000110a147221 */ /* 0x000fe20000010100 */
[CC--:B------:R-:W-:Y:S01]  /*4290*/  FMUL.FTZ R14, R4.reuse, R3.reuse ;  /* 0x00000003040e7220 */ /* 0x0c0fe20000410000 */
[----:B------:R-:W-:Y:S01]  /*42a0*/  FADD.FTZ R22, -R4, R15 ;  /* 0x0000000f04167221 */ /* 0x000fe20000010100 */
[-C--:B------:R-:W-:Y:S01]  /*42b0*/  FFMA.FTZ R15, R88, R3.reuse, -R160 ;  /* 0x00000003580f7223 */ /* 0x080fe200000108a0 */
[-C--:B------:R-:W-:Y:S01]  /*42c0*/  FMUL.FTZ R20, R20, R3.reuse ;  /* 0x0000000314147220 */ /* 0x080fe20000410000 */
[-C--:B------:R-:W-:Y:S01]  /*42d0*/  FFMA.FTZ R90, R90, R3.reuse, -R14 ;  /* 0x000000035a5a7223 */ /* 0x080fe2000001080e */
[-C--:B------:R-:W-:Y:S01]  /*42e0*/  FMUL.FTZ R22, R22, R3.reuse ;  /* 0x0000000316167220 */ /* 0x080fe20000410000 */
[-C--:B------:R-:W-:Y:S01]  /*42f0*/  FFMA.FTZ R136, R89, R3.reuse, -R160 ;  /* 0x0000000359887223 */ /* 0x080fe200000108a0 */
[-C--:B------:R-:W-:Y:S01]  /*4300*/  FFMA.FTZ R91, R91, R3.reuse, -R14 ;  /* 0x000000035b5b7223 */ /* 0x080fe2000001080e */
[----:B------:R-:W-:Y:S01]  /*4310*/  MUFU.EX2 R12, R20 ;  /* 0x00000014000c7308 */ /* 0x000fe20000000800 */
[-C--:B------:R-:W-:Y:S01]  /*4320*/  FFMA.FTZ R138, R92, R3.reuse, -R160 ;  /* 0x000000035c8a7223 */ /* 0x080fe200000108a0 */
[-C--:B------:R-:W-:Y:S01]  /*4330*/  FFMA.FTZ R94, R94, R3.reuse, -R14 ;  /* 0x000000035e5e7223 */ /* 0x080fe2000001080e */
[-C--:B------:R-:W-:Y:S01]  /*4340*/  FFMA.FTZ R17, R93, R3.reuse, -R160 ;  /* 0x000000035d117223 */ /* 0x080fe200000108a0 */
[-C--:B------:R-:W-:Y:S01]  /*4350*/  FFMA.FTZ R95, R95, R3.reuse, -R14 ;  /* 0x000000035f5f7223 */ /* 0x080fe2000001080e */
[-C--:B------:R-:W-:Y:S01]  /*4360*/  FFMA.FTZ R140, R96, R3.reuse, -R160 ;  /* 0x00000003608c7223 */ /* 0x080fe200000108a0 */
        /* <DEDUP_REMOVED lines=10> */
[----:B------:R-:W0:Y:S01]  /*4410*/  MUFU.EX2 R15, R15 ;  /* 0x0000000f000f7308 */ /* 0x000e220000000800 */
[-C--:B------:R-:W-:Y:S01]  /*4420*/  FFMA.FTZ R23, R105, R3.reuse, -R160 ;  /* 0x0000000369177223 */ /* 0x080fe200000108a0 */
[-C--:B------:R-:W-:Y:S01]  /*4430*/  FFMA.FTZ R107, R107, R3.reuse, -R14 ;  /* 0x000000036b6b7223 */ /* 0x080fe2000001080e */
[-C--:B------:R-:W-:Y:S01]  /*4440*/  FFMA.FTZ R146, R108, R3.reuse, -R160 ;  /* 0x000000036c927223 */ /* 0x080fe200000108a0 */
[-C--:B------:R-:W-:Y:S01]  /*4450*/  FFMA.FTZ R110, R110, R3.reuse, -R14 ;  /* 0x000000036e6e7223 */ /* 0x080fe2000001080e */
[-C--:B------:R-:W-:Y:S01]  /*4460*/  FFMA.FTZ R89, R109, R3.reuse, -R160 ;  /* 0x000000036d597223 */ /* 0x080fe200000108a0 */
[-C--:B------:R-:W-:Y:S01]  /*4470*/  FFMA.FTZ R111, R111, R3.reuse, -R14 ;  /* 0x000000036f6f7223 */ /* 0x080fe2000001080e */
[-C--:B------:R-:W-:Y:S01]  /*4480*/  FFMA.FTZ R148, R112, R3.reuse, -R160 ;  /* 0x0000000370947223 */ /* 0x080fe200000108a0 */
[----:B------:R-:W1:Y:S01]  /*4490*/  MUFU.EX2 R90, R90 ;  /* 0x0000005a005a7308 */ /* 0x000e620000000800 */
[-C--:B------:R-:W-:Y:S01]  /*44a0*/  FFMA.FTZ R114, R114, R3.reuse, -R14 ;  /* 0x0000000372727223 */ /* 0x080fe2000001080e */
[-C--:B------:R-:W-:Y:S01]  /*44b0*/  FFMA.FTZ R93, R113, R3.reuse, -R160 ;  /* 0x00000003715d7223 */ /* 0x080fe200000108a0 */
[-C--:B------:R-:W-:Y:S01]  /*44c0*/  FFMA.FTZ R115, R115, R3.reuse, -R14 ;  /* 0x0000000373737223 */ /* 0x080fe2000001080e */
[-C--:B------:R-:W-:Y:S01]  /*44d0*/  FFMA.FTZ R150, R116, R3.reuse, -R160 ;  /* 0x0000000374967223 */ /* 0x080fe200000108a0 */
[-C--:B------:R-:W-:Y:S01]  /*44e0*/  FFMA.FTZ R118, R118, R3.reuse, -R14 ;  /* 0x0000000376767223 */ /* 0x080fe2000001080e */
[-C--:B------:R-:W-:Y:S01]  /*44f0*/  FFMA.FTZ R97, R117, R3.reuse, -R160 ;  /* 0x0000000375617223 */ /* 0x080fe200000108a0 */
[----:B------:R-:W-:Y:S01]  /*4500*/  FFMA.FTZ R119, R119, R3, -R14 ;  /* 0x0000000377777223 */ /* 0x000fe2000001080e */
[----:B------:R-:W2:Y:S01]  /*4510*/  MUFU.EX2 R136, R136 ;  /* 0x0000008800887308 */ /* 0x000ea20000000800 */
[----:B0-----:R-:W-:Y:S01]  /*4520*/  FFMA.FTZ R5, R12, R5, R15 ;  /* 0x000000050c057223 */ /* 0x001fe2000001000f */
[-C--:B------:R-:W-:Y:S01]  /*4530*/  FFMA.FTZ R152, R120, R3.reuse, -R160 ;  /* 0x0000000378987223 */ /* 0x080fe200000108a0 */
[-C--:B------:R-:W-:Y:S01]  /*4540*/  FFMA.FTZ R122, R122, R3.reuse, -R14 ;  /* 0x000000037a7a7223 */ /* 0x080fe2000001080e */
[-C--:B------:R-:W-:Y:S01]  /*4550*/  FFMA.FTZ R101, R121, R3.reuse, -R160 ;  /* 0x0000000379657223 */ /* 0x080fe200000108a0 */
[-C--:B------:R-:W-:Y:S01]  /*4560*/  FFMA.FTZ R123, R123, R3.reuse, -R14 ;  /* 0x000000037b7b7223 */ /* 0x080fe2000001080e */
[-C--:B------:R-:W-:Y:S01]  /*4570*/  FFMA.FTZ R154, R124, R3.reuse, -R160 ;  /* 0x000000037c9a7223 */ /* 0x080fe200000108a0 */
[-C--:B------:R-:W-:Y:S01]  /*4580*/  FFMA.FTZ R126, R126, R3.reuse, -R14 ;  /* 0x000000037e7e7223 */ /* 0x080fe2000001080e */
[----:B------:R-:W0:Y:S01]  /*4590*/  MUFU.EX2 R91, R91 ;  /* 0x0000005b005b7308 */ /* 0x000e220000000800 */
[----:B-1----:R-:W-:Y:S01]  /*45a0*/  FFMA.FTZ R8, R11, R8, R90 ;  /* 0x000000080b087223 */ /* 0x002fe2000001005a */
[-C--:B------:R-:W-:Y:S01]  /*45b0*/  FFMA.FTZ R105, R125, R3.reuse, -R160 ;  /* 0x000000037d697223 */ /* 0x080fe200000108a0 */
[-C--:B------:R-:W-:Y:S01]  /*45c0*/  FFMA.FTZ R127, R127, R3.reuse, -R14 ;  /* 0x000000037f7f7223 */ /* 0x080fe2000001080e */
[-C--:B------:R-:W-:Y:S01]  /*45d0*/  FFMA.FTZ R156, R128, R3.reuse, -R160 ;  /* 0x00000003809c7223 */ /* 0x080fe200000108a0 */
[-C--:B------:R-:W-:Y:S01]  /*45e0*/  FFMA.FTZ R130, R130, R3.reuse, -R14 ;  /* 0x0000000382827223 */ /* 0x080fe2000001080e */
[-C--:B------:R-:W-:Y:S01]  /*45f0*/  FFMA.FTZ R109, R129, R3.reuse, -R160 ;  /* 0x00000003816d7223 */ /* 0x080fe200000108a0 */
[-C--:B------:R-:W-:Y:S01]  /*4600*/  FFMA.FTZ R131, R131, R3.reuse, -R14 ;  /* 0x0000000383837223 */ /* 0x080fe2000001080e */
[----:B------:R-:W1:Y:S01]  /*4610*/  MUFU.EX2 R138, R138 ;  /* 0x0000008a008a7308 */ /* 0x000e620000000800 */
[----:B--2---:R-:W-:Y:S01]  /*4620*/  FADD.FTZ R5, R136, R5 ;  /* 0x0000000588057221 */ /* 0x004fe20000010000 */
[-C--:B------:R-:W-:Y:S01]  /*4630*/  FFMA.FTZ R158, R132, R3.reuse, -R160 ;  /* 0x00000003849e7223 */ /* 0x080fe200000108a0 */
[-C--:B------:R-:W-:Y:S01]  /*4640*/  FFMA.FTZ R134, R134, R3.reuse, -R14 ;  /* 0x0000000386867223 */ /* 0x080fe2000001080e */
[-C--:B------:R-:W-:Y:S01]  /*4650*/  FFMA.FTZ R113, R133, R3.reuse, -R160 ;  /* 0x0000000385717223 */ /* 0x080fe200000108a0 */
[----:B------:R-:W-:-:S03]  /*4660*/  FFMA.FTZ R14, R135, R3, -R14 ;  /* 0x00000003870e7223 */ /* 0x000fc6000001080e */
[----:B------:R-:W2:Y:S01]  /*4670*/  MUFU.EX2 R139, R94 ;  /* 0x0000005e008b7308 */ /* 0x000ea20000000800 */
[----:B0-----:R-:W-:-:S07]  /*4680*/  FADD.FTZ R8, R91, R8 ;  /* 0x000000085b087221 */ /* 0x001fce0000010000 */
[----:B------:R-:W0:Y:S01]  /*4690*/  MUFU.EX2 R17, R17 ;  /* 0x0000001100117308 */ /* 0x000e220000000800 */
[----:B-1----:R-:W-:-:S07]  /*46a0*/  FADD.FTZ R18, R138, R5 ;  /* 0x000000058a127221 */ /* 0x002fce0000010000 */
[----:B------:R-:W1:Y:S01]  /*46b0*/  MUFU.EX2 R95, R95 ;  /* 0x0000005f005f7308 */ /* 0x000e620000000800 */
[----:B--2---:R-:W-:-:S07]  /*46c0*/  FADD.FTZ R8, R139, R8 ;  /* 0x000000088b087221 */ /* 0x004fce0000010000 */
        /* <DEDUP_REMOVED lines=79> */
[----:B0-----:R-:W-:Y:S01]  /*4bc0*/  FADD.FTZ R8, R159, R8 ;  /* 0x000000089f087221 */ /* 0x001fe20000010000 */
[----:B-1----:R-:W-:-:S03]  /*4bd0*/  FADD.FTZ R5, R113, R18 ;  /* 0x0000001271057221 */ /* 0x002fc60000010000 */
[----:B--2---:R-:W-:Y:S01]  /*4be0*/  FADD.FTZ R8, R14, R8 ;  /* 0x000000080e087221 */ /* 0x004fe20000010000 */
[----:B------:R-:W-:Y:S06]  /*4bf0*/  @!P0 BRA `(.L_x_28) ;  /* 0x0000000000048947 */ /* 0x000fec0003800000 */
[----:B------:R-:W-:Y:S01]  /*4c00*/  BPT.TRAP 0x1 ;  /* 0x000000040000795c */ /* 0x000fe20000300000 */
.L_x_28:
[----:B------:R-:W-:Y:S01]  /*4c10*/  UIADD3 UR4, UR5, 0x2a860, URZ ;  /* 0x0002a86005047890 */ /* 0x000fe2000fffe03f */
[C---:B------:R-:W-:Y:S01]  /*4c20*/  ISETP.GT.AND P1, PT, R13.reuse, R16, PT ;  /* 0x000000100d00720c */ /* 0x040fe20003f24270 */
[----:B------:R-:W-:Y:S01]  /*4c30*/  VIADD R13, R13, 0xffffffff ;  /* 0xffffffff0d0d7836 */ /* 0x000fe20000000000 */
[----:B------:R-:W-:Y:S01]  /*4c40*/  R2UR UR56, R0 ;  /* 0x00000000003872ca */ /* 0x000fe200000e0000 */
[----:B------:R-:W-:Y:S01]  /*4c50*/  UPRMT UR4, UR57, 0x654, UR4 ;  /* 0x0000065439047896 */ /* 0x000fe20008000004 */
[----:B------:R-:W-:Y:S01]  /*4c60*/  F2FP.BF16.F32.PACK_AB R136, R136, R15 ;  /* 0x0000000f8888723e */ /* 0x000fe200000010ff */
[----:B------:R-:W-:Y:S01]  /*4c70*/  IMAD.MOV.U32 R15, RZ, RZ, R4 ;  /* 0x000000ffff0f7224 */ /* 0x000fe200078e0004 */
[----:B------:R-:W-:Y:S01]  /*4c80*/  F2FP.BF16.F32.PACK_AB R138, R17, R138 ;  /* 0x0000008a118a723e */ /* 0x000fe200000010ff */
[----:B------:R-:W-:Y:S01]  /*4c90*/  IMAD.MOV.U32 R17, RZ, RZ, R10 ;  /* 0x000000ffff117224 */ /* 0x000fe200078e000a */
[----:B------:R-:W-:Y:S02]  /*4ca0*/  F2FP.BF16.F32.PACK_AB R159, R14, R159 ;  /* 0x0000009f0e9f723e */ /* 0x000fe400000010ff */
[----:B------:R-:W-:-:S02]  /*4cb0*/  F2FP.BF16.F32.PACK_AB R137, R91, R90 ;  /* 0x0000005a5b89723e */ /* 0x000fc400000010ff */
[----:B------:R-:W-:Y:S01]  /*4cc0*/  SYNCS.ARRIVE.TRANS64.RED.A1T0 RZ, [UR4], RZ ;  /* 0x000000ffffff79a7 */ /* 0x000fe20008100404 */
[----:B------:R-:W-:Y:S02]  /*4cd0*/  F2FP.BF16.F32.PACK_AB R139, R95, R139 ;  /* 0x0000008b5f8b723e */ /* 0x000fe400000010ff */
[----:B------:R-:W-:Y:S02]  /*4ce0*/  F2FP.BF16.F32.PACK_AB R140, R19, R140 ;  /* 0x0000008c138c723e */ /* 0x000fe400000010ff */
[----:B------:R-:W-:Y:S02]  /*4cf0*/  F2FP.BF16.F32.PACK_AB R141, R99, R141 ;  /* 0x0000008d638d723e */ /* 0x000fe400000010ff */
[----:B------:R-:W-:Y:S02]  /*4d00*/  F2FP.BF16.F32.PACK_AB R142, R21, R142 ;  /* 0x0000008e158e723e */ /* 0x000fe400000010ff */
[----:B------:R-:W-:Y:S02]  /*4d10*/  F2FP.BF16.F32.PACK_AB R143, R103, R143 ;  /* 0x0000008f678f723e */ /* 0x000fe400000010ff */
[----:B------:R-:W-:-:S02]  /*4d20*/  F2FP.BF16.F32.PACK_AB R144, R23, R144 ;  /* 0x000000901790723e */ /* 0x000fc400000010ff */
        /* <DEDUP_REMOVED lines=14> */
[----:B------:R-:W-:Y:S01]  /*4e10*/  MOV R14, R9 ;  /* 0x00000009000e7202 */ /* 0x000fe20000000f00 */
[----:B------:R-:W-:Y:S06]  /*4e20*/  @P1 BRA `(.L_x_29) ;  /* 0xffffffe400101947 */ /* 0x000fec000383ffff */
.L_x_18:
[----:B------:R-:W-:Y:S06]  /*4e30*/  BAR.ARV 0x8, 0x180 ;  /* 0x0206000000007b1d */ /* 0x000fec0000002000 */
        /* <DEDUP_REMOVED lines=64> */
[----:B------:R-:W-:Y:S06]  /*5240*/  @!P0 BRA `(.L_x_30) ;  /* 0x0000000000048947 */ /* 0x000fec0003800000 */
[----:B------:R-:W-:Y:S01]  /*5250*/  BPT.TRAP 0x1 ;  /* 0x000000040000795c */ /* 0x000fe20000300000 */
.L_x_30:
[----:B------:R-:W-:Y:S02]  /*5260*/  R2UR UR5, R0 ;  /* 0x00000000000572ca */ /* 0x000fe400000e0000 */
[----:B------:R-:W-:-:S11]  /*5270*/  SHF.L.U32 R9, R9, 0x1f, RZ ;  /* 0x0000001f09097819 */ /* 0x000fd600000006ff */
[----:B------:R-:W-:-:S09]  /*5280*/  ULEA UR5, UR5, UR37, 0x3 ;  /* 0x0000002505057291 */ /* 0x000fd2000f8e183f */
[----:B------:R0:W1:Y:S01]  /*5290*/  SYNCS.PHASECHK.TRANS64.TRYWAIT P1, [UR5+0x2a850], R9 ;  /* 0x02a85009ff0075a7 */ /* 0x0000620008020145 */
[----:B------:R-:W-:Y:S05]  /*52a0*/  @!P0 BRA `(.L_x_31) ;  /* 0x0000000000048947 */ /* 0x000fea0003800000 */
[----:B------:R-:W-:Y:S01]  /*52b0*/  BPT.TRAP 0x1 ;  /* 0x000000040000795c */ /* 0x000fe20000300000 */
.L_x_31:
[----:B-1----:R-:W-:Y:S05]  /*52c0*/  @P1 BRA `(.L_x_32) ;  /* 0x0000000000081947 */ /* 0x002fea0003800000 */
[----:B------:R-:W1:Y:S02]  /*52d0*/  SYNCS.PHASECHK.TRANS64.TRYWAIT P1, [UR5+0x2a850], R9 ;  /* 0x02a85009ff0075a7 */ /* 0x000e640008020145 */
[----:B-1----:R-:W-:Y:S05]  /*52e0*/  @!P1 BRA `(.L_x_33) ;  /* 0x0000005800e49947 */ /* 0x002fea0003800000 */
.L_x_32:
[----:B------:R-:W-:Y:S01]  /*52f0*/  UIADD3 UR37, UR37, 0x400, URZ ;  /* 0x0000040025257890 */ /* 0x000fe2000fffe03f */
[----:B------:R-:W-:Y:S01]  /*5300*/  R2UR UR6, R0 ;  /* 0x00000000000672ca */ /* 0x000fe200000e0000 */
[----:B------:R-:W-:Y:S01]  /*5310*/  WARPGROUP.ARRIVE ;  /* 0x00000000000079c5 */ /* 0x000fe20000000000 */
[----:B------:R-:W-:Y:S01]  /*5320*/  UMOV UR7, 0x40000040 ;  /* 0x4000004000077882 */ /* 0x000fe20000000000 */
[----:B------:R-:W-:Y:S01]  /*5330*/  USHF.R.U32.HI UR37, URZ, 0x4, UR37 ;  /* 0x000000043f257899 */ /* 0x000fe20008011625 */
[----:B------:R-:W2:Y:S01]  /*5340*/  SHFL.BFLY PT, R0, R5, 0x2, 0x1f ;  /* 0x0c401f0005007f89 */ /* 0x000ea200000e0000 */
[----:B------:R-:W-:Y:S02]  /*5350*/  IMAD.MOV.U32 R11, RZ, RZ, RZ ;  /* 0x000000ffff0b7224 */ /* 0x000fe400078e00ff */
[----:B------:R-:W-:Y:S01]  /*5360*/  ULOP3.LUT UR37, UR37, 0x3fff, URZ, 0xc0, !UPT ;  /* 0x00003fff25257892 */ /* 0x000fe2000f8ec03f */
[----:B------:R-:W1:Y:S03]  /*5370*/  SHFL.BFLY PT, R7, R8, 0x2, 0x1f ;  /* 0x0c401f0008077f89 */ /* 0x000e6600000e0000 */
[----:B------:R-:W-:-:S04]  /*5380*/  ULOP3.LUT UR4, UR37, 0x3000000, URZ, 0xfc, !UPT ;  /* 0x0300000025047892 */ /* 0x000fc8000f8efc3f */
[----:B------:R-:W-:-:S07]  /*5390*/  UIMAD UR4, UR6, 0x600, UR4 ;  /* 0x00000600060478a4 */ /* 0x000fce000f8e0204 */
[----:B------:R-:W-:Y:S02]  /*53a0*/  UMOV UR6, UR4 ;  /* 0x0000000400067c82 */ /* 0x000fe40008000000 */
[----:B------:R-:W-:Y:S01]  /*53b0*/  HGMMA.64x128x16.F32.BF16 R24, R136, gdesc[UR4].tnspB, R24, gsb0 ;  /* 0x41e0000488187df0 */ /* 0x000fe20008001818 */
[----:B------:R-:W-:Y:S01]  /*53c0*/  UIADD3 UR6, UR4, 0x80, URZ ;  /* 0x0000008004067890 */ /* 0x000fe2000fffe03f */
[----:B------:R-:W-:Y:S01]  /*53d0*/  UMOV UR7, 0x40000040 ;  /* 0x4000004000077882 */ /* 0x000fe20000000000 */
[----:B--2---:R-:W-:Y:S01]  /*53e0*/  FADD.FTZ R0, R0, R5 ;  /* 0x0000000500007221 */ /* 0x004fe20000010000 */
[----:B------:R-:W-:Y:S02]  /*53f0*/  IMAD.MOV.U32 R5, RZ, RZ, -0x800000 ;  /* 0xff800000ff057424 */ /* 0x000fe400078e00ff */
[----:B-1----:R-:W-:Y:S02]  /*5400*/  FADD.FTZ R6, R7, R8 ;  /* 0x0000000807067221 */ /* 0x002fe40000010000 */
[----:B------:R-:W1:Y:S04]  /*5410*/  SHFL.BFLY PT, R7, R0, 0x1, 0x1f ;  /* 0x0c201f0000077f89 */ /* 0x000e6800000e0000 */
[----:B0-----:R-:W0:Y:S01]  /*5420*/  SHFL.BFLY PT, R9, R6, 0x1, 0x1f ;  /* 0x0c201f0006097f89 */ /* 0x001e2200000e0000 */
[----:B-1----:R-:W-:Y:S01]  /*5430*/  FADD.FTZ R13, R0, R7 ;  /* 0x00000007000d7221 */ /* 0x002fe20000010000 */
[----:B------:R-:W-:Y:S01]  /*5440*/  IMAD.MOV.U32 R7, RZ, RZ, RZ ;  /* 0x000000ffff077224 */ /* 0x000fe200078e00ff */
[----:B------:R-:W-:Y:S01]  /*5450*/  MOV R0, 0xff800000 ;  /* 0xff80000000007802 */ /* 0x000fe20000000f00 */
[----:B0-----:R-:W-:-:S02]  /*5460*/  FADD.FTZ R14, R6, R9 ;  /* 0x00000009060e7221 */ /* 0x001fc40000010000 */
[----:B------:R-:W-:-:S03]  /*5470*/  FSETP.NE.FTZ.AND P1, PT, R13, RZ, PT ;  /* 0x000000ff0d00720b */ /* 0x000fc60003f35000 */
[----:B------:R-:W-:-:S10]  /*5480*/  FSETP.NE.FTZ.AND P2, PT, R14, RZ, PT ;  /* 0x000000ff0e00720b */ /* 0x000fd40003f55000 */
[----:B------:R-:W0:Y:S01]  /*5490*/  @P1 MUFU.LG2 R8, R13 ;  /* 0x0000000d00081308 */ /* 0x000e220000000c00 */
[C---:B------:R-:W-:Y:S02]  /*54a0*/  @P1 FMUL.FTZ R9, R3.reuse, 0.69314718246459960938 ;  /* 0x3f31721803091820 */ /* 0x040fe40000410000 */
[----:B------:R-:W-:-:S05]  /*54b0*/  @P2 FMUL.FTZ R6, R3, 0.69314718246459960938 ;  /* 0x3f31721803062820 */ /* 0x000fca0000410000 */
[----:B------:R-:W1:Y:S08]  /*54c0*/  @P2 MUFU.LG2 R12, R14 ;  /* 0x0000000e000c2308 */ /* 0x000e700000000c00 */
[----:B------:R2:W3:Y:S01]  /*54d0*/  @P1 MUFU.RCP R7, R13 ;  /* 0x0000000d00071308 */ /* 0x0004e20000001000 */
[----:B0-----:R-:W-:-:S04]  /*54e0*/  @P1 FMUL.FTZ R8, R8, 0.69314718246459960938 ;  /* 0x3f31721808081820 */ /* 0x001fc80000410000 */
[----:B------:R-:W-:-:S03]  /*54f0*/  @P1 FFMA.FTZ R5, R9, R10, R8 ;  /* 0x0000000a09051223 */ /* 0x000fc60000010008 */
[----:B------:R2:W0:Y:S01]  /*5500*/  @P2 MUFU.RCP R11, R14 ;  /* 0x0000000e000b2308 */ /* 0x0004220000001000 */
[----:B-1----:R-:W-:-:S04]  /*5510*/  @P2 FMUL.FTZ R3, R12, 0.69314718246459960938 ;  /* 0x3f3172180c032820 */ /* 0x002fc80000410000 */
[----:B------:R-:W-:Y:S01]  /*5520*/  @P2 FFMA.FTZ R0, R6, R4, R3 ;  /* 0x0000000406002223 */ /* 0x000fe20000010003 */
[----:B------:R-:W-:Y:S02]  /*5530*/  WARPGROUP.DEPBAR.LE gsb0, 0x0 ;  /* 0x00008000000079c5 */ /* 0x000fe40000010000 */
[----:B------:R-:W-:-:S06]  /*5540*/  WARPGROUP.ARRIVE ;  /* 0x00000000000079c5 */ /* 0x000fcc0000000000 */
[----:B------:R-:W-:Y:S01]  /*5550*/  HGMMA.64x128x16.F32.BF16 R24, R140, gdesc[UR4].tnspB, R24, gsb0 ;  /* 0x41e000048c187df0 */ /* 0x000fe20008001818 */
[----:B------:R-:W-:Y:S01]  /*5560*/  UIADD3 UR6, UR4, 0x100, URZ ;  /* 0x0000010004067890 */ /* 0x000fe2000fffe03f */
[----:B------:R-:W-:Y:S01]  /*5570*/  UMOV UR7, 0x40000040 ;  /* 0x4000004000077882 */ /* 0x000fe20000000000 */
[----:B------:R-:W-:Y:S02]  /*5580*/  WARPGROUP.DEPBAR.LE gsb0, 0x0 ;  /* 0x00008000000079c5 */ /* 0x000fe40000010000 */
[----:B------:R-:W-:-:S07]  /*5590*/  WARPGROUP.ARRIVE ;  /* 0x00000000000079c5 */ /* 0x000fce0000000000 */
        /* <DEDUP_REMOVED lines=16> */
[----:B------:R-:W-:Y:S03]  /*56a0*/  HGMMA.64x128x16.F32.BF16 R24, R156, gdesc[UR4].tnspB, R24, gsb0 ;  /* 0x41e000049c187df0 */ /* 0x000fe60008001818 */
[----:B------:R-:W-:Y:S02]  /*56b0*/  WARPGROUP.DEPBAR.LE gsb0, 0x0 ;  /* 0x00008000000079c5 */ /* 0x000fe40000010000 */
[----:B0-23--:R-:W-:Y:S05]  /*56c0*/  @!P0 BRA `(.L_x_34) ;  /* 0x0000000000048947 */ /* 0x00dfea0003800000 */
[----:B------:R-:W-:Y:S01]  /*56d0*/  BPT.TRAP 0x1 ;  /* 0x000000040000795c */ /* 0x000fe20000300000 */
.L_x_34:
[----:B------:R-:W-:Y:S01]  /*56e0*/  UIADD3 UR4, UR5, 0x2a860, URZ ;  /* 0x0002a86005047890 */ /* 0x000fe2000fffe03f */
[-C--:B------:R-:W-:Y:S01]  /*56f0*/  FMUL.FTZ R24, R24, R7.reuse ;  /* 0x0000000718187220 */ /* 0x080fe20000410000 */
[-C--:B------:R-:W-:Y:S01]  /*5700*/  FMUL.FTZ R25, R25, R7.reuse ;  /* 0x0000000719197220 */ /* 0x080fe20000410000 */
[-C--:B------:R-:W-:Y:S01]  /*5710*/  FMUL.FTZ R28, R28, R7.reuse ;  /* 0x000000071c1c7220 */ /* 0x080fe20000410000 */
[----:B------:R-:W-:Y:S01]  /*5720*/  UPRMT UR4, UR57, 0x654, UR4 ;  /* 0x0000065439047896 */ /* 0x000fe20008000004 */
        /* <DEDUP_REMOVED lines=8> */
[----:B------:R-:W-:Y:S01]  /*57b0*/  SYNCS.ARRIVE.TRANS64.RED.A1T0 RZ, [UR4], RZ ;  /* 0x000000ffffff79a7 */ /* 0x000fe20008100404 */
        /* <DEDUP_REMOVED lines=21> */
[----:B------:R-:W-:Y:S01]  /*5910*/  PLOP3.LUT P0, PT, PT, PT, PT, 0x8, 0x0 ;  /* 0x000000000000781c */ /* 0x000fe20003f0e170 */
        /* <DEDUP_REMOVED lines=31> */
[----:B------:R-:W-:-:S07]  /*5b10*/  FMUL.FTZ R87, R87, R11 ;  /* 0x0000000b57577220 */ /* 0x000fce0000410000 */
.L_x_10:
[----:B------:R-:W-:Y:S05]  /*5b20*/  @P0 BRA `(.L_x_35) ;  /* 0x0000001400380947 */ /* 0x000fea0003800000 */
[----:B------:R-:W0:Y:S01]  /*5b30*/  S2R R3, SR_TID.X ;  /* 0x0000000000037919 */ /* 0x000e220000002100 */
[----:B------:R-:W1:Y:S01]  /*5b40*/  LDC R16, c[0x0][0xbe8] ;  /* 0x0002fa00ff107b82 */ /* 0x000e620000000800 */
[--C-:B------:R-:W-:Y:S01]  /*5b50*/  SHF.R.S32.HI R13, RZ, 0x1f, R2.reuse ;  /* 0x0000001fff0d7819 */ /* 0x100fe20000011402 */
[----:B------:R-:W-:Y:S01]  /*5b60*/  ULDC.64 UR4, c[0x0][0xbd0] ;  /* 0x0002f40000047ab9 */ /* 0x000fe20000000a00 */
[----:B------:R-:W2:Y:S01]  /*5b70*/  S2R R10, SR_CTAID.X ;  /* 0x00000000000a7919 */ /* 0x000ea20000002500 */
[----:B------:R-:W-:Y:S01]  /*5b80*/  ULDC.64 UR6, c[0x0][0xb38] ;  /* 0x0002ce0000067ab9 */ /* 0x000fe20000000a00 */
[----:B------:R-:W-:Y:S01]  /*5b90*/  IMAD.MOV R17, RZ, RZ, -R2 ;  /* 0x000000ffff117224 */ /* 0x000fe200078e0a02 */
[----:B------:R-:W-:Y:S02]  /*5ba0*/  BSSY B0, `(.L_x_36) ;  /* 0x00000e2000007945 */ /* 0x000fe40003800000 */
[----:B------:R-:W3:Y:S08]  /*5bb0*/  S2UR UR9, SR_CTAID.Z ;  /* 0x00000000000979c3 */ /* 0x000ef00000002700 */
[----:B------:R-:W4:Y:S08]  /*5bc0*/  LDC.64 R18, c[0x0][0xbd8] ;  /* 0x0002f600ff127b82 */ /* 0x000f300000000a00 */
[----:B------:R-:W-:Y:S01]  /*5bd0*/  BAR.SYNC.DEFER_BLOCKING 0x1, 0x100 ;  /* 0x0044000000007b1d */ /* 0x000fe20000010000 */
[----:B-1----:R-:W-:-:S07]  /*5be0*/  ISETP.NE.AND P0, PT, R16, 0x1, PT ;  /* 0x000000011000780c */ /* 0x002fce0003f05270 */
[----:B------:R-:W1:Y:S01]  /*5bf0*/  S2UR UR8, SR_CTAID.Y ;  /* 0x00000000000879c3 */ /* 0x000e620000002600 */
[----:B0-----:R-:W-:-:S07]  /*5c00*/  VIADD R7, R3, 0xffffff80 ;  /* 0xffffff8003077836 */ /* 0x001fce0000000000 */
[----:B------:R-:W1:Y:S01]  /*5c10*/  LDC R22, c[0x0][0xc50] ;  /* 0x00031400ff167b82 */ /* 0x000e620000000800 */
[----:B------:R-:W-:-:S04]  /*5c20*/  SHF.R.S32.HI R6, RZ, 0x1f, R7 ;  /* 0x0000001fff067819 */ /* 0x000fc80000011407 */
[----:B------:R-:W-:-:S03]  /*5c30*/  LEA.HI R8, R6, R7, RZ, 0x7 ;  /* 0x0000000706087211 */ /* 0x000fc600078f38ff */
[----:B------:R-:W0:Y:S01]  /*5c40*/  @P0 LDC R14, c[0x0][0xbec] ;  /* 0x0002fb00ff0e0b82 */ /* 0x000e220000000800 */
[----:B------:R-:W-:Y:S02]  /*5c50*/  LEA.HI R6, R6, R7, RZ, 0x2 ;  /* 0x0000000706067211 */ /* 0x000fe400078f10ff */
[----:B------:R-:W-:Y:S02]  /*5c60*/  LOP3.LUT R4, R8, 0xffffff80, RZ, 0xc0, !PT ;  /* 0xffffff8008047812 */ /* 0x000fe400078ec0ff */
[----:B------:R-:W-:Y:S02]  /*5c70*/  LOP3.LUT R6, R6, 0xfffffffc, RZ, 0xc0, !PT ;  /* 0xfffffffc06067812 */ /* 0x000fe400078ec0ff */
[----:B------:R-:W-:Y:S01]  /*5c80*/  SHF.R.S32.HI R9, RZ, 0x7, R8 ;  /* 0x00000007ff097819 */ /* 0x000fe20000011408 */
[C---:B------:R-:W-:Y:S01]  /*5c90*/  IMAD.IADD R23, R7.reuse, 0x1, -R4 ;  /* 0x0000000107177824 */ /* 0x040fe200078e0a04 */
[----:B------:R-:W5:Y:S01]  /*5ca0*/  LDC.64 R20, c[0x0][0xb40] ;  /* 0x0002d000ff147b82 */ /* 0x000f620000000a00 */
[----:B------:R-:W-:-:S03]  /*5cb0*/  IMAD.IADD R6, R7, 0x1, -R6 ;  /* 0x0000000107067824 */ /* 0x000fc600078e0a06 */
[----:B------:R-:W-:-:S04]  /*5cc0*/  SHF.R.S32.HI R12, RZ, 0x1f, R23 ;  /* 0x0000001fff0c7819 */ /* 0x000fc80000011417 */
[----:B------:R-:W-:Y:S01]  /*5cd0*/  LEA.HI R88, R12, R23, RZ, 0x2 ;  /* 0x000000170c587211 */ /* 0x000fe200078f10ff */
[----:B------:R-:W5:Y:S03]  /*5ce0*/  @P0 LDC R15, c[0x0][0xbf0] ;  /* 0x0002fc00ff0f0b82 */ /* 0x000f660000000800 */
[--C-:B------:R-:W-:Y:S02]  /*5cf0*/  SHF.R.S32.HI R3, RZ, 0x2, R88.reuse ;  /* 0x00000002ff037819 */ /* 0x100fe40000011458 */
[----:B------:R-:W-:Y:S02]  /*5d00*/  SHF.R.S32.HI R4, RZ, 0x1f, R88 ;  /* 0x0000001fff047819 */ /* 0x000fe40000011458 */
[----:B------:R-:W-:Y:S01]  /*5d10*/  LOP3.LUT R88, R88, 0x7ffffffc, RZ, 0xc0, !PT ;  /* 0x7ffffffc58587812 */ /* 0x000fe200078ec0ff */
[----:B------:R-:W5:Y:S01]  /*5d20*/  @P0 LDC R90, c[0x0][0xbec] ;  /* 0x0002fb00ff5a0b82 */ /* 0x000f620000000800 */
[----:B------:R-:W-:-:S04]  /*5d30*/  LEA.HI R4, R4, R3, RZ, 0x3 ;  /* 0x0000000304047211 */ /* 0x000fc800078f18ff */
[----:B------:R-:W-:-:S03]  /*5d40*/  LOP3.LUT R4, R4, 0xfffffff8, RZ, 0xc0, !PT ;  /* 0xfffffff804047812 */ /* 0x000fc600078ec0ff */
[----:B------:R-:W5:Y:S01]  /*5d50*/  @P0 LDC R89, c[0x0][0xbf0] ;  /* 0x0002fc00ff590b82 */ /* 0x000f620000000800 */
[----:B------:R-:W-:Y:S02]  /*5d60*/  IADD3 R7, R3, -R4, RZ ;  /* 0x8000000403077210 */ /* 0x000fe40007ffe0ff */
[----:B------:R-:W-:Y:S02]  /*5d70*/  LEA.HI R3, R8, R9, RZ, 0x1 ;  /* 0x0000000908037211 */ /* 0x000fe400078f08ff */
[----:B------:R-:W-:Y:S02]  /*5d80*/  LEA.HI R4, R12, R23, RZ, 0x5 ;  /* 0x000000170c047211 */ /* 0x000fe400078f28ff */
[----:B------:R-:W-:Y:S02]  /*5d90*/  LOP3.LUT R3, R3, 0x3fffffe, RZ, 0xc0, !PT ;  /* 0x03fffffe03037812 */ /* 0x000fe400078ec0ff */
[----:B------:R-:W-:Y:S02]  /*5da0*/  SHF.R.S32.HI R4, RZ, 0x5, R4 ;  /* 0x00000005ff047819 */ /* 0x000fe40000011404 */
[----:B------:R-:W-:Y:S01]  /*5db0*/  LEA.HI R8, R6, R6, RZ, 0x1 ;  /* 0x0000000606087211 */ /* 0x000fe200078f08ff */
[----:B------:R-:W-:-:S02]  /*5dc0*/  IMAD.IADD R3, R9, 0x1, -R3 ;  /* 0x0000000109037824 */ /* 0x000fc400078e0a03 */
[----:B------:R-:W-:Y:S01]  /*5dd0*/  IMAD R4, R4, 0x10, R7 ;  /* 0x0000001004047824 */ /* 0x000fe200078e0207 */
[----:B------:R-:W-:-:S04]  /*5de0*/  LOP3.LUT R9, R8, 0x1ffffffe, RZ, 0xc0, !PT ;  /* 0x1ffffffe08097812 */ /* 0x000fc800078ec0ff */
[----:B------:R-:W-:Y:S01]  /*5df0*/  LEA R4, R3, R4, 0x6 ;  /* 0x0000000403047211 */ /* 0x000fe200078e30ff */
[----:B------:R-:W-:Y:S02]  /*5e00*/  IMAD.IADD R11, R6, 0x1, -R9 ;  /* 0x00000001060b7824 */ /* 0x000fe400078e0a09 */
[----:B------:R-:W-:Y:S02]  /*5e10*/  IMAD R3, R13, UR4, RZ ;  /* 0x000000040d037c24 */ /* 0x000fe4000f8e02ff */
[----:B------:R-:W-:Y:S01]  /*5e20*/  IMAD.WIDE.U32 R6, R2, UR4, RZ ;  /* 0x0000000402067c25 */ /* 0x000fe2000f8e00ff */
[----:B---3--:R-:W-:-:S03]  /*5e30*/  USHF.R.S32.HI UR4, URZ, 0x1f, UR9 ;  /* 0x0000001f3f047899 */ /* 0x008fc60008011409 */
[----:B------:R-:W-:Y:S02]  /*5e40*/  IMAD R13, R13, UR6, RZ ;  /* 0x000000060d0d7c24 */ /* 0x000fe4000f8e02ff */
[----:B------:R-:W-:Y:S02]  /*5e50*/  IMAD R11, R11, 0x8, R4 ;  /* 0x000000080b0b7824 */ /* 0x000fe400078e0204 */
[C---:B------:R-:W-:Y:S02]  /*5e60*/  IMAD R3, R2.reuse, UR5, R3 ;  /* 0x0000000502037c24 */ /* 0x040fe4000f8e0203 */
[----:B------:R-:W-:-:S04]  /*5e70*/  IMAD.WIDE.U32 R8, R2, UR6, RZ ;  /* 0x0000000602087c25 */ /* 0x000fc8000f8e00ff */
[----:B------:R-:W-:Y:S01]  /*5e80*/  IMAD R13, R2, UR7, R13 ;  /* 0x00000007020d7c24 */ /* 0x000fe2000f8e020d */
[----:B------:R-:W-:Y:S01]  /*5e90*/  ULDC.64 UR6, c[0x0][0xb48] ;  /* 0x0002d20000067ab9 */ /* 0x000fe20000000a00 */
[----:B----4-:R-:W-:Y:S02]  /*5ea0*/  IMAD R12, R18, UR4, RZ ;  /* 0x00000004120c7c24 */ /* 0x010fe4000f8e02ff */
[----:B--2---:R-:W-:Y:S01]  /*5eb0*/  IMAD R11, R10, 0x80, R11 ;  /* 0x000000800a0b7824 */ /* 0x004fe200078e020b */
[----:B------:R-:W-:Y:S01]  /*5ec0*/  IADD3 R9, R9, R13, RZ ;  /* 0x0000000d09097210 */ /* 0x000fe20007ffe0ff */
[----:B------:R-:W-:Y:S02]  /*5ed0*/  IMAD.IADD R7, R7, 0x1, R3 ;  /* 0x0000000107077824 */ /* 0x000fe400078e0203 */
[----:B------:R-:W-:Y:S02]  /*5ee0*/  IMAD R3, R19, UR9, R12 ;  /* 0x0000000913037c24 */ /* 0x000fe4000f8e020c */
[----:B0-----:R-:W-:-:S04]  /*5ef0*/  @P0 IMAD.HI.U32 R2, R11, R14, RZ ;  /* 0x0000000e0b020227 */ /* 0x001fc800078e00ff */
[----:B------:R-:W-:-:S04]  /*5f00*/  IMAD.WIDE.U32 R6, R18, UR9, R6 ;  /* 0x0000000912067c25 */ /* 0x000fc8000f8e0006 */
[----:B-1----:R-:W-:Y:S02]  /*5f10*/  IMAD R19, R22, R17, UR8 ;  /* 0x0000000816137e24 */ /* 0x002fe4000f8e0211 */
[C---:B-----5:R-:W-:Y:S01]  /*5f20*/  IMAD R12, R20.reuse, UR4, RZ ;  /* 0x00000004140c7c24 */ /* 0x060fe2000f8e02ff */
[----:B------:R-:W-:Y:S01]  /*5f30*/  ULDC.64 UR4, c[0x0][0xbe0] ;  /* 0x0002f80000047ab9 */ /* 0x000fe20000000a00 */
[----:B------:R-:W-:Y:S01]  /*5f40*/  IMAD.MOV.U32 R13, RZ, RZ, R11 ;  /* 0x000000ffff0d7224 */ /* 0x000fe200078e000b */
[----:B------:R-:W-:Y:S01]  /*5f50*/  @P0 SHF.R.U32.HI R13, RZ, R15, R2 ;  /* 0x0000000fff0d0219 */ /* 0x000fe20000011602 */
[----:B------:R-:W-:Y:S01]  /*5f60*/  IMAD.IADD R7, R7, 0x1, R3 ;  /* 0x0000000107077824 */ /* 0x000fe200078e0203 */
[----:B------:R-:W-:Y:S01]  /*5f70*/  SHF.R.S32.HI R14, RZ, 0x1f, R19 ;  /* 0x0000001fff0e7819 */ /* 0x000fe20000011413 */
[----:B------:R-:W-:Y:S01]  /*5f80*/  IMAD R17, R21, UR9, R12 ;  /* 0x0000000915117c24 */ /* 0x000fe2000f8e020c */
[----:B------:R-:W-:Y:S01]  /*5f90*/  MOV R15, R11 ;  /* 0x0000000b000f7202 */ /* 0x000fe20000000f00 */
[----:B------:R-:W-:Y:S01]  /*5fa0*/  IMAD.WIDE.U32 R2, R20, UR9, R8 ;  /* 0x0000000914027c25 */ /* 0x000fe2000f8e0008 */
[----:B------:R-:W-:-:S03]  /*5fb0*/  ULDC.64 UR8, c[0x0][0xb28] ;  /* 0x0002ca0000087ab9 */ /* 0x000fc60000000a00 */
[----:B------:R-:W-:Y:S02]  /*5fc0*/  IMAD.IADD R9, R3, 0x1, R17 ;  /* 0x0000000103097824 */ /* 0x000fe400078e0211 */
[----:B------:R-:W-:Y:S02]  /*5fd0*/  IMAD R3, R14, UR4, RZ ;  /* 0x000000040e037c24 */ /* 0x000fe4000f8e02ff */
[----:B------:R-:W-:-:S04]  /*5fe0*/  @P0 IMAD.HI.U32 R90, R11, R90, RZ ;  /* 0x0000005a0b5a0227 */ /* 0x000fc800078e00ff */
[----:B------:R-:W-:Y:S01]  /*5ff0*/  IMAD.MOV.U32 R8, RZ, RZ, R2 ;  /* 0x000000ffff087224 */ /* 0x000fe200078e0002 */
[----:B------:R-:W-:Y:S01]  /*6000*/  @P0 SHF.R.U32.HI R15, RZ, R89, R90 ;  /* 0x00000059ff0f0219 */ /* 0x000fe2000001165a */
[C---:B------:R-:W-:Y:S02]  /*6010*/  IMAD R12, R19.reuse, UR5, R3 ;  /* 0x00000005130c7c24 */ /* 0x040fe4000f8e0203 */
[----:B------:R-:W-:Y:S01]  /*6020*/  IMAD.WIDE.U32 R2, R19, UR4, R6 ;  /* 0x0000000413027c25 */ /* 0x000fe2000f8e0006 */
[----:B------:R-:W-:-:S03]  /*6030*/  ULDC.64 UR4, c[0x0][0xb30] ;  /* 0x0002cc0000047ab9 */ /* 0x000fc60000000a00 */
[----:B------:R-:W-:Y:S01]  /*6040*/  IMAD R14, R14, UR6, RZ ;  /* 0x000000060e0e7c24 */ /* 0x000fe2000f8e02ff */
[----:B------:R-:W-:Y:S01]  /*6050*/  IADD3 R2, P0, R13, R2, RZ ;  /* 0x000000020d027210 */ /* 0x000fe20007f1e0ff */
[----:B------:R-:W-:Y:S01]  /*6060*/  IMAD.WIDE.U32 R6, R19, UR6, R8 ;  /* 0x0000000613067c25 */ /* 0x000fe2000f8e0008 */
[----:B------:R-:W-:Y:S02]  /*6070*/  SHF.R.S32.HI R9, RZ, 0x1f, R13 ;  /* 0x0000001fff097819 */ /* 0x000fe4000001140d */
[----:B------:R-:W-:Y:S01]  /*6080*/  SHF.R.S32.HI R8, RZ, 0x1f, R15 ;  /* 0x0000001fff087819 */ /* 0x000fe2000001140f */
[----:B------:R-:W-:Y:S01]  /*6090*/  IMAD.MOV R13, RZ, RZ, -R13 ;  /* 0x000000ffff0d7224 */ /* 0x000fe200078e0a0d */
[----:B------:R-:W-:Y:S01]  /*60a0*/  IADD3.X R3, R9, R3, R12, P0, !PT ;  /* 0x0000000309037210 */ /* 0x000fe200007fe40c */
[----:B------:R-:W-:Y:S01]  /*60b0*/  IMAD R17, R19, UR7, R14 ;  /* 0x0000000713117c24 */ /* 0x000fe2000f8e020e */
[----:B------:R-:W-:Y:S01]  /*60c0*/  IADD3 R14, -R15, RZ, RZ ;  /* 0x000000ff0f0e7210 */ /* 0x000fe20007ffe1ff */
[----:B------:R-:W-:Y:S01]  /*60d0*/  IMAD R8, R8, UR4, RZ ;  /* 0x0000000408087c24 */ /* 0x000fe2000f8e02ff */
[----:B------:R-:W-:Y:S01]  /*60e0*/  ULDC.64 UR6, c[0x0][0xbc8] ;  /* 0x0002f20000067ab9 */ /* 0x000fe20000000a00 */
[----:B------:R-:W-:-:S02]  /*60f0*/  IMAD R9, R16, R13, R11 ;  /* 0x0000000d10097224 */ /* 0x000fc400078e020b */
[----:B------:R-:W-:Y:S02]  /*6100*/  IMAD R11, R16, R14, R11 ;  /* 0x0000000e100b7224 */ /* 0x000fe400078e020b */
[----:B------:R-:W-:Y:S01]  /*6110*/  IMAD R13, R15, UR5, R8 ;  /* 0x000000050f0d7c24 */ /* 0x000fe2000f8e0208 */
[----:B------:R-:W-:Y:S01]  /*6120*/  SHF.R.S32.HI R8, RZ, 0x1f, R9 ;  /* 0x0000001fff087819 */ /* 0x000fe20000011409 */
[----:B------:R-:W-:Y:S01]  /*6130*/  IMAD.IADD R7, R7, 0x1, R17 ;  /* 0x0000000107077824 */ /* 0x000fe200078e0211 */
[----:B------:R-:W-:Y:S01]  /*6140*/  SHF.R.S32.HI R12, RZ, 0x1f, R11 ;  /* 0x0000001fff0c7819 */ /* 0x000fe2000001140b */
[----:B------:R-:W0:Y:S01]  /*6150*/  S2UR UR5, SR_CgaCtaId ;  /* 0x00000000000579c3 */ /* 0x000e220000008800 */
[----:B------:R-:W-:-:S04]  /*6160*/  IMAD.WIDE.U32 R2, R9, UR6, R2 ;  /* 0x0000000609027c25 */ /* 0x000fc8000f8e0002 */
[----:B------:R-:W-:Y:S01]  /*6170*/  IMAD.WIDE.U32 R6, R15, UR4, R6 ;  /* 0x000000040f067c25 */ /* 0x000fe2000f8e0006 */
[----:B------:R-:W-:-:S03]  /*6180*/  UMOV UR4, 0x400 ;  /* 0x0000040000047882 */ /* 0x000fc60000000000 */
[----:B------:R-:W-:Y:S02]  /*6190*/  IMAD R8, R8, UR6, RZ ;  /* 0x0000000608087c24 */ /* 0x000fe4000f8e02ff */
[----:B------:R-:W-:Y:S02]  /*61a0*/  IMAD.IADD R7, R7, 0x1, R13 ;  /* 0x0000000107077824 */ /* 0x000fe400078e020d */
[----:B------:R-:W-:Y:S02]  /*61b0*/  IMAD R12, R12, UR8, RZ ;  /* 0x000000080c0c7c24 */ /* 0x000fe4000f8e02ff */
[----:B------:R-:W-:Y:S01]  /*61c0*/  IMAD R13, R9, UR7, R8 ;  /* 0x00000007090d7c24 */ /* 0x000fe2000f8e0208 */
[----:B------:R-:W-:Y:S01]  /*61d0*/  ULDC.64 UR6, c[0x0][0xba8] ;  /* 0x0002ea0000067ab9 */ /* 0x000fe20000000a00 */
[C---:B------:R-:W-:Y:S01]  /*61e0*/  IMAD R15, R11.reuse, UR9, R12 ;  /* 0x000000090b0f7c24 */ /* 0x040fe2000f8e020c */
[----:B------:R-:W-:Y:S01]  /*61f0*/  LEA R8, P0, R2, UR6, 0x2 ;  /* 0x0000000602087c11 */ /* 0x000fe2000f8010ff */
[----:B------:R-:W-:Y:S01]  /*6200*/  IMAD.WIDE.U32 R6, R11, UR8, R6 ;  /* 0x000000080b067c25 */ /* 0x000fe2000f8e0006 */
[----:B------:R-:W-:Y:S01]  /*6210*/  ULDC.64 UR8, c[0x0][0xb00] ;  /* 0x0002c00000087ab9 */ /* 0x000fe20000000a00 */
[----:B------:R-:W-:-:S02]  /*6220*/  ULDC UR6, c[0x0][0xa88] ;  /* 0x0002a20000067ab9 */ /* 0x000fc40000000800 */
[----:B------:R-:W-:Y:S01]  /*6230*/  IMAD.IADD R9, R3, 0x1, R13 ;  /* 0x0000000103097824 */ /* 0x000fe200078e020d */
[----:B------:R-:W-:Y:S01]  /*6240*/  IADD3 R3, R7, R15, RZ ;  /* 0x0000000f07037210 */ /* 0x000fe20007ffe0ff */
[----:B------:R-:W-:Y:S01]  /*6250*/  IMAD R4, R10, 0x80, R4 ;  /* 0x000000800a047824 */ /* 0x000fe200078e0204 */
[----:B------:R-:W-:Y:S01]  /*6260*/  LEA R20, P1, R6, UR8, 0x2 ;  /* 0x0000000806147c11 */ /* 0x000fe2000f8210ff */
[----:B0-----:R-:W-:Y:S01]  /*6270*/  ULEA UR4, UR5, UR4, 0x18 ;  /* 0x0000000405047291 */ /* 0x001fe2000f8ec03f */
[----:B------:R-:W-:Y:S01]  /*6280*/  LEA.HI.X R9, R2, UR7, R9, 0x2, P0 ;  /* 0x0000000702097c11 */ /* 0x000fe200080f1409 */
[----:B------:R-:W-:Y:S01]  /*6290*/  IMAD R17, R16, UR6, RZ ;  /* 0x0000000610117c24 */ /* 0x000fe2000f8e02ff */
[----:B------:R-:W-:Y:S01]  /*62a0*/  LEA.HI.X R22, R6, UR9, R3, 0x2, P1 ;  /* 0x0000000906167c11 */ /* 0x000fe200088f1403 */
[----:B------:R-:W-:Y:S01]  /*62b0*/  SHFL.IDX PT, R2, R8, RZ, 0x1c1f ;  /* 0x001c1fff08027589 */ /* 0x000fe200000e0000 */
[C---:B------:R-:W-:Y:S01]  /*62c0*/  LOP3.LUT P0, RZ, R23.reuse, 0x3, RZ, 0xc0, !PT ;  /* 0x0000000317ff7812 */ /* 0x040fe2000780c0ff */
[C---:B------:R-:W-:Y:S01]  /*62d0*/  VIADD R16, R4.reuse, 0x8 ;  /* 0x0000000804107836 */ /* 0x040fe20000000000 */
[----:B------:R-:W-:Y:S01]  /*62e0*/  UIADD3 UR4, UR4, 0x2a820, URZ ;  /* 0x0002a82004047890 */ /* 0x000fe2000fffe03f */
[----:B------:R-:W0:Y:S01]  /*62f0*/  SHFL.IDX PT, R3, R9, RZ, 0x1c1f ;  /* 0x001c1fff09037589 */ /* 0x000e2200000e0000 */
[-C--:B------:R-:W-:Y:S01]  /*6300*/  ISETP.GE.OR P1, PT, R4, R17.reuse, P0 ;  /* 0x000000110400720c */ /* 0x080fe20000726670 */
[----:B------:R-:W-:Y:S01]  /*6310*/  IMAD.IADD R19, R23, 0x1, -R88 ;  /* 0x0000000117137824 */ /* 0x000fe200078e0a58 */
[-C--:B------:R-:W-:Y:S01]  /*6320*/  ISETP.GE.OR P0, PT, R16, R17.reuse, P0 ;  /* 0x000000111000720c */ /* 0x080fe20000706670 */
[----:B------:R-:W-:Y:S01]  /*6330*/  SHFL.IDX PT, R6, R8, 0x1, 0x1c1f ;  /* 0x003c1f0008067f89 */ /* 0x000fe200000e0000 */
[----:B------:R-:W-:Y:S01]  /*6340*/  UPRMT UR4, URZ, 0x654, UR4 ;  /* 0x000006543f047896 */ /* 0x000fe20008000004 */
[----:B------:R-:W-:-:S02]  /*6350*/  ISETP.GE.AND P2, PT, R4, R17, PT ;  /* 0x000000110400720c */ /* 0x000fc40003f46270 */
[----:B------:R-:W1:Y:S01]  /*6360*/  SHFL.IDX PT, R7, R9, 0x1, 0x1c1f ;  /* 0x003c1f0009077f89 */ /* 0x000e6200000e0000 */
[----:B------:R-:W-:-:S03]  /*6370*/  SHF.L.U32 R19, R19, 0x1, RZ ;  /* 0x0000000113137819 */ /* 0x000fc600000006ff */
[----:B------:R2:W3:Y:S02]  /*6380*/  SHFL.IDX PT, R14, R20, RZ, 0x1c1f ;  /* 0x001c1fff140e7589 */ /* 0x0004e400000e0000 */
[----:B------:R-:W-:Y:S02]  /*6390*/  SYNCS.ARRIVE.TRANS64.RED.A1T0 RZ, [UR4], RZ ;  /* 0x000000ffffff79a7 */ /* 0x000fe40008100404 */
[----:B------:R2:W4:Y:S04]  /*63a0*/  SHFL.IDX PT, R15, R22, RZ, 0x1c1f ;  /* 0x001c1fff160f7589 */ /* 0x00052800000e0000 */
[----:B0-----:R2:W-:Y:S04]  /*63b0*/  @!P1 ST.E desc[UR38][R2.64], R5 ;  /* 0x0000000502009985 */ /* 0x0015e8000c101926 */
[----:B-1----:R2:W-:Y:S01]  /*63c0*/  @!P0 ST.E desc[UR38][R6.64], R0 ;  /* 0x0000000006008985 */ /* 0x0025e2000c101926 */
[----:B------:R-:W-:Y:S05]  /*63d0*/  @P2 BRA `(.L_x_37) ;  /* 0x0000000400782947 */ /* 0x000fea0003800000 */
[C---:B--2---:R-:W-:Y:S01]  /*63e0*/  VIADD R0, R19.reuse, 0x8 ;  /* 0x0000000813007836 */ /* 0x044fe20000000000 */
[----:B------:R-:W-:Y:S01]  /*63f0*/  ULDC UR4, c[0x0][0xac8] ;  /* 0x0002b20000047ab9 */ /* 0x000fe20000000800 */
[C---:B------:R-:W-:Y:S01]  /*6400*/  VIADD R6, R19.reuse, 0x10 ;  /* 0x0000001013067836 */ /* 0x040fe20000000000 */
[C---:B------:R-:W-:Y:S01]  /*6410*/  ISETP.GE.AND P2, PT, R19.reuse, UR4, PT ;  /* 0x0000000413007c0c */ /* 0x040fe2000bf46270 */
[C---:B------:R-:W-:Y:S01]  /*6420*/  VIADD R7, R19.reuse, 0x18 ;  /* 0x0000001813077836 */ /* 0x040fe20000000000 */
[----:B------:R-:W-:Y:S01]  /*6430*/  ISETP.GE.AND P3, PT, R0, UR4, PT ;  /* 0x0000000400007c0c */ /* 0x000fe2000bf66270 */
[C---:B------:R-:W-:Y:S01]  /*6440*/  VIADD R8, R19.reuse, 0x28 ;  /* 0x0000002813087836 */ /* 0x040fe20000000000 */
[----:B------:R-:W-:Y:S01]  /*6450*/  ISETP.GE.AND P0, PT, R6, UR4, PT ;  /* 0x0000000406007c0c */ /* 0x000fe2000bf06270 */
[----:B------:R-:W-:Y:S01]  /*6460*/  VIADD R9, R19, 0x30 ;  /* 0x0000003013097836 */ /* 0x000fe20000000000 */
[----:B------:R-:W-:Y:S01]  /*6470*/  ISETP.GE.AND P1, PT, R7, UR4, PT ;  /* 0x0000000407007c0c */ /* 0x000fe2000bf26270 */
[C---:B------:R-:W-:Y:S01]  /*6480*/  VIADD R10, R19.reuse, 0x38 ;  /* 0x00000038130a7836 */ /* 0x040fe20000000000 */
[C---:B------:R-:W-:Y:S01]  /*6490*/  IADD3 R11, R19.reuse, 0x40, RZ ;  /* 0x00000040130b7810 */ /* 0x040fe20007ffe0ff */
[----:B------:R-:W-:Y:S01]  /*64a0*/  VIADD R12, R19, 0x50 ;  /* 0x00000050130c7836 */ /* 0x000fe20000000000 */
[----:B------:R-:W-:-:S02]  /*64b0*/  ISETP.GE.AND P4, PT, R9, UR4, PT ;  /* 0x0000000409007c0c */ /* 0x000fc4000bf86270 */
[----:B------:R-:W-:Y:S01]  /*64c0*/  ISETP.GE.AND P5, PT, R10, UR4, PT ;  /* 0x000000040a007c0c */ /* 0x000fe2000bfa6270 */
[----:B---34-:R-:W-:Y:S01]  /*64d0*/  @!P2 IMAD.WIDE R2, R19, 0x4, R14 ;  /* 0x000000041302a825 */ /* 0x018fe200078e020e */
[----:B------:R-:W-:Y:S02]  /*64e0*/  ISETP.GE.AND P6, PT, R11, UR4, PT ;  /* 0x000000040b007c0c */ /* 0x000fe4000bfc6270 */
[----:B------:R-:W-:Y:S02]  /*64f0*/  @!P3 LEA.HI R0, R0, R0, RZ, 0x1 ;  /* 0x000000000000b211 */ /* 0x000fe400078f08ff */
[----:B------:R0:W-:Y:S01]  /*6500*/  @!P2 ST.E.64 desc[UR38][R2.64], R24 ;  /* 0x000000180200a985 */ /* 0x0001e2000c101b26 */
[----:B------:R-:W-:Y:S02]  /*6510*/  @!P0 LEA.HI R6, R6, R6, RZ, 0x1 ;  /* 0x0000000606068211 */ /* 0x000fe400078f08ff */
[----:B------:R-:W-:Y:S02]  /*6520*/  @!P3 LOP3.LUT R5, R0, 0xfffffffe, RZ, 0xc0, !PT ;  /* 0xfffffffe0005b812 */ /* 0x000fe400078ec0ff */
[----:B------:R-:W-:-:S02]  /*6530*/  IADD3 R0, R19, 0x20, RZ ;  /* 0x0000002013007810 */ /* 0x000fc40007ffe0ff */
[----:B------:R-:W-:Y:S01]  /*6540*/  @!P1 LEA.HI R7, R7, R7, RZ, 0x1 ;  /* 0x0000000707079211 */ /* 0x000fe200078f08ff */
[----:B------:R-:W-:Y:S01]  /*6550*/  @!P3 IMAD.WIDE R4, R5, 0x4, R14 ;  /* 0x000000040504b825 */ /* 0x000fe200078e020e */
[----:B------:R-:W-:Y:S02]  /*6560*/  ISETP.GE.AND P2, PT, R0, UR4, PT ;  /* 0x0000000400007c0c */ /* 0x000fe4000bf46270 */
[----:B------:R-:W-:Y:S02]  /*6570*/  @!P5 LEA.HI R10, R10, R10, RZ, 0x1 ;  /* 0x0000000a0a0ad211 */ /* 0x000fe400078f08ff */
[----:B------:R1:W-:Y:S01]  /*6580*/  @!P3 ST.E.64 desc[UR38][R4.64], R28 ;  /* 0x0000001c0400b985 */ /* 0x0003e2000c101b26 */
[----:B------:R-:W-:Y:S02]  /*6590*/  ISETP.GE.AND P3, PT, R8, UR4, PT ;  /* 0x0000000408007c0c */ /* 0x000fe4000bf66270 */
[----:B0-----:R-:W-:Y:S02]  /*65a0*/  @!P0 LOP3.LUT R3, R6, 0xfffffffe, RZ, 0xc0, !PT ;  /* 0xfffffffe06038812 */ /* 0x001fe400078ec0ff */
[----:B------:R-:W-:-:S02]  /*65b0*/  @!P4 LEA.HI R6, R9, R9, RZ, 0x1 ;  /* 0x000000090906c211 */ /* 0x000fc400078f08ff */
[----:B------:R-:W-:Y:S01]  /*65c0*/  @!P5 LOP3.LUT R13, R10, 0xfffffffe, RZ, 0xc0, !PT ;  /* 0xfffffffe0a0dd812 */ /* 0x000fe200078ec0ff */
[----:B------:R-:W-:Y:S01]  /*65d0*/  @!P0 IMAD.WIDE R2, R3, 0x4, R14 ;  /* 0x0000000403028825 */ /* 0x000fe200078e020e */
[----:B------:R-:W-:Y:S02]  /*65e0*/  @!P2 LEA.HI R0, R0, R0, RZ, 0x1 ;  /* 0x000000000000a211 */ /* 0x000fe400078f08ff */
[----:B------:R-:W-:Y:S02]  /*65f0*/  IADD3 R18, R19, 0x60, RZ ;  /* 0x0000006013127810 */ /* 0x000fe40007ffe0ff */
[----:B------:R0:W-:Y:S01]  /*6600*/  @!P0 ST.E.64 desc[UR38][R2.64], R32 ;  /* 0x0000002002008985 */ /* 0x0001e2000c101b26 */
[----:B------:R-:W-:Y:S02]  /*6610*/  @!P3 LEA.HI R8, R8, R8, RZ, 0x1 ;  /* 0x000000080808b211 */ /* 0x000fe400078f08ff */
[----:B-1----:R-:W-:Y:S02]  /*6620*/  @!P1 LOP3.LUT R5, R7, 0xfffffffe, RZ, 0xc0, !PT ;  /* 0xfffffffe07059812 */ /* 0x002fe400078ec0ff */
[----:B------:R-:W-:-:S02]  /*6630*/  @!P2 LOP3.LUT R7, R0, 0xfffffffe, RZ, 0xc0, !PT ;  /* 0xfffffffe0007a812 */ /* 0x000fc400078ec0ff */
[----:B------:R-:W-:Y:S01]  /*6640*/  @!P3 LOP3.LUT R9, R8, 0xfffffffe, RZ, 0xc0, !PT ;  /* 0xfffffffe0809b812 */ /* 0x000fe200078ec0ff */
[--C-:B------:R-:W-:Y:S01]  /*6650*/  @!P1 IMAD.WIDE R4, R5, 0x4, R14.reuse ;  /* 0x0000000405049825 */ /* 0x100fe200078e020e */
[----:B------:R-:W-:Y:S02]  /*6660*/  @!P6 LEA.HI R0, R11, R11, RZ, 0x1 ;  /* 0x0000000b0b00e211 */ /* 0x000fe400078f08ff */
[----:B------:R-:W-:Y:S01]  /*6670*/  @!P4 LOP3.LUT R11, R6, 0xfffffffe, RZ, 0xc0, !PT ;  /* 0xfffffffe060bc812 */ /* 0x000fe200078ec0ff */
[--C-:B------:R-:W-:Y:S01]  /*6680*/  @!P2 IMAD.WIDE R6, R7, 0x4, R14.reuse ;  /* 0x000000040706a825 */ /* 0x100fe200078e020e */
[----:B------:R-:W-:Y:S01]  /*6690*/  @!P6 LOP3.LUT R21, R0, 0xfffffffe, RZ, 0xc0, !PT ;  /* 0xfffffffe0015e812 */ /* 0x000fe200078ec0ff */
[----:B------:R1:W-:Y:S01]  /*66a0*/  @!P1 ST.E.64 desc[UR38][R4.64], R36 ;  /* 0x0000002404009985 */ /* 0x0003e2000c101b26 */
[----:B------:R-:W-:Y:S01]  /*66b0*/  ISETP.GE.AND P1, PT, R12, UR4, PT ;  /* 0x000000040c007c0c */ /* 0x000fe2000bf26270 */
[----:B0-----:R-:W-:Y:S02]  /*66c0*/  @!P3 IMAD.WIDE R2, R9, 0x4, R14 ;  /* 0x000000040902b825 */ /* 0x001fe400078e020e */
[----:B------:R0:W-:Y:S02]  /*66d0*/  @!P2 ST.E.64 desc[UR38][R6.64], R40 ;  /* 0x000000280600a985 */ /* 0x0001e4000c101b26 */
[----:B------:R-:W-:-:S02]  /*66e0*/  VIADD R0, R19, 0x48 ;  /* 0x0000004813007836 */ /* 0x000fc40000000000 */
[--C-:B------:R-:W-:Y:S01]  /*66f0*/  @!P5 IMAD.WIDE R8, R13, 0x4, R14.reuse ;  /* 0x000000040d08d825 */ /* 0x100fe200078e020e */
[----:B------:R2:W-:Y:S01]  /*6700*/  @!P3 ST.E.64 desc[UR38][R2.64], R44 ;  /* 0x0000002c0200b985 */ /* 0x0005e2000c101b26 */
[----:B------:R-:W-:Y:S02]  /*6710*/  ISETP.GE.AND P3, PT, R18, UR4, PT ;  /* 0x0000000412007c0c */ /* 0x000fe4000bf66270 */
[----:B------:R-:W-:Y:S01]  /*6720*/  VIADD R13, R19, 0x58 ;  /* 0x00000058130d7836 */ /* 0x000fe20000000000 */
[----:B------:R-:W-:Y:S01]  /*6730*/  ISETP.GE.AND P0, PT, R0, UR4, PT ;  /* 0x0000000400007c0c */ /* 0x000fe2000bf06270 */
[--C-:B-1----:R-:W-:Y:S01]  /*6740*/  @!P4 IMAD.WIDE R4, R11, 0x4, R14.reuse ;  /* 0x000000040b04c825 */ /* 0x102fe200078e020e */
[----:B------:R-:W-:Y:S02]  /*6750*/  @!P1 LEA.HI R12, R12, R12, RZ, 0x1 ;  /* 0x0000000c0c0c9211 */ /* 0x000fe400078f08ff */
[----:B------:R-:W-:Y:S01]  /*6760*/  ISETP.GE.AND P2, PT, R13, UR4, PT ;  /* 0x000000040d007c0c */ /* 0x000fe2000bf46270 */
[----:B------:R-:W-:Y:S01]  /*6770*/  @!P6 IMAD.WIDE R10, R21, 0x4, R14 ;  /* 0x00000004150ae825 */ /* 0x000fe200078e020e */
[----:B------:R1:W-:Y:S03]  /*6780*/  @!P4 ST.E.64 desc[UR38][R4.64], R48 ;  /* 0x000000300400c985 */ /* 0x0003e6000c101b26 */
[C---:B0-----:R-:W-:Y:S01]  /*6790*/  VIADD R6, R19.reuse, 0x68 ;  /* 0x0000006813067836 */ /* 0x041fe20000000000 */
[----:B------:R0:W-:Y:S01]  /*67a0*/  @!P5 ST.E.64 desc[UR38][R8.64], R52 ;  /* 0x000000340800d985 */ /* 0x0001e2000c101b26 */
[C---:B--2---:R-:W-:Y:S01]  /*67b0*/  VIADD R3, R19.reuse, 0x78 ;  /* 0x0000007813037836 */ /* 0x044fe20000000000 */
[----:B------:R-:W-:Y:S01]  /*67c0*/  @!P3 LEA.HI R18, R18, R18, RZ, 0x1 ;  /* 0x000000121212b211 */ /* 0x000fe200078f08ff */
[----:B------:R-:W-:Y:S01]  /*67d0*/  VIADD R7, R19, 0x70 ;  /* 0x0000007013077836 */ /* 0x000fe20000000000 */
[----:B------:R2:W-:Y:S01]  /*67e0*/  @!P6 ST.E.64 desc[UR38][R10.64], R56 ;  /* 0x000000380a00e985 */ /* 0x0005e2000c101b26 */
[----:B------:R-:W-:-:S02]  /*67f0*/  ISETP.GE.AND P4, PT, R6, UR4, PT ;  /* 0x0000000406007c0c */ /* 0x000fc4000bf86270 */
[----:B------:R-:W-:Y:S02]  /*6800*/  ISETP.GE.AND P6, PT, R3, UR4, PT ;  /* 0x0000000403007c0c */ /* 0x000fe4000bfc6270 */
[----:B------:R-:W-:Y:S02]  /*6810*/  ISETP.GE.AND P5, PT, R7, UR4, PT ;  /* 0x0000000407007c0c */ /* 0x000fe4000bfa6270 */
[----:B------:R-:W-:Y:S02]  /*6820*/  @!P0 LEA.HI R0, R0, R0, RZ, 0x1 ;  /* 0x0000000000008211 */ /* 0x000fe400078f08ff */
[----:B------:R-:W-:Y:S02]  /*6830*/  @!P2 LEA.HI R13, R13, R13, RZ, 0x1 ;  /* 0x0000000d0d0da211 */ /* 0x000fe400078f08ff */
[----:B-1----:R-:W-:Y:S02]  /*6840*/  @!P1 LOP3.LUT R5, R12, 0xfffffffe, RZ, 0xc0, !PT ;  /* 0xfffffffe0c059812 */ /* 0x002fe400078ec0ff */
[----:B0-----:R-:W-:-:S02]  /*6850*/  @!P3 LOP3.LUT R9, R18, 0xfffffffe, RZ, 0xc0, !PT ;  /* 0xfffffffe1209b812 */ /* 0x001fc400078ec0ff */
[----:B------:R-:W-:Y:S02]  /*6860*/  @!P4 LEA.HI R6, R6, R6, RZ, 0x1 ;  /* 0x000000060606c211 */ /* 0x000fe400078f08ff */
[----:B------:R-:W-:Y:S01]  /*6870*/  @!P6 LEA.HI R4, R3, R3, RZ, 0x1 ;  /* 0x000000030304e211 */ /* 0x000fe200078f08ff */
[----:B------:R-:W-:Y:S01]  /*6880*/  @!P3 IMAD.WIDE R8, R9, 0x4, R14 ;  /* 0x000000040908b825 */ /* 0x000fe200078e020e */
[----:B------:R-:W-:Y:S02]  /*6890*/  @!P5 LEA.HI R2, R7, R7, RZ, 0x1 ;  /* 0x000000070702d211 */ /* 0x000fe400078f08ff */
[----:B------:R-:W-:Y:S02]  /*68a0*/  @!P0 LOP3.LUT R3, R0, 0xfffffffe, RZ, 0xc0, !PT ;  /* 0xfffffffe00038812 */ /* 0x000fe400078ec0ff */
[----:B------:R-:W-:Y:S02]  /*68b0*/  @!P2 LOP3.LUT R7, R13, 0xfffffffe, RZ, 0xc0, !PT ;  /* 0xfffffffe0d07a812 */ /* 0x000fe400078ec0ff */
[----:B--2---:R-:W-:-:S02]  /*68c0*/  @!P4 LOP3.LUT R11, R6, 0xfffffffe, RZ, 0xc0, !PT ;  /* 0xfffffffe060bc812 */ /* 0x004fc400078ec0ff */
[----:B------:R-:W-:Y:S01]  /*68d0*/  @!P5 LOP3.LUT R13, R2, 0xfffffffe, RZ, 0xc0, !PT ;  /* 0xfffffffe020dd812 */ /* 0x000fe200078ec0ff */
[----:B------:R-:W-:Y:S01]  /*68e0*/  @!P0 IMAD.WIDE R2, R3, 0x4, R14 ;  /* 0x0000000403028825 */ /* 0x000fe200078e020e */
[----:B------:R-:W-:-:S03]  /*68f0*/  @!P6 LOP3.LUT R21, R4, 0xfffffffe, RZ, 0xc0, !PT ;  /* 0xfffffffe0415e812 */ /* 0x000fc600078ec0ff */
[--C-:B------:R-:W-:Y:S01]  /*6900*/  @!P1 IMAD.WIDE R4, R5, 0x4, R14.reuse ;  /* 0x0000000405049825 */ /* 0x100fe200078e020e */
[----:B------:R0:W-:Y:S03]  /*6910*/  @!P0 ST.E.64 desc[UR38][R2.64], R60 ;  /* 0x0000003c02008985 */ /* 0x0001e6000c101b26 */
[--C-:B------:R-:W-:Y:S01]  /*6920*/  @!P2 IMAD.WIDE R6, R7, 0x4, R14.reuse ;  /* 0x000000040706a825 */ /* 0x100fe200078e020e */
[----:B------:R0:W-:Y:S03]  /*6930*/  @!P1 ST.E.64 desc[UR38][R4.64], R64 ;  /* 0x0000004004009985 */ /* 0x0001e6000c101b26 */
[--C-:B------:R-:W-:Y:S01]  /*6940*/  @!P4 IMAD.WIDE R10, R11, 0x4, R14.reuse ;  /* 0x000000040b0ac825 */ /* 0x100fe200078e020e */
[----:B------:R0:W-:Y:S03]  /*6950*/  @!P2 ST.E.64 desc[UR38][R6.64], R68 ;  /* 0x000000440600a985 */ /* 0x0001e6000c101b26 */
[--C-:B------:R-:W-:Y:S01]  /*6960*/  @!P5 IMAD.WIDE R12, R13, 0x4, R14.reuse ;  /* 0x000000040d0cd825 */ /* 0x100fe200078e020e */
[----:B------:R0:W-:Y:S03]  /*6970*/  @!P3 ST.E.64 desc[UR38][R8.64], R72 ;  /* 0x000000480800b985 */ /* 0x0001e6000c101b26 */
[----:B------:R-:W-:Y:S01]  /*6980*/  @!P6 IMAD.WIDE R14, R21, 0x4, R14 ;  /* 0x00000004150ee825 */ /* 0x000fe200078e020e */
[----:B------:R0:W-:Y:S04]  /*6990*/  @!P4 ST.E.64 desc[UR38][R10.64], R76 ;  /* 0x0000004c0a00c985 */ /* 0x0001e8000c101b26 */
[----:B------:R0:W-:Y:S04]  /*69a0*/  @!P5 ST.E.64 desc[UR38][R12.64], R80 ;  /* 0x000000500c00d985 */ /* 0x0001e8000c101b26 */
[----:B------:R0:W-:Y:S02]  /*69b0*/  @!P6 ST.E.64 desc[UR38][R14.64], R84 ;  /* 0x000000540e00e985 */ /* 0x0001e4000c101b26 */
.L_x_37:
[----:B------:R-:W-:Y:S05]  /*69c0*/  BSYNC B0 ;  /* 0x0000000000007941 */ /* 0x000fea0003800000 */
.L_x_36:
[----:B------:R-:W-:Y:S01]  /*69d0*/  ISETP.GE.AND P0, PT, R16, R17, PT ;  /* 0x000000111000720c */ /* 0x000fe20003f06270 */
[----:B0-----:R0:W1:Y:S04]  /*69e0*/  SHFL.IDX PT, R13, R22, 0x1, 0x1c1f ;  /* 0x003c1f00160d7f89 */ /* 0x00106800000e0000 */
[----:B------:R0:W0:Y:S08]  /*69f0*/  SHFL.IDX PT, R12, R20, 0x1, 0x1c1f ;  /* 0x003c1f00140c7f89 */ /* 0x00003000000e0000 */
[----:B------:R-:W-:Y:S05]  /*6a00*/  @P0 BRA `(.L_x_8) ;  /* 0x0000004000b40947 */ /* 0x000fea0003800000 */
[----:B------:R-:W-:Y:S01]  /*6a10*/  ULDC UR4, c[0x0][0xac8] ;  /* 0x0002b20000047ab9 */ /* 0x000fe20000000800 */
[C---:B--2---:R-:W-:Y:S01]  /*6a20*/  IADD3 R0, R19.reuse, 0x8, RZ ;  /* 0x0000000813007810 */ /* 0x044fe20007ffe0ff */
[C---:B------:R-:W-:Y:S01]  /*6a30*/  VIADD R4, R19.reuse, 0x10 ;  /* 0x0000001013047836 */ /* 0x040fe20000000000 */
[C---:B------:R-:W-:Y:S01]  /*6a40*/  ISETP.GE.AND P0, PT, R19.reuse, UR4, PT ;  /* 0x0000000413007c0c */ /* 0x040fe2000bf06270 */
[C---:B------:R-:W-:Y:S01]  /*6a50*/  VIADD R6, R19.reuse, 0x18 ;  /* 0x0000001813067836 */ /* 0x040fe20000000000 */
[----:B------:R-:W-:Y:S01]  /*6a60*/  ISETP.GE.AND P5, PT, R0, UR4, PT ;  /* 0x0000000400007c0c */ /* 0x000fe2000bfa6270 */
[C---:B------:R-:W-:Y:S01]  /*6a70*/  VIADD R8, R19.reuse, 0x20 ;  /* 0x0000002013087836 */ /* 0x040fe20000000000 */
[----:B------:R-:W-:Y:S01]  /*6a80*/  ISETP.GE.AND P6, PT, R4, UR4, PT ;  /* 0x0000000404007c0c */ /* 0x000fe2000bfc6270 */
[C---:B------:R-:W-:Y:S01]  /*6a90*/  VIADD R10, R19.reuse, 0x30 ;  /* 0x00000030130a7836 */ /* 0x040fe20000000000 */
[C---:B------:R-:W-:Y:S01]  /*6aa0*/  IADD3 R9, R19.reuse, 0x28, RZ ;  /* 0x0000002813097810 */ /* 0x040fe20007ffe0ff */
[C---:B------:R-:W-:Y:S01]  /*6ab0*/  VIADD R11, R19.reuse, 0x38 ;  /* 0x00000038130b7836 */ /* 0x040fe20000000000 */
[----:B------:R-:W-:Y:S01]  /*6ac0*/  ISETP.GE.AND P4, PT, R8, UR4, PT ;  /* 0x0000000408007c0c */ /* 0x000fe2000bf86270 */
[----:B------:R-:W-:Y:S01]  /*6ad0*/  VIADD R16, R19, 0x40 ;  /* 0x0000004013107836 */ /* 0x000fe20000000000 */
[----:B------:R-:W-:Y:S01]  /*6ae0*/  ISETP.GE.AND P3, PT, R9, UR4, PT ;  /* 0x0000000409007c0c */ /* 0x000fe2000bf66270 */
[C---:B0-----:R-:W-:Y:S01]  /*6af0*/  VIADD R20, R19.reuse, 0x70 ;  /* 0x0000007013147836 */ /* 0x041fe20000000000 */
[----:B------:R-:W-:Y:S01]  /*6b00*/  ISETP.GE.AND P2, PT, R10, UR4, PT ;  /* 0x000000040a007c0c */ /* 0x000fe2000bf46270 */
[----:B-1----:R-:W-:Y:S01]  /*6b10*/  @!P0 IMAD.WIDE R2, R19, 0x4, R12 ;  /* 0x0000000413028825 */ /* 0x002fe200078e020c */
[----:B------:R-:W-:-:S02]  /*6b20*/  ISETP.GE.AND P1, PT, R11, UR4, PT ;  /* 0x000000040b007c0c */ /* 0x000fc4000bf26270 */
[----:B------:R-:W-:Y:S02]  /*6b30*/  @!P5 LEA.HI R0, R0, R0, RZ, 0x1 ;  /* 0x000000000000d211 */ /* 0x000fe400078f08ff */
[----:B------:R0:W-:Y:S01]  /*6b40*/  @!P0 ST.E.64 desc[UR38][R2.64], R26 ;  /* 0x0000001a02008985 */ /* 0x0001e2000c101b26 */
[----:B------:R-:W-:Y:S02]  /*6b50*/  ISETP.GE.AND P0, PT, R6, UR4, PT ;  /* 0x0000000406007c0c */ /* 0x000fe4000bf06270 */
[----:B------:R-:W-:Y:S02]  /*6b60*/  @!P6 LEA.HI R4, R4, R4, RZ, 0x1 ;  /* 0x000000040404e211 */ /* 0x000fe400078f08ff */
[----:B------:R-:W-:Y:S02]  /*6b70*/  @!P5 LOP3.LUT R5, R0, 0xfffffffe, RZ, 0xc0, !PT ;  /* 0xfffffffe0005d812 */ /* 0x000fe400078ec0ff */
[----:B------:R-:W-:Y:S02]  /*6b80*/  @!P6 LOP3.LUT R7, R4, 0xfffffffe, RZ, 0xc0, !PT ;  /* 0xfffffffe0407e812 */ /* 0x000fe400078ec0ff */
[----:B------:R-:W-:-:S02]  /*6b90*/  @!P4 LEA.HI R8, R8, R8, RZ, 0x1 ;  /* 0x000000080808c211 */ /* 0x000fc400078f08ff */
[----:B------:R-:W-:Y:S02]  /*6ba0*/  @!P3 LEA.HI R0, R9, R9, RZ, 0x1 ;  /* 0x000000090900b211 */ /* 0x000fe400078f08ff */
[----:B------:R-:W-:Y:S01]  /*6bb0*/  @!P2 LEA.HI R10, R10, R10, RZ, 0x1 ;  /* 0x0000000a0a0aa211 */ /* 0x000fe200078f08ff */
[--C-:B0-----:R-:W-:Y:S01]  /*6bc0*/  @!P5 IMAD.WIDE R2, R5, 0x4, R12.reuse ;  /* 0x000000040502d825 */ /* 0x101fe200078e020c */
[----:B------:R-:W-:Y:S02]  /*6bd0*/  @!P0 LEA.HI R6, R6, R6, RZ, 0x1 ;  /* 0x0000000606068211 */ /* 0x000fe400078f08ff */
[----:B---3--:R-:W-:Y:S01]  /*6be0*/  @!P1 LEA.HI R14, R11, R11, RZ, 0x1 ;  /* 0x0000000b0b0e9211 */ /* 0x008fe200078f08ff */
[----:B------:R-:W-:Y:S01]  /*6bf0*/  @!P6 IMAD.WIDE R4, R7, 0x4, R12 ;  /* 0x000000040704e825 */ /* 0x000fe200078e020c */
[----:B------:R-:W-:Y:S01]  /*6c00*/  @!P0 LOP3.LUT R7, R6, 0xfffffffe, RZ, 0xc0, !PT ;  /* 0xfffffffe06078812 */ /* 0x000fe200078ec0ff */
[----:B------:R0:W-:Y:S01]  /*6c10*/  @!P5 ST.E.64 desc[UR38][R2.64], R30 ;  /* 0x0000001e0200d985 */ /* 0x0001e2000c101b26 */
[----:B------:R-:W-:-:S02]  /*6c20*/  @!P4 LOP3.LUT R9, R8, 0xfffffffe, RZ, 0xc0, !PT ;  /* 0xfffffffe0809c812 */ /* 0x000fc400078ec0ff */
[----:B------:R-:W-:Y:S01]  /*6c30*/  @!P3 LOP3.LUT R11, R0, 0xfffffffe, RZ, 0xc0, !PT ;  /* 0xfffffffe000bb812 */ /* 0x000fe200078ec0ff */
[----:B------:R1:W-:Y:S01]  /*6c40*/  @!P6 ST.E.64 desc[UR38][R4.64], R34 ;  /* 0x000000220400e985 */ /* 0x0003e2000c101b26 */
[----:B----4-:R-:W-:Y:S01]  /*6c50*/  @!P2 LOP3.LUT R15, R10, 0xfffffffe, RZ, 0xc0, !PT ;  /* 0xfffffffe0a0fa812 */ /* 0x010fe200078ec0ff */
[C---:B------:R-:W-:Y:S01]  /*6c60*/  VIADD R0, R19.reuse, 0x50 ;  /* 0x0000005013007836 */ /* 0x040fe20000000000 */
[----:B------:R-:W-:Y:S01]  /*6c70*/  @!P1 LOP3.LUT R17, R14, 0xfffffffe, RZ, 0xc0, !PT ;  /* 0xfffffffe0e119812 */ /* 0x000fe200078ec0ff */
[C---:B------:R-:W-:Y:S01]  /*6c80*/  VIADD R14, R19.reuse, 0x58 ;  /* 0x00000058130e7836 */ /* 0x040fe20000000000 */
[----:B------:R-:W-:Y:S02]  /*6c90*/  IADD3 R18, R19, 0x48, RZ ;  /* 0x0000004813127810 */ /* 0x000fe40007ffe0ff */
[----:B------:R-:W-:Y:S02]  /*6ca0*/  ISETP.GE.AND P5, PT, R16, UR4, PT ;  /* 0x0000000410007c0c */ /* 0x000fe4000bfa6270 */
[----:B------:R-:W-:Y:S01]  /*6cb0*/  ISETP.GE.AND P6, PT, R18, UR4, PT ;  /* 0x0000000412007c0c */ /* 0x000fe2000bfc6270 */
[----:B0-----:R-:W-:-:S04]  /*6cc0*/  @!P0 IMAD.WIDE R2, R7, 0x4, R12 ;  /* 0x0000000407028825 */ /* 0x001fc800078e020c */
[--C-:B-1----:R-:W-:Y:S01]  /*6cd0*/  @!P4 IMAD.WIDE R4, R9, 0x4, R12.reuse ;  /* 0x000000040904c825 */ /* 0x102fe200078e020c */
[----:B------:R0:W-:Y:S01]  /*6ce0*/  @!P0 ST.E.64 desc[UR38][R2.64], R38 ;  /* 0x0000002602008985 */ /* 0x0001e2000c101b26 */
[----:B------:R-:W-:Y:S02]  /*6cf0*/  ISETP.GE.AND P0, PT, R0, UR4, PT ;  /* 0x0000000400007c0c */ /* 0x000fe4000bf06270 */
[--C-:B------:R-:W-:Y:S01]  /*6d00*/  @!P3 IMAD.WIDE R6, R11, 0x4, R12.reuse ;  /* 0x000000040b06b825 */ /* 0x100fe200078e020c */
[----:B------:R1:W-:Y:S01]  /*6d10*/  @!P4 ST.E.64 desc[UR38][R4.64], R42 ;  /* 0x0000002a0400c985 */ /* 0x0003e2000c101b26 */
[----:B------:R-:W-:Y:S02]  /*6d20*/  ISETP.GE.AND P4, PT, R20, UR4, PT ;  /* 0x0000000414007c0c */ /* 0x000fe4000bf86270 */
[----:B------:R-:W-:Y:S01]  /*6d30*/  @!P2 IMAD.WIDE R8, R15, 0x4, R12 ;  /* 0x000000040f08a825 */ /* 0x000fe200078e020c */
[----:B------:R2:W-:Y:S01]  /*6d40*/  @!P3 ST.E.64 desc[UR38][R6.64], R46 ;  /* 0x0000002e0600b985 */ /* 0x0005e2000c101b26 */
[----:B------:R-:W-:-:S02]  /*6d50*/  IADD3 R15, R19, 0x60, RZ ;  /* 0x00000060130f7810 */ /* 0x000fc40007ffe0ff */
[----:B------:R-:W-:Y:S01]  /*6d60*/  @!P1 IMAD.WIDE R10, R17, 0x4, R12 ;  /* 0x00000004110a9825 */ /* 0x000fe200078e020c */
[----:B------:R3:W-:Y:S01]  /*6d70*/  @!P2 ST.E.64 desc[UR38][R8.64], R50 ;  /* 0x000000320800a985 */ /* 0x0007e2000c101b26 */
[----:B------:R-:W-:Y:S02]  /*6d80*/  ISETP.GE.AND P2, PT, R15, UR4, PT ;  /* 0x000000040f007c0c */ /* 0x000fe4000bf46270 */
[----:B------:R-:W-:Y:S01]  /*6d90*/  VIADD R17, R19, 0x68 ;  /* 0x0000006813117836 */ /* 0x000fe20000000000 */
[----:B------:R4:W-:Y:S01]  /*6da0*/  @!P1 ST.E.64 desc[UR38][R10.64], R54 ;  /* 0x000000360a009985 */ /* 0x0009e2000c101b26 */
[----:B------:R-:W-:Y:S02]  /*6db0*/  ISETP.GE.AND P1, PT, R14, UR4, PT ;  /* 0x000000040e007c0c */ /* 0x000fe4000bf26270 */
[----:B------:R-:W-:Y:S02]  /*6dc0*/  @!P5 LEA.HI R16, R16, R16, RZ, 0x1 ;  /* 0x000000101010d211 */ /* 0x000fe400078f08ff */
[----:B------:R-:W-:-:S02]  /*6dd0*/  ISETP.GE.AND P3, PT, R17, UR4, PT ;  /* 0x0000000411007c0c */ /* 0x000fc4000bf66270 */
[----:B------:R-:W-:Y:S02]  /*6de0*/  @!P6 LEA.HI R18, R18, R18, RZ, 0x1 ;  /* 0x000000121212e211 */ /* 0x000fe400078f08ff */
[----:B0-----:R-:W-:Y:S02]  /*6df0*/  @!P5 LOP3.LUT R3, R16, 0xfffffffe, RZ, 0xc0, !PT ;  /* 0xfffffffe1003d812 */ /* 0x001fe400078ec0ff */
[----:B-1----:R-:W-:Y:S02]  /*6e00*/  @!P6 LOP3.LUT R5, R18, 0xfffffffe, RZ, 0xc0, !PT ;  /* 0xfffffffe1205e812 */ /* 0x002fe400078ec0ff */
[----:B------:R-:W-:Y:S01]  /*6e10*/  @!P0 LEA.HI R0, R0, R0, RZ, 0x1 ;  /* 0x0000000000008211 */ /* 0x000fe200078f08ff */
[--C-:B------:R-:W-:Y:S01]  /*6e20*/  @!P5 IMAD.WIDE R2, R3, 0x4, R12.reuse ;  /* 0x000000040302d825 */ /* 0x100fe200078e020c */
[----:B------:R-:W-:Y:S02]  /*6e30*/  @!P1 LEA.HI R14, R14, R14, RZ, 0x1 ;  /* 0x0000000e0e0e9211 */ /* 0x000fe400078f08ff */
[----:B------:R-:W-:Y:S01]  /*6e40*/  @!P2 LEA.HI R15, R15, R15, RZ, 0x1 ;  /* 0x0000000f0f0fa211 */ /* 0x000fe200078f08ff */
[----:B------:R-:W-:Y:S01]  /*6e50*/  @!P6 IMAD.WIDE R4, R5, 0x4, R12 ;  /* 0x000000040504e825 */ /* 0x000fe200078e020c */
[----:B------:R-:W-:Y:S01]  /*6e60*/  @!P3 LEA.HI R17, R17, R17, RZ, 0x1 ;  /* 0x000000111111b211 */ /* 0x000fe200078f08ff */
[----:B------:R0:W-:Y:S01]  /*6e70*/  @!P5 ST.E.64 desc[UR38][R2.64], R58 ;  /* 0x0000003a0200d985 */ /* 0x0001e2000c101b26 */
[----:B------:R-:W-:-:S02]  /*6e80*/  @!P4 LEA.HI R20, R20, R20, RZ, 0x1 ;  /* 0x000000141414c211 */ /* 0x000fc400078f08ff */
[----:B--2---:R-:W-:Y:S01]  /*6e90*/  @!P0 LOP3.LUT R7, R0, 0xfffffffe, RZ, 0xc0, !PT ;  /* 0xfffffffe00078812 */ /* 0x004fe200078ec0ff */
[----:B------:R1:W-:Y:S01]  /*6ea0*/  @!P6 ST.E.64 desc[UR38][R4.64], R62 ;  /* 0x0000003e0400e985 */ /* 0x0003e2000c101b26 */
[----:B---3--:R-:W-:Y:S02]  /*6eb0*/  @!P1 LOP3.LUT R9, R14, 0xfffffffe, RZ, 0xc0, !PT ;  /* 0xfffffffe0e099812 */ /* 0x008fe400078ec0ff */
[----:B------:R-:W-:Y:S02]  /*6ec0*/  @!P2 LOP3.LUT R15, R15, 0xfffffffe, RZ, 0xc0, !PT ;  /* 0xfffffffe0f0fa812 */ /* 0x000fe400078ec0ff */
[----:B------:R-:W-:Y:S02]  /*6ed0*/  @!P3 LOP3.LUT R17, R17, 0xfffffffe, RZ, 0xc0, !PT ;  /* 0xfffffffe1111b812 */ /* 0x000fe400078ec0ff */
[----:B----4-:R-:W-:Y:S02]  /*6ee0*/  @!P4 LOP3.LUT R11, R20, 0xfffffffe, RZ, 0xc0, !PT ;  /* 0xfffffffe140bc812 */ /* 0x010fe400078ec0ff */
[----:B------:R-:W-:Y:S01]  /*6ef0*/  IADD3 R19, R19, 0x78, RZ ;  /* 0x0000007813137810 */ /* 0x000fe20007ffe0ff */
[----:B0-----:R-:W-:-:S04]  /*6f00*/  @!P0 IMAD.WIDE R2, R7, 0x4, R12 ;  /* 0x0000000407028825 */ /* 0x001fc800078e020c */
[--C-:B-1----:R-:W-:Y:S01]  /*6f10*/  @!P1 IMAD.WIDE R4, R9, 0x4, R12.reuse ;  /* 0x0000000409049825 */ /* 0x102fe200078e020c */
[----:B------:R0:W-:Y:S01]  /*6f20*/  @!P0 ST.E.64 desc[UR38][R2.64], R66 ;  /* 0x0000004202008985 */ /* 0x0001e2000c101b26 */
[----:B------:R-:W-:Y:S02]  /*6f30*/  ISETP.GE.AND P0, PT, R19, UR4, PT ;  /* 0x0000000413007c0c */ /* 0x000fe4000bf06270 */
[--C-:B------:R-:W-:Y:S01]  /*6f40*/  @!P2 IMAD.WIDE R6, R15, 0x4, R12.reuse ;  /* 0x000000040f06a825 */ /* 0x100fe200078e020c */
[----:B------:R0:W-:Y:S03]  /*6f50*/  @!P1 ST.E.64 desc[UR38][R4.64], R70 ;  /* 0x0000004604009985 */ /* 0x0001e6000c101b26 */
[--C-:B------:R-:W-:Y:S01]  /*6f60*/  @!P3 IMAD.WIDE R8, R17, 0x4, R12.reuse ;  /* 0x000000041108b825 */ /* 0x100fe200078e020c */
[----:B------:R0:W-:Y:S03]  /*6f70*/  @!P2 ST.E.64 desc[UR38][R6.64], R74 ;  /* 0x0000004a0600a985 */ /* 0x0001e6000c101b26 */
[----:B------:R-:W-:Y:S01]  /*6f80*/  @!P4 IMAD.WIDE R10, R11, 0x4, R12 ;  /* 0x000000040b0ac825 */ /* 0x000fe200078e020c */
[----:B------:R0:W-:Y:S04]  /*6f90*/  @!P3 ST.E.64 desc[UR38][R8.64], R78 ;  /* 0x0000004e0800b985 */ /* 0x0001e8000c101b26 */
[----:B------:R0:W-:Y:S01]  /*6fa0*/  @!P4 ST.E.64 desc[UR38][R10.64], R82 ;  /* 0x000000520a00c985 */ /* 0x0001e2000c101b26 */
[----:B------:R-:W-:Y:S05]  /*6fb0*/  @P0 BRA `(.L_x_8) ;  /* 0x0000003c00480947 */ /* 0x000fea0003800000 */
[----:B------:R-:W-:-:S04]  /*6fc0*/  LEA.HI R19, R19, R19, RZ, 0x1 ;  /* 0x0000001313137211 */ /* 0x000fc800078f08ff */
[----:B0-----:R-:W-:-:S05]  /*6fd0*/  LOP3.LUT R3, R19, 0xfffffffe, RZ, 0xc0, !PT ;  /* 0xfffffffe13037812 */ /* 0x001fca00078ec0ff */
[----:B------:R-:W-:-:S05]  /*6fe0*/  IMAD.WIDE R2, R3, 0x4, R12 ;  /* 0x0000000403027825 */ /* 0x000fca00078e020c */
[----:B------:R0:W-:Y:S01]  /*6ff0*/  ST.E.64 desc[UR38][R2.64], R86 ;  /* 0x0000005602007985 */ /* 0x0001e2000c101b26 */
[----:B------:R-:W-:Y:S05]  /*7000*/  BRA `(.L_x_8) ;  /* 0x0000003c00347947 */ /* 0x000fea0003800000 */
.L_x_35:
[----:B------:R-:W0:Y:S02]  /*7010*/  S2R R0, SR_TID.X ;  /* 0x0000000000007919 */ /* 0x000e240000002100 */
[----:B0-----:R-:W-:-:S05]  /*7020*/  VIADD R3, R0, 0xffffff80 ;  /* 0xffffff8000037836 */ /* 0x001fca0000000000 */
[----:B------:R-:W-:-:S13]  /*7030*/  ISETP.GT.AND P0, PT, R3, 0x7f, PT ;  /* 0x0000007f0300780c */ /* 0x000fda0003f04270 */
[----:B------:R-:W-:Y:S05]  /*7040*/  @P0 BRA `(.L_x_8) ;  /* 0x0000003c00240947 */ /* 0x000fea0003800000 */
[----:B------:R-:W0:Y:S01]  /*7050*/  S2R R3, SR_CTAID.X ;  /* 0x0000000000037919 */ /* 0x000e220000002500 */
[----:B------:R-:W1:Y:S01]  /*7060*/  LDC R8, c[0x0][0xbe8] ;  /* 0x0002fa00ff087b82 */ /* 0x000e620000000800 */
[----:B------:R-:W-:Y:S01]  /*7070*/  ULDC UR4, c[0x0][0xa88] ;  /* 0x0002a20000047ab9 */ /* 0x000fe20000000800 */
[----:B0-----:R-:W-:Y:S02]  /*7080*/  IMAD R0, R3, 0x80, R0 ;  /* 0x0000008003007824 */ /* 0x001fe400078e0200 */
[----:B-1----:R-:W-:-:S03]  /*7090*/  IMAD R3, R8, UR4, RZ ;  /* 0x0000000408037c24 */ /* 0x002fc6000f8e02ff */
[----:B------:R-:W-:-:S04]  /*70a0*/  IADD3 R0, R0, -0x80, RZ ;  /* 0xffffff8000007810 */ /* 0x000fc80007ffe0ff */
[----:B------:R-:W-:-:S13]  /*70b0*/  ISETP.GE.AND P0, PT, R0, R3, PT ;  /* 0x000000030000720c */ /* 0x000fda0003f06270 */
[----:B------:R-:W-:Y:S05]  /*70c0*/  @P0 BRA `(.L_x_8) ;  /* 0x0000003c00040947 */ /* 0x000fea0003800000 */
[----:B------:R-:W-:Y:S01]  /*70d0*/  ISETP.NE.AND P0, PT, R8, 0x1, PT ;  /* 0x000000010800780c */ /* 0x000fe20003f05270 */
[----:B------:R-:W0:Y:S01]  /*70e0*/  S2UR UR4, SR_CTAID.Z ;  /* 0x00000000000479c3 */ /* 0x000e220000002700 */
[--C-:B------:R-:W-:Y:S01]  /*70f0*/  SHF.R.S32.HI R3, RZ, 0x1f, R2.reuse ;  /* 0x0000001fff037819 */ /* 0x100fe20000011402 */
[----:B------:R-:W-:Y:S01]  /*7100*/  ULDC.64 UR6, c[0x0][0xbd0] ;  /* 0x0002f40000067ab9 */ /* 0x000fe20000000a00 */
[----:B------:R-:W-:Y:S02]  /*7110*/  IMAD.MOV R7, RZ, RZ, -R2 ;  /* 0x000000ffff077224 */ /* 0x000fe400078e0a02 */
[----:B------:R-:W-:-:S03]  /*7120*/  IMAD.WIDE.U32 R4, R2, UR6, RZ ;  /* 0x0000000602047c25 */ /* 0x000fc6000f8e00ff */
[----:B------:R-:W1:Y:S01]  /*7130*/  LDC.64 R12, c[0x0][0xbd8] ;  /* 0x0002f600ff0c7b82 */ /* 0x000e620000000a00 */
[----:B------:R-:W-:-:S04]  /*7140*/  IMAD R3, R3, UR6, RZ ;  /* 0x0000000603037c24 */ /* 0x000fc8000f8e02ff */
[----:B------:R-:W-:Y:S02]  /*7150*/  IMAD R3, R2, UR7, R3 ;  /* 0x0000000702037c24 */ /* 0x000fe4000f8e0203 */
[----:B------:R-:W-:Y:S01]  /*7160*/  IMAD.MOV.U32 R2, RZ, RZ, R4 ;  /* 0x000000ffff027224 */ /* 0x000fe200078e0004 */
[----:B------:R-:W2:Y:S01]  /*7170*/  @P0 LDC R9, c[0x0][0xbec] ;  /* 0x0002fb00ff090b82 */ /* 0x000ea20000000800 */
[----:B------:R-:W-:Y:S01]  /*7180*/  IMAD.IADD R3, R5, 0x1, R3 ;  /* 0x0000000105037824 */ /* 0x000fe200078e0203 */
[----:B------:R-:W-:-:S06]  /*7190*/  MOV R5, R0 ;  /* 0x0000000000057202 */ /* 0x000fcc0000000f00 */
[----:B------:R-:W3:Y:S01]  /*71a0*/  S2UR UR8, SR_CTAID.Y ;  /* 0x00000000000879c3 */ /* 0x000ee20000002600 */
[----:B0-----:R-:W-:-:S07]  /*71b0*/  USHF.R.S32.HI UR5, URZ, 0x1f, UR4 ;  /* 0x0000001f3f057899 */ /* 0x001fce0008011404 */
[----:B------:R-:W3:Y:S01]  /*71c0*/  LDC R10, c[0x0][0xc50] ;  /* 0x00031400ff0a7b82 */ /* 0x000ee20000000800 */
[C---:B-1----:R-:W-:Y:S02]  /*71d0*/  IMAD R14, R12.reuse, UR5, RZ ;  /* 0x000000050c0e7c24 */ /* 0x042fe4000f8e02ff */
[----:B------:R-:W-:-:S04]  /*71e0*/  IMAD.WIDE.U32 R2, R12, UR4, R2 ;  /* 0x000000040c027c25 */ /* 0x000fc8000f8e0002 */
[----:B------:R-:W-:Y:S01]  /*71f0*/  IMAD R13, R13, UR4, R14 ;  /* 0x000000040d0d7c24 */ /* 0x000fe2000f8e020e */
[----:B------:R-:W0:Y:S01]  /*7200*/  @P0 LDC R11, c[0x0][0xbf0] ;  /* 0x0002fc00ff0b0b82 */ /* 0x000e220000000800 */
[----:B--2---:R-:W-:Y:S01]  /*7210*/  @P0 IMAD.HI.U32 R6, R0, R9, RZ ;  /* 0x0000000900060227 */ /* 0x004fe200078e00ff */
[----:B------:R-:W-:Y:S02]  /*7220*/  ULDC.64 UR4, c[0x0][0xbe0] ;  /* 0x0002f80000047ab9 */ /* 0x000fe40000000a00 */
[----:B------:R-:W-:Y:S01]  /*7230*/  IADD3 R3, R13, R3, RZ ;  /* 0x000000030d037210 */ /* 0x000fe20007ffe0ff */
[----:B---3--:R-:W-:-:S04]  /*7240*/  IMAD R9, R10, R7, UR8 ;  /* 0x000000080a097e24 */ /* 0x008fc8000f8e0207 */
[----:B------:R-:W-:Y:S01]  /*7250*/  IMAD.WIDE.U32 R2, R9, UR4, R2 ;  /* 0x0000000409027c25 */ /* 0x000fe2000f8e0002 */
[----:B------:R-:W-:Y:S02]  /*7260*/  SHF.R.S32.HI R4, RZ, 0x1f, R9 ;  /* 0x0000001fff047819 */ /* 0x000fe40000011409 */
[----:B0-----:R-:W-:-:S03]  /*7270*/  @P0 SHF.R.U32.HI R5, RZ, R11, R6 ;  /* 0x0000000bff050219 */ /* 0x001fc60000011606 */
[----:B------:R-:W-:Y:S01]  /*7280*/  IMAD R4, R4, UR4, RZ ;  /* 0x0000000404047c24 */ /* 0x000fe2000f8e02ff */
[----:B------:R-:W-:Y:S01]  /*7290*/  IADD3 R2, P0, R5, R2, RZ ;  /* 0x0000000205027210 */ /* 0x000fe20007f1e0ff */
[--C-:B------:R-:W-:Y:S02]  /*72a0*/  IMAD.MOV R7, RZ, RZ, -R5.reuse ;  /* 0x000000ffff077224 */ /* 0x100fe400078e0a05 */
[----:B------:R-:W-:Y:S01]  /*72b0*/  IMAD R4, R9, UR5, R4 ;  /* 0x0000000509047c24 */ /* 0x000fe2000f8e0204 */
[----:B------:R-:W-:Y:S01]  /*72c0*/  SHF.R.S32.HI R9, RZ, 0x1f, R5 ;  /* 0x0000001fff097819 */ /* 0x000fe20000011405 */
[----:B------:R-:W-:Y:S01]  /*72d0*/  IMAD R7, R8, R7, R0 ;  /* 0x0000000708077224 */ /* 0x000fe200078e0200 */
[----:B------:R-:W-:Y:S02]  /*72e0*/  ULDC.64 UR4, c[0x0][0xbc8] ;  /* 0x0002f20000047ab9 */ /* 0x000fe40000000a00 */
[----:B------:R-:W-:Y:S02]  /*72f0*/  IADD3.X R3, R9, R3, R4, P0, !PT ;  /* 0x0000000309037210 */ /* 0x000fe400007fe404 */
[----:B------:R-:W-:Y:S01]  /*7300*/  SHF.R.S32.HI R0, RZ, 0x1f, R7 ;  /* 0x0000001fff007819 */ /* 0x000fe20000011407 */
[----:B------:R-:W-:-:S04]  /*7310*/  IMAD.WIDE.U32 R2, R7, UR4, R2 ;  /* 0x0000000407027c25 */ /* 0x000fc8000f8e0002 */
[----:B------:R-:W-:-:S04]  /*7320*/  IMAD R0, R0, UR4, RZ ;  /* 0x0000000400007c24 */ /* 0x000fc8000f8e02ff */
[----:B------:R-:W-:Y:S01]  /*7330*/  IMAD R5, R7, UR5, R0 ;  /* 0x0000000507057c24 */ /* 0x000fe2000f8e0200 */
[----:B------:R-:W-:Y:S02]  /*7340*/  ULDC.64 UR4, c[0x0][0xba8] ;  /* 0x0002ea0000047ab9 */ /* 0x000fe40000000a00 */
[----:B------:R-:W-:Y:S01]  /*7350*/  LEA R4, P0, R2, UR4, 0x2 ;  /* 0x0000000402047c11 */ /* 0x000fe2000f8010ff */
[----:B------:R-:W-:-:S05]  /*7360*/  IMAD.IADD R3, R3, 0x1, R5 ;  /* 0x0000000103037824 */ /* 0x000fca00078e0205 */
[----:B------:R-:W-:Y:S01]  /*7370*/  LEA.HI.X R5, R2, UR5, R3, 0x2, P0 ;  /* 0x0000000502057c11 */ /* 0x000fe200080f1403 */
[----:B------:R-:W-:-:S05]  /*7380*/  IMAD.MOV.U32 R3, RZ, RZ, -0x800000 ;  /* 0xff800000ff037424 */ /* 0x000fca00078e00ff */
[----:B------:R0:W-:Y:S01]  /*7390*/  STG.E desc[UR38][R4.64], R3 ;  /* 0x0000000304007986 */ /* 0x0001e2000c101926 */
[----:B------:R-:W-:Y:S05]  /*73a0*/  BRA `(.L_x_8) ;  /* 0x00000038004c7947 */ /* 0x000fea0003800000 */
.L_x_6:
[----:B------:R-:W-:-:S08]  /*73b0*/  NOP ;  /* 0x0000000000007918 */ /* 0x000fd00000000000 */
[----:B------:R-:W0:-:S00]  /*73c0*/  USETMAXREG.DEALLOC.CTAPOOL 0x28 ;  /* 0x00000028000079c8 */ /* 0x000e0000080e0500 */
[----:B0-----:R-:W-:Y:S01]  /*73d0*/  LOP3.LUT R17, R0, 0x3, RZ, 0xc0, !PT ;  /* 0x0000000300117812 */ /* 0x001fe200078ec0ff */
[----:B------:R-:W0:Y:S05]  /*73e0*/  S2R R27, SR_CTAID.Z ;  /* 0x00000000001b7919 */ /* 0x000e2a0000002700 */
[----:B------:R-:W1:Y:S01]  /*73f0*/  S2UR UR6, SR_CTAID.Y ;  /* 0x00000000000679c3 */ /* 0x000e620000002600 */
[----:B------:R-:W2:Y:S02]  /*7400*/  SHFL.IDX PT, R0, R17, RZ, 0x1f ;  /* 0x00001fff11007589 */ /* 0x000ea400000e0000 */
[----:B--2---:R-:W-:-:S13]  /*7410*/  ISETP.NE.AND P0, PT, R0, RZ, PT ;  /* 0x000000ff0000720c */ /* 0x004fda0003f05270 */
[----:B01----:R-:W-:Y:S05]  /*7420*/  @!P0 BRA `(.L_x_38) ;  /* 0x0000000000288947 */ /* 0x003fea0003800000 */
[----:B------:R-:W-:Y:S01]  /*7430*/  ULDC UR7, c[0x0][0xc50] ;  /* 0x0003140000077ab9 */ /* 0x000fe20000000800 */
[----:B------:R-:W-:Y:S01]  /*7440*/  UMOV UR42, UR6 ;  /* 0x00000006002a7c82 */ /* 0x000fe20008000000 */
[----:B------:R-:W-:-:S06]  /*7450*/  UISETP.NE.AND UP0, UPT, UR7, 0x1, UPT ;  /* 0x000000010700788c */ /* 0x000fcc000bf05270 */
[----:B------:R-:W-:-:S13]  /*7460*/  PLOP3.LUT P0, PT, PT, PT, UP0, 0x80, 0x0 ;  /* 0x000000000000781c */ /* 0x000fda0003f0f008 */
[----:B------:R-:W-:Y:S05]  /*7470*/  @!P0 BRA `(.L_x_39) ;  /* 0x0000000000308947 */ /* 0x000fea0003800000 */
[----:B------:R-:W-:Y:S01]  /*7480*/  ULDC UR4, c[0x0][0xc54] ;  /* 0x0003150000047ab9 */ /* 0x000fe20000000800 */
[----:B------:R-:W-:Y:S01]  /*7490*/  ULDC UR42, c[0x0][0xc58] ;  /* 0x00031600002a7ab9 */ /* 0x000fe20000000800 */
[----:B------:R-:W-:-:S04]  /*74a0*/  UIMAD.WIDE.U32 UR4, UR6, UR4, URZ ;  /* 0x00000004060472a5 */ /* 0x000fc8000f8e003f */
[----:B------:R-:W-:Y:S01]  /*74b0*/  USHF.R.U32.HI UR42, URZ, UR42, UR5 ;  /* 0x0000002a3f2a7299 */ /* 0x000fe20008011605 */
[----:B------:R-:W-:Y:S11]  /*74c0*/  BRA `(.L_x_39) ;  /* 0x00000000001c7947 */ /* 0x000ff60003800000 */
.L_x_38:
[----:B------:R-:W-:Y:S01]  /*74d0*/  ULDC UR7, c[0x0][0xc50] ;  /* 0x0003140000077ab9 */ /* 0x000fe20000000800 */
[----:B------:R-:W-:Y:S01]  /*74e0*/  UMOV UR42, UR6 ;  /* 0x00000006002a7c82 */ /* 0x000fe20008000000 */
[----:B------:R-:W-:-:S11]  /*74f0*/  UISETP.NE.AND UP0, UPT, UR7, 0x1, UPT ;  /* 0x000000010700788c */ /* 0x000fd6000bf05270 */
[----:B------:R-:W-:Y:S01]  /*7500*/  @UP0 ULDC UR4, c[0x0][0xc54] ;  /* 0x0003150000040ab9 */ /* 0x000fe20000000800 */
[----:B------:R-:W-:Y:S01]  /*7510*/  @UP0 ULDC UR8, c[0x0][0xc58] ;  /* 0x0003160000080ab9 */ /* 0x000fe20000000800 */
[----:B------:R-:W-:-:S04]  /*7520*/  UIMAD.WIDE.U32 UR4, UR6, UR4, URZ ;  /* 0x00000004060472a5 */ /* 0x000fc8000f8e003f */
[----:B------:R-:W-:-:S12]  /*7530*/  @UP0 USHF.R.U32.HI UR42, URZ, UR8, UR5 ;  /* 0x000000083f2a0299 */ /* 0x000fd80008011605 */
.L_x_39:
[----:B------:R-:W-:Y:S01]  /*7540*/  ISETP.GE.AND P0, PT, R27, RZ, PT ;  /* 0x000000ff1b00720c */ /* 0x000fe20003f06270 */
[----:B------:R-:W-:Y:S01]  /*7550*/  UIADD3 UR4, -UR42, URZ, URZ ;  /* 0x0000003f2a047290 */ /* 0x000fe2000fffe13f */
[----:B------:R-:W-:Y:S01]  /*7560*/  MOV R0, 0x1 ;  /* 0x0000000100007802 */ /* 0x000fe20000000f00 */
[----:B------:R-:W-:Y:S02]  /*7570*/  IMAD.MOV.U32 R2, RZ, RZ, RZ ;  /* 0x000000ffff027224 */ /* 0x000fe400078e00ff */
[----:B------:R-:W-:Y:S01]  /*7580*/  UIMAD UR6, UR7, UR4, UR6 ;  /* 0x00000004070672a4 */ /* 0x000fe2000f8e0206 */
[----:B------:R-:W-:-:S07]  /*7590*/  IMAD.MOV.U32 R8, RZ, RZ, 0x1 ;  /* 0x00000001ff087424 */ /* 0x000fce00078e00ff */
[----:B------:R-:W-:Y:S05]  /*75a0*/  @!P0 BRA `(.L_x_40) ;  /* 0x00000034000c8947 */ /* 0x000fea0003800000 */
[----:B------:R-:W0:Y:S01]  /*75b0*/  LDC.64 R2, c[0x0][0xa28] ;  /* 0x00028a00ff027b82 */ /* 0x000e220000000a00 */
[----:B------:R-:W-:Y:S01]  /*75c0*/  ULDC.64 UR4, c[0x0][0x418] ;  /* 0x0001060000047ab9 */ /* 0x000fe20000000a00 */
[----:B------:R-:W-:Y:S01]  /*75d0*/  ULDC UR43, c[0x0][0x2f0] ;  /* 0x0000bc00002b7ab9 */ /* 0x000fe20000000800 */
[----:B------:R-:W-:Y:S02]  /*75e0*/  MOV R18, RZ ;  /* 0x000000ff00127202 */ /* 0x000fe40000000f00 */
[----:B0-----:R-:W-:-:S04]  /*75f0*/  ISETP.NE.U32.AND P0, PT, R2, RZ, PT ;  /* 0x000000ff0200720c */ /* 0x001fc80003f05070 */
[----:B------:R-:W-:Y:S01]  /*7600*/  ISETP.NE.AND.EX P0, PT, R3, RZ, PT, P0 ;  /* 0x000000ff0300720c */ /* 0x000fe20003f05300 */
[----:B------:R-:W-:-:S03]  /*7610*/  UISETP.NE.U32.AND UP0, UPT, UR4, URZ, UPT ;  /* 0x0000003f0400728c */ /* 0x000fc6000bf05070 */
[----:B------:R-:W-:-:S09]  /*7620*/  ULDC UR4, c[0x0][0x424] ;  /* 0x0001090000047ab9 */ /* 0x000fd20000000800 */
[----:B------:R-:W0:Y:S01]  /*7630*/  @P0 LDC.64 R2, c[0x0][0xa28] ;  /* 0x00028a00ff020b82 */ /* 0x000e220000000a00 */
[----:B------:R-:W-:-:S04]  /*7640*/  UISETP.NE.AND.EX UP0, UPT, UR5, URZ, UPT, UP0 ;  /* 0x0000003f0500728c */ /* 0x000fc8000bf05300 */
[----:B------:R-:W-:-:S04]  /*7650*/  USEL UR4, UR4, 0x1, UP0 ;  /* 0x0000000104047887 */ /* 0x000fc80008000000 */
[----:B------:R-:W-:Y:S01]  /*7660*/  UIMAD UR43, UR4, UR43, URZ ;  /* 0x0000002b042b72a4 */ /* 0x000fe2000f8e023f */
[----:B------:R-:W1:Y:S03]  /*7670*/  S2R R24, SR_CTAID.X ;  /* 0x0000000000187919 */ /* 0x000e660000002500 */
[----:B------:R-:W-:Y:S02]  /*7680*/  UISETP.GE.AND UP0, UPT, UR43, 0x1, UPT ;  /* 0x000000012b00788c */ /* 0x000fe4000bf06270 */
[----:B------:R-:W-:Y:S01]  /*7690*/  UIADD3 UR4, UR43, 0x5f, URZ ;  /* 0x0000005f2b047890 */ /* 0x000fe2000fffe03f */
[----:B0-----:R-:W-:-:S05]  /*76a0*/  @P0 IMAD.WIDE R2, R27, 0x4, R2 ;  /* 0x000000041b020825 */ /* 0x001fca00078e0202 */
[----:B------:R0:W5:Y:S01]  /*76b0*/  @P0 LDG.E R18, desc[UR38][R2.64] ;  /* 0x0000002602120981 */ /* 0x000162000c1e1900 */
[----:B------:R-:W-:Y:S01]  /*76c0*/  PLOP3.LUT P0, PT, PT, PT, UP0, 0x80, 0x0 ;  /* 0x000000000000781c */ /* 0x000fe20003f0f008 */
[----:B------:R-:W-:Y:S02]  /*76d0*/  UIMAD.WIDE UR4, UR4, 0x2aaaaaab, URZ ;  /* 0x2aaaaaab040478a5 */ /* 0x000fe4000f8e023f */
[----:B------:R-:W-:Y:S02]  /*76e0*/  ULOP3.LUT UR47, UR6, 0xffff, URZ, 0xc0, !UPT ;  /* 0x0000ffff062f7892 */ /* 0x000fe4000f8ec03f */
[----:B------:R-:W-:Y:S01]  /*76f0*/  USHF.R.U32.HI UR44, URZ, 0x1f, UR5 ;  /* 0x0000001f3f2c7899 */ /* 0x000fe20008011605 */
[----:B------:R-:W-:-:S03]  /*7700*/  UMOV UR37, URZ ;  /* 0x0000003f00257c82 */ /* 0x000fc60008000000 */
[----:B------:R-:W-:-:S04]  /*7710*/  ULEA.HI.SX32 UR44, UR5, UR44, 0x1c ;  /* 0x0000002c052c7291 */ /* 0x000fc8000f8fe23f */
[----:B01----:R-:W-:Y:S08]  /*7720*/  @!P0 BRA `(.L_x_41) ;  /* 0x0000000000848947 */ /* 0x003ff00003800000 */
[----:B------:R-:W-:Y:S01]  /*7730*/  USHF.R.U32.HI UR6, URZ, 0x10, UR6 ;  /* 0x000000103f067899 */ /* 0x000fe20008011606 */
[----:B------:R-:W-:-:S03]  /*7740*/  UMOV UR4, URZ ;  /* 0x0000003f00047c82 */ /* 0x000fc60008000000 */
[----:B------:R-:W-:-:S11]  /*7750*/  UISETP.NE.AND UP0, UPT, UR6, URZ, UPT ;  /* 0x0000003f0600728c */ /* 0x000fd6000bf05270 */
[----:B------:R-:W-:Y:S02]  /*7760*/  @!UP0 ULDC UR6, c[0x0][0x9f0] ;  /* 0x00027c0000068ab9 */ /* 0x000fe40000000800 */
[----:B------:R-:W-:Y:S01]  /*7770*/  IABS R2, UR6 ;  /* 0x0000000600027c13 */ /* 0x000fe20008000000 */
[----:B------:R-:W-:Y:S02]  /*7780*/  UIADD3 UR7, UR44, -0x1, UR6 ;  /* 0xffffffff2c077890 */ /* 0x000fe4000fffe006 */
[----:B------:R-:W-:Y:S02]  /*7790*/  IABS R5, UR6 ;  /* 0x0000000600057c13 */ /* 0x000fe40008000000 */
[----:B------:R-:W-:Y:S02]  /*77a0*/  R2UR UR10, R2 ;  /* 0x00000000020a72ca */ /* 0x000fe400000e0000 */
[----:B------:R-:W-:Y:S01]  /*77b0*/  IABS R4, UR7 ;  /* 0x0000000700047c13 */ /* 0x000fe20008000000 */
[----:B------:R-:W-:-:S03]  /*77c0*/  ULOP3.LUT UR7, UR7, UR6, URZ, 0x3c, !UPT ;  /* 0x0000000607077292 */ /* 0x000fc6000f8e3c3f */
[----:B------:R-:W-:-:S07]  /*77d0*/  R2UR UR9, R4 ;  /* 0x00000000040972ca */ /* 0x000fce00000e0000 */
[----:B------:R-:W0:Y:S08]  /*77e0*/  I2F.RP R2, UR10 ;  /* 0x0000000a00027d06 */ /* 0x000e300008209400 */
[----:B0-----:R-:W0:Y:S02]  /*77f0*/  MUFU.RCP R2, R2 ;  /* 0x0000000200027308 */ /* 0x001e240000001000 */
[----:B0-----:R-:W-:-:S02]  /*7800*/  VIADD R3, R2, 0xffffffe ;  /* 0x0ffffffe02037836 */ /* 0x001fc40000000000 */
[----:B------:R-:W-:-:S04]  /*7810*/  IMAD.MOV R2, RZ, RZ, -R5 ;  /* 0x000000ffff027224 */ /* 0x000fc800078e0a05 */
[----:B------:R-:W0:Y:S02]  /*7820*/  F2I.FTZ.U32.TRUNC.NTZ R3, R3 ;  /* 0x0000000300037305 */ /* 0x000e24000021f000 */
[----:B0-----:R-:W-:-:S13]  /*7830*/  R2UR UR5, R3 ;  /* 0x00000000030572ca */ /* 0x001fda00000e0000 */
[----:B------:R-:W-:-:S04]  /*7840*/  UIADD3 UR8, URZ, -UR5, URZ ;  /* 0x800000053f087290 */ /* 0x000fc8000fffe03f */
[----:B------:R-:W-:-:S04]  /*7850*/  UIMAD UR8, UR8, UR10, URZ ;  /* 0x0000000a080872a4 */ /* 0x000fc8000f8e023f */
[----:B------:R-:W-:-:S03]  /*7860*/  UIMAD.WIDE.U32 UR4, UR5, UR8, UR4 ;  /* 0x00000008050472a5 */ /* 0x000fc6000f8e0004 */
[----:B------:R-:W-:Y:S01]  /*7870*/  R2UR UR8, R2 ;  /* 0x00000000020872ca */ /* 0x000fe200000e0000 */
[----:B------:R-:W-:-:S12]  /*7880*/  UIMAD.WIDE.U32 UR4, UR5, UR9, URZ ;  /* 0x00000009050472a5 */ /* 0x000fd8000f8e003f */
[----:B------:R-:W-:-:S04]  /*7890*/  UIMAD UR4, UR5, UR8, UR9 ;  /* 0x00000008050472a4 */ /* 0x000fc8000f8e0209 */
[----:B------:R-:W-:-:S11]  /*78a0*/  UISETP.GT.U32.AND UP0, UPT, UR10, UR4, UPT ;  /* 0x000000040a00728c */ /* 0x000fd6000bf04070 */
[----:B------:R-:W-:Y:S02]  /*78b0*/  @!UP0 UIADD3 UR4, UR4, -UR10, URZ ;  /* 0x8000000a04048290 */ /* 0x000fe4000fffe03f */
[----:B------:R-:W-:Y:S02]  /*78c0*/  @!UP0 UIADD3 UR5, UR5, 0x1, URZ ;  /* 0x0000000105058890 */ /* 0x000fe4000fffe03f */
[----:B------:R-:W-:Y:S02]  /*78d0*/  UISETP.GE.U32.AND UP1, UPT, UR4, UR10, UPT ;  /* 0x0000000a0400728c */ /* 0x000fe4000bf26070 */
[----:B------:R-:W-:-:S09]  /*78e0*/  UISETP.GE.AND UP0, UPT, UR7, URZ, UPT ;  /* 0x0000003f0700728c */ /* 0x000fd2000bf06270 */
[----:B------:R-:W-:Y:S02]  /*78f0*/  @UP1 UIADD3 UR5, UR5, 0x1, URZ ;  /* 0x0000000105051890 */ /* 0x000fe4000fffe03f */
[----:B------:R-:W-:Y:S02]  /*7900*/  UISETP.NE.AND UP1, UPT, UR6, URZ, UPT ;  /* 0x0000003f0600728c */ /* 0x000fe4000bf25270 */
[----:B------:R-:W-:-:S09]  /*7910*/  @!UP0 UIADD3 UR5, -UR5, URZ, URZ ;  /* 0x0000003f05058290 */ /* 0x000fd2000fffe13f */
[----:B------:R-:W-:-:S07]  /*7920*/  @!UP1 ULOP3.LUT UR5, URZ, UR6, URZ, 0x33, !UPT ;  /* 0x000000063f059292 */ /* 0x000fce000f8e333f */
[----:B------:R-:W-:-:S05]  /*7930*/  UMOV UR37, UR5 ;  /* 0x0000000500257c82 */ /* 0x000fca0008000000 */
.L_x_41:
[----:B------:R-:W-:Y:S02]  /*7940*/  UIMAD UR48, UR47, UR37, URZ ;  /* 0x000000252f3072a4 */ /* 0x000fe4000f8e023f */
[----:B------:R-:W-:Y:S02]  /*7950*/  MOV R3, UR37 ;  /* 0x0000002500037c02 */ /* 0x000fe40008000f00 */
[----:B------:R-:W-:Y:S02]  /*7960*/  MOV R8, 0x1 ;  /* 0x0000000100087802 */ /* 0x000fe40000000f00 */
[----:B------:R-:W-:-:S05]  /*7970*/  IMAD.U32 R2, RZ, RZ, UR48 ;  /* 0x00000030ff027e24 */ /* 0x000fca000f8e00ff */
[----:B------:R-:W-:-:S04]  /*7980*/  VIADDMNMX R2, R2, R3, UR44, PT ;  /* 0x0000002c02027e46 */ /* 0x000fc8000b800103 */
[----:B------:R-:W-:Y:S01]  /*7990*/  R2UR UR49, R2 ;  /* 0x00000000023172ca */ /* 0x000fe200000e0000 */
[----:B------:R-:W-:-:S12]  /*79a0*/  IMAD.MOV.U32 R2, RZ, RZ, RZ ;  /* 0x000000ffff027224 */ /* 0x000fd800078e00ff */
[----:B------:R-:W-:-:S06]  /*79b0*/  UISETP.GT.AND UP0, UPT, UR49, UR48, UPT ;  /* 0x000000303100728c */ /* 0x000fcc000bf04270 */
[----:B------:R-:W-:-:S13]  /*79c0*/  PLOP3.LUT P0, PT, PT, PT, UP0, 0x80, 0x0 ;  /* 0x000000000000781c */ /* 0x000fda0003f0f008 */
[----:B------:R-:W-:Y:S05]  /*79d0*/  @!P0 BRA `(.L_x_40) ;  /* 0x0000003000008947 */ /* 0x000fea0003800000 */
[----:B------:R-:W0:Y:S01]  /*79e0*/  S2UR UR4, SR_CgaCtaId ;  /* 0x00000000000479c3 */ /* 0x000e220000008800 */
[----:B------:R-:W-:Y:S02]  /*79f0*/  UMOV UR45, 0x400 ;  /* 0x00000400002d7882 */ /* 0x000fe40000000000 */
[----:B0-----:R-:W-:-:S04]  /*7a00*/  ULEA UR45, UR4, UR45, 0x18 ;  /* 0x0000002d042d7291 */ /* 0x001fc8000f8ec03f */
[----:B------:R-:W-:-:S04]  /*7a10*/  UIADD3 UR4, UR45, 0x18400, URZ ;  /* 0x000184002d047890 */ /* 0x000fc8000fffe03f */
[----:B------:R-:W-:-:S06]  /*7a20*/  ULOP3.LUT UP0, URZ, UR4, 0x3ff, URZ, 0xc0, !UPT ;  /* 0x000003ff043f7892 */ /* 0x000fcc000f80c03f */
[----:B------:R-:W-:-:S13]  /*7a30*/  PLOP3.LUT P0, PT, PT, PT, UP0, 0x80, 0x0 ;  /* 0x000000000000781c */ /* 0x000fda0003f0f008 */
[----:B------:R-:W-:Y:S05]  /*7a40*/  @!P0 BRA `(.L_x_42) ;  /* 0x0000000000408947 */ /* 0x000fea0003800000 */
[----:B------:R-:W-:Y:S01]  /*7a50*/  MOV R2, 0x0 ;  /* 0x0000000000027802 */ /* 0x000fe20000000f00 */
[----:B------:R-:W-:Y:S01]  /*7a60*/  ULDC.64 UR4, c[0x4][0x90] ;  /* 0x0100240000047ab9 */ /* 0x000fe20000000a00 */
[----:B------:R-:W-:Y:S01]  /*7a70*/  ULDC.64 UR6, c[0x4][0x98] ;  /* 0x0100260000067ab9 */ /* 0x000fe20000000a00 */
[----:B------:R-:W-:Y:S01]  /*7a80*/  IMAD.U32 R4, RZ, RZ, UR4 ;  /* 0x00000004ff047e24 */ /* 0x000fe2000f8e00ff */
[----:B------:R-:W-:Y:S01]  /*7a90*/  MOV R6, UR6 ;  /* 0x0000000600067c02 */ /* 0x000fe20008000f00 */
[----:B------:R-:W-:Y:S01]  /*7aa0*/  IMAD.U32 R5, RZ, RZ, UR5 ;  /* 0x00000005ff057e24 */ /* 0x000fe2000f8e00ff */
[----:B------:R-:W0:Y:S01]  /*7ab0*/  LDC.64 R2, c[0x4][R2] ;  /* 0x0100000002027b82 */ /* 0x000e220000000a00 */
[----:B------:R-:W-:Y:S01]  /*7ac0*/  ULDC.64 UR4, c[0x4][0x8] ;  /* 0x0100020000047ab9 */ /* 0x000fe20000000a00 */
[----:B------:R-:W-:Y:S01]  /*7ad0*/  IMAD.U32 R7, RZ, RZ, UR7 ;  /* 0x00000007ff077e24 */ /* 0x000fe2000f8e00ff */
[----:B------:R-:W-:Y:S01]  /*7ae0*/  MOV R11, UR5 ;  /* 0x00000005000b7c02 */ /* 0x000fe20008000f00 */
[----:B------:R-:W-:Y:S01]  /*7af0*/  IMAD.U32 R10, RZ, RZ, UR4 ;  /* 0x00000004ff0a7e24 */ /* 0x000fe2000f8e00ff */
[----:B------:R-:W-:Y:S01]  /*7b00*/  MOV R13, RZ ;  /* 0x000000ff000d7202 */ /* 0x000fe20000000f00 */
[----:B------:R-:W-:-:S02]  /*7b10*/  IMAD.MOV.U32 R8, RZ, RZ, 0x70 ;  /* 0x00000070ff087424 */ /* 0x000fc400078e00ff */
[----:B------:R-:W-:-:S07]  /*7b20*/  IMAD.MOV.U32 R12, RZ, RZ, 0x1 ;  /* 0x00000001ff0c7424 */ /* 0x000fce00078e00ff */
[----:B------:R-:W-:-:S07]  /*7b30*/  LEPC R20, `(.L_x_42) ;  /* 0x000000001014794e */ /* 0x000fce0000000000 */
[----:B0----5:R-:W-:Y:S05]  /*7b40*/  CALL.ABS.NOINC R2 ;  /* 0x0000000002007343 */ /* 0x021fea0003c00000 */
.L_x_42:
        /* <DEDUP_REMOVED lines=8> */
[----:B------:R0:W1:Y:S01]  /*7bd0*/  LDC.64 R2, c[0x4][R16] ;  /* 0x0100000010027b82 */ /* 0x0000620000000a00 */
[----:B------:R-:W-:Y:S01]  /*7be0*/  IMAD.U32 R5, RZ, RZ, UR5 ;  /* 0x00000005ff057e24 */ /* 0x000fe2000f8e00ff */
[----:B------:R-:W-:Y:S01]  /*7bf0*/  ULDC.64 UR4, c[0x4][0x10] ;  /* 0x0100040000047ab9 */ /* 0x000fe20000000a00 */
[----:B------:R-:W-:Y:S01]  /*7c00*/  MOV R6, UR6 ;  /* 0x0000000600067c02 */ /* 0x000fe20008000f00 */
[----:B------:R-:W-:Y:S01]  /*7c10*/  IMAD.U32 R7, RZ, RZ, UR7 ;  /* 0x00000007ff077e24 */ /* 0x000fe2000f8e00ff */
[----:B------:R-:W-:Y:S01]  /*7c20*/  MOV R11, UR5 ;  /* 0x00000005000b7c02 */ /* 0x000fe20008000f00 */
[----:B------:R-:W-:Y:S01]  /*7c30*/  IMAD.U32 R10, RZ, RZ, UR4 ;  /* 0x00000004ff0a7e24 */ /* 0x000fe2000f8e00ff */
[----:B------:R-:W-:Y:S01]  /*7c40*/  MOV R13, RZ ;  /* 0x000000ff000d7202 */ /* 0x000fe20000000f00 */
[----:B------:R-:W-:-:S02]  /*7c50*/  IMAD.MOV.U32 R8, RZ, RZ, 0x70 ;  /* 0x00000070ff087424 */ /* 0x000fc400078e00ff */
[----:B0-----:R-:W-:-:S07]  /*7c60*/  IMAD.MOV.U32 R12, RZ, RZ, 0x1 ;  /* 0x00000001ff0c7424 */ /* 0x001fce00078e00ff */
[----:B------:R-:W-:-:S07]  /*7c70*/  LEPC R20, `(.L_x_44) ;  /* 0x000000001014794e */ /* 0x000fce0000000000 */
[----:B-1---5:R-:W-:Y:S05]  /*7c80*/  CALL.ABS.NOINC R2 ;  /* 0x0000000002007343 */ /* 0x022fea0003c00000 */
.L_x_44:
[----:B------:R0:W1:Y:S01]  /*7c90*/  LDC.64 R2, c[0x4][R16] ;  /* 0x0100000010027b82 */ /* 0x0000620000000a00 */
[----:B------:R-:W-:Y:S01]  /*7ca0*/  ULDC.64 UR4, c[0x4][0x90] ;  /* 0x0100240000047ab9 */ /* 0x000fe20000000a00 */
[----:B------:R-:W-:Y:S01]  /*7cb0*/  ULDC.64 UR6, c[0x4][0x98] ;  /* 0x0100260000067ab9 */ /* 0x000fe20000000a00 */
[----:B------:R-:W-:Y:S01]  /*7cc0*/  IMAD.U32 R4, RZ, RZ, UR4 ;  /* 0x00000004ff047e24 */ /* 0x000fe2000f8e00ff */
[----:B------:R-:W-:Y:S01]  /*7cd0*/  MOV R6, UR6 ;  /* 0x0000000600067c02 */ /* 0x000fe20008000f00 */
[----:B------:R-:W-:Y:S01]  /*7ce0*/  IMAD.U32 R5, RZ, RZ, UR5 ;  /* 0x00000005ff057e24 */ /* 0x000fe2000f8e00ff */
[----:B------:R-:W-:Y:S01]  /*7cf0*/  ULDC.64 UR4, c[0x4][0x18] ;  /* 0x0100060000047ab9 */ /* 0x000fe20000000a00 */
[----:B------:R-:W-:Y:S01]  /*7d00*/  IMAD.U32 R7, RZ, RZ, UR7 ;  /* 0x00000007ff077e24 */ /* 0x000fe2000f8e00ff */
[----:B------:R-:W-:Y:S01]  /*7d10*/  MOV R11, UR5 ;  /* 0x00000005000b7c02 */ /* 0x000fe20008000f00 */
[----:B------:R-:W-:Y:S01]  /*7d20*/  IMAD.U32 R10, RZ, RZ, UR4 ;  /* 0x00000004ff0a7e24 */ /* 0x000fe2000f8e00ff */
[----:B------:R-:W-:Y:S01]  /*7d30*/  MOV R13, RZ ;  /* 0x000000ff000d7202 */ /* 0x000fe20000000f00 */
[----:B------:R-:W-:-:S02]  /*7d40*/  IMAD.MOV.U32 R8, RZ, RZ, 0x70 ;  /* 0x00000070ff087424 */ /* 0x000fc400078e00ff */
[----:B0-----:R-:W-:-:S07]  /*7d50*/  IMAD.MOV.U32 R12, RZ, RZ, 0x1 ;  /* 0x00000001ff0c7424 */ /* 0x001fce00078e00ff */
[----:B------:R-:W-:-:S07]  /*7d60*/  LEPC R20, `(.L_x_43) ;  /* 0x000000001014794e */ /* 0x000fce0000000000 */
[----:B-1----:R-:W-:Y:S05]  /*7d70*/  CALL.ABS.NOINC R2 ;  /* 0x0000000002007343 */ /* 0x002fea0003c00000 */
.L_x_43:
[----:B------:R-:W0:Y:S01]  /*7d80*/  LDC.64 R2, c[0x0][0x9f8] ;  /* 0x00027e00ff027b82 */ /* 0x000e220000000a00 */
[----:B------:R-:W-:Y:S01]  /*7d90*/  IMAD.SHL.U32 R6, R25, 0x8, RZ ;  /* 0x0000000819067824 */ /* 0x000fe200078e00ff */
[----:B------:R-:W-:Y:S01]  /*7da0*/  ULDC UR4, c[0x0][0x2f4] ;  /* 0x0000bd0000047ab9 */ /* 0x000fe20000000800 */
[----:B------:R-:W-:Y:S01]  /*7db0*/  IMAD.MOV.U32 R32, RZ, RZ, R27 ;  /* 0x000000ffff207224 */ /* 0x000fe200078e001b */
[----:B------:R-:W-:-:S04]  /*7dc0*/  ULDC UR5, c[0x0][0x320] ;  /* 0x0000c80000057ab9 */ /* 0x000fc80000000800 */
[----:B------:R-:W1:Y:S01]  /*7dd0*/  LDC R16, c[0x0][0x430] ;  /* 0x00010c00ff107b82 */ /* 0x000e620000000800 */
[----:B0-----:R-:W-:-:S04]  /*7de0*/  ISETP.NE.U32.AND P0, PT, R2, RZ, PT ;  /* 0x000000ff0200720c */ /* 0x001fc80003f05070 */
[----:B------:R-:W-:-:S13]  /*7df0*/  ISETP.NE.AND.EX P0, PT, R3, RZ, PT, P0 ;  /* 0x000000ff0300720c */ /* 0x000fda0003f05300 */
[----:B------:R-:W0:Y:S01]  /*7e00*/  @P0 LDC.64 R2, c[0x0][0x9f8] ;  /* 0x00027e00ff020b82 */ /* 0x000e220000000a00 */
[----:B------:R-:W-:-:S04]  /*7e10*/  LOP3.LUT R30, R6, 0x38, RZ, 0xc0, !PT ;  /* 0x00000038061e7812 */ /* 0x000fc800078ec0ff */
[----:B------:R-:W-:Y:S02]  /*7e20*/  LOP3.LUT R19, R30, 0x40, RZ, 0xfc, !PT ;  /* 0x000000401e137812 */ /* 0x000fe400078efcff */
[----:B------:R-:W-:Y:S02]  /*7e30*/  LOP3.LUT R22, R22, 0xfffffffb, RZ, 0xc0, !PT ;  /* 0xfffffffb16167812 */ /* 0x000fe400078ec0ff */
[----:B------:R-:W-:Y:S01]  /*7e40*/  ISETP.GE.AND P2, PT, R19, UR4, PT ;  /* 0x0000000413007c0c */ /* 0x000fe2000bf46270 */
[----:B0-----:R-:W-:-:S05]  /*7e50*/  @P0 IMAD.WIDE R2, R27, 0x4, R2 ;  /* 0x000000041b020825 */ /* 0x001fca00078e0202 */
[----:B------:R0:W5:Y:S01]  /*7e60*/  @P0 LDG.E R32, desc[UR38][R2.64] ;  /* 0x0000002602200981 */ /* 0x000162000c1e1900 */
[C---:B------:R-:W-:Y:S01]  /*7e70*/  ISETP.GE.AND P0, PT, R30.reuse, UR4, PT ;  /* 0x000000041e007c0c */ /* 0x040fe2000bf06270 */
[----:B------:R-:W-:Y:S01]  /*7e80*/  UMOV UR6, 0xffffffff ;  /* 0xffffffff00067882 */ /* 0x000fe20000000000 */
[C---:B------:R-:W-:Y:S02]  /*7e90*/  LOP3.LUT R23, R30.reuse, 0x80, RZ, 0xfc, !PT ;  /* 0x000000801e177812 */ /* 0x040fe400078efcff */
[----:B------:R-:W-:Y:S02]  /*7ea0*/  SHF.L.U32 R26, R25, 0x4, RZ ;  /* 0x00000004191a7819 */ /* 0x000fe400000006ff */
[----:B------:R-:W-:Y:S02]  /*7eb0*/  ISETP.GE.AND P1, PT, R23, UR4, PT ;  /* 0x0000000417007c0c */ /* 0x000fe4000bf26270 */
[----:B------:R-:W-:Y:S02]  /*7ec0*/  ISETP.GE.AND P3, PT, R30, UR5, PT ;  /* 0x000000051e007c0c */ /* 0x000fe4000bf66270 */
[----:B------:R-:W-:-:S02]  /*7ed0*/  LOP3.LUT R10, R25, 0x7f, RZ, 0xc0, !PT ;  /* 0x0000007f190a7812 */ /* 0x000fc400078ec0ff */
[----:B------:R-:W-:Y:S02]  /*7ee0*/  LOP3.LUT R26, R26, 0x70, RZ, 0xc0, !PT ;  /* 0x000000701a1a7812 */ /* 0x000fe400078ec0ff */
[----:B------:R-:W-:Y:S02]  /*7ef0*/  @P0 LOP3.LUT R22, R22, 0x4, RZ, 0xfc, !PT ;  /* 0x0000000416160812 */ /* 0x000fe400078efcff */
[----:B------:R-:W-:Y:S02]  /*7f00*/  ISETP.GE.AND P0, PT, R19, UR5, PT ;  /* 0x0000000513007c0c */ /* 0x000fe4000bf06270 */
[----:B------:R-:W-:-:S04]  /*7f10*/  LOP3.LUT R22, R22, 0xfffffffd, RZ, 0xc0, !PT ;  /* 0xfffffffd16167812 */ /* 0x000fc800078ec0ff */
[----:B------:R-:W-:-:S04]  /*7f20*/  @P2 LOP3.LUT R22, R22, 0x2, RZ, 0xfc, !PT ;  /* 0x0000000216162812 */ /* 0x000fc800078efcff */
[----:B------:R-:W-:-:S04]  /*7f30*/  LOP3.LUT R22, R22, 0xfffffffe, RZ, 0xc0, !PT ;  /* 0xfffffffe16167812 */ /* 0x000fc800078ec0ff */
[----:B------:R-:W-:Y:S01]  /*7f40*/  @P1 LOP3.LUT R22, R22, 0x1, RZ, 0xfc, !PT ;  /* 0x0000000116161812 */ /* 0x000fe200078efcff */
[----:B01----:R-:W-:Y:S06]  /*7f50*/  BRA.DIV UR6, `(.L_x_45) ;  /* 0x0000002e06e07947 */ /* 0x003fec000b800000 */
.L_x_87:
[----:B------:R-:W-:Y:S01]  /*7f60*/  UIADD3 UR4, UR49, -0x1, URZ ;  /* 0xffffffff31047890 */ /* 0x000fe2000fffe03f */
[----:B------:R-:W-:Y:S02]  /*7f70*/  SHF.R.U32.HI R37, RZ, 0x3, R10 ;  /* 0x00000003ff257819 */ /* 0x000fe4000001160a */
[----:B------:R-:W-:Y:S02]  /*7f80*/  ISETP.NE.AND P2, PT, R16, 0x1, PT ;  /* 0x000000011000780c */ /* 0x000fe40003f45270 */
[----:B------:R-:W-:Y:S01]  /*7f90*/  LOP3.LUT R33, R26, R37, RZ, 0xfc, !PT ;  /* 0x000000251a217212 */ /* 0x000fe200078efcff */
[----:B------:R-:W-:Y:S01]  /*7fa0*/  IMAD.U32 R0, RZ, RZ, UR4 ;  /* 0x00000004ff007e24 */ /* 0x000fe2000f8e00ff */
[----:B-----5:R-:W-:Y:S02]  /*7fb0*/  SHF.R.S32.HI R34, RZ, 0x1f, R32 ;  /* 0x0000001fff227819 */ /* 0x020fe40000011420 */
[----:B------:R-:W-:Y:S01]  /*7fc0*/  LOP3.LUT R22, R22, 0xffffffdf, RZ, 0xc0, !PT ;  /* 0xffffffdf16167812 */ /* 0x000fe200078ec0ff */
[----:B------:R-:W-:-:S05]  /*7fd0*/  IMAD R7, R0, 0x60, R33 ;  /* 0x0000006000077824 */ /* 0x000fca00078e0221 */
[C---:B------:R-:W-:Y:S01]  /*7fe0*/  ISETP.GE.AND P1, PT, R7.reuse, UR43, PT ;  /* 0x0000002b07007c0c */ /* 0x040fe2000bf26270 */
[----:B------:R-:W0:Y:S01]  /*7ff0*/  @P2 LDC R0, c[0x0][0x434] ;  /* 0x00010d00ff002b82 */ /* 0x000e220000000800 */
[----:B------:R-:W-:Y:S01]  /*8000*/  IMAD.IADD R7, R7, 0x1, R18 ;  /* 0x0000000107077824 */ /* 0x000fe200078e0212 */
[----:B------:R-:W-:Y:S02]  /*8010*/  @P2 LOP3.LUT R22, R22, 0x20, RZ, 0xfc, !PT ;  /* 0x0000002016162812 */ /* 0x000fe400078efcff */
[----:B------:R-:W-:Y:S02]  /*8020*/  ISETP.GT.U32.OR P1, PT, R33, 0x5f, P1 ;  /* 0x0000005f2100780c */ /* 0x000fe40000f24470 */
[----:B------:R-:W-:Y:S02]  /*8030*/  MOV R11, R7 ;  /* 0x00000007000b7202 */ /* 0x000fe40000000f00 */
[----:B------:R-:W1:Y:S09]  /*8040*/  @P2 LDC R3, c[0x0][0x438] ;  /* 0x00010e00ff032b82 */ /* 0x000e720000000800 */
[----:B------:R-:W2:Y:S01]  /*8050*/  @!P1 LDC.64 R8, c[0x0][0x428] ;  /* 0x00010a00ff089b82 */ /* 0x000ea20000000a00 */
[----:B0-----:R-:W-:-:S07]  /*8060*/  @P2 IMAD.HI.U32 R0, R7, R0, RZ ;  /* 0x0000000007002227 */ /* 0x001fce00078e00ff */
[----:B------:R-:W0:Y:S01]  /*8070*/  @!P1 LDC.64 R4, c[0x0][0x418] ;  /* 0x00010600ff049b82 */ /* 0x000e220000000a00 */
[----:B-1----:R-:W-:-:S04]  /*8080*/  @P2 SHF.R.U32.HI R11, RZ, R3, R0 ;  /* 0x00000003ff0b2219 */ /* 0x002fc80000011600 */
[--C-:B------:R-:W-:Y:S01]  /*8090*/  @!P1 SHF.R.S32.HI R3, RZ, 0x1f, R11.reuse ;  /* 0x0000001fff039819 */ /* 0x100fe2000001140b */
[----:B------:R-:W-:Y:S02]  /*80a0*/  @!P1 IMAD.MOV.U32 R2, RZ, RZ, R11 ;  /* 0x000000ffff029224 */ /* 0x000fe400078e000b */
[-C--:B--2---:R-:W-:Y:S02]  /*80b0*/  @!P1 IMAD R0, R34, R8.reuse, RZ ;  /* 0x0000000822009224 */ /* 0x084fe400078e02ff */
[----:B------:R-:W-:-:S04]  /*80c0*/  @!P1 IMAD.WIDE.U32 R2, R32, R8, R2 ;  /* 0x0000000820029225 */ /* 0x000fc800078e0002 */
[----:B------:R-:W-:Y:S01]  /*80d0*/  @!P1 IMAD R9, R32, R9, R0 ;  /* 0x0000000920099224 */ /* 0x000fe200078e0200 */
[----:B0-----:R-:W-:-:S03]  /*80e0*/  @!P1 LEA R4, P2, R2, R4, 0x2 ;  /* 0x0000000402049211 */ /* 0x001fc600078410ff */
[----:B------:R-:W-:-:S05]  /*80f0*/  @!P1 IMAD.IADD R0, R3, 0x1, R9 ;  /* 0x0000000103009824 */ /* 0x000fca00078e0209 */
[----:B------:R-:W-:Y:S02]  /*8100*/  @!P1 LEA.HI.X R5, R2, R5, R0, 0x2, P2 ;  /* 0x0000000502059211 */ /* 0x000fe400010f1400 */
[----:B------:R-:W-:-:S06]  /*8110*/  MOV R0, RZ ;  /* 0x000000ff00007202 */ /* 0x000fcc0000000f00 */
[----:B------:R0:W5:Y:S01]  /*8120*/  @!P1 LDG.E R0, desc[UR38][R4.64] ;  /* 0x0000002604009981 */ /* 0x000162000c1e1900 */
[----:B------:R-:W-:Y:S01]  /*8130*/  ULOP3.LUT UR5, UR36, 0x2, URZ, 0xfc, !UPT ;  /* 0x0000000224057892 */ /* 0x000fe2000f8efc3f */
[----:B------:R-:W-:Y:S01]  /*8140*/  IMAD.MOV R2, RZ, RZ, -R11 ;  /* 0x000000ffff027224 */ /* 0x000fe200078e0a0b */
[----:B------:R-:W-:Y:S01]  /*8150*/  LOP3.LUT R22, R22, 0xffffffef, RZ, 0xc0, !PT ;  /* 0xffffffef16167812 */ /* 0x000fe200078ec0ff */
[----:B------:R-:W-:Y:S01]  /*8160*/  IMAD.U32 R31, RZ, RZ, UR42 ;  /* 0x0000002aff1f7e24 */ /* 0x000fe2000f8e00ff */
[----:B------:R-:W-:Y:S01]  /*8170*/  SEL R29, RZ, 0x1, P3 ;  /* 0x00000001ff1d7807 */ /* 0x000fe20001800000 */
[----:B------:R-:W-:Y:S01]  /*8180*/  IMAD R7, R16, R2, R7 ;  /* 0x0000000210077224 */ /* 0x000fe200078e0207 */
[----:B------:R-:W-:Y:S01]  /*8190*/  SEL R2, RZ, 0xffffffff, P0 ;  /* 0xffffffffff027807 */ /* 0x000fe20000000000 */
[----:B------:R-:W-:Y:S01]  /*81a0*/  IMAD.U32 R36, RZ, RZ, UR5 ;  /* 0x00000005ff247e24 */ /* 0x000fe2000f8e00ff */
[----:B------:R-:W-:Y:S01]  /*81b0*/  ISETP.GT.U32.AND P0, PT, R33, 0x5f, PT ;  /* 0x0000005f2100780c */ /* 0x000fe20003f04070 */
[----:B------:R-:W-:Y:S01]  /*81c0*/  IMAD.U32 R28, RZ, RZ, UR4 ;  /* 0x00000004ff1c7e24 */ /* 0x000fe2000f8e00ff */
[----:B------:R-:W-:-:S02]  /*81d0*/  LOP3.LUT R22, R22, 0xfffffff7, RZ, 0xc0, !PT ;  /* 0xfffffff716167812 */ /* 0x000fc400078ec0ff */
[----:B------:R-:W-:Y:S02]  /*81e0*/  ISETP.NE.AND P4, PT, R36, 0x3, PT ;  /* 0x000000032400780c */ /* 0x000fe40003f85270 */
[----:B------:R-:W-:Y:S02]  /*81f0*/  SHF.L.U32 R2, R2, 0x1, RZ ;  /* 0x0000000102027819 */ /* 0x000fe400000006ff */
[----:B------:R-:W-:Y:S02]  /*8200*/  SHF.R.S32.HI R31, RZ, 0x1f, R31 ;  /* 0x0000001fff1f7819 */ /* 0x000fe4000001141f */
[----:B------:R-:W-:-:S03]  /*8210*/  LOP3.LUT R29, R2, 0x2, R29, 0xe2, !PT ;  /* 0x00000002021d7812 */ /* 0x000fc600078ee21d */
[----:B------:R-:W-:-:S04]  /*8220*/  @P0 LOP3.LUT R22, R22, 0x8, RZ, 0xfc, !PT ;  /* 0x0000000816160812 */ /* 0x000fc800078efcff */
[----:B------:R-:W-:Y:S01]  /*8230*/  @P4 LOP3.LUT R22, R22, 0x10, RZ, 0xfc, !PT ;  /* 0x0000001016164812 */ /* 0x000fe200078efcff */
[----:B0-----:R-:W-:Y:S06]  /*8240*/  @!P4 BRA `(.L_x_46) ;  /* 0x000000000004c947 */ /* 0x001fec0003800000 */
[----:B------:R-:W-:Y:S01]  /*8250*/  BPT.TRAP 0x1 ;  /* 0x000000040000795c */ /* 0x000fe20000300000 */
.L_x_46:
[----:B------:R-:W-:Y:S01]  /*8260*/  SHF.R.S32.HI R5, RZ, 0x1f, R7 ;  /* 0x0000001fff057819 */ /* 0x000fe20000011407 */
[----:B------:R-:W-:Y:S01]  /*8270*/  ULDC.64 UR4, c[0x0][0x328] ;  /* 0x0000ca0000047ab9 */ /* 0x000fe20000000a00 */
[----:B-----5:R-:W-:Y:S02]  /*8280*/  SHF.R.S32.HI R4, RZ, 0x1f, R0 ;  /* 0x0000001fff047819 */ /* 0x020fe40000011400 */
[----:B------:R-:W-:Y:S01]  /*8290*/  R2UR UR6, R31 ;  /* 0x000000001f0672ca */ /* 0x000fe200000e0000 */
[----:B------:R-:W-:-:S04]  /*82a0*/  IMAD R2, R5, UR4, RZ ;  /* 0x0000000405027c24 */ /* 0x000fc8000f8e02ff */
[C---:B------:R-:W-:Y:S02]  /*82b0*/  IMAD R9, R7.reuse, UR5, R2 ;  /* 0x0000000507097c24 */ /* 0x040fe4000f8e0202 */
[----:B------:R-:W-:Y:S01]  /*82c0*/  IMAD.WIDE.U32 R2, R7, UR4, RZ ;  /* 0x0000000407027c25 */ /* 0x000fe2000f8e00ff */
[----:B------:R-:W-:-:S04]  /*82d0*/  ULDC.64 UR4, c[0x0][0x338] ;  /* 0x0000ce0000047ab9 */ /* 0x000fc80000000a00 */
[----:B------:R-:W-:Y:S01]  /*82e0*/  IADD3 R3, R3, R9, RZ ;  /* 0x0000000903037210 */ /* 0x000fe20007ffe0ff */
[----:B------:R-:W-:-:S04]  /*82f0*/  IMAD R9, R4, UR4, RZ ;  /* 0x0000000404097c24 */ /* 0x000fc8000f8e02ff */
[C---:B------:R-:W-:Y:S02]  /*8300*/  IMAD R9, R0.reuse, UR5, R9 ;  /* 0x0000000500097c24 */ /* 0x040fe4000f8e0209 */
[----:B------:R-:W-:Y:S01]  /*8310*/  IMAD.WIDE.U32 R2, R0, UR4, R2 ;  /* 0x0000000400027c25 */ /* 0x000fe2000f8e0002 */
[----:B------:R-:W-:-:S03]  /*8320*/  ULDC.64 UR4, c[0x0][0x330] ;  /* 0x0000cc0000047ab9 */ /* 0x000fc60000000a00 */
[----:B------:R-:W-:Y:S02]  /*8330*/  IMAD.IADD R3, R3, 0x1, R9 ;  /* 0x0000000103037824 */ /* 0x000fe400078e0209 */
[----:B------:R-:W-:Y:S01]  /*8340*/  IMAD.U32 R9, RZ, RZ, UR4 ;  /* 0x00000004ff097e24 */ /* 0x000fe2000f8e00ff */
[----:B------:R-:W-:-:S03]  /*8350*/  UIMAD UR4, UR6, UR4, URZ ;  /* 0x00000004060472a4 */ /* 0x000fc6000f8e023f */
[----:B------:R-:W-:Y:S01]  /*8360*/  IMAD.WIDE.U32 R2, R9, UR42, R2 ;  /* 0x0000002a09027c25 */ /* 0x000fe2000f8e0002 */
[----:B------:R-:W-:Y:S01]  /*8370*/  UIMAD UR4, UR42, UR5, UR4 ;  /* 0x000000052a0472a4 */ /* 0x000fe2000f8e0204 */
[----:B------:R-:W-:Y:S02]  /*8380*/  ULDC.64 UR6, c[0x0][0x318] ;  /* 0x0000c60000067ab9 */ /* 0x000fe40000000a00 */
[----:B------:R-:W-:-:S03]  /*8390*/  LEA R16, P0, R2, UR6, 0x1 ;  /* 0x0000000602107c11 */ /* 0x000fc6000f8008ff */
[----:B------:R-:W-:-:S04]  /*83a0*/  IADD3 R17, R3, UR4, RZ ;  /* 0x0000000403117c10 */ /* 0x000fc8000fffe0ff */
[----:B------:R-:W-:Y:S01]  /*83b0*/  LEA.HI.X R17, R2, UR7, R17, 0x1, P0 ;  /* 0x0000000702117c11 */ /* 0x000fe200080f0c11 */
[----:B------:R-:W-:-:S05]  /*83c0*/  IMAD.MOV.U32 R2, RZ, RZ, 0x1 ;  /* 0x00000001ff027424 */ /* 0x000fca00078e00ff */
[----:B------:R-:W-:-:S04]  /*83d0*/  SHF.L.U32 R2, R2, 0x1f, RZ ;  /* 0x0000001f02027819 */ /* 0x000fc800000006ff */
[----:B------:R-:W0:Y:S02]  /*83e0*/  SYNCS.PHASECHK.TRANS64.TRYWAIT P0, [UR45+0x2a840], R2 ;  /* 0x02a84002ff0075a7 */ /* 0x000e24000800016d */
[----:B0-----:R-:W-:Y:S05]  /*83f0*/  @!P0 BRA `(.L_x_47) ;  /* 0x0000002800d88947 */ /* 0x001fea0003800000 */
.L_x_88:
[----:B------:R-:W-:Y:S01]  /*8400*/  ULDC.64 UR4, c[0x0][0x300] ;  /* 0x0000c00000047ab9 */ /* 0x000fe20000000a00 */
[----:B------:R-:W-:Y:S01]  /*8410*/  R2UR UR6, R31 ;  /* 0x000000001f0672ca */ /* 0x000fe200000e0000 */
[----:B0-----:R-:W-:Y:S01]  /*8420*/  IMAD R2, R5, UR4, RZ ;  /* 0x0000000405027c24 */ /* 0x001fe2000f8e02ff */
[C---:B------:R-:W-:Y:S02]  /*8430*/  LOP3.LUT P3, RZ, R22.reuse, 0x4, RZ, 0xc0, !PT ;  /* 0x0000000416ff7812 */ /* 0x040fe4000786c0ff */
[C---:B------:R-:W-:Y:S01]  /*8440*/  LOP3.LUT P2, RZ, R22.reuse, 0x2, RZ, 0xc0, !PT ;  /* 0x0000000216ff7812 */ /* 0x040fe2000784c0ff */
[C---:B------:R-:W-:Y:S01]  /*8450*/  IMAD R5, R7.reuse, UR5, R2 ;  /* 0x0000000507057c24 */ /* 0x040fe2000f8e0202 */
[----:B------:R-:W-:Y:S01]  /*8460*/  LOP3.LUT P1, RZ, R22, 0x1, RZ, 0xc0, !PT ;  /* 0x0000000116ff7812 */ /* 0x000fe2000782c0ff */
[----:B------:R-:W-:Y:S01]  /*8470*/  IMAD.WIDE.U32 R2, R7, UR4, RZ ;  /* 0x0000000407027c25 */ /* 0x000fe2000f8e00ff */
[----:B------:R-:W-:-:S03]  /*8480*/  ULDC.64 UR4, c[0x0][0x310] ;  /* 0x0000c40000047ab9 */ /* 0x000fc60000000a00 */
[----:B------:R-:W-:Y:S02]  /*8490*/  IMAD.IADD R3, R3, 0x1, R5 ;  /* 0x0000000103037824 */ /* 0x000fe400078e0205 */
[----:B------:R-:W-:Y:S02]  /*84a0*/  IMAD R5, R4, UR4, RZ ;  /* 0x0000000404057c24 */ /* 0x000fe4000f8e02ff */
[----:B------:R-:W-:-:S04]  /*84b0*/  IMAD.WIDE.U32 R2, R0, UR4, R2 ;  /* 0x0000000400027c25 */ /* 0x000fc8000f8e0002 */
[----:B------:R-:W-:Y:S01]  /*84c0*/  IMAD R5, R0, UR5, R5 ;  /* 0x0000000500057c24 */ /* 0x000fe2000f8e0205 */
[----:B------:R-:W-:-:S04]  /*84d0*/  ULDC.64 UR4, c[0x0][0x308] ;  /* 0x0000c20000047ab9 */ /* 0x000fc80000000a00 */
[----:B------:R-:W-:Y:S01]  /*84e0*/  IADD3 R3, R3, R5, RZ ;  /* 0x0000000503037210 */ /* 0x000fe20007ffe0ff */
[----:B------:R-:W-:Y:S01]  /*84f0*/  IMAD.U32 R5, RZ, RZ, UR4 ;  /* 0x00000004ff057e24 */ /* 0x000fe2000f8e00ff */
[----:B------:R-:W-:-:S03]  /*8500*/  UIMAD UR4, UR6, UR4, URZ ;  /* 0x00000004060472a4 */ /* 0x000fc6000f8e023f */
[----:B------:R-:W-:Y:S01]  /*8510*/  IMAD.WIDE.U32 R2, R5, UR42, R2 ;  /* 0x0000002a05027c25 */ /* 0x000fe2000f8e0002 */
[----:B------:R-:W-:Y:S01]  /*8520*/  UIMAD UR4, UR42, UR5, UR4 ;  /* 0x000000052a0472a4 */ /* 0x000fe2000f8e0204 */
[----:B------:R-:W-:Y:S02]  /*8530*/  ULDC.64 UR6, c[0x0][0x2e8] ;  /* 0x0000ba0000067ab9 */ /* 0x000fe40000000a00 */
[----:B------:R-:W-:-:S03]  /*8540*/  LEA R0, P0, R2, UR6, 0x1 ;  /* 0x0000000602007c11 */ /* 0x000fc6000f8008ff */
[----:B------:R-:W-:Y:S01]  /*8550*/  VIADD R7, R3, UR4 ;  /* 0x0000000403077c36 */ /* 0x000fe20008000000 */
[----:B------:R-:W-:Y:S01]  /*8560*/  MOV R3, 0xffffffa0 ;  /* 0xffffffa000037802 */ /* 0x000fe20000000f00 */
[----:B------:R-:W-:-:S03]  /*8570*/  UMOV UR4, 0xffffffff ;  /* 0xffffffff00047882 */ /* 0x000fc60000000000 */
[----:B------:R-:W-:Y:S01]  /*8580*/  LEA.HI.X R7, R2, UR7, R7, 0x1, P0 ;  /* 0x0000000702077c11 */ /* 0x000fe200080f0c07 */
[----:B------:R-:W-:Y:S01]  /*8590*/  IMAD R4, R28, R3, UR43 ;  /* 0x0000002b1c047e24 */ /* 0x000fe2000f8e0203 */
[----:B------:R-:W-:-:S04]  /*85a0*/  LOP3.LUT R3, R6, 0x1c0, RZ, 0xc0, !PT ;  /* 0x000001c006037812 */ /* 0x000fc800078ec0ff */
[----:B------:R-:W-:Y:S01]  /*85b0*/  LOP3.LUT R2, R3, 0x38, R6, 0xf8, !PT ;  /* 0x0000003803027812 */ /* 0x000fe200078ef806 */
[----:B------:R-:W-:-:S03]  /*85c0*/  IMAD.IADD R6, R4, 0x1, -R37 ;  /* 0x0000000104067824 */ /* 0x000fc600078e0a25 */
[----:B------:R-:W-:Y:S01]  /*85d0*/  LOP3.LUT R2, R2, 0x38, R25, 0x78, !PT ;  /* 0x0000003802027812 */ /* 0x000fe200078e7819 */
[----:B------:R-:W-:Y:S01]  /*85e0*/  IMAD.SHL.U32 R25, R10, 0x8, RZ ;  /* 0x000000080a197824 */ /* 0x000fe200078e00ff */
[----:B------:R-:W-:-:S04]  /*85f0*/  ISETP.GE.AND P0, PT, R6, 0x1, PT ;  /* 0x000000010600780c */ /* 0x000fc80003f06270 */
[----:B------:R-:W-:Y:S01]  /*8600*/  LOP3.LUT R25, R2, 0x200, R25, 0xf8, !PT ;  /* 0x0000020002197812 */ /* 0x000fe200078ef819 */
[----:B------:R-:W-:Y:S08]  /*8610*/  BRA.DIV UR4, `(.L_x_48) ;  /* 0x0000002a04687947 */ /* 0x000ff0000b800000 */
[----:B------:R-:W-:Y:S01]  /*8620*/  SHFL.IDX PT, R3, R7, RZ, 0x181f ;  /* 0x00181fff07037589 */ /* 0x000fe200000e0000 */
[----:B------:R-:W-:-:S03]  /*8630*/  @P0 LEA R9, R25, UR45, 0x1 ;  /* 0x0000002d19090c11 */ /* 0x000fc6000f8e08ff */
[----:B------:R-:W0:Y:S04]  /*8640*/  SHFL.IDX PT, R2, R0, RZ, 0x181f ;  /* 0x00181fff00027589 */ /* 0x000e2800000e0000 */
[----:B------:R-:W-:Y:S04]  /*8650*/  SHFL.IDX PT, R5, R7, 0x1, 0x181f ;  /* 0x00381f0007057f89 */ /* 0x000fe800000e0000 */
[----:B------:R-:W-:Y:S04]  /*8660*/  SHFL.IDX PT, R4, R0, 0x1, 0x181f ;  /* 0x00381f0000047f89 */ /* 0x000fe800000e0000 */
[----:B------:R-:W1:Y:S04]  /*8670*/  SHFL.IDX PT, R14, R0, 0x2, 0x181f ;  /* 0x00581f00000e7f89 */ /* 0x000e6800000e0000 */
[----:B------:R-:W2:Y:S04]  /*8680*/  SHFL.IDX PT, R8, R7, 0x2, 0x181f ;  /* 0x00581f0007087f89 */ /* 0x000ea800000e0000 */
[----:B------:R-:W-:Y:S01]  /*8690*/  SHFL.IDX PT, R10, R0, 0x3, 0x181f ;  /* 0x00781f00000a7f89 */ /* 0x000fe200000e0000 */
[----:B0-----:R-:W-:-:S05]  /*86a0*/  @P0 IMAD.WIDE.U32 R2, R30, 0x2, R2 ;  /* 0x000000021e020825 */ /* 0x001fca00078e0002 */
[----:B------:R-:W-:Y:S04]  /*86b0*/  @P0 LDGSTS.E.BYPASS.LTC128B.128 [R9+0x18400], desc[UR38][R2.64], !P3 ;  /* 0x1840000002090fae */ /* 0x000fe8000d901d66 */
[----:B------:R-:W-:Y:S04]  /*86c0*/  @P0 LDGSTS.E.BYPASS.LTC128B.128 [R9+0x1b400], desc[UR38][R2.64+0x80], !P2 ;  /* 0x1b40008002090fae */ /* 0x000fe8000d101d66 */
[----:B------:R0:W-:Y:S01]  /*86d0*/  @P0 LDGSTS.E.BYPASS.LTC128B.128 [R9+0x1e400], desc[UR38][R2.64+0x100], !P1 ;  /* 0x1e40010002090fae */ /* 0x0001e2000c901d66 */
[----:B------:R-:W-:-:S03]  /*86e0*/  ISETP.GE.AND P0, PT, R6, 0x11, PT ;  /* 0x000000110600780c */ /* 0x000fc60003f06270 */
[----:B0-----:R-:W0:Y:S01]  /*86f0*/  SHFL.IDX PT, R9, R7, 0x3, 0x181f ;  /* 0x00781f0007097f89 */ /* 0x001e2200000e0000 */
[----:B-1----:R-:W-:-:S09]  /*8700*/  MOV R2, R14 ;  /* 0x0000000e00027202 */ /* 0x002fd20000000f00 */
[----:B------:R-:W-:Y:S01]  /*8710*/  @P0 IMAD.WIDE.U32 R4, R30, 0x2, R4 ;  /* 0x000000021e040825 */ /* 0x000fe200078e0004 */
[----:B------:R-:W-:Y:S01]  /*8720*/  @P0 LEA R21, R25, UR45, 0x1 ;  /* 0x0000002d19150c11 */ /* 0x000fe2000f8e08ff */
[----:B------:R-:W1:Y:S02]  /*8730*/  SHFL.IDX PT, R14, R0, 0x4, 0x181f ;  /* 0x00981f00000e7f89 */ /* 0x000e6400000e0000 */
[----:B--2---:R-:W-:Y:S02]  /*8740*/  IMAD.MOV.U32 R3, RZ, RZ, R8 ;  /* 0x000000ffff037224 */ /* 0x004fe400078e0008 */
[----:B------:R-:W-:Y:S04]  /*8750*/  @P0 LDGSTS.E.BYPASS.LTC128B.128 [R21+0x18c00], desc[UR38][R4.64], !P3 ;  /* 0x18c0000004150fae */ /* 0x000fe8000d901d66 */
[----:B------:R-:W-:Y:S04]  /*8760*/  @P0 LDGSTS.E.BYPASS.LTC128B.128 [R21+0x1bc00], desc[UR38][R4.64+0x80], !P2 ;  /* 0x1bc0008004150fae */ /* 0x000fe8000d101d66 */
[----:B------:R0:W-:Y:S01]  /*8770*/  @P0 LDGSTS.E.BYPASS.LTC128B.128 [R21+0x1ec00], desc[UR38][R4.64+0x100], !P1 ;  /* 0x1ec0010004150fae */ /* 0x0001e2000c901d66 */
[----:B------:R-:W-:-:S03]  /*8780*/  ISETP.GE.AND P0, PT, R6, 0x21, PT ;  /* 0x000000210600780c */ /* 0x000fc60003f06270 */
[----:B------:R-:W2:Y:S04]  /*8790*/  SHFL.IDX PT, R8, R7, 0x4, 0x181f ;  /* 0x00981f0007087f89 */ /* 0x000ea800000e0000 */
[----:B------:R-:W3:Y:S01]  /*87a0*/  SHFL.IDX PT, R7, R7, 0x5, 0x181f ;  /* 0x00b81f0007077f89 */ /* 0x000ee200000e0000 */
[----:B0-----:R-:W-:Y:S01]  /*87b0*/  MOV R5, R9 ;  /* 0x0000000900057202 */ /* 0x001fe20000000f00 */
[----:B------:R-:W-:-:S04]  /*87c0*/  IMAD.MOV.U32 R4, RZ, RZ, R10 ;  /* 0x000000ffff047224 */ /* 0x000fc800078e000a */
[----:B------:R-:W-:Y:S01]  /*87d0*/  @P0 LEA R35, R25, UR45, 0x1 ;  /* 0x0000002d19230c11 */ /* 0x000fe2000f8e08ff */
[----:B------:R-:W-:-:S05]  /*87e0*/  @P0 IMAD.WIDE.U32 R2, R30, 0x2, R2 ;  /* 0x000000021e020825 */ /* 0x000fca00078e0002 */
[----:B------:R-:W-:Y:S04]  /*87f0*/  @P0 LDGSTS.E.BYPASS.LTC128B.128 [R35+0x19400], desc[UR38][R2.64], !P3 ;  /* 0x1940000002230fae */ /* 0x000fe8000d901d66 */
[----:B------:R-:W-:Y:S04]  /*8800*/  @P0 LDGSTS.E.BYPASS.LTC128B.128 [R35+0x1c400], desc[UR38][R2.64+0x80], !P2 ;  /* 0x1c40008002230fae */ /* 0x000fe8000d101d66 */
[----:B------:R1:W-:Y:S01]  /*8810*/  @P0 LDGSTS.E.BYPASS.LTC128B.128 [R35+0x1f400], desc[UR38][R2.64+0x100], !P1 ;  /* 0x1f40010002230fae */ /* 0x0003e2000c901d66 */
[----:B------:R-:W-:Y:S01]  /*8820*/  ISETP.GE.AND P0, PT, R6, 0x31, PT ;  /* 0x000000310600780c */ /* 0x000fe20003f06270 */
[----:B-1----:R-:W-:-:S12]  /*8830*/  IMAD.MOV.U32 R2, RZ, RZ, R14 ;  /* 0x000000ffff027224 */ /* 0x002fd800078e000e */
[----:B------:R-:W-:Y:S01]  /*8840*/  @P0 IMAD.WIDE.U32 R4, R30, 0x2, R4 ;  /* 0x000000021e040825 */ /* 0x000fe200078e0004 */
[----:B------:R-:W-:Y:S01]  /*8850*/  @P0 LEA R9, R25, UR45, 0x1 ;  /* 0x0000002d19090c11 */ /* 0x000fe2000f8e08ff */
[----:B------:R0:W1:Y:S02]  /*8860*/  SHFL.IDX PT, R14, R0, 0x5, 0x181f ;  /* 0x00b81f00000e7f89 */ /* 0x00006400000e0000 */
[----:B--2---:R-:W-:Y:S02]  /*8870*/  IMAD.MOV.U32 R3, RZ, RZ, R8 ;  /* 0x000000ffff037224 */ /* 0x004fe400078e0008 */
[----:B------:R0:W-:Y:S04]  /*8880*/  @P0 LDGSTS.E.BYPASS.LTC128B.128 [R9+0x19c00], desc[UR38][R4.64], !P3 ;  /* 0x19c0000004090fae */ /* 0x0001e8000d901d66 */
[----:B------:R0:W-:Y:S04]  /*8890*/  @P0 LDGSTS.E.BYPASS.LTC128B.128 [R9+0x1cc00], desc[UR38][R4.64+0x80], !P2 ;  /* 0x1cc0008004090fae */ /* 0x0001e8000d101d66 */
[----:B------:R0:W-:Y:S01]  /*88a0*/  @P0 LDGSTS.E.BYPASS.LTC128B.128 [R9+0x1fc00], desc[UR38][R4.64+0x100], !P1 ;  /* 0x1fc0010004090fae */ /* 0x0001e2000c901d66 */
[----:B------:R-:W-:-:S13]  /*88b0*/  ISETP.GE.AND P0, PT, R6, 0x41, PT ;  /* 0x000000410600780c */ /* 0x000fda0003f06270 */
[----:B------:R-:W-:Y:S01]  /*88c0*/  @P0 IMAD.WIDE.U32 R2, R30, 0x2, R2 ;  /* 0x000000021e020825 */ /* 0x000fe200078e0002 */
[----:B------:R-:W-:-:S05]  /*88d0*/  @P0 LEA R21, R25, UR45, 0x1 ;  /* 0x0000002d19150c11 */ /* 0x000fca000f8e08ff */
[----:B------:R0:W-:Y:S04]  /*88e0*/  @P0 LDGSTS.E.BYPASS.LTC128B.128 [R21+0x1a400], desc[UR38][R2.64], !P3 ;  /* 0x1a40000002150fae */ /* 0x0001e8000d901d66 */
[----:B------:R0:W-:Y:S04]  /*88f0*/  @P0 LDGSTS.E.BYPASS.LTC128B.128 [R21+0x1d400], desc[UR38][R2.64+0x80], !P2 ;  /* 0x1d40008002150fae */ /* 0x0001e8000d101d66 */
[----:B-1-3--:R0:W-:Y:S02]  /*8900*/  @P0 LDGSTS.E.BYPASS.LTC128B.128 [R21+0x20400], desc[UR38][R2.64+0x100], !P1 ;  /* 0x2040010002150fae */ /* 0x00a1e4000c901d66 */
.L_x_102:
[----:B------:R-:W-:Y:S01]  /*8910*/  ISETP.GE.AND P0, PT, R6, 0x51, PT ;  /* 0x000000510600780c */ /* 0x000fe20003f06270 */
[----:B0-----:R-:W-:Y:S01]  /*8920*/  IMAD.MOV.U32 R3, RZ, RZ, R7 ;  /* 0x000000ffff037224 */ /* 0x001fe200078e0007 */
[----:B------:R-:W-:-:S11]  /*8930*/  MOV R2, R14 ;  /* 0x0000000e00027202 */ /* 0x000fd60000000f00 */
[----:B------:R-:W-:Y:S01]  /*8940*/  @P0 IMAD.WIDE.U32 R2, R30, 0x2, R2 ;  /* 0x000000021e020825 */ /* 0x000fe200078e0002 */
[----:B------:R-:W-:-:S05]  /*8950*/  @P0 LEA R5, R25, UR45, 0x1 ;  /* 0x0000002d19050c11 */ /* 0x000fca000f8e08ff */
[----:B------:R-:W-:Y:S01]  /*8960*/  @!PT LDS RZ, [RZ] ;  /* 0x00000000fffff984 */ /* 0x000fe20000000800 */
[----:B------:R-:W-:Y:S01]  /*8970*/  @!PT LDS RZ, [RZ] ;  /* 0x00000000fffff984 */ /* 0x000fe20000000800 */
[----:B------:R-:W-:Y:S01]  /*8980*/  @!PT LDS RZ, [RZ] ;  /* 0x00000000fffff984 */ /* 0x000fe20000000800 */
[----:B------:R0:W-:Y:S04]  /*8990*/  @P0 LDGSTS.E.BYPASS.LTC128B.128 [R5+0x1ac00], desc[UR38][R2.64], !P3 ;  /* 0x1ac0000002050fae */ /* 0x0001e8000d901d66 */
[----:B------:R0:W-:Y:S04]  /*89a0*/  @P0 LDGSTS.E.BYPASS.LTC128B.128 [R5+0x1dc00], desc[UR38][R2.64+0x80], !P2 ;  /* 0x1dc0008002050fae */ /* 0x0001e8000d101d66 */
[----:B------:R0:W-:Y:S01]  /*89b0*/  @P0 LDGSTS.E.BYPASS.LTC128B.128 [R5+0x20c00], desc[UR38][R2.64+0x100], !P1 ;  /* 0x20c0010002050fae */ /* 0x0001e2000c901d66 */
[----:B------:R-:W-:Y:S01]  /*89c0*/  NOP ;  /* 0x0000000000007918 */ /* 0x000fe20000000000 */
[----:B------:R-:W-:Y:S02]  /*89d0*/  SYNCS.ARRIVE.TRANS64.RED.A0T1 RZ, [UR45+0x2a830], RZ ;  /* 0x02a830ffffff79a7 */ /* 0x000fe4000820042d */
[----:B------:R-:W-:Y:S01]  /*89e0*/  ARRIVES.LDGSTSBAR.64.TRANSCNT [UR45+0x2a830] ;  /* 0x02a83000ff0079b0 */ /* 0x000fe20008000aad */
[----:B------:R-:W-:Y:S01]  /*89f0*/  NOP ;  /* 0x0000000000007918 */ /* 0x000fe20000000000 */
[----:B------:R-:W-:-:S13]  /*8a00*/  ISETP.NE.AND P1, PT, R36, 0x3, PT ;  /* 0x000000032400780c */ /* 0x000fda0003f25270 */
[----:B0-----:R-:W-:Y:S05]  /*8a10*/  @!P1 BRA `(.L_x_49) ;  /* 0x0000000000049947 */ /* 0x001fea0003800000 */
[----:B------:R-:W-:Y:S01]  /*8a20*/  BPT.TRAP 0x1 ;  /* 0x000000040000795c */ /* 0x000fe20000300000 */
.L_x_49:
[----:B------:R-:W-:Y:S01]  /*8a30*/  SYNCS.ARRIVE.TRANS64.A1T0 RZ, [UR45+0x2a830], RZ ;  /* 0x02a830ffffff79a7 */ /* 0x000fe2000810002d */
[----:B------:R-:W-:Y:S05]  /*8a40*/  WARPSYNC.ALL ;  /* 0x0000000000007948 */ /* 0x000fea0003800000 */
[----:B------:R-:W-:Y:S01]  /*8a50*/  UIADD3 UR5, UR45, 0xc400, URZ ;  /* 0x0000c4002d057890 */ /* 0x000fe2000fffe03f */
[----:B------:R-:W-:Y:S01]  /*8a60*/  R2UR UR4, R31 ;  /* 0x000000001f0472ca */ /* 0x000fe200000e0000 */
[----:B------:R-:W-:Y:S01]  /*8a70*/  ULDC.64 UR6, c[0x0][0x2d8] ;  /* 0x0000b60000067ab9 */ /* 0x000fe20000000a00 */
[----:B------:R-:W-:Y:S01]  /*8a80*/  SHF.R.S32.HI R35, RZ, 0x1f, R27 ;  /* 0x0000001fff237819 */ /* 0x000fe2000001141b */
[----:B------:R-:W-:Y:S02]  /*8a90*/  ULOP3.LUT UP0, URZ, UR5, 0x3ff, URZ, 0xc0, !UPT ;  /* 0x000003ff053f7892 */ /* 0x000fe4000f80c03f */
[----:B------:R-:W-:Y:S01]  /*8aa0*/  UIMAD.WIDE.U32 UR40, UR42, UR6, URZ ;  /* 0x000000062a2872a5 */ /* 0x000fe2000f8e003f */
[----:B------:R-:W-:Y:S03]  /*8ab0*/  BAR.SYNC.DEFER_BLOCKING 0x8, 0x180 ;  /* 0x0206000000007b1d */ /* 0x000fe60000010000 */
[----:B------:R-:W-:-:S04]  /*8ac0*/  PLOP3.LUT P0, PT, PT, PT, UP0, 0x80, 0x0 ;  /* 0x000000000000781c */ /* 0x000fc80003f0f008 */
[----:B------:R-:W-:-:S04]  /*8ad0*/  UIMAD UR4, UR4, UR6, URZ ;  /* 0x00000006040472a4 */ /* 0x000fc8000f8e023f */
[----:B------:R-:W-:-:S04]  /*8ae0*/  UIMAD UR4, UR42, UR7, UR4 ;  /* 0x000000072a0472a4 */ /* 0x000fc8000f8e0204 */
[----:B------:R-:W-:Y:S01]  /*8af0*/  UIADD3 UR46, UR41, UR4, URZ ;  /* 0x00000004292e7290 */ /* 0x000fe2000fffe03f */
[----:B------:R-:W-:Y:S11]  /*8b00*/  @!P0 BRA `(.L_x_50) ;  /* 0x0000000000408947 */ /* 0x000ff60003800000 */
[----:B------:R-:W-:Y:S01]  /*8b10*/  MOV R2, 0x0 ;  /* 0x0000000000027802 */ /* 0x000fe20000000f00 */
[----:B------:R-:W-:Y:S01]  /*8b20*/  ULDC.64 UR6, c[0x4][0x90] ;  /* 0x0100240000067ab9 */ /* 0x000fe20000000a00 */
[----:B------:R-:W-:Y:S01]  /*8b30*/  ULDC.64 UR8, c[0x4][0x98] ;  /* 0x0100260000087ab9 */ /* 0x000fe20000000a00 */
[----:B------:R-:W-:Y:S01]  /*8b40*/  ULDC.64 UR4, c[0x4][0x20] ;  /* 0x0100080000047ab9 */ /* 0x000fe20000000a00 */
[----:B------:R-:W-:Y:S01]  /*8b50*/  IMAD.U32 R4, RZ, RZ, UR6 ;  /* 0x00000006ff047e24 */ /* 0x000fe2000f8e00ff */
[----:B------:R-:W-:Y:S01]  /*8b60*/  MOV R5, UR7 ;  /* 0x0000000700057c02 */ /* 0x000fe20008000f00 */
[----:B------:R-:W0:Y:S01]  /*8b70*/  LDC.64 R2, c[0x4][R2] ;  /* 0x0100000002027b82 */ /* 0x000e220000000a00 */
[----:B------:R-:W-:Y:S01]  /*8b80*/  IMAD.U32 R6, RZ, RZ, UR8 ;  /* 0x00000008ff067e24 */ /* 0x000fe2000f8e00ff */
[----:B------:R-:W-:Y:S01]  /*8b90*/  MOV R10, UR4 ;  /* 0x00000004000a7c02 */ /* 0x000fe20008000f00 */
[----:B------:R-:W-:Y:S01]  /*8ba0*/  IMAD.U32 R7, RZ, RZ, UR9 ;  /* 0x00000009ff077e24 */ /* 0x000fe2000f8e00ff */
[----:B------:R-:W-:Y:S01]  /*8bb0*/  MOV R12, 0x1 ;  /* 0x00000001000c7802 */ /* 0x000fe20000000f00 */
[----:B------:R-:W-:-:S02]  /*8bc0*/  IMAD.U32 R11, RZ, RZ, UR5 ;  /* 0x00000005ff0b7e24 */ /* 0x000fc4000f8e00ff */
[----:B------:R-:W-:Y:S02]  /*8bd0*/  IMAD.MOV.U32 R8, RZ, RZ, 0x70 ;  /* 0x00000070ff087424 */ /* 0x000fe400078e00ff */
[----:B------:R-:W-:-:S07]  /*8be0*/  IMAD.MOV.U32 R13, RZ, RZ, RZ ;  /* 0x000000ffff0d7224 */ /* 0x000fce00078e00ff */
[----:B------:R-:W-:-:S07]  /*8bf0*/  LEPC R20, `(.L_x_50) ;  /* 0x000000001014794e */ /* 0x000fce0000000000 */
[----:B0-----:R-:W-:Y:S05]  /*8c00*/  CALL.ABS.NOINC R2 ;  /* 0x0000000002007343 */ /* 0x001fea0003c00000 */
.L_x_50:
[----:B------:R-:W0:Y:S01]  /*8c10*/  LDC R6, c[0x0][0x448] ;  /* 0x00011200ff067b82 */ /* 0x000e220000000800 */
[----:B------:R-:W-:Y:S01]  /*8c20*/  ULDC.64 UR4, c[0x0][0x2e0] ;  /* 0x0000b80000047ab9 */ /* 0x000fe20000000a00 */
[----:B------:R-:W-:Y:S01]  /*8c30*/  IMAD R7, R24, 0x80, R33 ;  /* 0x0000008018077824 */ /* 0x000fe200078e0221 */
[----:B------:R-:W-:Y:S01]  /*8c40*/  MOV R3, UR46 ;  /* 0x0000002e00037c02 */ /* 0x000fe20008000f00 */
[----:B------:R-:W-:Y:S02]  /*8c50*/  IMAD R0, R35, UR4, RZ ;  /* 0x0000000423007c24 */ /* 0x000fe4000f8e02ff */
[----:B------:R-:W-:Y:S02]  /*8c60*/  IMAD.U32 R5, RZ, RZ, UR41 ;  /* 0x00000029ff057e24 */ /* 0x000fe4000f8e00ff */
[----:B------:R-:W-:Y:S02]  /*8c70*/  IMAD R9, R27, UR5, R0 ;  /* 0x000000051b097c24 */ /* 0x000fe4000f8e0200 */
[----:B------:R-:W-:-:S02]  /*8c80*/  IMAD.MOV.U32 R5, RZ, RZ, R7 ;  /* 0x000000ffff057224 */ /* 0x000fc400078e0007 */
[----:B------:R-:W-:-:S05]  /*8c90*/  IMAD.U32 R4, RZ, RZ, UR40 ;  /* 0x00000028ff047e24 */ /* 0x000fca000f8e00ff */
[----:B------:R-:W-:-:S05]  /*8ca0*/  MOV R2, R4 ;  /* 0x0000000400027202 */ /* 0x000fca0000000f00 */
[----:B------:R-:W-:Y:S01]  /*8cb0*/  IMAD.WIDE.U32 R2, R27, UR4, R2 ;  /* 0x000000041b027c25 */ /* 0x000fe2000f8e0002 */
[----:B------:R-:W-:Y:S01]  /*8cc0*/  ULDC.64 UR4, c[0x0][0x2d0] ;  /* 0x0000b40000047ab9 */ /* 0x000fe20000000a00 */
[----:B0-----:R-:W-:Y:S02]  /*8cd0*/  ISETP.NE.AND P0, PT, R6, 0x1, PT ;  /* 0x000000010600780c */ /* 0x001fe40003f05270 */
[----:B------:R-:W-:-:S11]  /*8ce0*/  IMAD.IADD R3, R3, 0x1, R9 ;  /* 0x0000000103037824 */ /* 0x000fd600078e0209 */
[----:B------:R-:W0:Y:S08]  /*8cf0*/  @P0 LDC R8, c[0x0][0x44c] ;  /* 0x00011300ff080b82 */ /* 0x000e300000000800 */
[----:B------:R-:W1:Y:S01]  /*8d00*/  @P0 LDC R11, c[0x0][0x450] ;  /* 0x00011400ff0b0b82 */ /* 0x000e620000000800 */
[----:B0-----:R-:W-:-:S05]  /*8d10*/  @P0 IMAD.HI.U32 R0, R7, R8, RZ ;  /* 0x0000000807000227 */ /* 0x001fca00078e00ff */
[----:B-1----:R-:W-:-:S04]  /*8d20*/  @P0 SHF.R.U32.HI R5, RZ, R11, R0 ;  /* 0x0000000bff050219 */ /* 0x002fc80000011600 */
[C---:B------:R-:W-:Y:S01]  /*8d30*/  IADD3 R0, -R5.reuse, RZ, RZ ;  /* 0x000000ff05007210 */ /* 0x040fe20007ffe1ff */
[----:B------:R-:W-:-:S04]  /*8d40*/  IMAD.WIDE.U32 R2, R5, UR4, R2 ;  /* 0x0000000405027c25 */ /* 0x000fc8000f8e0002 */
[----:B------:R-:W-:Y:S01]  /*8d50*/  IMAD R7, R6, R0, R7 ;  /* 0x0000000006077224 */ /* 0x000fe200078e0207 */
[----:B------:R-:W-:-:S05]  /*8d60*/  SHF.R.S32.HI R0, RZ, 0x1f, R5 ;  /* 0x0000001fff007819 */ /* 0x000fca0000011405 */
[----:B------:R-:W-:-:S04]  /*8d70*/  IMAD R0, R0, UR4, RZ ;  /* 0x0000000400007c24 */ /* 0x000fc8000f8e02ff */
[----:B------:R-:W-:Y:S01]  /*8d80*/  IMAD R5, R5, UR5, R0 ;  /* 0x0000000505057c24 */ /* 0x000fe2000f8e0200 */
[----:B------:R-:W-:Y:S01]  /*8d90*/  SHF.R.S32.HI R0, RZ, 0x1f, R7 ;  /* 0x0000001fff007819 */ /* 0x000fe20000011407 */
[----:B------:R-:W-:Y:S02]  /*8da0*/  ULDC.64 UR4, c[0x0][0x2c8] ;  /* 0x0000b20000047ab9 */ /* 0x000fe40000000a00 */
[----:B------:R-:W-:Y:S02]  /*8db0*/  IMAD.IADD R3, R3, 0x1, R5 ;  /* 0x0000000103037824 */ /* 0x000fe400078e0205 */
[----:B------:R-:W-:Y:S02]  /*8dc0*/  IMAD R0, R0, UR4, RZ ;  /* 0x0000000400007c24 */ /* 0x000fe4000f8e02ff */
[----:B------:R-:W-:-:S04]  /*8dd0*/  IMAD.WIDE.U32 R2, R7, UR4, R2 ;  /* 0x0000000407027c25 */ /* 0x000fc8000f8e0002 */
[----:B------:R-:W-:Y:S01]  /*8de0*/  IMAD R5, R7, UR5, R0 ;  /* 0x0000000507057c24 */ /* 0x000fe2000f8e0200 */
[----:B------:R-:W-:Y:S02]  /*8df0*/  ULDC.64 UR4, c[0x0][0x280] ;  /* 0x0000a00000047ab9 */ /* 0x000fe40000000a00 */
[C---:B------:R-:W-:Y:S01]  /*8e00*/  LEA R0, P0, R2.reuse, UR4, 0x1 ;  /* 0x0000000402007c11 */ /* 0x040fe2000f8008ff */
[----:B------:R-:W-:Y:S01]  /*8e10*/  IMAD.IADD R3, R3, 0x1, R5 ;  /* 0x0000000103037824 */ /* 0x000fe200078e0205 */
[----:B------:R-:W-:Y:S02]  /*8e20*/  ULDC UR4, c[0x0][0x2b8] ;  /* 0x0000ae0000047ab9 */ /* 0x000fe40000000800 */
[----:B------:R-:W-:Y:S02]  /*8e30*/  ISETP.GE.AND P2, PT, R19, UR4, PT ;  /* 0x0000000413007c0c */ /* 0x000fe4000bf46270 */
[----:B------:R-:W-:Y:S01]  /*8e40*/  LEA.HI.X R8, R2, UR5, R3, 0x1, P0 ;  /* 0x0000000502087c11 */ /* 0x000fe200080f0c03 */
[----:B------:R-:W-:Y:S01]  /*8e50*/  UMOV UR5, 0xffffffff ;  /* 0xffffffff00057882 */ /* 0x000fe20000000000 */
[----:B------:R-:W-:-:S02]  /*8e60*/  ISETP.GE.AND P0, PT, R23, UR4, PT ;  /* 0x0000000417007c0c */ /* 0x000fc4000bf06270 */
[----:B------:R-:W-:Y:S01]  /*8e70*/  ISETP.GE.AND P3, PT, R30, UR4, PT ;  /* 0x000000041e007c0c */ /* 0x000fe2000bf66270 */
[----:B------:R-:W-:-:S12]  /*8e80*/  BRA.DIV UR5, `(.L_x_51) ;  /* 0x0000002a05307947 */ /* 0x000fd8000b800000 */
[----:B------:R-:W-:Y:S01]  /*8e90*/  SHFL.IDX PT, R3, R8, RZ, 0x181f ;  /* 0x00181fff08037589 */ /* 0x000fe200000e0000 */
[----:B------:R-:W-:Y:S01]  /*8ea0*/  ULDC UR4, c[0x0][0x288] ;  /* 0x0000a20000047ab9 */ /* 0x000fe20000000800 */
[----:B------:R-:W-:Y:S01]  /*8eb0*/  LEA R7, R24, R37, 0x7 ;  /* 0x0000002518077211 */ /* 0x000fe200078e38ff */
[----:B------:R-:W-:Y:S01]  /*8ec0*/  IMAD R6, R6, UR4, RZ ;  /* 0x0000000406067c24 */ /* 0x000fe2000f8e02ff */
[----:B------:R-:W0:Y:S03]  /*8ed0*/  SHFL.IDX PT, R2, R0, RZ, 0x181f ;  /* 0x00181fff00027589 */ /* 0x000e2600000e0000 */
[C---:B------:R-:W-:Y:S01]  /*8ee0*/  VIADD R11, R7.reuse, 0x10 ;  /* 0x00000010070b7836 */ /* 0x040fe20000000000 */
[----:B------:R-:W-:Y:S01]  /*8ef0*/  ISETP.GE.AND P1, PT, R7, R6, PT ;  /* 0x000000060700720c */ /* 0x000fe20003f26270 */
[----:B------:R-:W-:Y:S04]  /*8f00*/  SHFL.IDX PT, R5, R8, 0x1, 0x181f ;  /* 0x00381f0008057f89 */ /* 0x000fe800000e0000 */
[----:B------:R-:W1:Y:S04]  /*8f10*/  SHFL.IDX PT, R4, R0, 0x1, 0x181f ;  /* 0x00381f0000047f89 */ /* 0x000e6800000e0000 */
[----:B------:R-:W-:Y:S04]  /*8f20*/  SHFL.IDX PT, R14, R0, 0x7, 0x181f ;  /* 0x00f81f00000e7f89 */ /* 0x000fe800000e0000 */
[----:B------:R-:W-:Y:S01]  /*8f30*/  @!P1 LEA R9, R25, UR45, 0x1 ;  /* 0x0000002d19099c11 */ /* 0x000fe2000f8e08ff */
[----:B0-----:R-:W-:-:S05]  /*8f40*/  @!P1 IMAD.WIDE.U32 R2, R30, 0x2, R2 ;  /* 0x000000021e029825 */ /* 0x001fca00078e0002 */
[----:B------:R-:W-:Y:S04]  /*8f50*/  @!P1 LDGSTS.E.BYPASS.LTC128B.128 [R9+0xc400], desc[UR38][R2.64], !P3 ;  /* 0x0c40000002099fae */ /* 0x000fe8000d901d66 */
[----:B------:R-:W-:Y:S04]  /*8f60*/  @!P1 LDGSTS.E.BYPASS.LTC128B.128 [R9+0x10400], desc[UR38][R2.64+0x80], !P2 ;  /* 0x1040008002099fae */ /* 0x000fe8000d101d66 */
[----:B------:R0:W-:Y:S01]  /*8f70*/  @!P1 LDGSTS.E.BYPASS.LTC128B.128 [R9+0x14400], desc[UR38][R2.64+0x100], !P0 ;  /* 0x1440010002099fae */ /* 0x0001e2000c101d66 */
[----:B------:R-:W-:Y:S02]  /*8f80*/  ISETP.GE.AND P1, PT, R11, R6, PT ;  /* 0x000000060b00720c */ /* 0x000fe40003f26270 */
[C---:B------:R-:W-:Y:S01]  /*8f90*/  IADD3 R11, R7.reuse, 0x30, RZ ;  /* 0x00000030070b7810 */ /* 0x040fe20007ffe0ff */
[----:B0-----:R-:W-:Y:S01]  /*8fa0*/  SHFL.IDX PT, R3, R8, 0x2, 0x181f ;  /* 0x00581f0008037f89 */ /* 0x001fe200000e0000 */
[----:B------:R-:W-:-:S09]  /*8fb0*/  VIADD R9, R7, 0x20 ;  /* 0x0000002007097836 */ /* 0x000fd20000000000 */
[----:B------:R-:W-:Y:S01]  /*8fc0*/  @!P1 LEA R19, R25, UR45, 0x1 ;  /* 0x0000002d19139c11 */ /* 0x000fe2000f8e08ff */
[----:B-1----:R-:W-:Y:S01]  /*8fd0*/  @!P1 IMAD.WIDE.U32 R4, R30, 0x2, R4 ;  /* 0x000000021e049825 */ /* 0x002fe200078e0004 */
[----:B------:R-:W0:Y:S04]  /*8fe0*/  SHFL.IDX PT, R2, R0, 0x2, 0x181f ;  /* 0x00581f0000027f89 */ /* 0x000e2800000e0000 */
[----:B------:R-:W-:Y:S04]  /*8ff0*/  @!P1 LDGSTS.E.BYPASS.LTC128B.128 [R19+0xcc00], desc[UR38][R4.64], !P3 ;  /* 0x0cc0000004139fae */ /* 0x000fe8000d901d66 */
[----:B------:R-:W-:Y:S04]  /*9000*/  @!P1 LDGSTS.E.BYPASS.LTC128B.128 [R19+0x10c00], desc[UR38][R4.64+0x80], !P2 ;  /* 0x10c0008004139fae */ /* 0x000fe8000d101d66 */
[----:B------:R1:W-:Y:S01]  /*9010*/  @!P1 LDGSTS.E.BYPASS.LTC128B.128 [R19+0x14c00], desc[UR38][R4.64+0x100], !P0 ;  /* 0x14c0010004139fae */ /* 0x0003e2000c101d66 */
[----:B------:R-:W-:-:S03]  /*9020*/  ISETP.GE.AND P1, PT, R9, R6, PT ;  /* 0x000000060900720c */ /* 0x000fc60003f26270 */
[----:B-1----:R-:W-:Y:S10]  /*9030*/  SHFL.IDX PT, R5, R8, 0x3, 0x181f ;  /* 0x00781f0008057f89 */ /* 0x002ff400000e0000 */
[----:B0-----:R-:W-:Y:S01]  /*9040*/  @!P1 IMAD.WIDE.U32 R2, R30, 0x2, R2 ;  /* 0x000000021e029825 */ /* 0x001fe200078e0002 */
[----:B------:R-:W-:Y:S01]  /*9050*/  @!P1 LEA R9, R25, UR45, 0x1 ;  /* 0x0000002d19099c11 */ /* 0x000fe2000f8e08ff */
[----:B------:R-:W0:Y:S04]  /*9060*/  SHFL.IDX PT, R4, R0, 0x3, 0x181f ;  /* 0x00781f0000047f89 */ /* 0x000e2800000e0000 */
[----:B------:R-:W-:Y:S04]  /*9070*/  @!P1 LDGSTS.E.BYPASS.LTC128B.128 [R9+0xd400], desc[UR38][R2.64], !P3 ;  /* 0x0d40000002099fae */ /* 0x000fe8000d901d66 */
[----:B------:R-:W-:Y:S04]  /*9080*/  @!P1 LDGSTS.E.BYPASS.LTC128B.128 [R9+0x11400], desc[UR38][R2.64+0x80], !P2 ;  /* 0x1140008002099fae */ /* 0x000fe8000d101d66 */
[----:B------:R1:W-:Y:S01]  /*9090*/  @!P1 LDGSTS.E.BYPASS.LTC128B.128 [R9+0x15400], desc[UR38][R2.64+0x100], !P0 ;  /* 0x1540010002099fae */ /* 0x0003e2000c101d66 */
[----:B------:R-:W-:Y:S01]  /*90a0*/  ISETP.GE.AND P1, PT, R11, R6, PT ;  /* 0x000000060b00720c */ /* 0x000fe20003f26270 */
[----:B------:R-:W-:-:S02]  /*90b0*/  VIADD R11, R7, 0x50 ;  /* 0x00000050070b7836 */ /* 0x000fc40000000000 */
[----:B-1----:R-:W-:Y:S01]  /*90c0*/  SHFL.IDX PT, R3, R8, 0x4, 0x181f ;  /* 0x00981f0008037f89 */ /* 0x002fe200000e0000 */
[----:B------:R-:W-:-:S09]  /*90d0*/  VIADD R9, R7, 0x40 ;  /* 0x0000004007097836 */ /* 0x000fd20000000000 */
[----:B------:R-:W-:Y:S01]  /*90e0*/  @!P1 LEA R19, R25, UR45, 0x1 ;  /* 0x0000002d19139c11 */ /* 0x000fe2000f8e08ff */
[----:B0-----:R-:W-:Y:S01]  /*90f0*/  @!P1 IMAD.WIDE.U32 R4, R30, 0x2, R4 ;  /* 0x000000021e049825 */ /* 0x001fe200078e0004 */
        /* <DEDUP_REMOVED lines=12> */
[----:B------:R-:W-:-:S03]  /*91c0*/  ISETP.GE.AND P1, PT, R11, R6, PT ;  /* 0x000000060b00720c */ /* 0x000fc60003f26270 */
[----:B-1----:R-:W-:Y:S01]  /*91d0*/  SHFL.IDX PT, R3, R8, 0x6, 0x181f ;  /* 0x00d81f0008037f89 */ /* 0x002fe200000e0000 */
[----:B------:R-:W-:-:S09]  /*91e0*/  IADD3 R9, R7, 0x60, RZ ;  /* 0x0000006007097810 */ /* 0x000fd20007ffe0ff */
[----:B0-----:R-:W-:Y:S01]  /*91f0*/  @!P1 IMAD.WIDE.U32 R4, R30, 0x2, R4 ;  /* 0x000000021e049825 */ /* 0x001fe200078e0004 */
[----:B------:R-:W-:Y:S01]  /*9200*/  @!P1 LEA R19, R25, UR45, 0x1 ;  /* 0x0000002d19139c11 */ /* 0x000fe2000f8e08ff */
[----:B------:R-:W0:Y:S04]  /*9210*/  SHFL.IDX PT, R2, R0, 0x6, 0x181f ;  /* 0x00d81f0000027f89 */ /* 0x000e2800000e0000 */
[----:B------:R-:W-:Y:S04]  /*9220*/  @!P1 LDGSTS.E.BYPASS.LTC128B.128 [R19+0xec00], desc[UR38][R4.64], !P3 ;  /* 0x0ec0000004139fae */ /* 0x000fe8000d901d66 */
[----:B------:R-:W-:Y:S04]  /*9230*/  @!P1 LDGSTS.E.BYPASS.LTC128B.128 [R19+0x12c00], desc[UR38][R4.64+0x80], !P2 ;  /* 0x12c0008004139fae */ /* 0x000fe8000d101d66 */
[----:B------:R1:W-:Y:S01]  /*9240*/  @!P1 LDGSTS.E.BYPASS.LTC128B.128 [R19+0x16c00], desc[UR38][R4.64+0x100], !P0 ;  /* 0x16c0010004139fae */ /* 0x0003e2000c101d66 */
[----:B------:R-:W-:-:S03]  /*9250*/  ISETP.GE.AND P1, PT, R9, R6, PT ;  /* 0x000000060900720c */ /* 0x000fc60003f26270 */
[----:B-1----:R1:W2:Y:S10]  /*9260*/  SHFL.IDX PT, R4, R8, 0x7, 0x181f ;  /* 0x00f81f0008047f89 */ /* 0x0022b400000e0000 */
[----:B0-----:R-:W-:Y:S01]  /*9270*/  @!P1 IMAD.WIDE.U32 R2, R30, 0x2, R2 ;  /* 0x000000021e029825 */ /* 0x001fe200078e0002 */
[----:B------:R-:W-:-:S05]  /*9280*/  @!P1 LEA R9, R25, UR45, 0x1 ;  /* 0x0000002d19099c11 */ /* 0x000fca000f8e08ff */
[----:B------:R1:W-:Y:S04]  /*9290*/  @!P1 LDGSTS.E.BYPASS.LTC128B.128 [R9+0xf400], desc[UR38][R2.64], !P3 ;  /* 0x0f40000002099fae */ /* 0x0003e8000d901d66 */
[----:B------:R1:W-:Y:S04]  /*92a0*/  @!P1 LDGSTS.E.BYPASS.LTC128B.128 [R9+0x13400], desc[UR38][R2.64+0x80], !P2 ;  /* 0x1340008002099fae */ /* 0x0003e8000d101d66 */
[----:B------:R1:W-:Y:S02]  /*92b0*/  @!P1 LDGSTS.E.BYPASS.LTC128B.128 [R9+0x17400], desc[UR38][R2.64+0x100], !P0 ;  /* 0x1740010002099fae */ /* 0x0003e4000c101d66 */
.L_x_119:
[----:B------:R-:W-:Y:S01]  /*92c0*/  VIADD R7, R7, 0x70 ;  /* 0x0000007007077836 */ /* 0x000fe20000000000 */
[----:B------:R-:W-:Y:S01]  /*92d0*/  BSSY B0, `(.L_x_52) ;  /* 0x000000d000007945 */ /* 0x000fe20003800000 */
[----:B-1----:R-:W-:Y:S01]  /*92e0*/  IMAD.MOV.U32 R2, RZ, RZ, R14 ;  /* 0x000000ffff027224 */ /* 0x002fe200078e000e */
[----:B--2---:R-:W-:Y:S02]  /*92f0*/  MOV R3, R4 ;  /* 0x0000000400037202 */ /* 0x004fe40000000f00 */
[----:B------:R-:W-:-:S13]  /*9300*/  ISETP.GE.AND P1, PT, R7, R6, PT ;  /* 0x000000060700720c */ /* 0x000fda0003f26270 */
[----:B------:R-:W-:Y:S05]  /*9310*/  @P1 BRA `(.L_x_53) ;  /* 0x0000000000201947 */ /* 0x000fea0003800000 */
[----:B------:R-:W-:Y:S01]  /*9320*/  IMAD.WIDE.U32 R2, R30, 0x2, R2 ;  /* 0x000000021e027825 */ /* 0x000fe200078e0002 */
[----:B------:R-:W-:-:S05]  /*9330*/  LEA R5, R25, UR45, 0x1 ;  /* 0x0000002d19057c11 */ /* 0x000fca000f8e08ff */
[----:B------:R-:W-:Y:S01]  /*9340*/  @!PT LDS RZ, [RZ] ;  /* 0x00000000fffff984 */ /* 0x000fe20000000800 */
[----:B------:R-:W-:Y:S01]  /*9350*/  @!PT LDS RZ, [RZ] ;  /* 0x00000000fffff984 */ /* 0x000fe20000000800 */
[----:B------:R-:W-:Y:S01]  /*9360*/  @!PT LDS RZ, [RZ] ;  /* 0x00000000fffff984 */ /* 0x000fe20000000800 */
[----:B------:R0:W-:Y:S04]  /*9370*/  LDGSTS.E.BYPASS.LTC128B.128 [R5+0xfc00], desc[UR38][R2.64], !P3 ;  /* 0x0fc0000002057fae */ /* 0x0001e8000d901d66 */
[----:B------:R0:W-:Y:S04]  /*9380*/  LDGSTS.E.BYPASS.LTC128B.128 [R5+0x13c00], desc[UR38][R2.64+0x80], !P2 ;  /* 0x13c0008002057fae */ /* 0x0001e8000d101d66 */
[----:B------:R0:W-:Y:S02]  /*9390*/  LDGSTS.E.BYPASS.LTC128B.128 [R5+0x17c00], desc[UR38][R2.64+0x100], !P0 ;  /* 0x17c0010002057fae */ /* 0x0001e4000c101d66 */
.L_x_53:
[----:B------:R-:W-:Y:S05]  /*93a0*/  BSYNC B0 ;  /* 0x0000000000007941 */ /* 0x000fea0003800000 */
.L_x_52:
[----:B------:R-:W-:Y:S01]  /*93b0*/  NOP ;  /* 0x0000000000007918 */ /* 0x000fe20000000000 */
[----:B------:R-:W-:Y:S01]  /*93c0*/  SYNCS.ARRIVE.TRANS64.RED.A0T1 RZ, [UR45+0x2a800], RZ ;  /* 0x02a800ffffff79a7 */ /* 0x000fe2000820042d */
[----:B------:R-:W-:Y:S01]  /*93d0*/  IMAD.MOV.U32 R0, RZ, RZ, 0x1 ;  /* 0x00000001ff007424 */ /* 0x000fe200078e00ff */
[----:B------:R-:W-:Y:S04]  /*93e0*/  ARRIVES.LDGSTSBAR.64.TRANSCNT [UR45+0x2a800] ;  /* 0x02a80000ff0079b0 */ /* 0x000fe80008000aad */
[----:B------:R-:W-:Y:S01]  /*93f0*/  SHF.L.U32 R0, R0, 0x1f, RZ ;  /* 0x0000001f00007819 */ /* 0x000fe200000006ff */
[----:B------:R-:W-:Y:S01]  /*9400*/  NOP ;  /* 0x0000000000007918 */ /* 0x000fe20000000000 */
[----:B------:R-:W-:Y:S02]  /*9410*/  SYNCS.ARRIVE.TRANS64.A1T0 RZ, [UR45+0x2a800], RZ ;  /* 0x02a800ffffff79a7 */ /* 0x000fe4000810002d */
[----:B------:R-:W1:Y:S02]  /*9420*/  SYNCS.PHASECHK.TRANS64.TRYWAIT P0, [UR45+0x2a820], R0 ;  /* 0x02a82000ff0075a7 */ /* 0x000e64000800016d */
[----:B-1----:R-:W-:Y:S05]  /*9430*/  @!P0 BRA `(.L_x_54) ;  /* 0x0000002c004c8947 */ /* 0x002fea0003800000 */
.L_x_120:
[----:B------:R-:W-:Y:S01]  /*9440*/  UIADD3 UR4, UR49, -0x2, URZ ;  /* 0xfffffffe31047890 */ /* 0x000fe2000fffe03f */
[----:B------:R-:W-:Y:S01]  /*9450*/  IMAD.MOV.U32 R24, RZ, RZ, 0x1 ;  /* 0x00000001ff187424 */ /* 0x000fe200078e00ff */
[----:B------:R-:W-:Y:S02]  /*9460*/  MOV R21, RZ ;  /* 0x000000ff00157202 */ /* 0x000fe40000000f00 */
[----:B------:R-:W-:-:S06]  /*9470*/  UISETP.GE.AND UP0, UPT, UR4, UR48, UPT ;  /* 0x000000300400728c */ /* 0x000fcc000bf06270 */
[----:B------:R-:W-:-:S13]  /*9480*/  PLOP3.LUT P0, PT, PT, PT, UP0, 0x80, 0x0 ;  /* 0x000000000000781c */ /* 0x000fda0003f0f008 */
[----:B------:R-:W-:Y:S05]  /*9490*/  @!P0 BRA `(.L_x_55) ;  /* 0x0000000c00dc8947 */ /* 0x000fea0003800000 */
[----:B------:R-:W-:Y:S01]  /*94a0*/  UIADD3 UR4, UR47, 0x1, URZ ;  /* 0x000000012f047890 */ /* 0x000fe2000fffe03f */
[----:B0-----:R-:W-:Y:S01]  /*94b0*/  LOP3.LUT R3, RZ, UR44, RZ, 0x33, !PT ;  /* 0x0000002cff037c12 */ /* 0x001fe2000f8e33ff */
[----:B------:R-:W-:Y:S01]  /*94c0*/  BSSY B0, `(.L_x_55) ;  /* 0x00000f4000007945 */ /* 0x000fe20003800000 */
[----:B------:R-:W-:Y:S01]  /*94d0*/  IADD3 R18, R26, R18, R37 ;  /* 0x000000121a127210 */ /* 0x000fe20007ffe025 */
[----:B------:R-:W-:Y:S01]  /*94e0*/  UIMAD UR4, UR4, UR37, URZ ;  /* 0x00000025040472a4 */ /* 0x000fe2000f8e023f */
[----:B------:R-:W-:Y:S01]  /*94f0*/  IADD3 R5, -R37, UR43, RZ ;  /* 0x0000002b25057c10 */ /* 0x000fe2000fffe1ff */
[----:B------:R-:W-:Y:S01]  /*9500*/  IMAD.SHL.U32 R35, R30, 0x2, RZ ;  /* 0x000000021e237824 */ /* 0x000fe200078e00ff */
[----:B------:R-:W-:Y:S01]  /*9510*/  MOV R23, 0x1 ;  /* 0x0000000100177802 */ /* 0x000fe20000000f00 */
[----:B------:R-:W-:Y:S02]  /*9520*/  VIADD R9, R18, 0xfffffee0 ;  /* 0xfffffee012097836 */ /* 0x000fe40000000000 */
[----:B------:R-:W-:Y:S01]  /*9530*/  LOP3.LUT R0, RZ, UR4, RZ, 0x33, !PT ;  /* 0x00000004ff007c12 */ /* 0x000fe2000f8e33ff */
[----:B------:R-:W-:-:S03]  /*9540*/  IMAD.MOV.U32 R10, RZ, RZ, RZ ;  /* 0x000000ffff0a7224 */ /* 0x000fc600078e00ff */
[----:B------:R-:W-:-:S04]  /*9550*/  VIMNMX R0, R0, R3, !PT ;  /* 0x0000000300007248 */ /* 0x000fc80007fe0100 */
[C---:B------:R-:W-:Y:S01]  /*9560*/  IADD3 R28, -R0.reuse, -0x2, RZ ;  /* 0xfffffffe001c7810 */ /* 0x040fe20007ffe1ff */
[C---:B------:R-:W-:Y:S02]  /*9570*/  IMAD R5, R0.reuse, 0x60, R5 ;  /* 0x0000006000057824 */ /* 0x040fe400078e0205 */
[----:B------:R-:W-:Y:S02]  /*9580*/  IMAD R9, R0, -0x60, R9 ;  /* 0xffffffa000097824 */ /* 0x000fe400078e0209 */
[----:B------:R-:W-:-:S07]  /*9590*/  VIADD R0, R5, 0xc0 ;  /* 0x000000c005007836 */ /* 0x000fce0000000000 */
.L_x_68:
[----:B------:R-:W0:Y:S01]  /*95a0*/  LDC R2, c[0x0][0x430] ;  /* 0x00010c00ff027b82 */ /* 0x000e220000000800 */
[----:B------:R-:W-:Y:S02]  /*95b0*/  ISETP.GT.U32.AND P1, PT, R33, 0x5f, PT ;  /* 0x0000005f2100780c */ /* 0x000fe40003f24070 */
[----:B------:R-:W-:-:S11]  /*95c0*/  MOV R11, R9 ;  /* 0x00000009000b7202 */ /* 0x000fd60000000f00 */
[----:B------:R-:W1:Y:S08]  /*95d0*/  @!P1 LDC.64 R6, c[0x0][0x428] ;  /* 0x00010a00ff069b82 */ /* 0x000e700000000a00 */
[----:B------:R-:W2:Y:S01]  /*95e0*/  @!P1 LDC.64 R4, c[0x0][0x418] ;  /* 0x00010600ff049b82 */ /* 0x000ea20000000a00 */
[----:B0-----:R-:W-:-:S13]  /*95f0*/  ISETP.NE.AND P0, PT, R2, 0x1, PT ;  /* 0x000000010200780c */ /* 0x001fda0003f05270 */
[----:B------:R-:W0:Y:S08]  /*9600*/  @P0 LDC R2, c[0x0][0x434] ;  /* 0x00010d00ff020b82 */ /* 0x000e300000000800 */
[----:B------:R-:W3:Y:S01]  /*9610*/  @P0 LDC R3, c[0x0][0x438] ;  /* 0x00010e00ff030b82 */ /* 0x000ee20000000800 */
[----:B0-----:R-:W-:-:S05]  /*9620*/  @P0 IMAD.HI.U32 R2, R9, R2, RZ ;  /* 0x0000000209020227 */ /* 0x001fca00078e00ff */
[----:B---3--:R-:W-:Y:S01]  /*9630*/  @P0 SHF.R.U32.HI R11, RZ, R3, R2 ;  /* 0x00000003ff0b0219 */ /* 0x008fe20000011602 */
[----:B-1----:R-:W-:-:S03]  /*9640*/  @!P1 IMAD R2, R34, R6, RZ ;  /* 0x0000000622029224 */ /* 0x002fc600078e02ff */
[--C-:B------:R-:W-:Y:S01]  /*9650*/  @!P1 SHF.R.S32.HI R3, RZ, 0x1f, R11.reuse ;  /* 0x0000001fff039819 */ /* 0x100fe2000001140b */
[----:B------:R-:W-:Y:S02]  /*9660*/  @!P1 IMAD R7, R32, R7, R2 ;  /* 0x0000000720079224 */ /* 0x000fe400078e0202 */
[----:B------:R-:W-:-:S04]  /*9670*/  @!P1 IMAD.MOV.U32 R2, RZ, RZ, R11 ;  /* 0x000000ffff029224 */ /* 0x000fc800078e000b */
[----:B------:R-:W-:Y:S01]  /*9680*/  @!P1 IMAD.WIDE.U32 R2, R32, R6, R2 ;  /* 0x0000000620029225 */ /* 0x000fe200078e0002 */
[----:B------:R-:W-:-:S03]  /*9690*/  MOV R6, RZ ;  /* 0x000000ff00067202 */ /* 0x000fc60000000f00 */
[----:B------:R-:W-:Y:S01]  /*96a0*/  @!P1 IMAD.IADD R3, R7, 0x1, R3 ;  /* 0x0000000107039824 */ /* 0x000fe200078e0203 */
[----:B--2---:R-:W-:-:S04]  /*96b0*/  @!P1 LEA R4, P0, R2, R4, 0x2 ;  /* 0x0000000402049211 */ /* 0x004fc800078010ff */
[----:B------:R-:W-:Y:S01]  /*96c0*/  @!P1 LEA.HI.X R5, R2, R5, R3, 0x2, P0 ;  /* 0x0000000502059211 */ /* 0x000fe200000f1403 */
[----:B------:R-:W-:-:S04]  /*96d0*/  VIADD R21, R10, 0x1 ;  /* 0x000000010a157836 */ /* 0x000fc80000000000 */
[----:B------:R0:W5:Y:S01]  /*96e0*/  @!P1 LDG.E R6, desc[UR38][R4.64] ;  /* 0x0000002604069981 */ /* 0x000162000c1e1900 */
[----:B------:R-:W-:Y:S02]  /*96f0*/  ISETP.NE.AND P1, PT, R36, 0x3, PT ;  /* 0x000000032400780c */ /* 0x000fe40003f25270 */
[----:B------:R-:W-:-:S04]  /*9700*/  ISETP.NE.AND P0, PT, R21, 0x2, PT ;  /* 0x000000021500780c */ /* 0x000fc80003f05270 */
[----:B------:R-:W-:Y:S02]  /*9710*/  SEL R24, RZ, 0x1, P0 ;  /* 0x00000001ff187807 */ /* 0x000fe40000000000 */
[----:B------:R-:W-:Y:S02]  /*9720*/  SEL R21, R21, RZ, P0 ;  /* 0x000000ff15157207 */ /* 0x000fe40000000000 */
[----:B------:R-:W-:-:S03]  /*9730*/  LOP3.LUT R24, R23, R24, RZ, 0x3c, !PT ;  /* 0x0000001817187212 */ /* 0x000fc600078e3cff */
[----:B0-----:R-:W-:Y:S05]  /*9740*/  @!P1 BRA `(.L_x_56) ;  /* 0x0000000000049947 */ /* 0x001fea0003800000 */
[----:B------:R-:W-:Y:S01]  /*9750*/  BPT.TRAP 0x1 ;  /* 0x000000040000795c */ /* 0x000fe20000300000 */
.L_x_56:
[----:B------:R-:W-:Y:S01]  /*9760*/  LEA R8, R21, UR45, 0x3 ;  /* 0x0000002d15087c11 */ /* 0x000fe2000f8e18ff */
[----:B------:R-:W-:Y:S01]  /*9770*/  BSSY B1, `(.L_x_57) ;  /* 0x0000004000017945 */ /* 0x000fe20003800000 */
[----:B------:R-:W-:-:S04]  /*9780*/  SHF.L.U32 R3, R24, 0x1f, RZ ;  /* 0x0000001f18037819 */ /* 0x000fc800000006ff */
[----:B------:R-:W0:Y:S02]  /*9790*/  SYNCS.PHASECHK.TRANS64.TRYWAIT P0, [R8+URZ+0x2a840], R3 ;  /* 0x02a84003080075a7 */ /* 0x000e24000800017f */
[----:B0-----:R-:W-:Y:S05]  /*97a0*/  @!P0 BRA `(.L_x_58) ;  /* 0x0000002800888947 */ /* 0x001fea0003800000 */
.L_x_121:
[----:B------:R-:W-:Y:S05]  /*97b0*/  BSYNC B1 ;  /* 0x0000000000017941 */ /* 0x000fea0003800000 */
.L_x_57:
[----:B------:R-:W-:Y:S01]  /*97c0*/  ULDC UR4, c[0x0][0x430] ;  /* 0x00010c0000047ab9 */ /* 0x000fe20000000800 */
[----:B-----5:R-:W-:Y:S01]  /*97d0*/  SHF.R.S32.HI R27, RZ, 0x1f, R6 ;  /* 0x0000001fff1b7819 */ /* 0x020fe20000011406 */
[----:B------:R-:W-:Y:S01]  /*97e0*/  UIADD3 UR4, -UR4, URZ, URZ ;  /* 0x0000003f04047290 */ /* 0x000fe2000fffe13f */
[----:B------:R-:W-:Y:S01]  /*97f0*/  R2UR UR6, R31 ;  /* 0x000000001f0672ca */ /* 0x000fe200000e0000 */
[----:B------:R-:W-:Y:S01]  /*9800*/  IMAD R19, R21, 0x4800, R25 ;  /* 0x0000480015137824 */ /* 0x000fe200078e0219 */
[C---:B------:R-:W-:Y:S02]  /*9810*/  LOP3.LUT P3, RZ, R22.reuse, 0x4, RZ, 0xc0, !PT ;  /* 0x0000000416ff7812 */ /* 0x040fe4000786c0ff */
[C---:B------:R-:W-:Y:S01]  /*9820*/  LOP3.LUT P2, RZ, R22.reuse, 0x2, RZ, 0xc0, !PT ;  /* 0x0000000216ff7812 */ /* 0x040fe2000784c0ff */
[----:B------:R-:W-:Y:S01]  /*9830*/  IMAD R7, R11, UR4, R9 ;  /* 0x000000040b077c24 */ /* 0x000fe2000f8e0209 */
[----:B------:R-:W-:Y:S01]  /*9840*/  ULDC.64 UR4, c[0x0][0x300] ;  /* 0x0000c00000047ab9 */ /* 0x000fe20000000a00 */
[----:B------:R-:W-:-:S03]  /*9850*/  LOP3.LUT P1, RZ, R22, 0x1, RZ, 0xc0, !PT ;  /* 0x0000000116ff7812 */ /* 0x000fc6000782c0ff */
[----:B------:R-:W-:-:S05]  /*9860*/  SHF.R.S32.HI R26, RZ, 0x1f, R7 ;  /* 0x0000001fff1a7819 */ /* 0x000fca0000011407 */
[----:B------:R-:W-:-:S04]  /*9870*/  IMAD R2, R26, UR4, RZ ;  /* 0x000000041a027c24 */ /* 0x000fc8000f8e02ff */
[C---:B------:R-:W-:Y:S02]  /*9880*/  IMAD R5, R7.reuse, UR5, R2 ;  /* 0x0000000507057c24 */ /* 0x040fe4000f8e0202 */
[----:B0-----:R-:W-:Y:S01]  /*9890*/  IMAD.WIDE.U32 R2, R7, UR4, RZ ;  /* 0x0000000407027c25 */ /* 0x001fe2000f8e00ff */
        /* <DEDUP_REMOVED lines=14> */
[----:B------:R-:W-:-:S04]  /*9980*/  UMOV UR4, 0xffffffff ;  /* 0xffffffff00047882 */ /* 0x000fc80000000000 */
[----:B------:R-:W-:Y:S01]  /*9990*/  LEA.HI.X R20, R2, UR7, R3, 0x1, P0 ;  /* 0x0000000702147c11 */ /* 0x000fe200080f0c03 */
[----:B------:R-:W-:Y:S06]  /*99a0*/  BRA.DIV UR4, `(.L_x_59) ;  /* 0x0000002a041c7947 */ /* 0x000fec000b800000 */
[----:B------:R-:W0:Y:S01]  /*99b0*/  SHFL.IDX PT, R14, R18, RZ, 0x181f ;  /* 0x00181fff120e7589 */ /* 0x000e2200000e0000 */
[----:B------:R-:W-:-:S03]  /*99c0*/  LEA R19, R19, UR45, 0x1 ;  /* 0x0000002d13137c11 */ /* 0x000fc6000f8e08ff */
[----:B------:R-:W1:Y:S04]  /*99d0*/  SHFL.IDX PT, R3, R20, RZ, 0x181f ;  /* 0x00181fff14037589 */ /* 0x000e6800000e0000 */
[----:B------:R-:W-:Y:S04]  /*99e0*/  SHFL.IDX PT, R4, R20, 0x1, 0x181f ;  /* 0x00381f0014047f89 */ /* 0x000fe800000e0000 */
[----:B------:R-:W-:Y:S04]  /*99f0*/  SHFL.IDX PT, R12, R18, 0x2, 0x181f ;  /* 0x00581f00120c7f89 */ /* 0x000fe800000e0000 */
[----:B------:R-:W-:Y:S01]  /*9a00*/  SHFL.IDX PT, R5, R20, 0x2, 0x181f ;  /* 0x00581f0014057f89 */ /* 0x000fe200000e0000 */
[----:B0-----:R-:W-:-:S03]  /*9a10*/  IADD3 R2, P0, R14, R35, RZ ;  /* 0x000000230e027210 */ /* 0x001fc60007f1e0ff */
[----:B------:R-:W0:Y:S01]  /*9a20*/  SHFL.IDX PT, R14, R18, 0x1, 0x181f ;  /* 0x00381f00120e7f89 */ /* 0x000e2200000e0000 */
[----:B-1----:R-:W-:-:S05]  /*9a30*/  IADD3.X R3, RZ, R3, RZ, P0, !PT ;  /* 0x00000003ff037210 */ /* 0x002fca00007fe4ff */
[----:B------:R-:W-:Y:S04]  /*9a40*/  LDGSTS.E.BYPASS.LTC128B.128 [R19+0x18400], desc[UR38][R2.64], !P3 ;  /* 0x1840000002137fae */ /* 0x000fe8000d901d66 */
[----:B------:R-:W-:Y:S04]  /*9a50*/  LDGSTS.E.BYPASS.LTC128B.128 [R19+0x1b400], desc[UR38][R2.64+0x80], !P2 ;  /* 0x1b40008002137fae */ /* 0x000fe8000d101d66 */
[----:B------:R0:W-:Y:S02]  /*9a60*/  LDGSTS.E.BYPASS.LTC128B.128 [R19+0x1e400], desc[UR38][R2.64+0x100], !P1 ;  /* 0x1e40010002137fae */ /* 0x0001e4000c901d66 */
[----:B0-----:R-:W-:-:S02]  /*9a70*/  IADD3 R2, P0, R14, R35, RZ ;  /* 0x000000230e027210 */ /* 0x001fc40007f1e0ff */
[----:B------:R-:W0:Y:S03]  /*9a80*/  SHFL.IDX PT, R14, R18, 0x3, 0x181f ;  /* 0x00781f00120e7f89 */ /* 0x000e2600000e0000 */
[----:B------:R-:W-:Y:S01]  /*9a90*/  IMAD.X R3, RZ, RZ, R4, P0 ;  /* 0x000000ffff037224 */ /* 0x000fe200000e0604 */
[-C--:B------:R-:W-:Y:S02]  /*9aa0*/  IADD3 R4, P0, R12, R35.reuse, RZ ;  /* 0x000000230c047210 */ /* 0x080fe40007f1e0ff */
[----:B------:R-:W-:Y:S03]  /*9ab0*/  SHFL.IDX PT, R12, R18, 0x4, 0x181f ;  /* 0x00981f00120c7f89 */ /* 0x000fe600000e0000 */
[----:B------:R-:W-:Y:S01]  /*9ac0*/  IMAD.X R5, RZ, RZ, R5, P0 ;  /* 0x000000ffff057224 */ /* 0x000fe200000e0605 */
[----:B------:R-:W-:Y:S04]  /*9ad0*/  LDGSTS.E.BYPASS.LTC128B.128 [R19+0x18c00], desc[UR38][R2.64], !P3 ;  /* 0x18c0000002137fae */ /* 0x000fe8000d901d66 */
[----:B------:R-:W-:Y:S04]  /*9ae0*/  LDGSTS.E.BYPASS.LTC128B.128 [R19+0x1bc00], desc[UR38][R2.64+0x80], !P2 ;  /* 0x1bc0008002137fae */ /* 0x000fe8000d101d66 */
[----:B------:R1:W-:Y:S04]  /*9af0*/  LDGSTS.E.BYPASS.LTC128B.128 [R19+0x1ec00], desc[UR38][R2.64+0x100], !P1 ;  /* 0x1ec0010002137fae */ /* 0x0003e8000c901d66 */
[----:B------:R-:W-:Y:S04]  /*9b00*/  LDGSTS.E.BYPASS.LTC128B.128 [R19+0x19400], desc[UR38][R4.64], !P3 ;  /* 0x1940000004137fae */ /* 0x000fe8000d901d66 */
[----:B------:R-:W-:Y:S04]  /*9b10*/  LDGSTS.E.BYPASS.LTC128B.128 [R19+0x1c400], desc[UR38][R4.64+0x80], !P2 ;  /* 0x1c40008004137fae */ /* 0x000fe8000d101d66 */
[----:B-1----:R-:W1:Y:S01]  /*9b20*/  SHFL.IDX PT, R3, R20, 0x3, 0x181f ;  /* 0x00781f0014037f89 */ /* 0x002e6200000e0000 */
[----:B0-----:R-:W-:-:S03]  /*9b30*/  IADD3 R2, P0, R14, R35, RZ ;  /* 0x000000230e027210 */ /* 0x001fc60007f1e0ff */
[----:B------:R0:W-:Y:S04]  /*9b40*/  LDGSTS.E.BYPASS.LTC128B.128 [R19+0x1f400], desc[UR38][R4.64+0x100], !P1 ;  /* 0x1f40010004137fae */ /* 0x0001e8000c901d66 */
[----:B------:R-:W-:Y:S04]  /*9b50*/  SHFL.IDX PT, R14, R18, 0x5, 0x181f ;  /* 0x00b81f00120e7f89 */ /* 0x000fe800000e0000 */
[----:B0-----:R-:W0:Y:S04]  /*9b60*/  SHFL.IDX PT, R4, R20, 0x4, 0x181f ;  /* 0x00981f0014047f89 */ /* 0x001e2800000e0000 */
[----:B------:R-:W2:Y:S01]  /*9b70*/  SHFL.IDX PT, R20, R20, 0x5, 0x181f ;  /* 0x00b81f0014147f89 */ /* 0x000ea200000e0000 */
[----:B-1----:R-:W-:-:S05]  /*9b80*/  IADD3.X R3, RZ, R3, RZ, P0, !PT ;  /* 0x00000003ff037210 */ /* 0x002fca00007fe4ff */
[----:B------:R-:W-:Y:S04]  /*9b90*/  LDGSTS.E.BYPASS.LTC128B.128 [R19+0x19c00], desc[UR38][R2.64], !P3 ;  /* 0x19c0000002137fae */ /* 0x000fe8000d901d66 */
[----:B------:R-:W-:Y:S04]  /*9ba0*/  LDGSTS.E.BYPASS.LTC128B.128 [R19+0x1cc00], desc[UR38][R2.64+0x80], !P2 ;  /* 0x1cc0008002137fae */ /* 0x000fe8000d101d66 */
[----:B------:R1:W-:Y:S02]  /*9bb0*/  LDGSTS.E.BYPASS.LTC128B.128 [R19+0x1fc00], desc[UR38][R2.64+0x100], !P1 ;  /* 0x1fc0010002137fae */ /* 0x0003e4000c901d66 */
[----:B-1----:R-:W-:-:S05]  /*9bc0*/  IADD3 R2, P0, R12, R35, RZ ;  /* 0x000000230c027210 */ /* 0x002fca0007f1e0ff */
[----:B0-----:R-:W-:-:S05]  /*9bd0*/  IMAD.X R3, RZ, RZ, R4, P0 ;  /* 0x000000ffff037224 */ /* 0x001fca00000e0604 */
[----:B------:R0:W-:Y:S04]  /*9be0*/  LDGSTS.E.BYPASS.LTC128B.128 [R19+0x1a400], desc[UR38][R2.64], !P3 ;  /* 0x1a40000002137fae */ /* 0x0001e8000d901d66 */
[----:B------:R0:W-:Y:S04]  /*9bf0*/  LDGSTS.E.BYPASS.LTC128B.128 [R19+0x1d400], desc[UR38][R2.64+0x80], !P2 ;  /* 0x1d40008002137fae */ /* 0x0001e8000d101d66 */
[----:B--2---:R0:W-:Y:S02]  /*9c00*/  LDGSTS.E.BYPASS.LTC128B.128 [R19+0x20400], desc[UR38][R2.64+0x100], !P1 ;  /* 0x2040010002137fae */ /* 0x0041e4000c901d66 */
.L_x_135:
[----:B0-----:R-:W-:-:S05]  /*9c10*/  IADD3 R2, P0, R14, R35, RZ ;  /* 0x000000230e027210 */ /* 0x001fca0007f1e0ff */
[----:B------:R-:W-:Y:S01]  /*9c20*/  IMAD.X R3, RZ, RZ, R20, P0 ;  /* 0x000000ffff037224 */ /* 0x000fe200000e0614 */
[----:B------:R-:W-:-:S04]  /*9c30*/  PLOP3.LUT P0, PT, PT, PT, PT, 0x80, 0x0 ;  /* 0x000000000000781c */ /* 0x000fc80003f0f070 */
[----:B------:R-:W-:Y:S01]  /*9c40*/  @!PT LDS RZ, [RZ] ;  /* 0x00000000fffff984 */ /* 0x000fe20000000800 */
[----:B------:R-:W-:Y:S01]  /*9c50*/  @!PT LDS RZ, [RZ] ;  /* 0x00000000fffff984 */ /* 0x000fe20000000800 */
[----:B------:R-:W-:Y:S01]  /*9c60*/  @!PT LDS RZ, [RZ] ;  /* 0x00000000fffff984 */ /* 0x000fe20000000800 */
[----:B------:R0:W-:Y:S04]  /*9c70*/  LDGSTS.E.BYPASS.LTC128B.128 [R19+0x1ac00], desc[UR38][R2.64], !P3 ;  /* 0x1ac0000002137fae */ /* 0x0001e8000d901d66 */
[----:B------:R0:W-:Y:S04]  /*9c80*/  LDGSTS.E.BYPASS.LTC128B.128 [R19+0x1dc00], desc[UR38][R2.64+0x80], !P2 ;  /* 0x1dc0008002137fae */ /* 0x0001e8000d101d66 */
[----:B------:R0:W-:Y:S01]  /*9c90*/  LDGSTS.E.BYPASS.LTC128B.128 [R19+0x20c00], desc[UR38][R2.64+0x100], !P1 ;  /* 0x20c0010002137fae */ /* 0x0001e2000c901d66 */
[----:B------:R-:W-:Y:S01]  /*9ca0*/  NOP ;  /* 0x0000000000007918 */ /* 0x000fe20000000000 */
.L_x_60:
[----:B------:R-:W-:Y:S02]  /*9cb0*/  PLOP3.LUT P1, PT, P1, P0, PT, 0xa2, 0x0 ;  /* 0x000000000000781c */ /* 0x000fe40000f21472 */
[----:B------:R-:W-:-:S08]  /*9cc0*/  @P0 R2UR P1, UR4, R8 ;  /* 0x00000000080402ca */ /* 0x000fd00000020000 */
[----:B------:R-:W-:-:S05]  /*9cd0*/  @P0 PLOP3.LUT P0, PT, P1, PT, PT, 0x80, 0x0 ;  /* 0x000000000000081c */ /* 0x000fca0000f0f070 */
[----:B------:R-:W-:Y:S01]  /*9ce0*/  @!P1 SYNCS.ARRIVE.TRANS64.RED.A0T1 RZ, [UR4+0x2a830], RZ ;  /* 0x02a830ffffff99a7 */ /* 0x000fe20008200404 */
[----:B------:R-:W-:Y:S07]  /*9cf0*/  @!P1 ARRIVES.LDGSTSBAR.64.TRANSCNT [UR4+0x2a830] ;  /* 0x02a83000ff0099b0 */ /* 0x000fee0008000a84 */
[----:B------:R-:W-:Y:S05]  /*9d00*/  @P0 BRA.U.ANY `(.L_x_60) ;  /* 0xfffffffd00e80947 */ /* 0x000fea000393ffff */
[----:B------:R-:W-:Y:S01]  /*9d10*/  NOP ;  /* 0x0000000000007918 */ /* 0x000fe20000000000 */
[----:B------:R-:W-:-:S13]  /*9d20*/  ISETP.NE.AND P2, PT, R36, 0x3, PT ;  /* 0x000000032400780c */ /* 0x000fda0003f45270 */
[----:B------:R-:W-:Y:S05]  /*9d30*/  @!P2 BRA `(.L_x_61) ;  /* 0x000000000004a947 */ /* 0x000fea0003800000 */
[----:B------:R-:W-:Y:S01]  /*9d40*/  BPT.TRAP 0x1 ;  /* 0x000000040000795c */ /* 0x000fe20000300000 */
.L_x_61:
[----:B------:R1:W-:Y:S01]  /*9d50*/  SYNCS.ARRIVE.TRANS64.A1T0 RZ, [R8+URZ+0x2a830], RZ ;  /* 0x02a830ff08ff79a7 */ /* 0x0003e2000810003f */
[----:B------:R-:W-:Y:S05]  /*9d60*/  @!P2 BRA `(.L_x_62) ;  /* 0x000000000004a947 */ /* 0x000fea0003800000 */
[----:B------:R-:W-:Y:S01]  /*9d70*/  BPT.TRAP 0x1 ;  /* 0x000000040000795c */ /* 0x000fe20000300000 */
.L_x_62:
[----:B0-----:R-:W-:Y:S01]  /*9d80*/  SHF.L.U32 R3, R23, 0x1f, RZ ;  /* 0x0000001f17037819 */ /* 0x001fe200000006ff */
[----:B------:R-:W-:Y:S01]  /*9d90*/  BSSY B1, `(.L_x_63) ;  /* 0x0000004000017945 */ /* 0x000fe20003800000 */
[----:B------:R-:W-:-:S04]  /*9da0*/  LEA R4, R10, UR45, 0x3 ;  /* 0x0000002d0a047c11 */ /* 0x000fc8000f8e18ff */
[----:B------:R-:W0:Y:S02]  /*9db0*/  SYNCS.PHASECHK.TRANS64.TRYWAIT P0, [R4+URZ+0x2a860], R3 ;  /* 0x02a86003040075a7 */ /* 0x000e24000800017f */
[----:B0-----:R-:W-:Y:S05]  /*9dc0*/  @!P0 BRA `(.L_x_64) ;  /* 0x0000002800d08947 */ /* 0x001fea0003800000 */
.L_x_136:
[----:B------:R-:W-:Y:S05]  /*9dd0*/  BSYNC B1 ;  /* 0x0000000000017941 */ /* 0x000fea0003800000 */
.L_x_63:
[----:B------:R-:W-:Y:S01]  /*9de0*/  UMOV UR4, 0xffffffff ;  /* 0xffffffff00047882 */ /* 0x000fe20000000000 */
[----:B------:R-:W-:Y:S01]  /*9df0*/  LOP3.LUT P0, RZ, R29, 0x2, RZ, 0xc0, !PT ;  /* 0x000000021dff7812 */ /* 0x000fe2000780c0ff */
[----:B------:R-:W-:Y:S01]  /*9e00*/  IMAD R5, R10, 0x3000, R25 ;  /* 0x000030000a057824 */ /* 0x000fe200078e0219 */
[----:B------:R-:W-:Y:S11]  /*9e10*/  BRA.DIV UR4, `(.L_x_65) ;  /* 0x0000002a04d07947 */ /* 0x000ff6000b800000 */
[----:B------:R-:W2:Y:S01]  /*9e20*/  SHFL.IDX PT, R14, R16, RZ, 0x181f ;  /* 0x00181fff100e7589 */ /* 0x000ea200000e0000 */
[----:B------:R-:W-:-:S03]  /*9e30*/  LEA R5, R5, UR45, 0x1 ;  /* 0x0000002d05057c11 */ /* 0x000fc6000f8e08ff */
[----:B0-----:R-:W0:Y:S04]  /*9e40*/  SHFL.IDX PT, R3, R17, RZ, 0x181f ;  /* 0x00181fff11037589 */ /* 0x001e2800000e0000 */
[----:B-1----:R-:W-:Y:S01]  /*9e50*/  SHFL.IDX PT, R8, R17, 0x1, 0x181f ;  /* 0x00381f0011087f89 */ /* 0x002fe200000e0000 */
[----:B--2---:R-:W-:-:S03]  /*9e60*/  IADD3 R2, P1, R14, R35, RZ ;  /* 0x000000230e027210 */ /* 0x004fc60007f3e0ff */
[----:B------:R-:W1:Y:S01]  /*9e70*/  SHFL.IDX PT, R14, R16, 0x1, 0x181f ;  /* 0x00381f00100e7f89 */ /* 0x000e6200000e0000 */
[----:B0-----:R-:W-:Y:S02]  /*9e80*/  IADD3.X R3, RZ, R3, RZ, P1, !PT ;  /* 0x00000003ff037210 */ /* 0x001fe40000ffe4ff */
[----:B------:R-:W-:-:S04]  /*9e90*/  LOP3.LUT P1, RZ, R29, 0x1, RZ, 0xc0, !PT ;  /* 0x000000011dff7812 */ /* 0x000fc8000782c0ff */
[----:B------:R-:W-:-:S13]  /*9ea0*/  ISETP.LT.OR P2, PT, R0, 0x1, !P1 ;  /* 0x000000010000780c */ /* 0x000fda0004f41670 */
[----:B------:R-:W-:Y:S01]  /*9eb0*/  LDGSTS.E.BYPASS.LTC128B.128 [R5+0x400], desc[UR38][R2.64], !P2 ;  /* 0x0040000002057fae */ /* 0x000fe2000d101d66 */
[----:B------:R-:W-:-:S13]  /*9ec0*/  ISETP.LT.OR P2, PT, R0, 0x1, !P0 ;  /* 0x000000010000780c */ /* 0x000fda0004741670 */
[----:B------:R1:W-:Y:S02]  /*9ed0*/  LDGSTS.E.BYPASS.LTC128B.128 [R5+0x3400], desc[UR38][R2.64+0x80], !P2 ;  /* 0x0340008002057fae */ /* 0x0003e4000d101d66 */
[----:B-1----:R-:W-:Y:S02]  /*9ee0*/  IADD3 R2, P2, R14, R35, RZ ;  /* 0x000000230e027210 */ /* 0x002fe40007f5e0ff */
[----:B------:R-:W0:Y:S03]  /*9ef0*/  SHFL.IDX PT, R14, R16, 0x2, 0x181f ;  /* 0x00581f00100e7f89 */ /* 0x000e2600000e0000 */
[----:B------:R-:W-:Y:S01]  /*9f00*/  IMAD.X R3, RZ, RZ, R8, P2 ;  /* 0x000000ffff037224 */ /* 0x000fe200010e0608 */
[----:B------:R-:W-:Y:S01]  /*9f10*/  ISETP.LT.OR P2, PT, R0, 0x11, !P1 ;  /* 0x000000110000780c */ /* 0x000fe20004f41670 */
[----:B------:R-:W1:-:S12]  /*9f20*/  SHFL.IDX PT, R8, R17, 0x2, 0x181f ;  /* 0x00581f0011087f89 */ /* 0x000e5800000e0000 */
[----:B------:R-:W-:Y:S01]  /*9f30*/  LDGSTS.E.BYPASS.LTC128B.128 [R5+0xc00], desc[UR38][R2.64], !P2 ;  /* 0x00c0000002057fae */ /* 0x000fe2000d101d66 */
[----:B------:R-:W-:-:S13]  /*9f40*/  ISETP.LT.OR P2, PT, R0, 0x11, !P0 ;  /* 0x000000110000780c */ /* 0x000fda0004741670 */
[----:B------:R0:W-:Y:S02]  /*9f50*/  LDGSTS.E.BYPASS.LTC128B.128 [R5+0x3c00], desc[UR38][R2.64+0x80], !P2 ;  /* 0x03c0008002057fae */ /* 0x0001e4000d101d66 */
[----:B0-----:R-:W-:Y:S02]  /*9f60*/  IADD3 R2, P2, R14, R35, RZ ;  /* 0x000000230e027210 */ /* 0x001fe40007f5e0ff */
[----:B------:R-:W0:Y:S03]  /*9f70*/  SHFL.IDX PT, R14, R16, 0x3, 0x181f ;  /* 0x00781f00100e7f89 */ /* 0x000e2600000e0000 */
[----:B-1----:R-:W-:Y:S01]  /*9f80*/  IMAD.X R3, RZ, RZ, R8, P2 ;  /* 0x000000ffff037224 */ /* 0x002fe200010e0608 */
[----:B------:R-:W-:Y:S01]  /*9f90*/  ISETP.LT.OR P2, PT, R0, 0x21, !P1 ;  /* 0x000000210000780c */ /* 0x000fe20004f41670 */
[----:B------:R-:W1:-:S12]  /*9fa0*/  SHFL.IDX PT, R8, R17, 0x3, 0x181f ;  /* 0x00781f0011087f89 */ /* 0x000e5800000e0000 */
[----:B------:R-:W-:Y:S01]  /*9fb0*/  LDGSTS.E.BYPASS.LTC128B.128 [R5+0x1400], desc[UR38][R2.64], !P2 ;  /* 0x0140000002057fae */ /* 0x000fe2000d101d66 */
[----:B------:R-:W-:-:S13]  /*9fc0*/  ISETP.LT.OR P2, PT, R0, 0x21, !P0 ;  /* 0x000000210000780c */ /* 0x000fda0004741670 */
[----:B------:R0:W-:Y:S02]  /*9fd0*/  LDGSTS.E.BYPASS.LTC128B.128 [R5+0x4400], desc[UR38][R2.64+0x80], !P2 ;  /* 0x0440008002057fae */ /* 0x0001e4000d101d66 */
[----:B0-----:R-:W-:Y:S02]  /*9fe0*/  IADD3 R2, P2, R14, R35, RZ ;  /* 0x000000230e027210 */ /* 0x001fe40007f5e0ff */
[----:B------:R-:W0:Y:S02]  /*9ff0*/  SHFL.IDX PT, R14, R16, 0x4, 0x181f ;  /* 0x00981f00100e7f89 */ /* 0x000e2400000e0000 */
[----:B-1----:R-:W-:Y:S02]  /*a000*/  IADD3.X R3, RZ, R8, RZ, P2, !PT ;  /* 0x00000008ff037210 */ /* 0x002fe400017fe4ff */
[----:B------:R-:W-:Y:S01]  /*a010*/  ISETP.LT.OR P2, PT, R0, 0x31, !P1 ;  /* 0x000000310000780c */ /* 0x000fe20004f41670 */
[----:B------:R-:W1:-:S12]  /*a020*/  SHFL.IDX PT, R8, R17, 0x4, 0x181f ;  /* 0x00981f0011087f89 */ /* 0x000e5800000e0000 */
[----:B------:R-:W-:Y:S01]  /*a030*/  LDGSTS.E.BYPASS.LTC128B.128 [R5+0x1c00], desc[UR38][R2.64], !P2 ;  /* 0x01c0000002057fae */ /* 0x000fe2000d101d66 */
[----:B------:R-:W-:-:S13]  /*a040*/  ISETP.LT.OR P2, PT, R0, 0x31, !P0 ;  /* 0x000000310000780c */ /* 0x000fda0004741670 */
[----:B------:R0:W-:Y:S02]  /*a050*/  LDGSTS.E.BYPASS.LTC128B.128 [R5+0x4c00], desc[UR38][R2.64+0x80], !P2 ;  /* 0x04c0008002057fae */ /* 0x0001e4000d101d66 */
[----:B0-----:R-:W-:Y:S02]  /*a060*/  IADD3 R2, P2, R14, R35, RZ ;  /* 0x000000230e027210 */ /* 0x001fe40007f5e0ff */
[----:B------:R0:W2:Y:S03]  /*a070*/  SHFL.IDX PT, R14, R16, 0x5, 0x181f ;  /* 0x00b81f00100e7f89 */ /* 0x0000a600000e0000 */
[----:B-1----:R-:W-:Y:S01]  /*a080*/  IMAD.X R3, RZ, RZ, R8, P2 ;  /* 0x000000ffff037224 */ /* 0x002fe200010e0608 */
[----:B------:R-:W-:Y:S01]  /*a090*/  ISETP.LT.OR P2, PT, R0, 0x41, !P1 ;  /* 0x000000410000780c */ /* 0x000fe20004f41670 */
[----:B------:R0:W1:-:S12]  /*a0a0*/  SHFL.IDX PT, R8, R17, 0x5, 0x181f ;  /* 0x00b81f0011087f89 */ /* 0x00005800000e0000 */
[----:B------:R0:W-:Y:S01]  /*a0b0*/  LDGSTS.E.BYPASS.LTC128B.128 [R5+0x2400], desc[UR38][R2.64], !P2 ;  /* 0x0240000002057fae */ /* 0x0001e2000d101d66 */
[----:B------:R-:W-:-:S13]  /*a0c0*/  ISETP.LT.OR P2, PT, R0, 0x41, !P0 ;  /* 0x000000410000780c */ /* 0x000fda0004741670 */
[----:B-12---:R0:W-:Y:S02]  /*a0d0*/  LDGSTS.E.BYPASS.LTC128B.128 [R5+0x5400], desc[UR38][R2.64+0x80], !P2 ;  /* 0x0540008002057fae */ /* 0x0061e4000d101d66 */
.L_x_150:
[C---:B------:R-:W-:Y:S01]  /*a0e0*/  ISETP.LT.OR P1, PT, R0.reuse, 0x51, !P1 ;  /* 0x000000510000780c */ /* 0x040fe20004f21670 */
[----:B------:R-:W-:Y:S01]  /*a0f0*/  ULDC.64 UR4, c[0x0][0x328] ;  /* 0x0000ca0000047ab9 */ /* 0x000fe20000000a00 */
[----:B------:R-:W-:Y:S01]  /*a100*/  ISETP.LT.OR P0, PT, R0, 0x51, !P0 ;  /* 0x000000510000780c */ /* 0x000fe20004701670 */
[----:B------:R-:W-:Y:S01]  /*a110*/  IMAD R26, R26, UR4, RZ ;  /* 0x000000041a1a7c24 */ /* 0x000fe2000f8e02ff */
[----:B01----:R-:W-:-:S03]  /*a120*/  IADD3 R2, P2, R14, R35, RZ ;  /* 0x000000230e027210 */ /* 0x003fc60007f5e0ff */
[----:B------:R-:W-:Y:S02]  /*a130*/  IMAD R11, R7, UR5, R26 ;  /* 0x00000005070b7c24 */ /* 0x000fe4000f8e021a */
[----:B------:R-:W-:-:S05]  /*a140*/  IMAD.X R3, RZ, RZ, R8, P2 ;  /* 0x000000ffff037224 */ /* 0x000fca00010e0608 */
[----:B------:R-:W-:Y:S01]  /*a150*/  @!PT LDS RZ, [RZ] ;  /* 0x00000000fffff984 */ /* 0x000fe20000000800 */
[----:B------:R-:W-:Y:S01]  /*a160*/  @!PT LDS RZ, [RZ] ;  /* 0x00000000fffff984 */ /* 0x000fe20000000800 */
[----:B------:R-:W-:Y:S01]  /*a170*/  @!PT LDS RZ, [RZ] ;  /* 0x00000000fffff984 */ /* 0x000fe20000000800 */
[----:B------:R-:W-:Y:S04]  /*a180*/  LDGSTS.E.BYPASS.LTC128B.128 [R5+0x2c00], desc[UR38][R2.64], !P1 ;  /* 0x02c0000002057fae */ /* 0x000fe8000c901d66 */
[----:B------:R0:W-:Y:S01]  /*a190*/  LDGSTS.E.BYPASS.LTC128B.128 [R5+0x5c00], desc[UR38][R2.64+0x80], !P0 ;  /* 0x05c0008002057fae */ /* 0x0001e2000c101d66 */
[----:B------:R-:W-:Y:S01]  /*a1a0*/  PLOP3.LUT P0, PT, PT, PT, PT, 0x80, 0x0 ;  /* 0x000000000000781c */ /* 0x000fe20003f0f070 */
[----:B------:R-:W-:Y:S01]  /*a1b0*/  NOP ;  /* 0x0000000000007918 */ /* 0x000fe20000000000 */
[----:B0-----:R-:W-:Y:S01]  /*a1c0*/  IMAD.WIDE.U32 R2, R7, UR4, RZ ;  /* 0x0000000407027c25 */ /* 0x001fe2000f8e00ff */
[----:B------:R-:W-:-:S03]  /*a1d0*/  ULDC.64 UR4, c[0x0][0x338] ;  /* 0x0000ce0000047ab9 */ /* 0x000fc60000000a00 */
[----:B------:R-:W-:Y:S01]  /*a1e0*/  IMAD R27, R27, UR4, RZ ;  /* 0x000000041b1b7c24 */ /* 0x000fe2000f8e02ff */
[----:B------:R-:W-:-:S03]  /*a1f0*/  IADD3 R3, R3, R11, RZ ;  /* 0x0000000b03037210 */ /* 0x000fc60007ffe0ff */
[C---:B------:R-:W-:Y:S02]  /*a200*/  IMAD R27, R6.reuse, UR5, R27 ;  /* 0x00000005061b7c24 */ /* 0x040fe4000f8e021b */
[----:B------:R-:W-:-:S04]  /*a210*/  IMAD.WIDE.U32 R2, R6, UR4, R2 ;  /* 0x0000000406027c25 */ /* 0x000fc8000f8e0002 */
[----:B------:R-:W-:-:S07]  /*a220*/  IMAD.IADD R27, R3, 0x1, R27 ;  /* 0x00000001031b7824 */ /* 0x000fce00078e021b */
.L_x_66:
        /* <DEDUP_REMOVED lines=10> */
.L_x_67:
[----:B------:R-:W-:Y:S01]  /*a2d0*/  R2UR UR4, R31 ;  /* 0x000000001f0472ca */ /* 0x000fe200000e0000 */
[----:B------:R-:W-:Y:S01]  /*a2e0*/  ULDC.64 UR6, c[0x0][0x330] ;  /* 0x0000cc0000067ab9 */ /* 0x000fe20000000a00 */
[----:B------:R-:W-:Y:S01]  /*a2f0*/  MOV R3, R27 ;  /* 0x0000001b00037202 */ /* 0x000fe20000000f00 */
[----:B------:R-:W-:Y:S01]  /*a300*/  IMAD.U32 R5, RZ, RZ, UR6 ;  /* 0x00000006ff057e24 */ /* 0x000fe2000f8e00ff */
[----:B------:R0:W-:Y:S01]  /*a310*/  SYNCS.ARRIVE.TRANS64.A1T0 RZ, [R4+URZ+0x2a850], RZ ;  /* 0x02a850ff04ff79a7 */ /* 0x0001e2000810003f */
[----:B------:R-:W-:Y:S01]  /*a320*/  VIADD R28, R28, 0xffffffff ;  /* 0xffffffff1c1c7836 */ /* 0x000fe20000000000 */
[----:B------:R-:W-:Y:S01]  /*a330*/  IADD3 R0, R0, 0x60, RZ ;  /* 0x0000006000007810 */ /* 0x000fe20007ffe0ff */
[----:B------:R-:W-:Y:S01]  /*a340*/  IMAD.WIDE.U32 R2, R5, UR42, R2 ;  /* 0x0000002a05027c25 */ /* 0x000fe2000f8e0002 */
[----:B------:R-:W-:-:S03]  /*a350*/  MOV R23, R24 ;  /* 0x0000001800177202 */ /* 0x000fc60000000f00 */
[----:B------:R-:W-:Y:S02]  /*a360*/  VIADD R9, R9, 0xffffffa0 ;  /* 0xffffffa009097836 */ /* 0x000fe40000000000 */
[----:B------:R-:W-:Y:S01]  /*a370*/  UIMAD UR4, UR4, UR6, URZ ;  /* 0x00000006040472a4 */ /* 0x000fe2000f8e023f */
[----:B------:R-:W-:-:S03]  /*a380*/  IMAD.MOV.U32 R10, RZ, RZ, R21 ;  /* 0x000000ffff0a7224 */ /* 0x000fc600078e0015 */
[----:B------:R-:W-:-:S03]  /*a390*/  UIMAD UR4, UR42, UR7, UR4 ;  /* 0x000000072a0472a4 */ /* 0x000fc6000f8e0204 */
[----:B------:R-:W-:Y:S02]  /*a3a0*/  ULDC.64 UR6, c[0x0][0x318] ;  /* 0x0000c60000067ab9 */ /* 0x000fe40000000a00 */
[----:B------:R-:W-:Y:S01]  /*a3b0*/  LEA R16, P0, R2, UR6, 0x1 ;  /* 0x0000000602107c11 */ /* 0x000fe2000f8008ff */
[----:B------:R-:W-:-:S05]  /*a3c0*/  VIADD R17, R3, UR4 ;  /* 0x0000000403117c36 */ /* 0x000fca0008000000 */
[----:B------:R-:W-:Y:S02]  /*a3d0*/  LEA.HI.X R17, R2, UR7, R17, 0x1, P0 ;  /* 0x0000000702117c11 */ /* 0x000fe400080f0c11 */
[----:B------:R-:W-:-:S13]  /*a3e0*/  ISETP.GT.AND P0, PT, R28, UR48, PT ;  /* 0x000000301c007c0c */ /* 0x000fda000bf04270 */
[----:B0-----:R-:W-:Y:S05]  /*a3f0*/  @P0 BRA `(.L_x_68) ;  /* 0xfffffff000680947 */ /* 0x001fea000383ffff */
[----:B------:R-:W-:Y:S05]  /*a400*/  BSYNC B0 ;  /* 0x0000000000007941 */ /* 0x000fea0003800000 */
.L_x_55:
[----:B------:R-:W-:-:S13]  /*a410*/  ISETP.NE.AND P0, PT, R36, 0x3, PT ;  /* 0x000000032400780c */ /* 0x000fda0003f05270 */
[----:B------:R-:W-:Y:S05]  /*a420*/  @!P0 BRA `(.L_x_69) ;  /* 0x0000000000048947 */ /* 0x000fea0003800000 */
[----:B------:R-:W-:Y:S01]  /*a430*/  BPT.TRAP 0x1 ;  /* 0x000000040000795c */ /* 0x000fe20000300000 */
.L_x_69:
[C---:B0-----:R-:W-:Y:S01]  /*a440*/  LEA R0, R21.reuse, UR45, 0x3 ;  /* 0x0000002d15007c11 */ /* 0x041fe2000f8e18ff */
[----:B------:R-:W-:Y:S01]  /*a450*/  IMAD.MOV.U32 R5, RZ, RZ, -0x60 ;  /* 0xffffffa0ff057424 */ /* 0x000fe200078e00ff */
[----:B------:R-:W-:Y:S01]  /*a460*/  SHF.L.U32 R3, R24, 0x1f, RZ ;  /* 0x0000001f18037819 */ /* 0x000fe200000006ff */
[----:B------:R-:W-:Y:S01]  /*a470*/  BSSY B0, `(.L_x_70) ;  /* 0x0000006000007945 */ /* 0x000fe20003800000 */
[----:B------:R-:W-:Y:S02]  /*a480*/  IMAD R25, R21, 0x3000, R25 ;  /* 0x0000300015197824 */ /* 0x000fe400078e0219 */
[----:B------:R-:W0:Y:S01]  /*a490*/  SYNCS.PHASECHK.TRANS64.TRYWAIT P0, [R0+URZ+0x2a860], R3 ;  /* 0x02a86003000075a7 */ /* 0x000e22000800017f */
[----:B------:R-:W-:-:S04]  /*a4a0*/  IMAD R28, R28, R5, UR43 ;  /* 0x0000002b1c1c7e24 */ /* 0x000fc8000f8e0205 */
[----:B------:R-:W-:Y:S01]  /*a4b0*/  IMAD.IADD R5, R28, 0x1, -R37 ;  /* 0x000000011c057824 */ /* 0x000fe200078e0a25 */
[----:B0-----:R-:W-:Y:S06]  /*a4c0*/  @!P0 BRA `(.L_x_71) ;  /* 0x0000002c002c8947 */ /* 0x001fec0003800000 */
.L_x_151:
[----:B------:R-:W-:Y:S05]  /*a4d0*/  BSYNC B0 ;  /* 0x0000000000007941 */ /* 0x000fea0003800000 */
.L_x_70:
[----:B------:R-:W-:-:S03]  /*a4e0*/  UMOV UR4, 0xffffffff ;  /* 0xffffffff00047882 */ /* 0x000fc60000000000 */
[----:B------:R-:W-:Y:S05]  /*a4f0*/  BRA.DIV UR4, `(.L_x_72) ;  /* 0x0000002e04347947 */ /* 0x000fea000b800000 */
[----:B0-----:R-:W-:Y:S01]  /*a500*/  SHFL.IDX PT, R3, R17, RZ, 0x181f ;  /* 0x00181fff11037589 */ /* 0x001fe200000e0000 */
[C---:B------:R-:W-:Y:S02]  /*a510*/  LOP3.LUT R4, R29.reuse, 0x1, RZ, 0xc0, !PT ;  /* 0x000000011d047812 */ /* 0x040fe400078ec0ff */
[----:B------:R-:W-:Y:S01]  /*a520*/  LOP3.LUT P0, RZ, R29, 0x2, RZ, 0xc0, !PT ;  /* 0x000000021dff7812 */ /* 0x000fe2000780c0ff */
[----:B------:R-:W0:Y:S01]  /*a530*/  SHFL.IDX PT, R2, R16, RZ, 0x181f ;  /* 0x00181fff10027589 */ /* 0x000e2200000e0000 */
[----:B------:R-:W-:Y:S02]  /*a540*/  ISETP.NE.U32.AND P1, PT, R4, 0x1, PT ;  /* 0x000000010400780c */ /* 0x000fe40003f25070 */
[C---:B------:R-:W-:Y:S01]  /*a550*/  ISETP.LT.OR P3, PT, R5.reuse, 0x1, !P0 ;  /* 0x000000010500780c */ /* 0x040fe20004761670 */
[----:B------:R-:W1:Y:S01]  /*a560*/  SHFL.IDX PT, R14, R16, 0x1, 0x181f ;  /* 0x00381f00100e7f89 */ /* 0x000e6200000e0000 */
[----:B------:R-:W-:Y:S02]  /*a570*/  ISETP.LT.OR P2, PT, R5, 0x1, P1 ;  /* 0x000000010500780c */ /* 0x000fe40000f41670 */
[----:B------:R-:W-:Y:S01]  /*a580*/  LEA R4, R25, UR45, 0x1 ;  /* 0x0000002d19047c11 */ /* 0x000fe2000f8e08ff */
[----:B------:R-:W2:Y:S01]  /*a590*/  SHFL.IDX PT, R6, R17, 0x1, 0x181f ;  /* 0x00381f0011067f89 */ /* 0x000ea200000e0000 */
[----:B------:R-:W-:-:S02]  /*a5a0*/  ISETP.LT.OR P4, PT, R5, 0x11, P1 ;  /* 0x000000110500780c */ /* 0x000fc40000f81670 */
[----:B------:R-:W-:Y:S01]  /*a5b0*/  ISETP.LT.OR P5, PT, R5, 0x11, !P0 ;  /* 0x000000110500780c */ /* 0x000fe200047a1670 */
[----:B------:R-:W3:Y:S04]  /*a5c0*/  SHFL.IDX PT, R8, R17, 0x2, 0x181f ;  /* 0x00581f0011087f89 */ /* 0x000ee800000e0000 */
[----:B------:R-:W4:Y:S04]  /*a5d0*/  SHFL.IDX PT, R9, R16, 0x2, 0x181f ;  /* 0x00581f0010097f89 */ /* 0x000f2800000e0000 */
[----:B------:R-:W-:Y:S01]  /*a5e0*/  SHFL.IDX PT, R10, R17, 0x3, 0x181f ;  /* 0x00781f00110a7f89 */ /* 0x000fe200000e0000 */
[----:B0-----:R-:W-:-:S03]  /*a5f0*/  IMAD.WIDE.U32 R2, R30, 0x2, R2 ;  /* 0x000000021e027825 */ /* 0x001fc600078e0002 */
[----:B------:R-:W0:Y:S04]  /*a600*/  SHFL.IDX PT, R19, R16, 0x3, 0x181f ;  /* 0x00781f0010137f89 */ /* 0x000e2800000e0000 */
[----:B------:R-:W-:Y:S01]  /*a610*/  LDGSTS.E.BYPASS.LTC128B.128 [R4+0x400], desc[UR38][R2.64], !P2 ;  /* 0x0040000002047fae */ /* 0x000fe2000d101d66 */
[----:B------:R-:W-:-:S03]  /*a620*/  ISETP.LT.OR P2, PT, R5, 0x21, P1 ;  /* 0x000000210500780c */ /* 0x000fc60000f41670 */
[----:B------:R-:W5:Y:S04]  /*a630*/  SHFL.IDX PT, R23, R16, 0x4, 0x181f ;  /* 0x00981f0010177f89 */ /* 0x000f6800000e0000 */
[----:B------:R1:W-:Y:S01]  /*a640*/  LDGSTS.E.BYPASS.LTC128B.128 [R4+0x3400], desc[UR38][R2.64+0x80], !P3 ;  /* 0x0340008002047fae */ /* 0x0003e2000d901d66 */
[----:B------:R-:W-:-:S03]  /*a650*/  ISETP.LT.OR P3, PT, R5, 0x21, !P0 ;  /* 0x000000210500780c */ /* 0x000fc60004761670 */
[----:B------:R-:W5:Y:S04]  /*a660*/  SHFL.IDX PT, R18, R17, 0x4, 0x181f ;  /* 0x00981f0011127f89 */ /* 0x000f6800000e0000 */
[----:B------:R-:W0:Y:S01]  /*a670*/  SHFL.IDX PT, R17, R17, 0x5, 0x181f ;  /* 0x00b81f0011117f89 */ /* 0x000e2200000e0000 */
[----:B-1----:R-:W-:Y:S01]  /*a680*/  MOV R2, R14 ;  /* 0x0000000e00027202 */ /* 0x002fe20000000f00 */
[----:B--2---:R-:W-:Y:S02]  /*a690*/  IMAD.MOV.U32 R3, RZ, RZ, R6 ;  /* 0x000000ffff037224 */ /* 0x004fe400078e0006 */
[----:B------:R1:W2:Y:S02]  /*a6a0*/  SHFL.IDX PT, R14, R16, 0x5, 0x181f ;  /* 0x00b81f00100e7f89 */ /* 0x0002a400000e0000 */
[----:B------:R-:W-:Y:S01]  /*a6b0*/  IMAD.WIDE.U32 R6, R30, 0x2, R2 ;  /* 0x000000021e067825 */ /* 0x000fe200078e0002 */
[----:B---3--:R-:W-:-:S03]  /*a6c0*/  MOV R3, R8 ;  /* 0x0000000800037202 */ /* 0x008fc60000000f00 */
[----:B----4-:R-:W-:Y:S01]  /*a6d0*/  IMAD.MOV.U32 R2, RZ, RZ, R9 ;  /* 0x000000ffff027224 */ /* 0x010fe200078e0009 */
[----:B------:R-:W-:Y:S01]  /*a6e0*/  LDGSTS.E.BYPASS.LTC128B.128 [R4+0xc00], desc[UR38][R6.64], !P4 ;  /* 0x00c0000006047fae */ /* 0x000fe2000e101d66 */
[C---:B------:R-:W-:Y:S01]  /*a6f0*/  ISETP.LT.OR P4, PT, R5.reuse, 0x31, P1 ;  /* 0x000000310500780c */ /* 0x040fe20000f81670 */
[----:B------:R-:W-:Y:S02]  /*a700*/  IMAD.MOV.U32 R8, RZ, RZ, RZ ;  /* 0x000000ffff087224 */ /* 0x000fe400078e00ff */
[----:B------:R-:W-:Y:S01]  /*a710*/  IMAD.WIDE.U32 R2, R30, 0x2, R2 ;  /* 0x000000021e027825 */ /* 0x000fe200078e0002 */
[----:B------:R-:W-:Y:S01]  /*a720*/  LDGSTS.E.BYPASS.LTC128B.128 [R4+0x3c00], desc[UR38][R6.64+0x80], !P5 ;  /* 0x03c0008006047fae */ /* 0x000fe2000e901d66 */
[----:B------:R-:W-:-:S03]  /*a730*/  ISETP.LT.OR P5, PT, R5, 0x31, !P0 ;  /* 0x000000310500780c */ /* 0x000fc600047a1670 */
[----:B------:R-:W-:Y:S01]  /*a740*/  LDGSTS.E.BYPASS.LTC128B.128 [R4+0x1400], desc[UR38][R2.64], !P2 ;  /* 0x0140000002047fae */ /* 0x000fe2000d101d66 */
[----:B------:R-:W-:-:S03]  /*a750*/  ISETP.LT.OR P2, PT, R5, 0x41, P1 ;  /* 0x000000410500780c */ /* 0x000fc60000f41670 */
[----:B------:R0:W-:Y:S01]  /*a760*/  LDGSTS.E.BYPASS.LTC128B.128 [R4+0x4400], desc[UR38][R2.64+0x80], !P3 ;  /* 0x0440008002047fae */ /* 0x0001e2000d901d66 */
[----:B------:R-:W-:Y:S01]  /*a770*/  ISETP.LT.OR P3, PT, R5, 0x41, !P0 ;  /* 0x000000410500780c */ /* 0x000fe20004761670 */
[----:B0-----:R-:W-:Y:S02]  /*a780*/  IMAD.MOV.U32 R2, RZ, RZ, R19 ;  /* 0x000000ffff027224 */ /* 0x001fe400078e0013 */
[----:B------:R-:W-:Y:S02]  /*a790*/  IMAD.MOV.U32 R3, RZ, RZ, R10 ;  /* 0x000000ffff037224 */ /* 0x000fe400078e000a */
[----:B------:R-:W-:Y:S01]  /*a7a0*/  IMAD.WIDE.U32 R6, R30, 0x2, R2 ;  /* 0x000000021e067825 */ /* 0x000fe200078e0002 */
[----:B-----5:R-:W-:-:S03]  /*a7b0*/  MOV R2, R23 ;  /* 0x0000001700027202 */ /* 0x020fc60000000f00 */
[----:B------:R-:W-:Y:S01]  /*a7c0*/  IMAD.MOV.U32 R3, RZ, RZ, R18 ;  /* 0x000000ffff037224 */ /* 0x000fe200078e0012 */
[----:B------:R1:W-:Y:S01]  /*a7d0*/  LDGSTS.E.BYPASS.LTC128B.128 [R4+0x1c00], desc[UR38][R6.64], !P4 ;  /* 0x01c0000006047fae */ /* 0x0003e2000e101d66 */
[----:B------:R-:W-:-:S03]  /*a7e0*/  IMAD.WIDE.U32 R2, R30, 0x2, R2 ;  /* 0x000000021e027825 */ /* 0x000fc600078e0002 */
[----:B------:R1:W-:Y:S04]  /*a7f0*/  LDGSTS.E.BYPASS.LTC128B.128 [R4+0x4c00], desc[UR38][R6.64+0x80], !P5 ;  /* 0x04c0008006047fae */ /* 0x0003e8000e901d66 */
[----:B------:R1:W-:Y:S04]  /*a800*/  LDGSTS.E.BYPASS.LTC128B.128 [R4+0x2400], desc[UR38][R2.64], !P2 ;  /* 0x0240000002047fae */ /* 0x0003e8000d101d66 */
[----:B--2---:R1:W-:Y:S02]  /*a810*/  LDGSTS.E.BYPASS.LTC128B.128 [R4+0x5400], desc[UR38][R2.64+0x80], !P3 ;  /* 0x0540008002047fae */ /* 0x0043e4000d901d66 */
.L_x_165:
[C---:B------:R-:W-:Y:S01]  /*a820*/  ISETP.LT.OR P1, PT, R5.reuse, 0x51, P1 ;  /* 0x000000510500780c */ /* 0x040fe20000f21670 */
[----:B-1----:R-:W-:Y:S01]  /*a830*/  IMAD.MOV.U32 R3, RZ, RZ, R17 ;  /* 0x000000ffff037224 */ /* 0x002fe200078e0011 */
[----:B------:R-:W-:Y:S02]  /*a840*/  ISETP.LT.OR P0, PT, R5, 0x51, !P0 ;  /* 0x000000510500780c */ /* 0x000fe40004701670 */
[----:B------:R-:W-:-:S05]  /*a850*/  MOV R2, R14 ;  /* 0x0000000e00027202 */ /* 0x000fca0000000f00 */
[----:B------:R-:W-:-:S05]  /*a860*/  IMAD.WIDE.U32 R2, R30, 0x2, R2 ;  /* 0x000000021e027825 */ /* 0x000fca00078e0002 */
[----:B------:R-:W-:Y:S01]  /*a870*/  @!PT LDS RZ, [RZ] ;  /* 0x00000000fffff984 */ /* 0x000fe20000000800 */
[----:B------:R-:W-:Y:S01]  /*a880*/  @!PT LDS RZ, [RZ] ;  /* 0x00000000fffff984 */ /* 0x000fe20000000800 */
[----:B------:R-:W-:Y:S01]  /*a890*/  @!PT LDS RZ, [RZ] ;  /* 0x00000000fffff984 */ /* 0x000fe20000000800 */
[----:B------:R0:W-:Y:S04]  /*a8a0*/  LDGSTS.E.BYPASS.LTC128B.128 [R4+0x2c00], desc[UR38][R2.64], !P1 ;  /* 0x02c0000002047fae */ /* 0x0001e8000c901d66 */
[----:B------:R0:W-:Y:S01]  /*a8b0*/  LDGSTS.E.BYPASS.LTC128B.128 [R4+0x5c00], desc[UR38][R2.64+0x80], !P0 ;  /* 0x05c0008002047fae */ /* 0x0001e2000c101d66 */
[----:B------:R-:W-:Y:S01]  /*a8c0*/  PLOP3.LUT P0, PT, PT, PT, PT, 0x80, 0x0 ;  /* 0x000000000000781c */ /* 0x000fe20003f0f070 */
[----:B------:R-:W-:-:S12]  /*a8d0*/  NOP ;  /* 0x0000000000007918 */ /* 0x000fd80000000000 */
.L_x_73:
        /* <DEDUP_REMOVED lines=10> */
.L_x_74:
[----:B0-----:R-:W-:Y:S01]  /*a980*/  VIADD R2, R21, 0x1 ;  /* 0x0000000115027836 */ /* 0x001fe20000000000 */
[----:B------:R0:W-:Y:S04]  /*a990*/  SYNCS.ARRIVE.TRANS64.A1T0 RZ, [R0+URZ+0x2a850], RZ ;  /* 0x02a850ff00ff79a7 */ /* 0x0001e8000810003f */
[----:B------:R-:W-:-:S04]  /*a9a0*/  ISETP.NE.AND P0, PT, R2, 0x2, PT ;  /* 0x000000020200780c */ /* 0x000fc80003f05270 */
[----:B------:R-:W-:Y:S02]  /*a9b0*/  SEL R3, RZ, 0x1, P0 ;  /* 0x00000001ff037807 */ /* 0x000fe40000000000 */
[----:B------:R-:W-:Y:S02]  /*a9c0*/  SEL R2, R2, RZ, P0 ;  /* 0x000000ff02027207 */ /* 0x000fe40000000000 */
[----:B0-----:R-:W-:-:S07]  /*a9d0*/  LOP3.LUT R0, R24, R3, RZ, 0x3c, !PT ;  /* 0x0000000318007212 */ /* 0x001fce00078e3cff */
.L_x_40:
[----:B------:R-:W0:Y:S01]  /*a9e0*/  S2R R4, SR_CgaCtaId ;  /* 0x0000000000047919 */ /* 0x000e220000008800 */
[----:B------:R-:W-:Y:S02]  /*a9f0*/  MOV R3, 0x400 ;  /* 0x0000040000037802 */ /* 0x000fe40000000f00 */
[----:B------:R-:W-:Y:S02]  /*aa00*/  SHF.L.U32 R8, R8, 0x1f, RZ ;  /* 0x0000001f08087819 */ /* 0x000fe400000006ff */
[----:B0-----:R-:W-:-:S04]  /*aa10*/  LEA R7, R4, R3, 0x18 ;  /* 0x0000000304077211 */ /* 0x001fc800078ec0ff */
[----:B------:R-:W0:Y:S02]  /*aa20*/  SYNCS.PHASECHK.TRANS64.TRYWAIT P0, [R7+URZ+0x2a820], R8 ;  /* 0x02a82008070075a7 */ /* 0x000e24000800017f */
[----:B0-----:R-:W-:Y:S05]  /*aa30*/  @!P0 BRA `(.L_x_75) ;  /* 0x0000002c00d88947 */ /* 0x001fea0003800000 */
.L_x_166:
[----:B------:R-:W-:-:S03]  /*aa40*/  UMOV UR4, 0xffffffff ;  /* 0xffffffff00047882 */ /* 0x000fc60000000000 */
[----:B------:R-:W-:Y:S05]  /*aa50*/  BRA.DIV UR4, `(.L_x_76) ;  /* 0x0000002e04e47947 */ /* 0x000fea000b800000 */
[----:B------:R-:W1:Y:S02]  /*aa60*/  S2R R3, SR_TID.X ;  /* 0x0000000000037919 */ /* 0x000e640000002100 */
[----:B-1----:R-:W-:-:S04]  /*aa70*/  SHF.R.U32.HI R3, RZ, 0x5, R3 ;  /* 0x00000005ff037819 */ /* 0x002fc80000011603 */
[----:B------:R-:W-:-:S05]  /*aa80*/  LOP3.LUT R3, R3, 0x3, RZ, 0xc0, !PT ;  /* 0x0000000303037812 */ /* 0x000fca00078ec0ff */
[----:B------:R1:W2:Y:S02]  /*aa90*/  SHFL.IDX PT, R14, R3, RZ, 0x1f ;  /* 0x00001fff030e7589 */ /* 0x0002a400000e0000 */
.L_x_169:
[----:B--2---:R-:W-:-:S13]  /*aaa0*/  ISETP.NE.AND P0, PT, R14, RZ, PT ;  /* 0x000000ff0e00720c */ /* 0x004fda0003f05270 */
[----:B------:R-:W-:Y:S05]  /*aab0*/  @P0 BRA `(.L_x_8) ;  /* 0x0000000000880947 */ /* 0x000fea0003800000 */
[----:B------:R-:W-:-:S03]  /*aac0*/  UMOV UR4, 0xffffffff ;  /* 0xffffffff00047882 */ /* 0x000fc60000000000 */
[----:B------:R-:W-:Y:S05]  /*aad0*/  BRA.DIV UR4, `(.L_x_77) ;  /* 0x0000002e04f87947 */ /* 0x000fea000b800000 */
[----:B------:R-:W-:-:S13]  /*aae0*/  ELECT P6, URZ, PT ;  /* 0x00000000003f782f */ /* 0x000fda00038c0000 */
.L_x_172:
[----:B------:R-:W-:Y:S05]  /*aaf0*/  @!P6 BRA `(.L_x_8) ;  /* 0x000000000078e947 */ /* 0x000fea0003800000 */
[----:B------:R-:W-:-:S06]  /*ab00*/  ULOP3.LUT UR4, UR36, 0x2, URZ, 0xfc, !UPT ;  /* 0x0000000224047892 */ /* 0x000fcc000f8efc3f */
[----:B-1----:R-:W-:-:S04]  /*ab10*/  MOV R3, UR4 ;  /* 0x0000000400037c02 */ /* 0x002fc80008000f00 */
[----:B------:R-:W-:-:S13]  /*ab20*/  ISETP.NE.AND P0, PT, R3, 0x3, PT ;  /* 0x000000030300780c */ /* 0x000fda0003f05270 */
[----:B------:R-:W-:Y:S05]  /*ab30*/  @!P0 BRA `(.L_x_78) ;  /* 0x0000000000048947 */ /* 0x000fea0003800000 */
[----:B------:R-:W-:Y:S01]  /*ab40*/  BPT.TRAP 0x1 ;  /* 0x000000040000795c */ /* 0x000fe20000300000 */
.L_x_78:
[----:B------:R-:W-:Y:S01]  /*ab50*/  IMAD R5, R2, 0x8, R7 ;  /* 0x0000000802057824 */ /* 0x000fe200078e0207 */
[----:B------:R-:W-:Y:S01]  /*ab60*/  SHF.L.U32 R4, R0, 0x1f, RZ ;  /* 0x0000001f00047819 */ /* 0x000fe200000006ff */
[----:B------:R-:W-:-:S03]  /*ab70*/  VIADD R2, R2, 0x1 ;  /* 0x0000000102027836 */ /* 0x000fc60000000000 */
[----:B------:R-:W1:Y:S02]  /*ab80*/  SYNCS.PHASECHK.TRANS64.TRYWAIT P1, [R5+URZ+0x2a840], R4 ;  /* 0x02a84004050075a7 */ /* 0x000e64000802017f */
[----:B------:R-:W-:-:S04]  /*ab90*/  ISETP.NE.AND P2, PT, R2, 0x2, PT ;  /* 0x000000020200780c */ /* 0x000fc80003f45270 */
[----:B------:R-:W-:Y:S01]  /*aba0*/  SEL R3, RZ, 0x1, P2 ;  /* 0x00000001ff037807 */ /* 0x000fe20001000000 */
[----:B-1----:R-:W-:Y:S08]  /*abb0*/  @!P1 BRA `(.L_x_79) ;  /* 0x0000002c00e09947 */ /* 0x002ff00003800000 */
.L_x_173:
[----:B------:R-:W-:Y:S02]  /*abc0*/  SEL R2, R2, RZ, P2 ;  /* 0x000000ff02027207 */ /* 0x000fe40001000000 */
[----:B------:R-:W-:Y:S01]  /*abd0*/  LOP3.LUT R0, R0, R3, RZ, 0x3c, !PT ;  /* 0x0000000300007212 */ /* 0x000fe200078e3cff */
[----:B------:R-:W-:Y:S06]  /*abe0*/  @!P0 BRA `(.L_x_80) ;  /* 0x0000000000048947 */ /* 0x000fec0003800000 */
[----:B------:R-:W-:Y:S01]  /*abf0*/  BPT.TRAP 0x1 ;  /* 0x000000040000795c */ /* 0x000fe20000300000 */
.L_x_80:
[----:B------:R-:W-:Y:S02]  /*ac00*/  LEA R3, R2, R7, 0x3 ;  /* 0x0000000702037211 */ /* 0x000fe400078e18ff */
[----:B------:R-:W-:-:S04]  /*ac10*/  SHF.L.U32 R0, R0, 0x1f, RZ ;  /* 0x0000001f00007819 */ /* 0x000fc800000006ff */
[----:B------:R-:W2:Y:S02]  /*ac20*/  SYNCS.PHASECHK.TRANS64.TRYWAIT P1, [R3+URZ+0x2a840], R0 ;  /* 0x02a84000030075a7 */ /* 0x000ea4000802017f */
[----:B--2---:R-:W-:Y:S05]  /*ac30*/  @!P1 BRA `(.L_x_81) ;  /* 0x0000002c00d49947 */ /* 0x004fea0003800000 */
.L_x_174:
[----:B------:R-:W-:Y:S05]  /*ac40*/  @!P0 BRA `(.L_x_82) ;  /* 0x0000000000048947 */ /* 0x000fea0003800000 */
[----:B------:R-:W-:Y:S01]  /*ac50*/  BPT.TRAP 0x1 ;  /* 0x000000040000795c */ /* 0x000fe20000300000 */
.L_x_82:
[----:B------:R-:W3:Y:S02]  /*ac60*/  SYNCS.PHASECHK.TRANS64.TRYWAIT P1, [R5+URZ+0x2a860], R4 ;  /* 0x02a86004050075a7 */ /* 0x000ee4000802017f */
[----:B---3--:R-:W-:Y:S05]  /*ac70*/  @!P1 BRA `(.L_x_83) ;  /* 0x0000002c00d89947 */ /* 0x008fea0003800000 */
.L_x_175:
[----:B------:R-:W-:Y:S05]  /*ac80*/  @!P0 BRA `(.L_x_84) ;  /* 0x0000000000048947 */ /* 0x000fea0003800000 */
[----:B------:R-:W-:Y:S01]  /*ac90*/  BPT.TRAP 0x1 ;  /* 0x000000040000795c */ /* 0x000fe20000300000 */
.L_x_84:
[----:B----4-:R4:W0:Y:S02]  /*aca0*/  SYNCS.PHASECHK.TRANS64.TRYWAIT P0, [R3+URZ+0x2a860], R0 ;  /* 0x02a86000030075a7 */ /* 0x010824000800017f */
[----:B0-----:R-:W-:Y:S05]  /*acb0*/  @!P0 NANOSLEEP.SYNCS 0x989680 ;  /* 0x009896800000895d */ /* 0x001fea0003900000 */
[----:B------:R-:W0:Y:S02]  /*acc0*/  @!P0 SYNCS.PHASECHK.TRANS64 P0, [R3+URZ+0x2a860], R0 ;  /* 0x02a86000030085a7 */ /* 0x000e24000800007f */
[----:B0-----:R-:W-:Y:S05]  /*acd0*/  @!P0 BRA `(.L_x_84) ;  /* 0xfffffffc00f08947 */ /* 0x001fea000383ffff */
.L_x_8:
[----:B------:R-:W-:Y:S05]  /*ace0*/  BSYNC B6 ;  /* 0x0000000000067941 */ /* 0x000fea0003800000 */
.L_x_5:
[----:B------:R-:W-:Y:S05]  /*acf0*/  EXIT ;  /* 0x000000000000794d */ /* 0x000fea0003800000 */
.L_x_12:
[----:B0-----:R-:W-:-:S04]  /*ad00*/  IMAD.U32 R0, RZ, RZ, UR37 ;  /* 0x00000025ff007e24 */ /* 0x001fc8000f8e00ff */
[----:B------:R0:W1:Y:S03]  /*ad10*/  SYNCS.PHASECHK.TRANS64.TRYWAIT P0, [R0+URZ+0x2a800], R3 ;  /* 0x02a80003000075a7 */ /* 0x000066000800017f */
[----:B-1----:R-:W-:Y:S05]  /*ad20*/  @!P0 NANOSLEEP.SYNCS 0x989680 ;  /* 0x009896800000895d */ /* 0x002fea0003900000 */
[----:B------:R-:W1:Y:S02]  /*ad30*/  @!P0 SYNCS.PHASECHK.TRANS64 P0, [R0+URZ+0x2a800], R3 ;  /* 0x02a80003000085a7 */ /* 0x000e64000800007f */
[----:B-1----:R-:W-:Y:S05]  /*ad40*/  @!P0 BRA `(.L_x_12) ;  /* 0xfffffffc00ec8947 */ /* 0x002fea000383ffff */
[----:B------:R-:W-:Y:S05]  /*ad50*/  BRA `(.L_x_85) ;  /* 0xffffff6400007947 */ /* 0x000fea000383ffff */
.L_x_16:
[----:B-1----:R-:W-:-:S04]  /*ad60*/  IMAD.U32 R4, RZ, RZ, UR37 ;  /* 0x00000025ff047e24 */ /* 0x002fc8000f8e00ff */
[----:B------:R1:W2:Y:S03]  /*ad70*/  SYNCS.PHASECHK.TRANS64.TRYWAIT P1, [R4+URZ+0x2a830], R3 ;  /* 0x02a83003040075a7 */ /* 0x0002a6000802017f */
[----:B--2---:R-:W-:Y:S05]  /*ad80*/  @!P1 NANOSLEEP.SYNCS 0x989680 ;  /* 0x009896800000995d */ /* 0x004fea0003900000 */
[----:B------:R-:W2:Y:S02]  /*ad90*/  @!P1 SYNCS.PHASECHK.TRANS64 P1, [R4+URZ+0x2a830], R3 ;  /* 0x02a83003040095a7 */ /* 0x000ea4000802007f */
[----:B--2---:R-:W-:Y:S05]  /*ada0*/  @!P1 BRA `(.L_x_16) ;  /* 0xfffffffc00ec9947 */ /* 0x004fea000383ffff */
[----:B------:R-:W-:Y:S05]  /*adb0*/  BRA `(.L_x_15) ;  /* 0xffffff64001c7947 */ /* 0x000fea000383ffff */
.L_x_22:
[----:B-1----:R-:W-:-:S04]  /*adc0*/  MOV R4, UR59 ;  /* 0x0000003b00047c02 */ /* 0x002fc80008000f00 */
[----:B------:R1:W2:Y:S03]  /*add0*/  SYNCS.PHASECHK.TRANS64.TRYWAIT P1, [R4+URZ+0x2a830], R3 ;  /* 0x02a83003040075a7 */ /* 0x0002a6000802017f */
[----:B--2---:R-:W-:Y:S05]  /*ade0*/  @!P1 NANOSLEEP.SYNCS 0x989680 ;  /* 0x009896800000995d */ /* 0x004fea0003900000 */
[----:B------:R-:W2:Y:S02]  /*adf0*/  @!P1 SYNCS.PHASECHK.TRANS64 P1, [R4+URZ+0x2a830], R3 ;  /* 0x02a83003040095a7 */ /* 0x000ea4000802007f */
[----:B--2---:R-:W-:Y:S05]  /*ae00*/  @!P1 BRA `(.L_x_22) ;  /* 0xfffffffc00ec9947 */ /* 0x004fea000383ffff */
[----:B------:R-:W-:Y:S05]  /*ae10*/  BRA `(.L_x_21) ;  /* 0xffffff8400587947 */ /* 0x000fea000383ffff */
.L_x_26:
[----:B-1----:R-:W-:-:S04]  /*ae20*/  IMAD.U32 R4, RZ, RZ, UR5 ;  /* 0x00000005ff047e24 */ /* 0x002fc8000f8e00ff */
[----:B------:R1:W2:Y:S03]  /*ae30*/  SYNCS.PHASECHK.TRANS64.TRYWAIT P1, [R4+URZ+0x2a850], R3 ;  /* 0x02a85003040075a7 */ /* 0x0002a6000802017f */
[----:B--2---:R-:W-:Y:S05]  /*ae40*/  @!P1 NANOSLEEP.SYNCS 0x989680 ;  /* 0x009896800000995d */ /* 0x004fea0003900000 */
[----:B------:R-:W2:Y:S02]  /*ae50*/  @!P1 SYNCS.PHASECHK.TRANS64 P1, [R4+URZ+0x2a850], R3 ;  /* 0x02a85003040095a7 */ /* 0x000ea4000802007f */
[----:B--2---:R-:W-:Y:S05]  /*ae60*/  @!P1 BRA `(.L_x_26) ;  /* 0xfffffffc00ec9947 */ /* 0x004fea000383ffff */
[----:B------:R-:W-:Y:S05]  /*ae70*/  BRA `(.L_x_25) ;  /* 0xffffff8c00647947 */ /* 0x000fea000383ffff */
.L_x_33:
[----:B-1----:R-:W-:-:S04]  /*ae80*/  IMAD.U32 R6, RZ, RZ, UR5 ;  /* 0x00000005ff067e24 */ /* 0x002fc8000f8e00ff */
[----:B------:R1:W2:Y:S03]  /*ae90*/  SYNCS.PHASECHK.TRANS64.TRYWAIT P1, [R6+URZ+0x2a850], R9 ;  /* 0x02a85009060075a7 */ /* 0x0002a6000802017f */
[----:B--2---:R-:W-:Y:S05]  /*aea0*/  @!P1 NANOSLEEP.SYNCS 0x989680 ;  /* 0x009896800000995d */ /* 0x004fea0003900000 */
[----:B------:R-:W2:Y:S02]  /*aeb0*/  @!P1 SYNCS.PHASECHK.TRANS64 P1, [R6+URZ+0x2a850], R9 ;  /* 0x02a85009060095a7 */ /* 0x000ea4000802007f */
[----:B--2---:R-:W-:Y:S05]  /*aec0*/  @!P1 BRA `(.L_x_33) ;  /* 0xfffffffc00ec9947 */ /* 0x004fea000383ffff */
[----:B------:R-:W-:Y:S05]  /*aed0*/  BRA `(.L_x_32) ;  /* 0xffffffa400047947 */ /* 0x000fea000383ffff */
.L_x_45:
[----:B------:R-:W-:Y:S01]  /*aee0*/  MOV R13, R17 ;  /* 0x00000011000d7202 */ /* 0x000fe20000000f00 */
[----:B------:R-:W-:Y:S01]  /*aef0*/  IMAD.MOV.U32 R12, RZ, RZ, RZ ;  /* 0x000000ffff0c7224 */ /* 0x000fe200078e00ff */
[----:B------:R-:W-:Y:S01]  /*af00*/  MOV R15, 0xffffffff ;  /* 0xffffffff000f7802 */ /* 0x000fe20000000f00 */
[----:B------:R-:W-:-:S07]  /*af10*/  IMAD.MOV.U32 R11, RZ, RZ, 0x1f ;  /* 0x0000001fff0b7424 */ /* 0x000fce00078e00ff */
[----:B-----5:R-:W-:Y:S05]  /*af20*/  WARPSYNC.COLLECTIVE R15, `(.L_x_86) ;  /* 0x000000000f087348 */ /* 0x020fea0003c00000 */
[----:B------:R0:W1:Y:S02]  /*af30*/  SHFL.IDX P6, R14, R13, R12, R11 ;  /* 0x0000000c0d0e7389 */ /* 0x00006400000c000b */
[----:B01---5:R-:W-:Y:S01]  /*af40*/  ENDCOLLECTIVE ;  /* 0x000000000000791b */ /* 0x023fe20003800000 */
.L_x_86:
[----:B------:R-:W-:Y:S05]  /*af50*/  BRA `(.L_x_87) ;  /* 0xffffffd000007947 */ /* 0x000fea000383ffff */
.L_x_47:
[----:B0-----:R-:W-:-:S04]  /*af60*/  IMAD.U32 R3, RZ, RZ, UR45 ;  /* 0x0000002dff037e24 */ /* 0x001fc8000f8e00ff */
[----:B------:R0:W1:Y:S03]  /*af70*/  SYNCS.PHASECHK.TRANS64.TRYWAIT P0, [R3+URZ+0x2a840], R2 ;  /* 0x02a84002030075a7 */ /* 0x000066000800017f */
[----:B-1----:R-:W-:Y:S05]  /*af80*/  @!P0 NANOSLEEP.SYNCS 0x989680 ;  /* 0x009896800000895d */ /* 0x002fea0003900000 */
[----:B------:R-:W1:Y:S02]  /*af90*/  @!P0 SYNCS.PHASECHK.TRANS64 P0, [R3+URZ+0x2a840], R2 ;  /* 0x02a84002030085a7 */ /* 0x000e64000800007f */
[----:B-1----:R-:W-:Y:S05]  /*afa0*/  @!P0 BRA `(.L_x_47) ;  /* 0xfffffffc00ec8947 */ /* 0x002fea000383ffff */
[----:B------:R-:W-:Y:S05]  /*afb0*/  BRA `(.L_x_88) ;  /* 0xffffffd400107947 */ /* 0x000fea000383ffff */
.L_x_48:
[----:B------:R-:W-:Y:S01]  /*afc0*/  BSSY B0, `(.L_x_89) ;  /* 0x0000008000007945 */ /* 0x000fe20003800000 */
[----:B------:R-:W-:Y:S01]  /*afd0*/  IMAD.MOV.U32 R13, RZ, RZ, R7 ;  /* 0x000000ffff0d7224 */ /* 0x000fe200078e0007 */
[----:B------:R-:W-:Y:S01]  /*afe0*/  MOV R12, RZ ;  /* 0x000000ff000c7202 */ /* 0x000fe20000000f00 */
[----:B------:R-:W-:Y:S02]  /*aff0*/  IMAD.MOV.U32 R11, RZ, RZ, 0x181f ;  /* 0x0000181fff0b7424 */ /* 0x000fe400078e00ff */
[----:B------:R-:W-:-:S07]  /*b000*/  IMAD.MOV.U32 R15, RZ, RZ, -0x1 ;  /* 0xffffffffff0f7424 */ /* 0x000fce00078e00ff */
[----:B------:R-:W-:Y:S05]  /*b010*/  WARPSYNC.COLLECTIVE R15, `(.L_x_90) ;  /* 0x000000000f087348 */ /* 0x000fea0003c00000 */
[----:B------:R0:W1:Y:S02]  /*b020*/  SHFL.IDX P6, R14, R13, R12, R11 ;  /* 0x0000000c0d0e7389 */ /* 0x00006400000c000b */
[----:B01----:R-:W-:Y:S01]  /*b030*/  ENDCOLLECTIVE ;  /* 0x000000000000791b */ /* 0x003fe20003800000 */
.L_x_90:
[----:B------:R-:W-:Y:S05]  /*b040*/  BSYNC B0 ;  /* 0x0000000000007941 */ /* 0x000fea0003800000 */
.L_x_89:
[----:B------:R-:W-:Y:S01]  /*b050*/  IMAD.MOV.U32 R13, RZ, RZ, R0 ;  /* 0x000000ffff0d7224 */ /* 0x000fe200078e0000 */
[----:B------:R-:W-:Y:S01]  /*b060*/  MOV R11, 0x181f ;  /* 0x0000181f000b7802 */ /* 0x000fe20000000f00 */
[----:B------:R-:W-:Y:S01]  /*b070*/  IMAD.MOV.U32 R12, RZ, RZ, RZ ;  /* 0x000000ffff0c7224 */ /* 0x000fe200078e00ff */
[----:B------:R-:W-:Y:S01]  /*b080*/  MOV R3, R14 ;  /* 0x0000000e00037202 */ /* 0x000fe20000000f00 */
[----:B------:R-:W-:Y:S01]  /*b090*/  IMAD.MOV.U32 R15, RZ, RZ, -0x1 ;  /* 0xffffffffff0f7424 */ /* 0x000fe200078e00ff */
[----:B------:R-:W-:-:S07]  /*b0a0*/  @P0 LEA R9, R25, UR45, 0x1 ;  /* 0x0000002d19090c11 */ /* 0x000fce000f8e08ff */
[----:B------:R-:W-:Y:S05]  /*b0b0*/  WARPSYNC.COLLECTIVE R15, `(.L_x_91) ;  /* 0x000000000f087348 */ /* 0x000fea0003c00000 */
[----:B------:R0:W1:Y:S02]  /*b0c0*/  SHFL.IDX P6, R14, R13, R12, R11 ;  /* 0x0000000c0d0e7389 */ /* 0x00006400000c000b */
[----:B01----:R-:W-:Y:S01]  /*b0d0*/  ENDCOLLECTIVE ;  /* 0x000000000000791b */ /* 0x003fe20003800000 */
.L_x_91:
[----:B------:R-:W-:Y:S01]  /*b0e0*/  MOV R13, R7 ;  /* 0x00000007000d7202 */ /* 0x000fe20000000f00 */
[----:B------:R-:W-:Y:S02]  /*b0f0*/  IMAD.MOV.U32 R12, RZ, RZ, 0x1 ;  /* 0x00000001ff0c7424 */ /* 0x000fe400078e00ff */
[----:B------:R-:W-:-:S07]  /*b100*/  IMAD.MOV.U32 R2, RZ, RZ, R14 ;  /* 0x000000ffff027224 */ /* 0x000fce00078e000e */
[----:B------:R-:W-:Y:S05]  /*b110*/  WARPSYNC.COLLECTIVE R15, `(.L_x_92) ;  /* 0x000000000f087348 */ /* 0x000fea0003c00000 */
[----:B------:R0:W1:Y:S02]  /*b120*/  SHFL.IDX P6, R14, R13, R12, R11 ;  /* 0x0000000c0d0e7389 */ /* 0x00006400000c000b */
[----:B01----:R-:W-:Y:S01]  /*b130*/  ENDCOLLECTIVE ;  /* 0x000000000000791b */ /* 0x003fe20003800000 */
.L_x_92:
[----:B------:R-:W-:-:S05]  /*b140*/  @P0 IMAD.WIDE.U32 R2, R30, 0x2, R2 ;  /* 0x000000021e020825 */ /* 0x000fca00078e0002 */
[----:B------:R-:W-:Y:S01]  /*b150*/  @!PT LDS RZ, [RZ] ;  /* 0x00000000fffff984 */ /* 0x000fe20000000800 */
[----:B------:R-:W-:Y:S01]  /*b160*/  @!PT LDS RZ, [RZ] ;  /* 0x00000000fffff984 */ /* 0x000fe20000000800 */
[----:B------:R-:W-:Y:S01]  /*b170*/  @!PT LDS RZ, [RZ] ;  /* 0x00000000fffff984 */ /* 0x000fe20000000800 */
[----:B------:R0:W-:Y:S04]  /*b180*/  @P0 LDGSTS.E.BYPASS.LTC128B.128 [R9+0x18400], desc[UR38][R2.64], !P3 ;  /* 0x1840000002090fae */ /* 0x0001e8000d901d66 */
[----:B------:R0:W-:Y:S01]  /*b190*/  @P0 LDGSTS.E.BYPASS.LTC128B.128 [R9+0x1b400], desc[UR38][R2.64+0x80], !P2 ;  /* 0x1b40008002090fae */ /* 0x0001e2000d101d66 */
[----:B------:R-:W-:-:S03]  /*b1a0*/  MOV R13, R0 ;  /* 0x00000000000d7202 */ /* 0x000fc60000000f00 */
[----:B------:R0:W-:Y:S01]  /*b1b0*/  @P0 LDGSTS.E.BYPASS.LTC128B.128 [R9+0x1e400], desc[UR38][R2.64+0x100], !P1 ;  /* 0x1e40010002090fae */ /* 0x0001e2000c901d66 */
[----:B------:R-:W-:Y:S01]  /*b1c0*/  ISETP.GE.AND P0, PT, R6, 0x11, PT ;  /* 0x000000110600780c */ /* 0x000fe20003f06270 */
[----:B------:R-:W-:-:S12]  /*b1d0*/  IMAD.MOV.U32 R5, RZ, RZ, R14 ;  /* 0x000000ffff057224 */ /* 0x000fd800078e000e */
[----:B0-----:R-:W-:Y:S05]  /*b1e0*/  WARPSYNC.COLLECTIVE R15, `(.L_x_93) ;  /* 0x000000000f087348 */ /* 0x001fea0003c00000 */
[----:B------:R1:W2:Y:S02]  /*b1f0*/  SHFL.IDX P6, R14, R13, R12, R11 ;  /* 0x0000000c0d0e7389 */ /* 0x0002a400000c000b */
[----:B012---:R-:W-:Y:S01]  /*b200*/  ENDCOLLECTIVE ;  /* 0x000000000000791b */ /* 0x007fe20003800000 */
.L_x_93:
[----:B------:R-:W-:Y:S01]  /*b210*/  @P0 LEA R21, R25, UR45, 0x1 ;  /* 0x0000002d19150c11 */ /* 0x000fe2000f8e08ff */
[----:B------:R-:W-:Y:S01]  /*b220*/  IMAD.MOV.U32 R13, RZ, RZ, R7 ;  /* 0x000000ffff0d7224 */ /* 0x000fe200078e0007 */
[----:B------:R-:W-:Y:S01]  /*b230*/  MOV R12, 0x2 ;  /* 0x00000002000c7802 */ /* 0x000fe20000000f00 */
[----:B------:R-:W-:-:S07]  /*b240*/  IMAD.MOV.U32 R4, RZ, RZ, R14 ;  /* 0x000000ffff047224 */ /* 0x000fce00078e000e */
[----:B------:R-:W-:Y:S05]  /*b250*/  WARPSYNC.COLLECTIVE R15, `(.L_x_94) ;  /* 0x000000000f087348 */ /* 0x000fea0003c00000 */
[----:B------:R0:W1:Y:S02]  /*b260*/  SHFL.IDX P6, R14, R13, R12, R11 ;  /* 0x0000000c0d0e7389 */ /* 0x00006400000c000b */
[----:B01----:R-:W-:Y:S01]  /*b270*/  ENDCOLLECTIVE ;  /* 0x000000000000791b */ /* 0x003fe20003800000 */
.L_x_94:
[----:B------:R-:W-:-:S05]  /*b280*/  @P0 IMAD.WIDE.U32 R4, R30, 0x2, R4 ;  /* 0x000000021e040825 */ /* 0x000fca00078e0004 */
[----:B------:R-:W-:Y:S01]  /*b290*/  @!PT LDS RZ, [RZ] ;  /* 0x00000000fffff984 */ /* 0x000fe20000000800 */
[----:B------:R-:W-:Y:S01]  /*b2a0*/  @!PT LDS RZ, [RZ] ;  /* 0x00000000fffff984 */ /* 0x000fe20000000800 */
[----:B------:R-:W-:Y:S01]  /*b2b0*/  @!PT LDS RZ, [RZ] ;  /* 0x00000000fffff984 */ /* 0x000fe20000000800 */
[----:B------:R0:W-:Y:S04]  /*b2c0*/  @P0 LDGSTS.E.BYPASS.LTC128B.128 [R21+0x18c00], desc[UR38][R4.64], !P3 ;  /* 0x18c0000004150fae */ /* 0x0001e8000d901d66 */
[----:B------:R0:W-:Y:S01]  /*b2d0*/  @P0 LDGSTS.E.BYPASS.LTC128B.128 [R21+0x1bc00], desc[UR38][R4.64+0x80], !P2 ;  /* 0x1bc0008004150fae */ /* 0x0001e2000d101d66 */
[----:B------:R-:W-:-:S03]  /*b2e0*/  IMAD.MOV.U32 R13, RZ, RZ, R0 ;  /* 0x000000ffff0d7224 */ /* 0x000fc600078e0000 */
[----:B------:R0:W-:Y:S01]  /*b2f0*/  @P0 LDGSTS.E.BYPASS.LTC128B.128 [R21+0x1ec00], desc[UR38][R4.64+0x100], !P1 ;  /* 0x1ec0010004150fae */ /* 0x0001e2000c901d66 */
[----:B------:R-:W-:Y:S01]  /*b300*/  ISETP.GE.AND P0, PT, R6, 0x21, PT ;  /* 0x000000210600780c */ /* 0x000fe20003f06270 */
[----:B------:R-:W-:-:S12]  /*b310*/  IMAD.MOV.U32 R8, RZ, RZ, R14 ;  /* 0x000000ffff087224 */ /* 0x000fd800078e000e */
[----:B0-----:R-:W-:Y:S05]  /*b320*/  WARPSYNC.COLLECTIVE R15, `(.L_x_95) ;  /* 0x000000000f087348 */ /* 0x001fea0003c00000 */
[----:B------:R1:W2:Y:S02]  /*b330*/  SHFL.IDX P6, R14, R13, R12, R11 ;  /* 0x0000000c0d0e7389 */ /* 0x0002a400000c000b */
[----:B012---:R-:W-:Y:S01]  /*b340*/  ENDCOLLECTIVE ;  /* 0x000000000000791b */ /* 0x007fe20003800000 */
.L_x_95:
[----:B------:R-:W-:Y:S01]  /*b350*/  IMAD.MOV.U32 R3, RZ, RZ, R8 ;  /* 0x000000ffff037224 */ /* 0x000fe200078e0008 */
[----:B------:R-:W-:Y:S01]  /*b360*/  @P0 LEA R35, R25, UR45, 0x1 ;  /* 0x0000002d19230c11 */ /* 0x000fe2000f8e08ff */
[----:B------:R-:W-:Y:S01]  /*b370*/  IMAD.MOV.U32 R13, RZ, RZ, R7 ;  /* 0x000000ffff0d7224 */ /* 0x000fe200078e0007 */
[----:B------:R-:W-:Y:S02]  /*b380*/  MOV R12, 0x3 ;  /* 0x00000003000c7802 */ /* 0x000fe40000000f00 */
[----:B------:R-:W-:-:S07]  /*b390*/  MOV R2, R14 ;  /* 0x0000000e00027202 */ /* 0x000fce0000000f00 */
[----:B------:R-:W-:Y:S05]  /*b3a0*/  WARPSYNC.COLLECTIVE R15, `(.L_x_96) ;  /* 0x000000000f087348 */ /* 0x000fea0003c00000 */
[----:B------:R0:W1:Y:S02]  /*b3b0*/  SHFL.IDX P6, R14, R13, R12, R11 ;  /* 0x0000000c0d0e7389 */ /* 0x00006400000c000b */
[----:B01----:R-:W-:Y:S01]  /*b3c0*/  ENDCOLLECTIVE ;  /* 0x000000000000791b */ /* 0x003fe20003800000 */
.L_x_96:
        /* <DEDUP_REMOVED lines=13> */
.L_x_97:
[----:B------:R-:W-:Y:S01]  /*b4a0*/  IMAD.MOV.U32 R5, RZ, RZ, R9 ;  /* 0x000000ffff057224 */ /* 0x000fe200078e0009 */
[----:B------:R-:W-:Y:S02]  /*b4b0*/  @P0 LEA R9, R25, UR45, 0x1 ;  /* 0x0000002d19090c11 */ /* 0x000fe4000f8e08ff */
[----:B------:R-:W-:Y:S01]  /*b4c0*/  MOV R13, R7 ;  /* 0x00000007000d7202 */ /* 0x000fe20000000f00 */
[----:B------:R-:W-:Y:S01]  /*b4d0*/  IMAD.MOV.U32 R12, RZ, RZ, 0x4 ;  /* 0x00000004ff0c7424 */ /* 0x000fe200078e00ff */
[----:B------:R-:W-:-:S07]  /*b4e0*/  MOV R10, R14 ;  /* 0x0000000e000a7202 */ /* 0x000fce0000000f00 */
[----:B------:R-:W-:Y:S05]  /*b4f0*/  WARPSYNC.COLLECTIVE R15, `(.L_x_98) ;  /* 0x000000000f087348 */ /* 0x000fea0003c00000 */
[----:B------:R0:W1:Y:S02]  /*b500*/  SHFL.IDX P6, R14, R13, R12, R11 ;  /* 0x0000000c0d0e7389 */ /* 0x00006400000c000b */
[----:B01----:R-:W-:Y:S01]  /*b510*/  ENDCOLLECTIVE ;  /* 0x000000000000791b */ /* 0x003fe20003800000 */
.L_x_98:
[----:B------:R-:W-:-:S04]  /*b520*/  IMAD.MOV.U32 R4, RZ, RZ, R10 ;  /* 0x000000ffff047224 */ /* 0x000fc800078e000a */
[----:B------:R-:W-:-:S05]  /*b530*/  @P0 IMAD.WIDE.U32 R4, R30, 0x2, R4 ;  /* 0x000000021e040825 */ /* 0x000fca00078e0004 */
[----:B------:R-:W-:Y:S01]  /*b540*/  @!PT LDS RZ, [RZ] ;  /* 0x00000000fffff984 */ /* 0x000fe20000000800 */
[----:B------:R-:W-:Y:S01]  /*b550*/  @!PT LDS RZ, [RZ] ;  /* 0x00000000fffff984 */ /* 0x000fe20000000800 */
[----:B------:R-:W-:Y:S01]  /*b560*/  @!PT LDS RZ, [RZ] ;  /* 0x00000000fffff984 */ /* 0x000fe20000000800 */
[----:B------:R0:W-:Y:S01]  /*b570*/  @P0 LDGSTS.E.BYPASS.LTC128B.128 [R9+0x19c00], desc[UR38][R4.64], !P3 ;  /* 0x19c0000004090fae */ /* 0x0001e2000d901d66 */
[----:B------:R-:W-:-:S03]  /*b580*/  MOV R13, R0 ;  /* 0x00000000000d7202 */ /* 0x000fc60000000f00 */
[----:B------:R0:W-:Y:S04]  /*b590*/  @P0 LDGSTS.E.BYPASS.LTC128B.128 [R9+0x1cc00], desc[UR38][R4.64+0x80], !P2 ;  /* 0x1cc0008004090fae */ /* 0x0001e8000d101d66 */
[----:B------:R0:W-:Y:S01]  /*b5a0*/  @P0 LDGSTS.E.BYPASS.LTC128B.128 [R9+0x1fc00], desc[UR38][R4.64+0x100], !P1 ;  /* 0x1fc0010004090fae */ /* 0x0001e2000c901d66 */
[----:B------:R-:W-:Y:S01]  /*b5b0*/  ISETP.GE.AND P0, PT, R6, 0x41, PT ;  /* 0x000000410600780c */ /* 0x000fe20003f06270 */
[----:B------:R-:W-:-:S12]  /*b5c0*/  IMAD.MOV.U32 R8, RZ, RZ, R14 ;  /* 0x000000ffff087224 */ /* 0x000fd800078e000e */
[----:B0-----:R-:W-:Y:S05]  /*b5d0*/  WARPSYNC.COLLECTIVE R15, `(.L_x_99) ;  /* 0x000000000f087348 */ /* 0x001fea0003c00000 */
[----:B------:R1:W2:Y:S02]  /*b5e0*/  SHFL.IDX P6, R14, R13, R12, R11 ;  /* 0x0000000c0d0e7389 */ /* 0x0002a400000c000b */
[----:B012---:R-:W-:Y:S01]  /*b5f0*/  ENDCOLLECTIVE ;  /* 0x000000000000791b */ /* 0x007fe20003800000 */
.L_x_99:
[----:B------:R-:W-:Y:S01]  /*b600*/  IMAD.MOV.U32 R3, RZ, RZ, R8 ;  /* 0x000000ffff037224 */ /* 0x000fe200078e0008 */
[----:B------:R-:W-:Y:S02]  /*b610*/  @P0 LEA R21, R25, UR45, 0x1 ;  /* 0x0000002d19150c11 */ /* 0x000fe4000f8e08ff */
[----:B------:R-:W-:Y:S01]  /*b620*/  MOV R13, R7 ;  /* 0x00000007000d7202 */ /* 0x000fe20000000f00 */
[----:B------:R-:W-:Y:S02]  /*b630*/  IMAD.MOV.U32 R12, RZ, RZ, 0x5 ;  /* 0x00000005ff0c7424 */ /* 0x000fe400078e00ff */
[----:B------:R-:W-:-:S07]  /*b640*/  IMAD.MOV.U32 R2, RZ, RZ, R14 ;  /* 0x000000ffff027224 */ /* 0x000fce00078e000e */
[----:B------:R-:W-:Y:S05]  /*b650*/  WARPSYNC.COLLECTIVE R15, `(.L_x_100) ;  /* 0x000000000f087348 */ /* 0x000fea0003c00000 */
[----:B------:R0:W1:Y:S02]  /*b660*/  SHFL.IDX P6, R14, R13, R12, R11 ;  /* 0x0000000c0d0e7389 */ /* 0x00006400000c000b */
[----:B01----:R-:W-:Y:S01]  /*b670*/  ENDCOLLECTIVE ;  /* 0x000000000000791b */ /* 0x003fe20003800000 */
.L_x_100:
        /* <DEDUP_REMOVED lines=8> */
[----:B------:R-:W-:-:S07]  /*b700*/  IMAD.MOV.U32 R7, RZ, RZ, R14 ;  /* 0x000000ffff077224 */ /* 0x000fce00078e000e */
[----:B0-----:R-:W-:Y:S05]  /*b710*/  WARPSYNC.COLLECTIVE R15, `(.L_x_101) ;  /* 0x000000000f087348 */ /* 0x001fea0003c00000 */
[----:B------:R1:W2:Y:S02]  /*b720*/  SHFL.IDX P6, R14, R13, R12, R11 ;  /* 0x0000000c0d0e7389 */ /* 0x0002a400000c000b */
[----:B012---:R-:W-:Y:S01]  /*b730*/  ENDCOLLECTIVE ;  /* 0x000000000000791b */ /* 0x007fe20003800000 */
.L_x_101:
[----:B------:R-:W-:Y:S05]  /*b740*/  BRA `(.L_x_102) ;  /* 0xffffffd000707947 */ /* 0x000fea000383ffff */
.L_x_51:
[----:B------:R-:W-:Y:S01]  /*b750*/  IMAD.MOV.U32 R13, RZ, RZ, R8 ;  /* 0x000000ffff0d7224 */ /* 0x000fe200078e0008 */
[----:B------:R-:W-:Y:S01]  /*b760*/  MOV R11, 0x181f ;  /* 0x0000181f000b7802 */ /* 0x000fe20000000f00 */
[----:B------:R-:W-:Y:S02]  /*b770*/  IMAD.MOV.U32 R12, RZ, RZ, RZ ;  /* 0x000000ffff0c7224 */ /* 0x000fe400078e00ff */
[----:B------:R-:W-:Y:S02]  /*b780*/  IMAD.MOV.U32 R15, RZ, RZ, -0x1 ;  /* 0xffffffffff0f7424 */ /* 0x000fe400078e00ff */
[----:B------:R-:W-:-:S07]  /*b790*/  IMAD R7, R24, 0x80, R37 ;  /* 0x0000008018077824 */ /* 0x000fce00078e0225 */
[----:B------:R-:W-:Y:S05]  /*b7a0*/  WARPSYNC.COLLECTIVE R15, `(.L_x_103) ;  /* 0x000000000f087348 */ /* 0x000fea0003c00000 */
[----:B------:R0:W1:Y:S02]  /*b7b0*/  SHFL.IDX P6, R14, R13, R12, R11 ;  /* 0x0000000c0d0e7389 */ /* 0x00006400000c000b */
[----:B01----:R-:W-:Y:S01]  /*b7c0*/  ENDCOLLECTIVE ;  /* 0x000000000000791b */ /* 0x003fe20003800000 */
.L_x_103:
[----:B------:R-:W-:Y:S02]  /*b7d0*/  IADD3 R5, R7, 0x10, RZ ;  /* 0x0000001007057810 */ /* 0x000fe40007ffe0ff */
[----:B------:R-:W-:Y:S01]  /*b7e0*/  MOV R13, R0 ;  /* 0x00000000000d7202 */ /* 0x000fe20000000f00 */
[----:B------:R-:W-:-:S07]  /*b7f0*/  IMAD.MOV.U32 R3, RZ, RZ, R14 ;  /* 0x000000ffff037224 */ /* 0x000fce00078e000e */
[----:B------:R-:W-:Y:S05]  /*b800*/  WARPSYNC.COLLECTIVE R15, `(.L_x_104) ;  /* 0x000000000f087348 */ /* 0x000fea0003c00000 */
[----:B------:R0:W1:Y:S02]  /*b810*/  SHFL.IDX P6, R14, R13, R12, R11 ;  /* 0x0000000c0d0e7389 */ /* 0x00006400000c000b */
[----:B01----:R-:W-:Y:S01]  /*b820*/  ENDCOLLECTIVE ;  /* 0x000000000000791b */ /* 0x003fe20003800000 */
.L_x_104:
[----:B------:R-:W-:Y:S02]  /*b830*/  ULDC UR4, c[0x0][0x288] ;  /* 0x0000a20000047ab9 */ /* 0x000fe40000000800 */
[----:B------:R-:W-:-:S05]  /*b840*/  IMAD R6, R6, UR4, RZ ;  /* 0x0000000406067c24 */ /* 0x000fca000f8e02ff */
[----:B------:R-:W-:Y:S01]  /*b850*/  ISETP.GE.AND P1, PT, R7, R6, PT ;  /* 0x000000060700720c */ /* 0x000fe20003f26270 */
[----:B------:R-:W-:Y:S02]  /*b860*/  IMAD.MOV.U32 R13, RZ, RZ, R8 ;  /* 0x000000ffff0d7224 */ /* 0x000fe400078e0008 */
[----:B------:R-:W-:-:S10]  /*b870*/  IMAD.MOV.U32 R12, RZ, RZ, 0x1 ;  /* 0x00000001ff0c7424 */ /* 0x000fd400078e00ff */
[----:B------:R-:W-:Y:S01]  /*b880*/  @!P1 LEA R9, R25, UR45, 0x1 ;  /* 0x0000002d19099c11 */ /* 0x000fe2000f8e08ff */
[----:B------:R-:W-:-:S07]  /*b890*/  IMAD.MOV.U32 R2, RZ, RZ, R14 ;  /* 0x000000ffff027224 */ /* 0x000fce00078e000e */
[----:B------:R-:W-:Y:S05]  /*b8a0*/  WARPSYNC.COLLECTIVE R15, `(.L_x_105) ;  /* 0x000000000f087348 */ /* 0x000fea0003c00000 */
[----:B------:R0:W1:Y:S02]  /*b8b0*/  SHFL.IDX P6, R14, R13, R12, R11 ;  /* 0x0000000c0d0e7389 */ /* 0x00006400000c000b */
[----:B01----:R-:W-:Y:S01]  /*b8c0*/  ENDCOLLECTIVE ;  /* 0x000000000000791b */ /* 0x003fe20003800000 */
.L_x_105:
[----:B------:R-:W-:-:S05]  /*b8d0*/  @!P1 IMAD.WIDE.U32 R2, R30, 0x2, R2 ;  /* 0x000000021e029825 */ /* 0x000fca00078e0002 */
[----:B------:R-:W-:Y:S01]  /*b8e0*/  @!PT LDS RZ, [RZ] ;  /* 0x00000000fffff984 */ /* 0x000fe20000000800 */
[----:B------:R-:W-:Y:S01]  /*b8f0*/  @!PT LDS RZ, [RZ] ;  /* 0x00000000fffff984 */ /* 0x000fe20000000800 */
[----:B------:R-:W-:Y:S01]  /*b900*/  @!PT LDS RZ, [RZ] ;  /* 0x00000000fffff984 */ /* 0x000fe20000000800 */
[----:B------:R0:W-:Y:S04]  /*b910*/  @!P1 LDGSTS.E.BYPASS.LTC128B.128 [R9+0xc400], desc[UR38][R2.64], !P3 ;  /* 0x0c40000002099fae */ /* 0x0001e8000d901d66 */
[----:B------:R0:W-:Y:S01]  /*b920*/  @!P1 LDGSTS.E.BYPASS.LTC128B.128 [R9+0x10400], desc[UR38][R2.64+0x80], !P2 ;  /* 0x1040008002099fae */ /* 0x0001e2000d101d66 */
[----:B------:R-:W-:-:S03]  /*b930*/  IMAD.MOV.U32 R13, RZ, RZ, R0 ;  /* 0x000000ffff0d7224 */ /* 0x000fc600078e0000 */
[----:B------:R0:W-:Y:S01]  /*b940*/  @!P1 LDGSTS.E.BYPASS.LTC128B.128 [R9+0x14400], desc[UR38][R2.64+0x100], !P0 ;  /* 0x1440010002099fae */ /* 0x0001e2000c101d66 */
[----:B------:R-:W-:Y:S02]  /*b950*/  ISETP.GE.AND P1, PT, R5, R6, PT ;  /* 0x000000060500720c */ /* 0x000fe40003f26270 */
[----:B------:R-:W-:-:S11]  /*b960*/  MOV R5, R14 ;  /* 0x0000000e00057202 */ /* 0x000fd60000000f00 */
[----:B0-----:R-:W-:Y:S05]  /*b970*/  WARPSYNC.COLLECTIVE R15, `(.L_x_106) ;  /* 0x000000000f087348 */ /* 0x001fea0003c00000 */
[----:B------:R1:W2:Y:S02]  /*b980*/  SHFL.IDX P6, R14, R13, R12, R11 ;  /* 0x0000000c0d0e7389 */ /* 0x0002a400000c000b */
[----:B012---:R-:W-:Y:S01]  /*b990*/  ENDCOLLECTIVE ;  /* 0x000000000000791b */ /* 0x007fe20003800000 */
.L_x_106:
[----:B------:R-:W-:Y:S02]  /*b9a0*/  IADD3 R3, R7, 0x20, RZ ;  /* 0x0000002007037810 */ /* 0x000fe40007ffe0ff */
[----:B------:R-:W-:Y:S01]  /*b9b0*/  @!P1 LEA R19, R25, UR45, 0x1 ;  /* 0x0000002d19139c11 */ /* 0x000fe2000f8e08ff */
[----:B------:R-:W-:Y:S02]  /*b9c0*/  IMAD.MOV.U32 R13, RZ, RZ, R8 ;  /* 0x000000ffff0d7224 */ /* 0x000fe400078e0008 */
[----:B------:R-:W-:Y:S02]  /*b9d0*/  IMAD.MOV.U32 R12, RZ, RZ, 0x2 ;  /* 0x00000002ff0c7424 */ /* 0x000fe400078e00ff */
[----:B------:R-:W-:-:S07]  /*b9e0*/  IMAD.MOV.U32 R4, RZ, RZ, R14 ;  /* 0x000000ffff047224 */ /* 0x000fce00078e000e */
[----:B------:R-:W-:Y:S05]  /*b9f0*/  WARPSYNC.COLLECTIVE R15, `(.L_x_107) ;  /* 0x000000000f087348 */ /* 0x000fea0003c00000 */
[----:B------:R0:W1:Y:S02]  /*ba00*/  SHFL.IDX P6, R14, R13, R12, R11 ;  /* 0x0000000c0d0e7389 */ /* 0x00006400000c000b */
[----:B01----:R-:W-:Y:S01]  /*ba10*/  ENDCOLLECTIVE ;  /* 0x000000000000791b */ /* 0x003fe20003800000 */
.L_x_107:
        /* <DEDUP_REMOVED lines=13> */
.L_x_108:
        /* <DEDUP_REMOVED lines=8> */
.L_x_109:
        /* <DEDUP_REMOVED lines=13> */
.L_x_110:
        /* <DEDUP_REMOVED lines=8> */
.L_x_111:
        /* <DEDUP_REMOVED lines=13> */
.L_x_112:
        /* <DEDUP_REMOVED lines=8> */
.L_x_113:
        /* <DEDUP_REMOVED lines=13> */
.L_x_114:
        /* <DEDUP_REMOVED lines=8> */
.L_x_115:
        /* <DEDUP_REMOVED lines=13> */
.L_x_116:
[----:B------:R-:W-:Y:S02]  /*c030*/  @!P1 LEA R9, R25, UR45, 0x1 ;  /* 0x0000002d19099c11 */ /* 0x000fe4000f8e08ff */
[----:B------:R-:W-:Y:S01]  /*c040*/  MOV R13, R8 ;  /* 0x00000008000d7202 */ /* 0x000fe20000000f00 */
[----:B------:R-:W-:Y:S02]  /*c050*/  IMAD.MOV.U32 R12, RZ, RZ, 0x7 ;  /* 0x00000007ff0c7424 */ /* 0x000fe400078e00ff */
[----:B------:R-:W-:-:S07]  /*c060*/  IMAD.MOV.U32 R2, RZ, RZ, R14 ;  /* 0x000000ffff027224 */ /* 0x000fce00078e000e */
[----:B------:R-:W-:Y:S05]  /*c070*/  WARPSYNC.COLLECTIVE R15, `(.L_x_117) ;  /* 0x000000000f087348 */ /* 0x000fea0003c00000 */
[----:B------:R0:W1:Y:S02]  /*c080*/  SHFL.IDX P6, R14, R13, R12, R11 ;  /* 0x0000000c0d0e7389 */ /* 0x00006400000c000b */
[----:B01----:R-:W-:Y:S01]  /*c090*/  ENDCOLLECTIVE ;  /* 0x000000000000791b */ /* 0x003fe20003800000 */
.L_x_117:
[----:B------:R-:W-:-:S05]  /*c0a0*/  @!P1 IMAD.WIDE.U32 R2, R30, 0x2, R2 ;  /* 0x000000021e029825 */ /* 0x000fca00078e0002 */
[----:B------:R-:W-:Y:S01]  /*c0b0*/  @!PT LDS RZ, [RZ] ;  /* 0x00000000fffff984 */ /* 0x000fe20000000800 */
[----:B------:R-:W-:Y:S01]  /*c0c0*/  @!PT LDS RZ, [RZ] ;  /* 0x00000000fffff984 */ /* 0x000fe20000000800 */
[----:B------:R-:W-:Y:S01]  /*c0d0*/  @!PT LDS RZ, [RZ] ;  /* 0x00000000fffff984 */ /* 0x000fe20000000800 */
[----:B------:R0:W-:Y:S04]  /*c0e0*/  @!P1 LDGSTS.E.BYPASS.LTC128B.128 [R9+0xf400], desc[UR38][R2.64], !P3 ;  /* 0x0f40000002099fae */ /* 0x0001e8000d901d66 */
[----:B------:R0:W-:Y:S01]  /*c0f0*/  @!P1 LDGSTS.E.BYPASS.LTC128B.128 [R9+0x13400], desc[UR38][R2.64+0x80], !P2 ;  /* 0x1340008002099fae */ /* 0x0001e2000d101d66 */
[----:B------:R-:W-:-:S03]  /*c100*/  MOV R13, R0 ;  /* 0x00000000000d7202 */ /* 0x000fc60000000f00 */
[----:B------:R0:W-:Y:S01]  /*c110*/  @!P1 LDGSTS.E.BYPASS.LTC128B.128 [R9+0x17400], desc[UR38][R2.64+0x100], !P0 ;  /* 0x1740010002099fae */ /* 0x0001e2000c101d66 */
[----:B------:R-:W-:-:S07]  /*c120*/  IMAD.MOV.U32 R4, RZ, RZ, R14 ;  /* 0x000000ffff047224 */ /* 0x000fce00078e000e */
[----:B0-----:R-:W-:Y:S05]  /*c130*/  WARPSYNC.COLLECTIVE R15, `(.L_x_118) ;  /* 0x000000000f087348 */ /* 0x001fea0003c00000 */
[----:B------:R1:W2:Y:S02]  /*c140*/  SHFL.IDX P6, R14, R13, R12, R11 ;  /* 0x0000000c0d0e7389 */ /* 0x0002a400000c000b */
[----:B012---:R-:W-:Y:S01]  /*c150*/  ENDCOLLECTIVE ;  /* 0x000000000000791b */ /* 0x007fe20003800000 */
.L_x_118:
[----:B------:R-:W-:Y:S05]  /*c160*/  BRA `(.L_x_119) ;  /* 0xffffffd000547947 */ /* 0x000fea000383ffff */
.L_x_54:
[----:B0-----:R-:W-:-:S04]  /*c170*/  IMAD.U32 R3, RZ, RZ, UR45 ;  /* 0x0000002dff037e24 */ /* 0x001fc8000f8e00ff */
[----:B------:R0:W1:Y:S03]  /*c180*/  SYNCS.PHASECHK.TRANS64.TRYWAIT P0, [R3+URZ+0x2a820], R0 ;  /* 0x02a82000030075a7 */ /* 0x000066000800017f */
[----:B-1----:R-:W-:Y:S05]  /*c190*/  @!P0 NANOSLEEP.SYNCS 0x989680 ;  /* 0x009896800000895d */ /* 0x002fea0003900000 */
[----:B------:R-:W1:Y:S02]  /*c1a0*/  @!P0 SYNCS.PHASECHK.TRANS64 P0, [R3+URZ+0x2a820], R0 ;  /* 0x02a82000030085a7 */ /* 0x000e64000800007f */
[----:B-1----:R-:W-:Y:S05]  /*c1b0*/  @!P0 BRA `(.L_x_54) ;  /* 0xfffffffc00ec8947 */ /* 0x002fea000383ffff */
[----:B------:R-:W-:Y:S05]  /*c1c0*/  BRA `(.L_x_120) ;  /* 0xffffffd0009c7947 */ /* 0x000fea000383ffff */
.L_x_58:
[----:B0-----:R0:W1:Y:S02]  /*c1d0*/  SYNCS.PHASECHK.TRANS64.TRYWAIT P0, [R8+URZ+0x2a840], R3 ;  /* 0x02a84003080075a7 */ /* 0x001064000800017f */
[----:B-1----:R-:W-:Y:S05]  /*c1e0*/  @!P0 NANOSLEEP.SYNCS 0x989680 ;  /* 0x009896800000895d */ /* 0x002fea0003900000 */
[----:B------:R-:W1:Y:S02]  /*c1f0*/  @!P0 SYNCS.PHASECHK.TRANS64 P0, [R8+URZ+0x2a840], R3 ;  /* 0x02a84003080085a7 */ /* 0x000e64000800007f */
[----:B-1----:R-:W-:Y:S05]  /*c200*/  @!P0 BRA `(.L_x_58) ;  /* 0xfffffffc00f08947 */ /* 0x002fea000383ffff */
[----:B------:R-:W-:Y:S05]  /*c210*/  BRA `(.L_x_121) ;  /* 0xffffffd400647947 */ /* 0x000fea000383ffff */
.L_x_59:
        /* <DEDUP_REMOVED lines=8> */
.L_x_123:
[----:B------:R-:W-:Y:S05]  /*c2a0*/  BSYNC B1 ;  /* 0x0000000000017941 */ /* 0x000fea0003800000 */
.L_x_122:
[----:B------:R-:W-:Y:S01]  /*c2b0*/  IMAD.MOV.U32 R13, RZ, RZ, R18 ;  /* 0x000000ffff0d7224 */ /* 0x000fe200078e0012 */
[----:B------:R-:W-:Y:S01]  /*c2c0*/  MOV R11, 0x181f ;  /* 0x0000181f000b7802 */ /* 0x000fe20000000f00 */
[----:B------:R-:W-:Y:S01]  /*c2d0*/  IMAD.MOV.U32 R12, RZ, RZ, RZ ;  /* 0x000000ffff0c7224 */ /* 0x000fe200078e00ff */
[----:B------:R-:W-:Y:S01]  /*c2e0*/  MOV R3, R14 ;  /* 0x0000000e00037202 */ /* 0x000fe20000000f00 */
[----:B------:R-:W-:Y:S01]  /*c2f0*/  IMAD.MOV.U32 R15, RZ, RZ, -0x1 ;  /* 0xffffffffff0f7424 */ /* 0x000fe200078e00ff */
[----:B------:R-:W-:-:S07]  /*c300*/  LEA R19, R19, UR45, 0x1 ;  /* 0x0000002d13137c11 */ /* 0x000fce000f8e08ff */
[----:B------:R-:W-:Y:S05]  /*c310*/  WARPSYNC.COLLECTIVE R15, `(.L_x_124) ;  /* 0x000000000f087348 */ /* 0x000fea0003c00000 */
[----:B------:R0:W1:Y:S02]  /*c320*/  SHFL.IDX P6, R14, R13, R12, R11 ;  /* 0x0000000c0d0e7389 */ /* 0x00006400000c000b */
[----:B01----:R-:W-:Y:S01]  /*c330*/  ENDCOLLECTIVE ;  /* 0x000000000000791b */ /* 0x003fe20003800000 */
.L_x_124:
[----:B------:R-:W-:Y:S01]  /*c340*/  MOV R13, R20 ;  /* 0x00000014000d7202 */ /* 0x000fe20000000f00 */
[----:B------:R-:W-:Y:S01]  /*c350*/  IMAD.MOV.U32 R12, RZ, RZ, 0x1 ;  /* 0x00000001ff0c7424 */ /* 0x000fe200078e00ff */
[----:B------:R-:W-:-:S13]  /*c360*/  IADD3 R2, P0, R14, R35, RZ ;  /* 0x000000230e027210 */ /* 0x000fda0007f1e0ff */
[----:B------:R-:W-:Y:S05]  /*c370*/  WARPSYNC.COLLECTIVE R15, `(.L_x_125) ;  /* 0x000000000f087348 */ /* 0x000fea0003c00000 */
[----:B------:R0:W1:Y:S02]  /*c380*/  SHFL.IDX P6, R14, R13, R12, R11 ;  /* 0x0000000c0d0e7389 */ /* 0x00006400000c000b */
[----:B01----:R-:W-:Y:S01]  /*c390*/  ENDCOLLECTIVE ;  /* 0x000000000000791b */ /* 0x003fe20003800000 */
.L_x_125:
[----:B------:R-:W-:-:S05]  /*c3a0*/  IMAD.X R3, RZ, RZ, R3, P0 ;  /* 0x000000ffff037224 */ /* 0x000fca00000e0603 */
[----:B------:R-:W-:Y:S01]  /*c3b0*/  @!PT LDS RZ, [RZ] ;  /* 0x00000000fffff984 */ /* 0x000fe20000000800 */
[----:B------:R-:W-:Y:S01]  /*c3c0*/  @!PT LDS RZ, [RZ] ;  /* 0x00000000fffff984 */ /* 0x000fe20000000800 */
[----:B------:R-:W-:Y:S01]  /*c3d0*/  @!PT LDS RZ, [RZ] ;  /* 0x00000000fffff984 */ /* 0x000fe20000000800 */
[----:B------:R0:W-:Y:S04]  /*c3e0*/  LDGSTS.E.BYPASS.LTC128B.128 [R19+0x18400], desc[UR38][R2.64], !P3 ;  /* 0x1840000002137fae */ /* 0x0001e8000d901d66 */
[----:B------:R0:W-:Y:S01]  /*c3f0*/  LDGSTS.E.BYPASS.LTC128B.128 [R19+0x1b400], desc[UR38][R2.64+0x80], !P2 ;  /* 0x1b40008002137fae */ /* 0x0001e2000d101d66 */
[----:B------:R-:W-:-:S03]  /*c400*/  MOV R13, R18 ;  /* 0x00000012000d7202 */ /* 0x000fc60000000f00 */
[----:B------:R0:W-:Y:S01]  /*c410*/  LDGSTS.E.BYPASS.LTC128B.128 [R19+0x1e400], desc[UR38][R2.64+0x100], !P1 ;  /* 0x1e40010002137fae */ /* 0x0001e2000c901d66 */
[----:B------:R-:W-:-:S07]  /*c420*/  IMAD.MOV.U32 R4, RZ, RZ, R14 ;  /* 0x000000ffff047224 */ /* 0x000fce00078e000e */
[----:B0-----:R-:W-:Y:S05]  /*c430*/  WARPSYNC.COLLECTIVE R15, `(.L_x_126) ;  /* 0x000000000f087348 */ /* 0x001fea0003c00000 */
[----:B------:R1:W2:Y:S02]  /*c440*/  SHFL.IDX P6, R14, R13, R12, R11 ;  /* 0x0000000c0d0e7389 */ /* 0x0002a400000c000b */
[----:B012---:R-:W-:Y:S01]  /*c450*/  ENDCOLLECTIVE ;  /* 0x000000000000791b */ /* 0x007fe20003800000 */
.L_x_126:
[----:B------:R-:W-:Y:S01]  /*c460*/  IMAD.MOV.U32 R13, RZ, RZ, R20 ;  /* 0x000000ffff0d7224 */ /* 0x000fe200078e0014 */
[----:B------:R-:W-:Y:S02]  /*c470*/  MOV R12, 0x2 ;  /* 0x00000002000c7802 */ /* 0x000fe40000000f00 */
[----:B------:R-:W-:-:S13]  /*c480*/  IADD3 R2, P0, R14, R35, RZ ;  /* 0x000000230e027210 */ /* 0x000fda0007f1e0ff */
[----:B------:R-:W-:Y:S05]  /*c490*/  WARPSYNC.COLLECTIVE R15, `(.L_x_127) ;  /* 0x000000000f087348 */ /* 0x000fea0003c00000 */
[----:B------:R0:W1:Y:S02]  /*c4a0*/  SHFL.IDX P6, R14, R13, R12, R11 ;  /* 0x0000000c0d0e7389 */ /* 0x00006400000c000b */
[----:B01----:R-:W-:Y:S01]  /*c4b0*/  ENDCOLLECTIVE ;  /* 0x000000000000791b */ /* 0x003fe20003800000 */
.L_x_127:
[----:B------:R-:W-:-:S05]  /*c4c0*/  IMAD.X R3, RZ, RZ, R4, P0 ;  /* 0x000000ffff037224 */ /* 0x000fca00000e0604 */
[----:B------:R-:W-:Y:S01]  /*c4d0*/  @!PT LDS RZ, [RZ] ;  /* 0x00000000fffff984 */ /* 0x000fe20000000800 */
[----:B------:R-:W-:Y:S01]  /*c4e0*/  @!PT LDS RZ, [RZ] ;  /* 0x00000000fffff984 */ /* 0x000fe20000000800 */
[----:B------:R-:W-:Y:S01]  /*c4f0*/  @!PT LDS RZ, [RZ] ;  /* 0x00000000fffff984 */ /* 0x000fe20000000800 */
[----:B------:R0:W-:Y:S04]  /*c500*/  LDGSTS.E.BYPASS.LTC128B.128 [R19+0x18c00], desc[UR38][R2.64], !P3 ;  /* 0x18c0000002137fae */ /* 0x0001e8000d901d66 */
[----:B------:R0:W-:Y:S01]  /*c510*/  LDGSTS.E.BYPASS.LTC128B.128 [R19+0x1bc00], desc[UR38][R2.64+0x80], !P2 ;  /* 0x1bc0008002137fae */ /* 0x0001e2000d101d66 */
[----:B------:R-:W-:-:S03]  /*c520*/  IMAD.MOV.U32 R13, RZ, RZ, R18 ;  /* 0x000000ffff0d7224 */ /* 0x000fc600078e0012 */
[----:B------:R0:W-:Y:S01]  /*c530*/  LDGSTS.E.BYPASS.LTC128B.128 [R19+0x1ec00], desc[UR38][R2.64+0x100], !P1 ;  /* 0x1ec0010002137fae */ /* 0x0001e2000c901d66 */
[----:B------:R-:W-:-:S07]  /*c540*/  IMAD.MOV.U32 R5, RZ, RZ, R14 ;  /* 0x000000ffff057224 */ /* 0x000fce00078e000e */
[----:B0-----:R-:W-:Y:S05]  /*c550*/  WARPSYNC.COLLECTIVE R15, `(.L_x_128) ;  /* 0x000000000f087348 */ /* 0x001fea0003c00000 */
[----:B------:R1:W2:Y:S02]  /*c560*/  SHFL.IDX P6, R14, R13, R12, R11 ;  /* 0x0000000c0d0e7389 */ /* 0x0002a400000c000b */
[----:B012---:R-:W-:Y:S01]  /*c570*/  ENDCOLLECTIVE ;  /* 0x000000000000791b */ /* 0x007fe20003800000 */
.L_x_128:
[----:B------:R-:W-:Y:S01]  /*c580*/  IMAD.MOV.U32 R13, RZ, RZ, R20 ;  /* 0x000000ffff0d7224 */ /* 0x000fe200078e0014 */
[----:B------:R-:W-:-:S04]  /*c590*/  MOV R12, R14 ;  /* 0x0000000e000c7202 */ /* 0x000fc80000000f00 */
[----:B------:R-:W-:Y:S02]  /*c5a0*/  IADD3 R2, P0, R12, R35, RZ ;  /* 0x000000230c027210 */ /* 0x000fe40007f1e0ff */
[----:B------:R-:W-:-:S03]  /*c5b0*/  MOV R12, 0x3 ;  /* 0x00000003000c7802 */ /* 0x000fc60000000f00 */
[----:B------:R-:W-:-:S08]  /*c5c0*/  IMAD.X R3, RZ, RZ, R5, P0 ;  /* 0x000000ffff037224 */ /* 0x000fd000000e0605 */
[----:B------:R-:W-:Y:S05]  /*c5d0*/  WARPSYNC.COLLECTIVE R15, `(.L_x_129) ;  /* 0x000000000f087348 */ /* 0x000fea0003c00000 */
[----:B------:R0:W1:Y:S02]  /*c5e0*/  SHFL.IDX P6, R14, R13, R12, R11 ;  /* 0x0000000c0d0e7389 */ /* 0x00006400000c000b */
[----:B01----:R-:W-:Y:S01]  /*c5f0*/  ENDCOLLECTIVE ;  /* 0x000000000000791b */ /* 0x003fe20003800000 */
.L_x_129:
[----:B------:R-:W-:Y:S01]  /*c600*/  @!PT LDS RZ, [RZ] ;  /* 0x00000000fffff984 */ /* 0x000fe20000000800 */
[----:B------:R-:W-:Y:S01]  /*c610*/  @!PT LDS RZ, [RZ] ;  /* 0x00000000fffff984 */ /* 0x000fe20000000800 */
[----:B------:R-:W-:Y:S01]  /*c620*/  @!PT LDS RZ, [RZ] ;  /* 0x00000000fffff984 */ /* 0x000fe20000000800 */
[----:B------:R-:W-:Y:S04]  /*c630*/  LDGSTS.E.BYPASS.LTC128B.128 [R19+0x19400], desc[UR38][R2.64], !P3 ;  /* 0x1940000002137fae */ /* 0x000fe8000d901d66 */
[----:B------:R-:W-:Y:S04]  /*c640*/  LDGSTS.E.BYPASS.LTC128B.128 [R19+0x1c400], desc[UR38][R2.64+0x80], !P2 ;  /* 0x1c40008002137fae */ /* 0x000fe8000d101d66 */
[----:B------:R0:W-:Y:S01]  /*c650*/  LDGSTS.E.BYPASS.LTC128B.128 [R19+0x1f400], desc[UR38][R2.64+0x100], !P1 ;  /* 0x1f40010002137fae */ /* 0x0001e2000c901d66 */
[----:B------:R-:W-:Y:S02]  /*c660*/  IMAD.MOV.U32 R13, RZ, RZ, R18 ;  /* 0x000000ffff0d7224 */ /* 0x000fe400078e0012 */
[----:B0-----:R-:W-:-:S07]  /*c670*/  IMAD.MOV.U32 R3, RZ, RZ, R14 ;  /* 0x000000ffff037224 */ /* 0x001fce00078e000e */
[----:B------:R-:W-:Y:S05]  /*c680*/  WARPSYNC.COLLECTIVE R15, `(.L_x_130) ;  /* 0x000000000f087348 */ /* 0x000fea0003c00000 */
[----:B------:R0:W1:Y:S02]  /*c690*/  SHFL.IDX P6, R14, R13, R12, R11 ;  /* 0x0000000c0d0e7389 */ /* 0x00006400000c000b */
[----:B01----:R-:W-:Y:S01]  /*c6a0*/  ENDCOLLECTIVE ;  /* 0x000000000000791b */ /* 0x003fe20003800000 */
.L_x_130:
[----:B------:R-:W-:Y:S02]  /*c6b0*/  IMAD.MOV.U32 R13, RZ, RZ, R20 ;  /* 0x000000ffff0d7224 */ /* 0x000fe400078e0014 */
[----:B------:R-:W-:Y:S01]  /*c6c0*/  IMAD.MOV.U32 R12, RZ, RZ, 0x4 ;  /* 0x00000004ff0c7424 */ /* 0x000fe200078e00ff */
[----:B------:R-:W-:-:S13]  /*c6d0*/  IADD3 R2, P0, R14, R35, RZ ;  /* 0x000000230e027210 */ /* 0x000fda0007f1e0ff */
[----:B------:R-:W-:Y:S05]  /*c6e0*/  WARPSYNC.COLLECTIVE R15, `(.L_x_131) ;  /* 0x000000000f087348 */ /* 0x000fea0003c00000 */
[----:B------:R0:W1:Y:S02]  /*c6f0*/  SHFL.IDX P6, R14, R13, R12, R11 ;  /* 0x0000000c0d0e7389 */ /* 0x00006400000c000b */
[----:B01----:R-:W-:Y:S01]  /*c700*/  ENDCOLLECTIVE ;  /* 0x000000000000791b */ /* 0x003fe20003800000 */
.L_x_131:
[----:B------:R-:W-:-:S05]  /*c710*/  IADD3.X R3, RZ, R3, RZ, P0, !PT ;  /* 0x00000003ff037210 */ /* 0x000fca00007fe4ff */
[----:B------:R-:W-:Y:S01]  /*c720*/  @!PT LDS RZ, [RZ] ;  /* 0x00000000fffff984 */ /* 0x000fe20000000800 */
[----:B------:R-:W-:Y:S01]  /*c730*/  @!PT LDS RZ, [RZ] ;  /* 0x00000000fffff984 */ /* 0x000fe20000000800 */
[----:B------:R-:W-:Y:S01]  /*c740*/  @!PT LDS RZ, [RZ] ;  /* 0x00000000fffff984 */ /* 0x000fe20000000800 */
[----:B------:R0:W-:Y:S04]  /*c750*/  LDGSTS.E.BYPASS.LTC128B.128 [R19+0x19c00], desc[UR38][R2.64], !P3 ;  /* 0x19c0000002137fae */ /* 0x0001e8000d901d66 */
[----:B------:R0:W-:Y:S01]  /*c760*/  LDGSTS.E.BYPASS.LTC128B.128 [R19+0x1cc00], desc[UR38][R2.64+0x80], !P2 ;  /* 0x1cc0008002137fae */ /* 0x0001e2000d101d66 */
[----:B------:R-:W-:-:S03]  /*c770*/  IMAD.MOV.U32 R13, RZ, RZ, R18 ;  /* 0x000000ffff0d7224 */ /* 0x000fc600078e0012 */
[----:B------:R0:W-:Y:S01]  /*c780*/  LDGSTS.E.BYPASS.LTC128B.128 [R19+0x1fc00], desc[UR38][R2.64+0x100], !P1 ;  /* 0x1fc0010002137fae */ /* 0x0001e2000c901d66 */
[----:B------:R-:W-:-:S07]  /*c790*/  MOV R4, R14 ;  /* 0x0000000e00047202 */ /* 0x000fce0000000f00 */
[----:B0-----:R-:W-:Y:S05]  /*c7a0*/  WARPSYNC.COLLECTIVE R15, `(.L_x_132) ;  /* 0x000000000f087348 */ /* 0x001fea0003c00000 */
[----:B------:R1:W2:Y:S02]  /*c7b0*/  SHFL.IDX P6, R14, R13, R12, R11 ;  /* 0x0000000c0d0e7389 */ /* 0x0002a400000c000b */
[----:B012---:R-:W-:Y:S01]  /*c7c0*/  ENDCOLLECTIVE ;  /* 0x000000000000791b */ /* 0x007fe20003800000 */
.L_x_132:
[----:B------:R-:W-:Y:S02]  /*c7d0*/  IMAD.MOV.U32 R13, RZ, RZ, R20 ;  /* 0x000000ffff0d7224 */ /* 0x000fe400078e0014 */
[----:B------:R-:W-:-:S05]  /*c7e0*/  IMAD.MOV.U32 R12, RZ, RZ, R14 ;  /* 0x000000ffff0c7224 */ /* 0x000fca00078e000e */
[----:B------:R-:W-:Y:S01]  /*c7f0*/  IADD3 R2, P0, R12, R35, RZ ;  /* 0x000000230c027210 */ /* 0x000fe20007f1e0ff */
[----:B------:R-:W-:-:S03]  /*c800*/  IMAD.MOV.U32 R12, RZ, RZ, 0x5 ;  /* 0x00000005ff0c7424 */ /* 0x000fc600078e00ff */
[----:B------:R-:W-:-:S09]  /*c810*/  IADD3.X R3, RZ, R4, RZ, P0, !PT ;  /* 0x00000004ff037210 */ /* 0x000fd200007fe4ff */
[----:B------:R-:W-:Y:S05]  /*c820*/  WARPSYNC.COLLECTIVE R15, `(.L_x_133) ;  /* 0x000000000f087348 */ /* 0x000fea0003c00000 */
[----:B------:R0:W1:Y:S02]  /*c830*/  SHFL.IDX P6, R14, R13, R12, R11 ;  /* 0x0000000c0d0e7389 */ /* 0x00006400000c000b */
[----:B01----:R-:W-:Y:S01]  /*c840*/  ENDCOLLECTIVE ;  /* 0x000000000000791b */ /* 0x003fe20003800000 */
.L_x_133:
[----:B------:R-:W-:Y:S01]  /*c850*/  @!PT LDS RZ, [RZ] ;  /* 0x00000000fffff984 */ /* 0x000fe20000000800 */
[----:B------:R-:W-:Y:S01]  /*c860*/  @!PT LDS RZ, [RZ] ;  /* 0x00000000fffff984 */ /* 0x000fe20000000800 */
[----:B------:R-:W-:Y:S01]  /*c870*/  @!PT LDS RZ, [RZ] ;  /* 0x00000000fffff984 */ /* 0x000fe20000000800 */
[----:B------:R0:W-:Y:S04]  /*c880*/  LDGSTS.E.BYPASS.LTC128B.128 [R19+0x1a400], desc[UR38][R2.64], !P3 ;  /* 0x1a40000002137fae */ /* 0x0001e8000d901d66 */
[----:B------:R0:W-:Y:S04]  /*c890*/  LDGSTS.E.BYPASS.LTC128B.128 [R19+0x1d400], desc[UR38][R2.64+0x80], !P2 ;  /* 0x1d40008002137fae */ /* 0x0001e8000d101d66 */
[----:B------:R0:W-:Y:S01]  /*c8a0*/  LDGSTS.E.BYPASS.LTC128B.128 [R19+0x20400], desc[UR38][R2.64+0x100], !P1 ;  /* 0x2040010002137fae */ /* 0x0001e2000c901d66 */
[----:B------:R-:W-:Y:S01]  /*c8b0*/  IMAD.MOV.U32 R13, RZ, RZ, R18 ;  /* 0x000000ffff0d7224 */ /* 0x000fe200078e0012 */
[----:B------:R-:W-:-:S07]  /*c8c0*/  MOV R20, R14 ;  /* 0x0000000e00147202 */ /* 0x000fce0000000f00 */
[----:B0-----:R-:W-:Y:S05]  /*c8d0*/  WARPSYNC.COLLECTIVE R15, `(.L_x_134) ;  /* 0x000000000f087348 */ /* 0x001fea0003c00000 */
[----:B------:R1:W2:Y:S02]  /*c8e0*/  SHFL.IDX P6, R14, R13, R12, R11 ;  /* 0x0000000c0d0e7389 */ /* 0x0002a400000c000b */
[----:B012---:R-:W-:Y:S01]  /*c8f0*/  ENDCOLLECTIVE ;  /* 0x000000000000791b */ /* 0x007fe20003800000 */
.L_x_134:
[----:B------:R-:W-:Y:S05]  /*c900*/  BRA `(.L_x_135) ;  /* 0xffffffd000c07947 */ /* 0x000fea000383ffff */
.L_x_64:
[----:B0-----:R0:W2:Y:S02]  /*c910*/  SYNCS.PHASECHK.TRANS64.TRYWAIT P0, [R4+URZ+0x2a860], R3 ;  /* 0x02a86003040075a7 */ /* 0x0010a4000800017f */
[----:B--2---:R-:W-:Y:S05]  /*c920*/  @!P0 NANOSLEEP.SYNCS 0x989680 ;  /* 0x009896800000895d */ /* 0x004fea0003900000 */
[----:B------:R-:W2:Y:S02]  /*c930*/  @!P0 SYNCS.PHASECHK.TRANS64 P0, [R4+URZ+0x2a860], R3 ;  /* 0x02a86003040085a7 */ /* 0x000ea4000800007f */
[----:B--2---:R-:W-:Y:S05]  /*c940*/  @!P0 BRA `(.L_x_64) ;  /* 0xfffffffc00f08947 */ /* 0x004fea000383ffff */
[----:B------:R-:W-:Y:S05]  /*c950*/  BRA `(.L_x_136) ;  /* 0xffffffd4001c7947 */ /* 0x000fea000383ffff */
.L_x_65:
[----:B------:R-:W-:Y:S01]  /*c960*/  BSSY B1, `(.L_x_137) ;  /* 0x0000008000017945 */ /* 0x000fe20003800000 */
[----:B------:R-:W-:Y:S01]  /*c970*/  IMAD.MOV.U32 R13, RZ, RZ, R17 ;  /* 0x000000ffff0d7224 */ /* 0x000fe200078e0011 */
[----:B------:R-:W-:Y:S01]  /*c980*/  MOV R12, RZ ;  /* 0x000000ff000c7202 */ /* 0x000fe20000000f00 */
[----:B------:R-:W-:Y:S02]  /*c990*/  IMAD.MOV.U32 R11, RZ, RZ, 0x181f ;  /* 0x0000181fff0b7424 */ /* 0x000fe400078e00ff */
[----:B------:R-:W-:-:S07]  /*c9a0*/  IMAD.MOV.U32 R15, RZ, RZ, -0x1 ;  /* 0xffffffffff0f7424 */ /* 0x000fce00078e00ff */
[----:B01----:R-:W-:Y:S05]  /*c9b0*/  WARPSYNC.COLLECTIVE R15, `(.L_x_138) ;  /* 0x000000000f087348 */ /* 0x003fea0003c00000 */
[----:B------:R2:W3:Y:S02]  /*c9c0*/  SHFL.IDX P6, R14, R13, R12, R11 ;  /* 0x0000000c0d0e7389 */ /* 0x0004e400000c000b */
[----:B0123--:R-:W-:Y:S01]  /*c9d0*/  ENDCOLLECTIVE ;  /* 0x000000000000791b */ /* 0x00ffe20003800000 */
.L_x_138:
[----:B------:R-:W-:Y:S05]  /*c9e0*/  BSYNC B1 ;  /* 0x0000000000017941 */ /* 0x000fea0003800000 */
.L_x_137:
        /* <DEDUP_REMOVED lines=9> */
.L_x_139:
[----:B------:R-:W-:Y:S01]  /*ca80*/  MOV R13, R17 ;  /* 0x00000011000d7202 */ /* 0x000fe20000000f00 */
[----:B------:R-:W-:Y:S01]  /*ca90*/  IMAD.MOV.U32 R12, RZ, RZ, 0x1 ;  /* 0x00000001ff0c7424 */ /* 0x000fe200078e00ff */
[----:B------:R-:W-:-:S13]  /*caa0*/  IADD3 R2, P1, R14, R35, RZ ;  /* 0x000000230e027210 */ /* 0x000fda0007f3e0ff */
[----:B------:R-:W-:Y:S05]  /*cab0*/  WARPSYNC.COLLECTIVE R15, `(.L_x_140) ;  /* 0x000000000f087348 */ /* 0x000fea0003c00000 */
[----:B------:R0:W1:Y:S02]  /*cac0*/  SHFL.IDX P6, R14, R13, R12, R11 ;  /* 0x0000000c0d0e7389 */ /* 0x00006400000c000b */
[----:B01----:R-:W-:Y:S01]  /*cad0*/  ENDCOLLECTIVE ;  /* 0x000000000000791b */ /* 0x003fe20003800000 */
.L_x_140:
[----:B------:R-:W-:Y:S01]  /*cae0*/  IMAD.X R3, RZ, RZ, R3, P1 ;  /* 0x000000ffff037224 */ /* 0x000fe200008e0603 */
[----:B------:R-:W-:-:S04]  /*caf0*/  LOP3.LUT P1, RZ, R29, 0x1, RZ, 0xc0, !PT ;  /* 0x000000011dff7812 */ /* 0x000fc8000782c0ff */
[----:B------:R-:W-:Y:S02]  /*cb00*/  ISETP.LT.OR P2, PT, R0, 0x1, !P1 ;  /* 0x000000010000780c */ /* 0x000fe40004f41670 */
[----:B------:R-:W-:-:S11]  /*cb10*/  MOV R13, R16 ;  /* 0x00000010000d7202 */ /* 0x000fd60000000f00 */
[----:B------:R-:W-:Y:S01]  /*cb20*/  @!PT LDS RZ, [RZ] ;  /* 0x00000000fffff984 */ /* 0x000fe20000000800 */
[----:B------:R-:W-:Y:S01]  /*cb30*/  @!PT LDS RZ, [RZ] ;  /* 0x00000000fffff984 */ /* 0x000fe20000000800 */
[----:B------:R-:W-:Y:S01]  /*cb40*/  @!PT LDS RZ, [RZ] ;  /* 0x00000000fffff984 */ /* 0x000fe20000000800 */
[----:B------:R0:W-:Y:S01]  /*cb50*/  LDGSTS.E.BYPASS.LTC128B.128 [R5+0x400], desc[UR38][R2.64], !P2 ;  /* 0x0040000002057fae */ /* 0x0001e2000d101d66 */
[----:B------:R-:W-:Y:S01]  /*cb60*/  ISETP.LT.OR P2, PT, R0, 0x1, !P0 ;  /* 0x000000010000780c */ /* 0x000fe20004741670 */
[----:B------:R-:W-:-:S12]  /*cb70*/  IMAD.MOV.U32 R8, RZ, RZ, R14 ;  /* 0x000000ffff087224 */ /* 0x000fd800078e000e */
[----:B0-----:R-:W-:Y:S05]  /*cb80*/  WARPSYNC.COLLECTIVE R15, `(.L_x_141) ;  /* 0x000000000f087348 */ /* 0x001fea0003c00000 */
[----:B------:R1:W2:Y:S02]  /*cb90*/  SHFL.IDX P6, R14, R13, R12, R11 ;  /* 0x0000000c0d0e7389 */ /* 0x0002a400000c000b */
[----:B012---:R-:W-:Y:S01]  /*cba0*/  ENDCOLLECTIVE ;  /* 0x000000000000791b */ /* 0x007fe20003800000 */
.L_x_141:
[----:B------:R-:W-:Y:S01]  /*cbb0*/  @!PT LDS RZ, [RZ] ;  /* 0x00000000fffff984 */ /* 0x000fe20000000800 */
[----:B------:R-:W-:Y:S01]  /*cbc0*/  @!PT LDS RZ, [RZ] ;  /* 0x00000000fffff984 */ /* 0x000fe20000000800 */
[----:B------:R-:W-:Y:S01]  /*cbd0*/  @!PT LDS RZ, [RZ] ;  /* 0x00000000fffff984 */ /* 0x000fe20000000800 */
[----:B------:R0:W-:Y:S01]  /*cbe0*/  LDGSTS.E.BYPASS.LTC128B.128 [R5+0x3400], desc[UR38][R2.64+0x80], !P2 ;  /* 0x0340008002057fae */ /* 0x0001e2000d101d66 */
[----:B------:R-:W-:Y:S01]  /*cbf0*/  IMAD.MOV.U32 R13, RZ, RZ, R17 ;  /* 0x000000ffff0d7224 */ /* 0x000fe200078e0011 */
[----:B------:R-:W-:Y:S02]  /*cc00*/  MOV R12, 0x2 ;  /* 0x00000002000c7802 */ /* 0x000fe40000000f00 */
[----:B0-----:R-:W-:-:S13]  /*cc10*/  IADD3 R2, P2, R14, R35, RZ ;  /* 0x000000230e027210 */ /* 0x001fda0007f5e0ff */
[----:B------:R-:W-:Y:S05]  /*cc20*/  WARPSYNC.COLLECTIVE R15, `(.L_x_142) ;  /* 0x000000000f087348 */ /* 0x000fea0003c00000 */
[----:B------:R0:W1:Y:S02]  /*cc30*/  SHFL.IDX P6, R14, R13, R12, R11 ;  /* 0x0000000c0d0e7389 */ /* 0x00006400000c000b */
[----:B01----:R-:W-:Y:S01]  /*cc40*/  ENDCOLLECTIVE ;  /* 0x000000000000791b */ /* 0x003fe20003800000 */
.L_x_142:
[----:B------:R-:W-:Y:S01]  /*cc50*/  IMAD.X R3, RZ, RZ, R8, P2 ;  /* 0x000000ffff037224 */ /* 0x000fe200010e0608 */
[----:B------:R-:W-:Y:S01]  /*cc60*/  ISETP.LT.OR P2, PT, R0, 0x11, !P1 ;  /* 0x000000110000780c */ /* 0x000fe20004f41670 */
[----:B------:R-:W-:-:S12]  /*cc70*/  IMAD.MOV.U32 R13, RZ, RZ, R16 ;  /* 0x000000ffff0d7224 */ /* 0x000fd800078e0010 */
        /* <DEDUP_REMOVED lines=9> */
.L_x_143:
[----:B------:R-:W-:Y:S01]  /*cd10*/  @!PT LDS RZ, [RZ] ;  /* 0x00000000fffff984 */ /* 0x000fe20000000800 */
[----:B------:R-:W-:Y:S01]  /*cd20*/  @!PT LDS RZ, [RZ] ;  /* 0x00000000fffff984 */ /* 0x000fe20000000800 */
[----:B------:R-:W-:Y:S01]  /*cd30*/  @!PT LDS RZ, [RZ] ;  /* 0x00000000fffff984 */ /* 0x000fe20000000800 */
[----:B------:R0:W-:Y:S01]  /*cd40*/  LDGSTS.E.BYPASS.LTC128B.128 [R5+0x3c00], desc[UR38][R2.64+0x80], !P2 ;  /* 0x03c0008002057fae */ /* 0x0001e2000d101d66 */
[----:B------:R-:W-:Y:S02]  /*cd50*/  IMAD.MOV.U32 R13, RZ, RZ, R17 ;  /* 0x000000ffff0d7224 */ /* 0x000fe400078e0011 */
[----:B------:R-:W-:Y:S01]  /*cd60*/  IMAD.MOV.U32 R12, RZ, RZ, 0x3 ;  /* 0x00000003ff0c7424 */ /* 0x000fe200078e00ff */
[----:B0-----:R-:W-:-:S13]  /*cd70*/  IADD3 R2, P2, R14, R35, RZ ;  /* 0x000000230e027210 */ /* 0x001fda0007f5e0ff */
[----:B------:R-:W-:Y:S05]  /*cd80*/  WARPSYNC.COLLECTIVE R15, `(.L_x_144) ;  /* 0x000000000f087348 */ /* 0x000fea0003c00000 */
[----:B------:R0:W1:Y:S02]  /*cd90*/  SHFL.IDX P6, R14, R13, R12, R11 ;  /* 0x0000000c0d0e7389 */ /* 0x00006400000c000b */
[----:B01----:R-:W-:Y:S01]  /*cda0*/  ENDCOLLECTIVE ;  /* 0x000000000000791b */ /* 0x003fe20003800000 */
.L_x_144:
[----:B------:R-:W-:Y:S02]  /*cdb0*/  IADD3.X R3, RZ, R8, RZ, P2, !PT ;  /* 0x00000008ff037210 */ /* 0x000fe400017fe4ff */
[----:B------:R-:W-:Y:S01]  /*cdc0*/  ISETP.LT.OR P2, PT, R0, 0x21, !P1 ;  /* 0x000000210000780c */ /* 0x000fe20004f41670 */
[----:B------:R-:W-:-:S12]  /*cdd0*/  IMAD.MOV.U32 R13, RZ, RZ, R16 ;  /* 0x000000ffff0d7224 */ /* 0x000fd800078e0010 */
[----:B------:R-:W-:Y:S01]  /*cde0*/  @!PT LDS RZ, [RZ] ;  /* 0x00000000fffff984 */ /* 0x000fe20000000800 */
[----:B------:R-:W-:Y:S01]  /*cdf0*/  @!PT LDS RZ, [RZ] ;  /* 0x00000000fffff984 */ /* 0x000fe20000000800 */
[----:B------:R-:W-:Y:S01]  /*ce00*/  @!PT LDS RZ, [RZ] ;  /* 0x00000000fffff984 */ /* 0x000fe20000000800 */
[----:B------:R0:W-:Y:S01]  /*ce10*/  LDGSTS.E.BYPASS.LTC128B.128 [R5+0x1400], desc[UR38][R2.64], !P2 ;  /* 0x0140000002057fae */ /* 0x0001e2000d101d66 */
[----:B------:R-:W-:Y:S02]  /*ce20*/  ISETP.LT.OR P2, PT, R0, 0x21, !P0 ;  /* 0x000000210000780c */ /* 0x000fe40004741670 */
[----:B------:R-:W-:-:S11]  /*ce30*/  MOV R8, R14 ;  /* 0x0000000e00087202 */ /* 0x000fd60000000f00 */
[----:B0-----:R-:W-:Y:S05]  /*ce40*/  WARPSYNC.COLLECTIVE R15, `(.L_x_145) ;  /* 0x000000000f087348 */ /* 0x001fea0003c00000 */
[----:B------:R1:W2:Y:S02]  /*ce50*/  SHFL.IDX P6, R14, R13, R12, R11 ;  /* 0x0000000c0d0e7389 */ /* 0x0002a400000c000b */
[----:B012---:R-:W-:Y:S01]  /*ce60*/  ENDCOLLECTIVE ;  /* 0x000000000000791b */ /* 0x007fe20003800000 */
.L_x_145:
[----:B------:R-:W-:Y:S01]  /*ce70*/  @!PT LDS RZ, [RZ] ;  /* 0x00000000fffff984 */ /* 0x000fe20000000800 */
[----:B------:R-:W-:Y:S01]  /*ce80*/  @!PT LDS RZ, [RZ] ;  /* 0x00000000fffff984 */ /* 0x000fe20000000800 */
[----:B------:R-:W-:Y:S01]  /*ce90*/  @!PT LDS RZ, [RZ] ;  /* 0x00000000fffff984 */ /* 0x000fe20000000800 */
[----:B------:R0:W-:Y:S01]  /*cea0*/  LDGSTS.E.BYPASS.LTC128B.128 [R5+0x4400], desc[UR38][R2.64+0x80], !P2 ;  /* 0x0440008002057fae */ /* 0x0001e2000d101d66 */
[----:B------:R-:W-:Y:S01]  /*ceb0*/  MOV R13, R17 ;  /* 0x00000011000d7202 */ /* 0x000fe20000000f00 */
[----:B------:R-:W-:Y:S01]  /*cec0*/  IMAD.MOV.U32 R12, RZ, RZ, 0x4 ;  /* 0x00000004ff0c7424 */ /* 0x000fe200078e00ff */
[----:B0-----:R-:W-:-:S13]  /*ced0*/  IADD3 R2, P2, R14, R35, RZ ;  /* 0x000000230e027210 */ /* 0x001fda0007f5e0ff */
[----:B------:R-:W-:Y:S05]  /*cee0*/  WARPSYNC.COLLECTIVE R15, `(.L_x_146) ;  /* 0x000000000f087348 */ /* 0x000fea0003c00000 */
[----:B------:R0:W1:Y:S02]  /*cef0*/  SHFL.IDX P6, R14, R13, R12, R11 ;  /* 0x0000000c0d0e7389 */ /* 0x00006400000c000b */
[----:B01----:R-:W-:Y:S01]  /*cf00*/  ENDCOLLECTIVE ;  /* 0x000000000000791b */ /* 0x003fe20003800000 */
.L_x_146:
[----:B------:R-:W-:Y:S01]  /*cf10*/  IMAD.X R3, RZ, RZ, R8, P2 ;  /* 0x000000ffff037224 */ /* 0x000fe200010e0608 */
        /* <DEDUP_REMOVED lines=11> */
.L_x_147:
        /* <DEDUP_REMOVED lines=10> */
.L_x_148:
        /* <DEDUP_REMOVED lines=12> */
.L_x_149:
[----:B------:R-:W-:Y:S01]  /*d130*/  @!PT LDS RZ, [RZ] ;  /* 0x00000000fffff984 */ /* 0x000fe20000000800 */
[----:B------:R-:W-:Y:S01]  /*d140*/  @!PT LDS RZ, [RZ] ;  /* 0x00000000fffff984 */ /* 0x000fe20000000800 */
[----:B------:R-:W-:Y:S01]  /*d150*/  @!PT LDS RZ, [RZ] ;  /* 0x00000000fffff984 */ /* 0x000fe20000000800 */
[----:B------:R1:W-:Y:S01]  /*d160*/  LDGSTS.E.BYPASS.LTC128B.128 [R5+0x5400], desc[UR38][R2.64+0x80], !P2 ;  /* 0x0540008002057fae */ /* 0x0003e2000d101d66 */
[----:B------:R-:W-:Y:S05]  /*d170*/  BRA `(.L_x_150) ;  /* 0xffffffcc00d87947 */ /* 0x000fea000383ffff */
.L_x_71:
[----:B0-----:R0:W1:Y:S02]  /*d180*/  SYNCS.PHASECHK.TRANS64.TRYWAIT P0, [R0+URZ+0x2a860], R3 ;  /* 0x02a86003000075a7 */ /* 0x001064000800017f */
[----:B-1----:R-:W-:Y:S05]  /*d190*/  @!P0 NANOSLEEP.SYNCS 0x989680 ;  /* 0x009896800000895d */ /* 0x002fea0003900000 */
[----:B------:R-:W1:Y:S02]  /*d1a0*/  @!P0 SYNCS.PHASECHK.TRANS64 P0, [R0+URZ+0x2a860], R3 ;  /* 0x02a86003000085a7 */ /* 0x000e64000800007f */
[----:B-1----:R-:W-:Y:S05]  /*d1b0*/  @!P0 BRA `(.L_x_71) ;  /* 0xfffffffc00f08947 */ /* 0x002fea000383ffff */
[----:B------:R-:W-:Y:S05]  /*d1c0*/  BRA `(.L_x_151) ;  /* 0xffffffd000c07947 */ /* 0x000fea000383ffff */
.L_x_72:
[----:B------:R-:W-:Y:S01]  /*d1d0*/  BSSY B0, `(.L_x_152) ;  /* 0x0000008000007945 */ /* 0x000fe20003800000 */
[----:B------:R-:W-:Y:S01]  /*d1e0*/  MOV R13, R17 ;  /* 0x00000011000d7202 */ /* 0x000fe20000000f00 */
[----:B------:R-:W-:Y:S01]  /*d1f0*/  IMAD.MOV.U32 R12, RZ, RZ, RZ ;  /* 0x000000ffff0c7224 */ /* 0x000fe200078e00ff */
[----:B------:R-:W-:Y:S01]  /*d200*/  MOV R15, 0xffffffff ;  /* 0xffffffff000f7802 */ /* 0x000fe20000000f00 */
[----:B------:R-:W-:-:S07]  /*d210*/  IMAD.MOV.U32 R11, RZ, RZ, 0x181f ;  /* 0x0000181fff0b7424 */ /* 0x000fce00078e00ff */
[----:B0-----:R-:W-:Y:S05]  /*d220*/  WARPSYNC.COLLECTIVE R15, `(.L_x_153) ;  /* 0x000000000f087348 */ /* 0x001fea0003c00000 */
[----:B------:R1:W2:Y:S02]  /*d230*/  SHFL.IDX P6, R14, R13, R12, R11 ;  /* 0x0000000c0d0e7389 */ /* 0x0002a400000c000b */
[----:B012---:R-:W-:Y:S01]  /*d240*/  ENDCOLLECTIVE ;  /* 0x000000000000791b */ /* 0x007fe20003800000 */
.L_x_153:
[----:B------:R-:W-:Y:S05]  /*d250*/  BSYNC B0 ;  /* 0x0000000000007941 */ /* 0x000fea0003800000 */
.L_x_152:
[----:B------:R-:W-:Y:S01]  /*d260*/  IMAD.MOV.U32 R13, RZ, RZ, R16 ;  /* 0x000000ffff0d7224 */ /* 0x000fe200078e0010 */
[----:B------:R-:W-:Y:S01]  /*d270*/  MOV R12, RZ ;  /* 0x000000ff000c7202 */ /* 0x000fe20000000f00 */
[----:B------:R-:W-:Y:S01]  /*d280*/  IMAD.MOV.U32 R11, RZ, RZ, 0x181f ;  /* 0x0000181fff0b7424 */ /* 0x000fe200078e00ff */
[C---:B------:R-:W-:Y:S01]  /*d290*/  LOP3.LUT R4, R29.reuse, 0x1, RZ, 0xc0, !PT ;  /* 0x000000011d047812 */ /* 0x040fe200078ec0ff */
[----:B------:R-:W-:Y:S01]  /*d2a0*/  IMAD.MOV.U32 R15, RZ, RZ, -0x1 ;  /* 0xffffffffff0f7424 */ /* 0x000fe200078e00ff */
[----:B------:R-:W-:Y:S01]  /*d2b0*/  LOP3.LUT P0, RZ, R29, 0x2, RZ, 0xc0, !PT ;  /* 0x000000021dff7812 */ /* 0x000fe2000780c0ff */
[----:B------:R-:W-:Y:S01]  /*d2c0*/  IMAD.MOV.U32 R3, RZ, RZ, R14 ;  /* 0x000000ffff037224 */ /* 0x000fe200078e000e */
[----:B------:R-:W-:-:S13]  /*d2d0*/  ISETP.NE.U32.AND P1, PT, R4, 0x1, PT ;  /* 0x000000010400780c */ /* 0x000fda0003f25070 */
[----:B------:R-:W-:Y:S05]  /*d2e0*/  WARPSYNC.COLLECTIVE R15, `(.L_x_154) ;  /* 0x000000000f087348 */ /* 0x000fea0003c00000 */
[----:B------:R0:W1:Y:S02]  /*d2f0*/  SHFL.IDX P6, R14, R13, R12, R11 ;  /* 0x0000000c0d0e7389 */ /* 0x00006400000c000b */
[----:B01----:R-:W-:Y:S01]  /*d300*/  ENDCOLLECTIVE ;  /* 0x000000000000791b */ /* 0x003fe20003800000 */
.L_x_154:
[C---:B------:R-:W-:Y:S02]  /*d310*/  ISETP.LT.OR P3, PT, R5.reuse, 0x1, !P0 ;  /* 0x000000010500780c */ /* 0x040fe40004761670 */
[----:B------:R-:W-:Y:S02]  /*d320*/  ISETP.LT.OR P2, PT, R5, 0x1, P1 ;  /* 0x000000010500780c */ /* 0x000fe40000f41670 */
[----:B------:R-:W-:Y:S01]  /*d330*/  LEA R4, R25, UR45, 0x1 ;  /* 0x0000002d19047c11 */ /* 0x000fe2000f8e08ff */
[----:B------:R-:W-:Y:S02]  /*d340*/  IMAD.MOV.U32 R13, RZ, RZ, R17 ;  /* 0x000000ffff0d7224 */ /* 0x000fe400078e0011 */
[----:B------:R-:W-:Y:S01]  /*d350*/  IMAD.MOV.U32 R12, RZ, RZ, 0x1 ;  /* 0x00000001ff0c7424 */ /* 0x000fe200078e00ff */
[----:B------:R-:W-:-:S07]  /*d360*/  MOV R2, R14 ;  /* 0x0000000e00027202 */ /* 0x000fce0000000f00 */
[----:B------:R-:W-:Y:S05]  /*d370*/  WARPSYNC.COLLECTIVE R15, `(.L_x_155) ;  /* 0x000000000f087348 */ /* 0x000fea0003c00000 */
[----:B------:R0:W1:Y:S02]  /*d380*/  SHFL.IDX P6, R14, R13, R12, R11 ;  /* 0x0000000c0d0e7389 */ /* 0x00006400000c000b */
[----:B01----:R-:W-:Y:S01]  /*d390*/  ENDCOLLECTIVE ;  /* 0x000000000000791b */ /* 0x003fe20003800000 */
.L_x_155:
[----:B------:R-:W-:-:S05]  /*d3a0*/  IMAD.WIDE.U32 R2, R30, 0x2, R2 ;  /* 0x000000021e027825 */ /* 0x000fca00078e0002 */
[----:B------:R-:W-:Y:S01]  /*d3b0*/  @!PT LDS RZ, [RZ] ;  /* 0x00000000fffff984 */ /* 0x000fe20000000800 */
[----:B------:R-:W-:Y:S01]  /*d3c0*/  @!PT LDS RZ, [RZ] ;  /* 0x00000000fffff984 */ /* 0x000fe20000000800 */
[----:B------:R-:W-:Y:S01]  /*d3d0*/  @!PT LDS RZ, [RZ] ;  /* 0x00000000fffff984 */ /* 0x000fe20000000800 */
[----:B------:R0:W-:Y:S01]  /*d3e0*/  LDGSTS.E.BYPASS.LTC128B.128 [R4+0x400], desc[UR38][R2.64], !P2 ;  /* 0x0040000002047fae */ /* 0x0001e2000d101d66 */
[----:B------:R-:W-:-:S03]  /*d3f0*/  ISETP.LT.OR P2, PT, R5, 0x11, P1 ;  /* 0x000000110500780c */ /* 0x000fc60000f41670 */
[----:B------:R0:W-:Y:S01]  /*d400*/  LDGSTS.E.BYPASS.LTC128B.128 [R4+0x3400], desc[UR38][R2.64+0x80], !P3 ;  /* 0x0340008002047fae */ /* 0x0001e2000d901d66 */
[----:B------:R-:W-:Y:S01]  /*d410*/  ISETP.LT.OR P3, PT, R5, 0x11, !P0 ;  /* 0x000000110500780c */ /* 0x000fe20004761670 */
[----:B------:R-:W-:Y:S01]  /*d420*/  IMAD.MOV.U32 R13, RZ, RZ, R16 ;  /* 0x000000ffff0d7224 */ /* 0x000fe200078e0010 */
[----:B------:R-:W-:-:S11]  /*d430*/  MOV R6, R14 ;  /* 0x0000000e00067202 */ /* 0x000fd60000000f00 */
[----:B0-----:R-:W-:Y:S05]  /*d440*/  WARPSYNC.COLLECTIVE R15, `(.L_x_156) ;  /* 0x000000000f087348 */ /* 0x001fea0003c00000 */
[----:B------:R1:W2:Y:S02]  /*d450*/  SHFL.IDX P6, R14, R13, R12, R11 ;  /* 0x0000000c0d0e7389 */ /* 0x0002a400000c000b */
[----:B012---:R-:W-:Y:S01]  /*d460*/  ENDCOLLECTIVE ;  /* 0x000000000000791b */ /* 0x007fe20003800000 */
.L_x_156:
[----:B------:R-:W-:Y:S01]  /*d470*/  MOV R3, R6 ;  /* 0x0000000600037202 */ /* 0x000fe20000000f00 */
[----:B------:R-:W-:Y:S02]  /*d480*/  IMAD.MOV.U32 R13, RZ, RZ, R17 ;  /* 0x000000ffff0d7224 */ /* 0x000fe400078e0011 */
[----:B------:R-:W-:Y:S02]  /*d490*/  IMAD.MOV.U32 R12, RZ, RZ, 0x2 ;  /* 0x00000002ff0c7424 */ /* 0x000fe400078e00ff */
[----:B------:R-:W-:-:S07]  /*d4a0*/  IMAD.MOV.U32 R2, RZ, RZ, R14 ;  /* 0x000000ffff027224 */ /* 0x000fce00078e000e */
[----:B------:R-:W-:Y:S05]  /*d4b0*/  WARPSYNC.COLLECTIVE R15, `(.L_x_157) ;  /* 0x000000000f087348 */ /* 0x000fea0003c00000 */
[----:B------:R0:W1:Y:S02]  /*d4c0*/  SHFL.IDX P6, R14, R13, R12, R11 ;  /* 0x0000000c0d0e7389 */ /* 0x00006400000c000b */
[----:B01----:R-:W-:Y:S01]  /*d4d0*/  ENDCOLLECTIVE ;  /* 0x000000000000791b */ /* 0x003fe20003800000 */
.L_x_157:
        /* <DEDUP_REMOVED lines=13> */
.L_x_158:
[----:B------:R-:W-:Y:S02]  /*d5b0*/  IMAD.MOV.U32 R3, RZ, RZ, R8 ;  /* 0x000000ffff037224 */ /* 0x000fe400078e0008 */
[----:B------:R-:W-:Y:S02]  /*d5c0*/  IMAD.MOV.U32 R8, RZ, RZ, RZ ;  /* 0x000000ffff087224 */ /* 0x000fe400078e00ff */
[----:B------:R-:W-:Y:S01]  /*d5d0*/  IMAD.MOV.U32 R13, RZ, RZ, R17 ;  /* 0x000000ffff0d7224 */ /* 0x000fe200078e0011 */
[----:B------:R-:W-:Y:S01]  /*d5e0*/  MOV R12, 0x3 ;  /* 0x00000003000c7802 */ /* 0x000fe20000000f00 */
[----:B------:R-:W-:-:S07]  /*d5f0*/  IMAD.MOV.U32 R9, RZ, RZ, R14 ;  /* 0x000000ffff097224 */ /* 0x000fce00078e000e */
[----:B------:R-:W-:Y:S05]  /*d600*/  WARPSYNC.COLLECTIVE R15, `(.L_x_159) ;  /* 0x000000000f087348 */ /* 0x000fea0003c00000 */
[----:B------:R0:W1:Y:S02]  /*d610*/  SHFL.IDX P6, R14, R13, R12, R11 ;  /* 0x0000000c0d0e7389 */ /* 0x00006400000c000b */
[----:B01----:R-:W-:Y:S01]  /*d620*/  ENDCOLLECTIVE ;  /* 0x000000000000791b */ /* 0x003fe20003800000 */
.L_x_159:
[----:B------:R-:W-:-:S05]  /*d630*/  MOV R2, R9 ;  /* 0x0000000900027202 */ /* 0x000fca0000000f00 */
[----:B------:R-:W-:-:S05]  /*d640*/  IMAD.WIDE.U32 R2, R30, 0x2, R2 ;  /* 0x000000021e027825 */ /* 0x000fca00078e0002 */
[----:B------:R-:W-:Y:S01]  /*d650*/  @!PT LDS RZ, [RZ] ;  /* 0x00000000fffff984 */ /* 0x000fe20000000800 */
[----:B------:R-:W-:Y:S01]  /*d660*/  @!PT LDS RZ, [RZ] ;  /* 0x00000000fffff984 */ /* 0x000fe20000000800 */
[----:B------:R-:W-:Y:S01]  /*d670*/  @!PT LDS RZ, [RZ] ;  /* 0x00000000fffff984 */ /* 0x000fe20000000800 */
[----:B------:R0:W-:Y:S01]  /*d680*/  LDGSTS.E.BYPASS.LTC128B.128 [R4+0x1400], desc[UR38][R2.64], !P2 ;  /* 0x0140000002047fae */ /* 0x0001e2000d101d66 */
[----:B------:R-:W-:Y:S01]  /*d690*/  IMAD.MOV.U32 R13, RZ, RZ, R16 ;  /* 0x000000ffff0d7224 */ /* 0x000fe200078e0010 */
[C---:B------:R-:W-:Y:S02]  /*d6a0*/  ISETP.LT.OR P2, PT, R5.reuse, 0x31, P1 ;  /* 0x000000310500780c */ /* 0x040fe40000f41670 */
[----:B------:R0:W-:Y:S01]  /*d6b0*/  LDGSTS.E.BYPASS.LTC128B.128 [R4+0x4400], desc[UR38][R2.64+0x80], !P3 ;  /* 0x0440008002047fae */ /* 0x0001e2000d901d66 */
[----:B------:R-:W-:Y:S01]  /*d6c0*/  ISETP.LT.OR P3, PT, R5, 0x31, !P0 ;  /* 0x000000310500780c */ /* 0x000fe20004761670 */
[----:B------:R-:W-:-:S12]  /*d6d0*/  IMAD.MOV.U32 R10, RZ, RZ, R14 ;  /* 0x000000ffff0a7224 */ /* 0x000fd800078e000e */
[----:B0-----:R-:W-:Y:S05]  /*d6e0*/  WARPSYNC.COLLECTIVE R15, `(.L_x_160) ;  /* 0x000000000f087348 */ /* 0x001fea0003c00000 */
[----:B------:R1:W2:Y:S02]  /*d6f0*/  SHFL.IDX P6, R14, R13, R12, R11 ;  /* 0x0000000c0d0e7389 */ /* 0x0002a400000c000b */
[----:B012---:R-:W-:Y:S01]  /*d700*/  ENDCOLLECTIVE ;  /* 0x000000000000791b */ /* 0x007fe20003800000 */
.L_x_160:
[----:B------:R-:W-:Y:S01]  /*d710*/  IMAD.MOV.U32 R3, RZ, RZ, R10 ;  /* 0x000000ffff037224 */ /* 0x000fe200078e000a */
[----:B------:R-:W-:Y:S01]  /*d720*/  MOV R13, R17 ;  /* 0x00000011000d7202 */ /* 0x000fe20000000f00 */
[----:B------:R-:W-:Y:S01]  /*d730*/  IMAD.MOV.U32 R12, RZ, RZ, 0x4 ;  /* 0x00000004ff0c7424 */ /* 0x000fe200078e00ff */
[----:B------:R-:W-:-:S07]  /*d740*/  MOV R19, R14 ;  /* 0x0000000e00137202 */ /* 0x000fce0000000f00 */
[----:B------:R-:W-:Y:S05]  /*d750*/  WARPSYNC.COLLECTIVE R15, `(.L_x_161) ;  /* 0x000000000f087348 */ /* 0x000fea0003c00000 */
[----:B------:R0:W1:Y:S02]  /*d760*/  SHFL.IDX P6, R14, R13, R12, R11 ;  /* 0x0000000c0d0e7389 */ /* 0x00006400000c000b */
[----:B01----:R-:W-:Y:S01]  /*d770*/  ENDCOLLECTIVE ;  /* 0x000000000000791b */ /* 0x003fe20003800000 */
.L_x_161:
[----:B------:R-:W-:-:S04]  /*d780*/  IMAD.MOV.U32 R2, RZ, RZ, R19 ;  /* 0x000000ffff027224 */ /* 0x000fc800078e0013 */
[----:B------:R-:W-:-:S05]  /*d790*/  IMAD.WIDE.U32 R2, R30, 0x2, R2 ;  /* 0x000000021e027825 */ /* 0x000fca00078e0002 */
[----:B------:R-:W-:Y:S01]  /*d7a0*/  @!PT LDS RZ, [RZ] ;  /* 0x00000000fffff984 */ /* 0x000fe20000000800 */
[----:B------:R-:W-:Y:S01]  /*d7b0*/  @!PT LDS RZ, [RZ] ;  /* 0x00000000fffff984 */ /* 0x000fe20000000800 */
[----:B------:R-:W-:Y:S01]  /*d7c0*/  @!PT LDS RZ, [RZ] ;  /* 0x00000000fffff984 */ /* 0x000fe20000000800 */
[----:B------:R0:W-:Y:S01]  /*d7d0*/  LDGSTS.E.BYPASS.LTC128B.128 [R4+0x1c00], desc[UR38][R2.64], !P2 ;  /* 0x01c0000002047fae */ /* 0x0001e2000d101d66 */
[C---:B------:R-:W-:Y:S02]  /*d7e0*/  ISETP.LT.OR P2, PT, R5.reuse, 0x41, P1 ;  /* 0x000000410500780c */ /* 0x040fe40000f41670 */
[----:B------:R-:W-:Y:S01]  /*d7f0*/  MOV R13, R16 ;  /* 0x00000010000d7202 */ /* 0x000fe20000000f00 */
[----:B------:R0:W-:Y:S01]  /*d800*/  LDGSTS.E.BYPASS.LTC128B.128 [R4+0x4c00], desc[UR38][R2.64+0x80], !P3 ;  /* 0x04c0008002047fae */ /* 0x0001e2000d901d66 */
[----:B------:R-:W-:Y:S01]  /*d810*/  ISETP.LT.OR P3, PT, R5, 0x41, !P0 ;  /* 0x000000410500780c */ /* 0x000fe20004761670 */
[----:B------:R-:W-:-:S12]  /*d820*/  IMAD.MOV.U32 R18, RZ, RZ, R14 ;  /* 0x000000ffff127224 */ /* 0x000fd800078e000e */
[----:B0-----:R-:W-:Y:S05]  /*d830*/  WARPSYNC.COLLECTIVE R15, `(.L_x_162) ;  /* 0x000000000f087348 */ /* 0x001fea0003c00000 */
[----:B------:R1:W2:Y:S02]  /*d840*/  SHFL.IDX P6, R14, R13, R12, R11 ;  /* 0x0000000c0d0e7389 */ /* 0x0002a400000c000b */
[----:B012---:R-:W-:Y:S01]  /*d850*/  ENDCOLLECTIVE ;  /* 0x000000000000791b */ /* 0x007fe20003800000 */
.L_x_162:
[----:B------:R-:W-:Y:S01]  /*d860*/  MOV R3, R18 ;  /* 0x0000001200037202 */ /* 0x000fe20000000f00 */
[----:B------:R-:W-:Y:S02]  /*d870*/  IMAD.MOV.U32 R13, RZ, RZ, R17 ;  /* 0x000000ffff0d7224 */ /* 0x000fe400078e0011 */
[----:B------:R-:W-:Y:S02]  /*d880*/  IMAD.MOV.U32 R12, RZ, RZ, 0x5 ;  /* 0x00000005ff0c7424 */ /* 0x000fe400078e00ff */
[----:B------:R-:W-:-:S07]  /*d890*/  IMAD.MOV.U32 R23, RZ, RZ, R14 ;  /* 0x000000ffff177224 */ /* 0x000fce00078e000e */
[----:B------:R-:W-:Y:S05]  /*d8a0*/  WARPSYNC.COLLECTIVE R15, `(.L_x_163) ;  /* 0x000000000f087348 */ /* 0x000fea0003c00000 */
[----:B------:R0:W1:Y:S02]  /*d8b0*/  SHFL.IDX P6, R14, R13, R12, R11 ;  /* 0x0000000c0d0e7389 */ /* 0x00006400000c000b */
[----:B01----:R-:W-:Y:S01]  /*d8c0*/  ENDCOLLECTIVE ;  /* 0x000000000000791b */ /* 0x003fe20003800000 */
.L_x_163:
[----:B------:R-:W-:-:S04]  /*d8d0*/  IMAD.MOV.U32 R2, RZ, RZ, R23 ;  /* 0x000000ffff027224 */ /* 0x000fc800078e0017 */
[----:B------:R-:W-:-:S05]  /*d8e0*/  IMAD.WIDE.U32 R2, R30, 0x2, R2 ;  /* 0x000000021e027825 */ /* 0x000fca00078e0002 */
[----:B------:R-:W-:Y:S01]  /*d8f0*/  @!PT LDS RZ, [RZ] ;  /* 0x00000000fffff984 */ /* 0x000fe20000000800 */
[----:B------:R-:W-:Y:S01]  /*d900*/  @!PT LDS RZ, [RZ] ;  /* 0x00000000fffff984 */ /* 0x000fe20000000800 */
[----:B------:R-:W-:Y:S01]  /*d910*/  @!PT LDS RZ, [RZ] ;  /* 0x00000000fffff984 */ /* 0x000fe20000000800 */
[----:B------:R0:W-:Y:S01]  /*d920*/  LDGSTS.E.BYPASS.LTC128B.128 [R4+0x2400], desc[UR38][R2.64], !P2 ;  /* 0x0240000002047fae */ /* 0x0001e2000d101d66 */
[----:B------:R-:W-:-:S03]  /*d930*/  IMAD.MOV.U32 R13, RZ, RZ, R16 ;  /* 0x000000ffff0d7224 */ /* 0x000fc600078e0010 */
[----:B------:R0:W-:Y:S01]  /*d940*/  LDGSTS.E.BYPASS.LTC128B.128 [R4+0x5400], desc[UR38][R2.64+0x80], !P3 ;  /* 0x0540008002047fae */ /* 0x0001e2000d901d66 */
[----:B------:R-:W-:-:S07]  /*d950*/  MOV R17, R14 ;  /* 0x0000000e00117202 */ /* 0x000fce0000000f00 */
[----:B0-----:R-:W-:Y:S05]  /*d960*/  WARPSYNC.COLLECTIVE R15, `(.L_x_164) ;  /* 0x000000000f087348 */ /* 0x001fea0003c00000 */
[----:B------:R1:W2:Y:S02]  /*d970*/  SHFL.IDX P6, R14, R13, R12, R11 ;  /* 0x0000000c0d0e7389 */ /* 0x0002a400000c000b */
[----:B012---:R-:W-:Y:S01]  /*d980*/  ENDCOLLECTIVE ;  /* 0x000000000000791b */ /* 0x007fe20003800000 */
.L_x_164:
[----:B------:R-:W-:Y:S05]  /*d990*/  BRA `(.L_x_165) ;  /* 0xffffffcc00a07947 */ /* 0x000fea000383ffff */
.L_x_75:
[----:B0-----:R0:W1:Y:S02]  /*d9a0*/  SYNCS.PHASECHK.TRANS64.TRYWAIT P0, [R7+URZ+0x2a820], R8 ;  /* 0x02a82008070075a7 */ /* 0x001064000800017f */
[----:B-1----:R-:W-:Y:S05]  /*d9b0*/  @!P0 NANOSLEEP.SYNCS 0x989680 ;  /* 0x009896800000895d */ /* 0x002fea0003900000 */
[----:B------:R-:W1:Y:S02]  /*d9c0*/  @!P0 SYNCS.PHASECHK.TRANS64 P0, [R7+URZ+0x2a820], R8 ;  /* 0x02a82008070085a7 */ /* 0x000e64000800007f */
[----:B-1----:R-:W-:Y:S05]  /*d9d0*/  @!P0 BRA `(.L_x_75) ;  /* 0xfffffffc00f08947 */ /* 0x002fea000383ffff */
[----:B------:R-:W-:Y:S05]  /*d9e0*/  BRA `(.L_x_166) ;  /* 0xffffffd000147947 */ /* 0x000fea000383ffff */
.L_x_76:
[----:B------:R-:W1:Y:S01]  /*d9f0*/  S2R R3, SR_TID.X ;  /* 0x0000000000037919 */ /* 0x000e620000002100 */
[----:B------:R-:W-:Y:S01]  /*da00*/  BSSY B0, `(.L_x_167) ;  /* 0x000000a000007945 */ /* 0x000fe20003800000 */
[----:B------:R-:W-:Y:S01]  /*da10*/  IMAD.MOV.U32 R12, RZ, RZ, RZ ;  /* 0x000000ffff0c7224 */ /* 0x000fe200078e00ff */
[----:B------:R-:W-:Y:S01]  /*da20*/  MOV R15, 0xffffffff ;  /* 0xffffffff000f7802 */ /* 0x000fe20000000f00 */
[----:B------:R-:W-:Y:S01]  /*da30*/  IMAD.MOV.U32 R11, RZ, RZ, 0x1f ;  /* 0x0000001fff0b7424 */ /* 0x000fe200078e00ff */
[----:B-1----:R-:W-:-:S04]  /*da40*/  SHF.R.U32.HI R3, RZ, 0x5, R3 ;  /* 0x00000005ff037819 */ /* 0x002fc80000011603 */
[----:B------:R-:W-:-:S04]  /*da50*/  LOP3.LUT R3, R3, 0x3, RZ, 0xc0, !PT ;  /* 0x0000000303037812 */ /* 0x000fc800078ec0ff */
[----:B------:R-:W-:-:S07]  /*da60*/  MOV R13, R3 ;  /* 0x00000003000d7202 */ /* 0x000fce0000000f00 */
[----:B0----5:R-:W-:Y:S05]  /*da70*/  WARPSYNC.COLLECTIVE R15, `(.L_x_168) ;  /* 0x000000000f087348 */ /* 0x021fea0003c00000 */
[----:B------:R1:W2:Y:S02]  /*da80*/  SHFL.IDX P6, R14, R13, R12, R11 ;  /* 0x0000000c0d0e7389 */ /* 0x0002a400000c000b */
[----:B012--5:R-:W-:Y:S01]  /*da90*/  ENDCOLLECTIVE ;  /* 0x000000000000791b */ /* 0x027fe20003800000 */
.L_x_168:
[----:B------:R-:W-:Y:S05]  /*daa0*/  BSYNC B0 ;  /* 0x0000000000007941 */ /* 0x000fea0003800000 */
.L_x_167:
[----:B------:R-:W-:Y:S05]  /*dab0*/  BRA `(.L_x_169) ;  /* 0xffffffcc00f87947 */ /* 0x000fea000383ffff */
.L_x_77:
[----:B------:R-:W-:Y:S01]  /*dac0*/  BSSY B0, `(.L_x_170) ;  /* 0x0000006000007945 */ /* 0x000fe20003800000 */
[----:B------:R-:W-:-:S07]  /*dad0*/  IMAD.MOV.U32 R15, RZ, RZ, -0x1 ;  /* 0xffffffffff0f7424 */ /* 0x000fce00078e00ff */
[----:B01---5:R-:W-:Y:S05]  /*dae0*/  WARPSYNC.COLLECTIVE R15, `(.L_x_171) ;  /* 0x000000000f0c7348 */ /* 0x023fea0003c00000 */
[----:B------:R-:W-:Y:S02]  /*daf0*/  ELECT P6, UR62, PT ;  /* 0x00000000003e782f */ /* 0x000fe400038c0000 */
[----:B------:R-:W-:Y:S01]  /*db00*/  MOV R14, UR62 ;  /* 0x0000003e000e7c02 */ /* 0x000fe20008000f00 */
[----:B01---5:R-:W-:Y:S10]  /*db10*/  ENDCOLLECTIVE ;  /* 0x000000000000791b */ /* 0x023ff40003800000 */
.L_x_171:
[----:B------:R-:W-:Y:S05]  /*db20*/  BSYNC B0 ;  /* 0x0000000000007941 */ /* 0x000fea0003800000 */
.L_x_170:
[----:B------:R-:W-:Y:S05]  /*db30*/  BRA `(.L_x_172) ;  /* 0xffffffcc00ec7947 */ /* 0x000fea000383ffff */
.L_x_79:
[----:B-1----:R1:W2:Y:S02]  /*db40*/  SYNCS.PHASECHK.TRANS64.TRYWAIT P1, [R5+URZ+0x2a840], R4 ;  /* 0x02a84004050075a7 */ /* 0x0022a4000802017f */
[----:B--2---:R-:W-:Y:S05]  /*db50*/  @!P1 NANOSLEEP.SYNCS 0x989680 ;  /* 0x009896800000995d */ /* 0x004fea0003900000 */
[----:B------:R-:W2:Y:S02]  /*db60*/  @!P1 SYNCS.PHASECHK.TRANS64 P1, [R5+URZ+0x2a840], R4 ;  /* 0x02a84004050095a7 */ /* 0x000ea4000802007f */
[----:B--2---:R-:W-:Y:S05]  /*db70*/  @!P1 BRA `(.L_x_79) ;  /* 0xfffffffc00f09947 */ /* 0x004fea000383ffff */
[----:B------:R-:W-:Y:S05]  /*db80*/  BRA `(.L_x_173) ;  /* 0xffffffd0000c7947 */ /* 0x000fea000383ffff */
.L_x_81:
[----:B--2---:R2:W3:Y:S02]  /*db90*/  SYNCS.PHASECHK.TRANS64.TRYWAIT P1, [R3+URZ+0x2a840], R0 ;  /* 0x02a84000030075a7 */ /* 0x0044e4000802017f */
[----:B---3--:R-:W-:Y:S05]  /*dba0*/  @!P1 NANOSLEEP.SYNCS 0x989680 ;  /* 0x009896800000995d */ /* 0x008fea0003900000 */
[----:B------:R-:W3:Y:S02]  /*dbb0*/  @!P1 SYNCS.PHASECHK.TRANS64 P1, [R3+URZ+0x2a840], R0 ;  /* 0x02a84000030095a7 */ /* 0x000ee4000802007f */
[----:B---3--:R-:W-:Y:S05]  /*dbc0*/  @!P1 BRA `(.L_x_81) ;  /* 0xfffffffc00f09947 */ /* 0x008fea000383ffff */
[----:B------:R-:W-:Y:S05]  /*dbd0*/  BRA `(.L_x_174) ;  /* 0xffffffd000187947 */ /* 0x000fea000383ffff */
.L_x_83:
[----:B---3--:R3:W4:Y:S02]  /*dbe0*/  SYNCS.PHASECHK.TRANS64.TRYWAIT P1, [R5+URZ+0x2a860], R4 ;  /* 0x02a86004050075a7 */ /* 0x008724000802017f */
[----:B----4-:R-:W-:Y:S05]  /*dbf0*/  @!P1 NANOSLEEP.SYNCS 0x989680 ;  /* 0x009896800000995d */ /* 0x010fea0003900000 */
[----:B------:R-:W4:Y:S02]  /*dc00*/  @!P1 SYNCS.PHASECHK.TRANS64 P1, [R5+URZ+0x2a860], R4 ;  /* 0x02a86004050095a7 */ /* 0x000f24000802007f */
[----:B----4-:R-:W-:Y:S05]  /*dc10*/  @!P1 BRA `(.L_x_83) ;  /* 0xfffffffc00f09947 */ /* 0x010fea000383ffff */
[----:B------:R-:W-:Y:S05]  /*dc20*/  BRA `(.L_x_175) ;  /* 0xffffffd000147947 */ /* 0x000fea000383ffff */
.L_x_176:
[----:B------:R-:W-:-:S00]  /*dc30*/  BRA `(.L_x_176) ;  /* 0xfffffffc00fc7947 */ /* 0x000fc0000383ffff */
[----:B------:R-:W-:-:S00]  /*dc40*/  NOP ;  /* 0x0000000000007918 */ /* 0x000fc00000000000 */
        /* <DEDUP_REMOVED lines=11> */
.L_x_3204:


//--------------------- .text._ZN7cutlass13device_kernelIN5flash11enable_sm90INS1_16FlashAttnFwdSm90INS1_25CollectiveMainloopFwdSm90ILi2EN4cute5tupleIJNS5_1CILi1EEES8_S8_EEENS6_IJNS7_ILi128EEENS7_ILi96EEENS7_ILi192EEEEEELi128ENS_10bfloat16_tEfNS_4arch4Sm90ELb0ELb0ELb0ELb1ELb1ELb0ELb0ELb1ELb1ELb1ELb1ELb0EEENS1_21CollectiveEpilogueFwdINS6_IJSA_SA_SB_EEES9_SE_SG_Li256ELb1ELb1ELb1ELb0EEENS1_36VarlenDynamicPersistentTileSchedulerILi128ELi96ELi256ELi128ELb1ELb1ELb1ELb0ELb1ELb1EEEEEEEEEvNT_6ParamsE --------------------------
	.section	.text._ZN7cutlass13device_kernelIN5flash11enable_sm90INS1_16FlashAttnFwdSm90INS1_25CollectiveMainloopFwdSm90ILi2EN4cute5tupleIJNS5_1CILi1EEES8_S8_EEENS6_IJNS7_ILi128EEENS7_ILi96EEENS7_ILi192EEEEEELi128ENS_10bfloat16_tEfNS_4arch4Sm90ELb0ELb0ELb0ELb1ELb1ELb0ELb0ELb1ELb1ELb1ELb1ELb0EEENS1_21CollectiveEpilogueFwdINS6_IJSA_SA_SB_EEES9_SE_SG_Li256ELb1ELb1ELb1ELb0EEENS1_36VarlenDynamicPersistentTileSchedulerILi128ELi96ELi256ELi128ELb1ELb1ELb1ELb0ELb1ELb1EEEEEEEEEvNT_6ParamsE,"ax",@progbits
	.align	128
.text._ZN7cutlass13device_kernelIN5flash11enable_sm90INS1_16FlashAttnFwdSm90INS1_25CollectiveMainloopFwdSm90ILi2EN4cute5tupleIJNS5_1CILi1EEES8_S8_EEENS6_IJNS7_ILi128EEENS7_ILi96EEENS7_ILi192EEEEEELi128ENS_10bfloat16_tEfNS_4arch4Sm90ELb0ELb0ELb0ELb1ELb1ELb0ELb0ELb1ELb1ELb1ELb1ELb0EEENS1_21CollectiveEpilogueFwdINS6_IJSA_SA_SB_EEES9_SE_SG_Li256ELb1ELb1ELb1ELb0EEENS1_36VarlenDynamicPersistentTileSchedulerILi128ELi96ELi256ELi128ELb1ELb1ELb1ELb0ELb1ELb1EEEEEEEEEvNT_6ParamsE:
        .type           _ZN7cutlass13device_kernelIN5flash11enable_sm90INS1_16FlashAttnFwdSm90INS1_25CollectiveMainloopFwdSm90ILi2EN4cute5tupleIJNS5_1CILi1EEES8_S8_EEENS6_IJNS7_ILi128EEENS7_ILi96EEENS7_ILi192EEEEEELi128ENS_10bfloat16_tEfNS_4arch4Sm90ELb0ELb0ELb0ELb1ELb1ELb0ELb0ELb1ELb1ELb1ELb1ELb0EEENS1_21CollectiveEpilogueFwdINS6_IJSA_SA_SB_EEES9_SE_SG_Li256ELb1ELb1ELb1ELb0EEENS1_36VarlenDynamicPersistentTileSchedulerILi128ELi96ELi256ELi128ELb1ELb1ELb1ELb0ELb1ELb1EEEEEEEEEvNT_6ParamsE,@function
        .size           _ZN7cutlass13device_kernelIN5flash11enable_sm90INS1_16FlashAttnFwdSm90INS1_25CollectiveMainloopFwdSm90ILi2EN4cute5tupleIJNS5_1CILi1EEES8_S8_EEENS6_IJNS7_ILi128EEENS7_ILi96EEENS7_ILi192EEEEEELi128ENS_10bfloat16_tEfNS_4arch4Sm90ELb0ELb0ELb0ELb1ELb1ELb0ELb0ELb1ELb1ELb1ELb1ELb0EEENS1_21CollectiveEpilogueFwdINS6_IJSA_SA_SB_EEES9_SE_SG_Li256ELb1ELb1ELb1ELb0EEENS1_36VarlenDynamicPersistentTileSchedulerILi128ELi96ELi256ELi128ELb1ELb1ELb1ELb0ELb1ELb1EEEEEEEEEvNT_6ParamsE,(.L_x_3205 - _ZN7cutlass13device_kernelIN5flash11enable_sm90INS1_16FlashAttnFwdSm90INS1_25CollectiveMainloopFwdSm90ILi2EN4cute5tupleIJNS5_1CILi1EEES8_S8_EEENS6_IJNS7_ILi128EEENS7_ILi96EEENS7_ILi192EEEEEELi128ENS_10bfloat16_tEfNS_4arch4Sm90ELb0ELb0ELb0ELb1ELb1ELb0ELb0ELb1ELb1ELb1ELb1ELb0EEENS1_21CollectiveEpilogueFwdINS6_IJSA_SA_SB_EEES9_SE_SG_Li256ELb1ELb1ELb1ELb0EEENS1_36VarlenDynamicPersistentTileSchedulerILi128ELi96ELi256ELi128ELb1ELb1ELb1ELb0ELb1ELb1EEEEEEEEEvNT_6ParamsE)
        .other          _ZN7cutlass13device_kernelIN5flash11enable_sm90INS1_16FlashAttnFwdSm90INS1_25CollectiveMainloopFwdSm90ILi2EN4cute5tupleIJNS5_1CILi1EEES8_S8_EEENS6_IJNS7_ILi128EEENS7_ILi96EEENS7_ILi192EEEEEELi128ENS_10bfloat16_tEfNS_4arch4Sm90ELb0ELb0ELb0ELb1ELb1ELb0ELb0ELb1ELb1ELb1ELb1ELb0EEENS1_21CollectiveEpilogueFwdINS6_IJSA_SA_SB_EEES9_SE_SG_Li256ELb1ELb1ELb1ELb0EEENS1_36VarlenDynamicPersistentTileSchedulerILi128ELi96ELi256ELi128ELb1ELb1ELb1ELb0ELb1ELb1EEEEEEEEEvNT_6ParamsE,@"STO_CUDA_ENTRY STV_DEFAULT"
_ZN7cutlass13device_kernelIN5flash11enable_sm90INS1_16FlashAttnFwdSm90INS1_25CollectiveMainloopFwdSm90ILi2EN4cute5tupleIJNS5_1CILi1EEES8_S8_EEENS6_IJNS7_ILi128EEENS7_ILi96EEENS7_ILi192EEEEEELi128ENS_10bfloat16_tEfNS_4arch4Sm90ELb0ELb0ELb0ELb1ELb1ELb0ELb0ELb1ELb1ELb1ELb1ELb0EEENS1_21CollectiveEpilogueFwdINS6_IJSA_SA_SB_EEES9_SE_SG_Li256ELb1ELb1ELb1ELb0EEENS1_36VarlenDynamicPersistentTileSchedulerILi128ELi96ELi256ELi128ELb1ELb1ELb1ELb0ELb1ELb1EEEEEEEEEvNT_6ParamsE:
[----:B------:R-:W0:Y:S02]  /*0000*/  LDC R1, c[0x0][0x28] ;  /* 0x00000a00ff017b82 */ /* 0x000e240000000800 */
[----:B0-----:R-:W-:Y:S01]  /*0010*/  VIADD R1, R1, 0xffffffe0 ;  /* 0xffffffe001017836 */ /* 0x001fe20000000000 */
[----:B------:R-:W0:Y:S01]  /*0020*/  S2R R3, SR_TID.X ;  /* 0x0000000000037919 */ /* 0x000e220000002100 */
[----:B------:R-:W-:Y:S01]  /*0030*/  ELECT P0, URZ, PT ;  /* 0x00000000003f782f */ /* 0x000fe20003800000 */
[----:B------:R-:W-:Y:S01]  /*0040*/  UMOV UR4, 0x80 ;  /* 0x0000008000047882 */ /* 0x000fe20000000000 */
[----:B------:R-:W-:Y:S01]  /*0050*/  UMOV UR7, 0x100 ;  /* 0x0000010000077882 */ /* 0x000fe20000000000 */
[----:B0-----:R-:W-:-:S05]  /*0060*/  SHF.R.U32.HI R0, RZ, 0x5, R3 ;  /* 0x00000005ff007819 */ /* 0x001fca0000011603 */
[----:B------:R-:W0:Y:S02]  /*0070*/  SHFL.IDX PT, R2, R0, RZ, 0x1f ;  /* 0x00001fff00027589 */ /* 0x000e2400000e0000 */
[C---:B0-----:R-:W-:Y:S02]  /*0080*/  ISETP.NE.OR P0, PT, R2.reuse, RZ, !P0 ;  /* 0x000000ff0200720c */ /* 0x041fe40004705670 */
[----:B------:R-:W-:Y:S02]  /*0090*/  ISETP.NE.AND P1, PT, R2, RZ, PT ;  /* 0x000000ff0200720c */ /* 0x000fe40003f25270 */
[----:B------:R-:W-:-:S06]  /*00a0*/  SHF.R.U32.HI R2, RZ, 0x7, R3 ;  /* 0x00000007ff027819 */ /* 0x000fcc0000011603 */
[----:B------:R-:W0:Y:S03]  /*00b0*/  SHFL.IDX PT, R2, R2, RZ, 0x1f ;  /* 0x00001fff02027589 */ /* 0x000e2600000e0000 */
[----:B------:R-:W-:Y:S01]  /*00c0*/  VOTEU.ALL UP0, P0 ;  /* 0x00000000003f7886 */ /* 0x000fe20000000000 */
[----:B------:R-:W-:-:S04]  /*00d0*/  VOTEU.ALL UP1, P0 ;  /* 0x00000000003f7886 */ /* 0x000fc80000020000 */
[----:B------:R-:W1:Y:S01]  /*00e0*/  @!UP0 S2UR UR8, SR_CgaCtaId ;  /* 0x00000000000889c3 */ /* 0x000e620000008800 */
[----:B------:R-:W-:Y:S01]  /*00f0*/  @!UP0 UMOV UR6, 0x400 ;  /* 0x0000040000068882 */ /* 0x000fe20000000000 */
[----:B------:R-:W-:-:S04]  /*0100*/  @!UP0 UIADD3 UR4, -UR4, 0x100000, URZ ;  /* 0x0010000004048890 */ /* 0x000fc8000fffe13f */
[----:B------:R-:W-:Y:S02]  /*0110*/  @!UP0 USHF.L.U32 UR5, UR4, 0xb, URZ ;  /* 0x0000000b04058899 */ /* 0x000fe4000800063f */
[----:B------:R-:W-:Y:S02]  /*0120*/  @!UP0 USHF.L.U32 UR4, UR4, 0x1, URZ ;  /* 0x0000000104048899 */ /* 0x000fe4000800063f */
[----:B-1----:R-:W-:Y:S02]  /*0130*/  @!UP0 ULEA UR8, UR8, UR6, 0x18 ;  /* 0x0000000608088291 */ /* 0x002fe4000f8ec03f */
[----:B------:R-:W-:-:S04]  /*0140*/  @!UP0 UIADD3 UR6, -UR7, 0x100000, URZ ;  /* 0x0010000007068890 */ /* 0x000fc8000fffe13f */
[----:B------:R-:W-:Y:S02]  /*0150*/  @!UP0 USHF.L.U32 UR7, UR6, 0xb, URZ ;  /* 0x0000000b06078899 */ /* 0x000fe4000800063f */
[----:B------:R-:W-:Y:S01]  /*0160*/  @!UP0 USHF.L.U32 UR6, UR6, 0x1, URZ ;  /* 0x0000000106068899 */ /* 0x000fe2000800063f */
[----:B------:R-:W-:-:S05]  /*0170*/  VOTEU.ALL UP0, P0 ;  /* 0x00000000003f7886 */ /* 0x000fca0000000000 */
[----:B------:R1:W2:Y:S06]  /*0180*/  @!UP0 SYNCS.EXCH.64 URZ, [UR8+0x2a800], UR4 ;  /* 0x02a80004083f85b2 */ /* 0x0002ac0008000100 */
[----:B------:R1:W3:Y:S02]  /*0190*/  @!UP1 SYNCS.EXCH.64 URZ, [UR8+0x2a820], UR6 ;  /* 0x02a82006083f95b2 */ /* 0x0002e40008000100 */
[----:B01----:R-:W-:Y:S05]  /*01a0*/  @P1 BRA `(.L_x_177) ;  /* 0x0000000000481947 */ /* 0x003fea0003800000 */
        /* <DEDUP_REMOVED lines=14> */
[----:B------:R0:W4:Y:S01]  /*0290*/  SYNCS.EXCH.64 URZ, [UR8+0x2a840], UR6 ;  /* 0x02a84006083f75b2 */ /* 0x0001220008000100 */
[----:B------:R0:W0:Y:S01]  /*02a0*/  SYNCS.EXCH.64 URZ, [UR8+0x2a838], UR4 ;  /* 0x02a83804083f75b2 */ /* 0x0000220008000100 */
[----:B------:R0:W0:Y:S01]  /*02b0*/  SYNCS.EXCH.64 URZ, [UR8+0x2a848], UR6 ;  /* 0x02a84806083f75b2 */ /* 0x0000220008000100 */
[----:B------:R-:W-:Y:S01]  /*02c0*/  NOP ;  /* 0x0000000000007918 */ /* 0x000fe20000000000 */
.L_x_177:
        /* <DEDUP_REMOVED lines=22> */
.L_x_178:
        /* <DEDUP_REMOVED lines=18> */
.L_x_179:
        /* <DEDUP_REMOVED lines=22> */
.L_x_180:
        /* <DEDUP_REMOVED lines=23> */
.L_x_181:
[----:B------:R-:W-:Y:S01]  /*0820*/  UISETP.NE.AND UP0, UPT, UR9, URZ, UPT ;  /* 0x0000003f0900728c */ /* 0x000fe2000bf05270 */
[----:B------:R-:W-:Y:S01]  /*0830*/  NOP ;  /* 0x0000000000007918 */ /* 0x000fe20000000000 */
[----:B0-----:R-:W-:Y:S01]  /*0840*/  UMOV UR4, 0x1 ;  /* 0x0000000100047882 */ /* 0x001fe20000000000 */
[----:B------:R-:W-:Y:S01]  /*0850*/  ULDC.64 UR36, c[0x0][0x208] ;  /* 0x0000820000247ab9 */ /* 0x000fe20000000a00 */
[----:B------:R-:W-:Y:S01]  /*0860*/  USEL UR4, UR4, 0x2, !UP0 ;  /* 0x0000000204047887 */ /* 0x000fe2000c000000 */
[----:B-1234-:R-:W-:Y:S01]  /*0870*/  BAR.SYNC.DEFER_BLOCKING 0x0 ;  /* 0x0000000000007b1d */ /* 0x01efe20000010000 */
[----:B------:R-:W-:-:S04]  /*0880*/  PLOP3.LUT P0, PT, PT, PT, UP0, 0x80, 0x0 ;  /* 0x000000000000781c */ /* 0x000fc80003f0f008 */
[----:B------:R-:W-:-:S05]  /*0890*/  IMAD.U32 R2, RZ, RZ, UR4 ;  /* 0x00000004ff027e24 */ /* 0x000fca000f8e00ff */
[----:B------:R0:W-:Y:S04]  /*08a0*/  STL [R1+0x1c], R2 ;  /* 0x00001c0201007387 */ /* 0x0001e80000100800 */
[----:B------:R-:W-:Y:S05]  /*08b0*/  @!P0 BRA `(.L_x_182) ;  /* 0x0000008c00748947 */ /* 0x000fea0003800000 */
.L_x_183:
[----:B------:R-:W-:-:S08]  /*08c0*/  NOP ;  /* 0x0000000000007918 */ /* 0x000fd00000000000 */
[----:B------:R-:W1:Y:S02]  /*08d0*/  USETMAXREG.TRY_ALLOC.CTAPOOL UP0, 0xe8 ;  /* 0x000000e8000079c8 */ /* 0x000e640008000600 */
[----:B-1----:R-:W-:-:S13]  /*08e0*/  PLOP3.LUT P0, PT, PT, PT, UP0, 0x80, 0x0 ;  /* 0x000000000000781c */ /* 0x002fda0003f0f008 */
[----:B------:R-:W-:Y:S05]  /*08f0*/  @!P0 BRA `(.L_x_183) ;  /* 0xfffffffc00f08947 */ /* 0x000fea000383ffff */
[----:B------:R-:W1:Y:S08]  /*0900*/  S2UR UR5, SR_CgaCtaId ;  /* 0x00000000000579c3 */ /* 0x000e700000008800 */
[----:B------:R-:W-:Y:S06]  /*0910*/  BAR.ARV 0x8, 0x180 ;  /* 0x0206000000007b1d */ /* 0x000fec0000002000 */
[----:B------:R-:W-:-:S02]  /*0920*/  UMOV UR4, 0x400 ;  /* 0x0000040000047882 */ /* 0x000fc40000000000 */
[----:B------:R-:W-:Y:S01]  /*0930*/  BAR.SYNC.DEFER_BLOCKING 0x5, 0x180 ;  /* 0x0146000000007b1d */ /* 0x000fe20000010000 */
[----:B-1----:R-:W-:-:S09]  /*0940*/  ULEA UR4, UR5, UR4, 0x18 ;  /* 0x0000000405047291 */ /* 0x002fd2000f8ec03f */
[----:B------:R-:W1:Y:S01]  /*0950*/  LDS.128 R24, [UR4+0x2a8d0] ;  /* 0x02a8d004ff187984 */ /* 0x000e620008000c00 */
[----:B------:R-:W-:Y:S01]  /*0960*/  ULDC UR4, c[0x0][0xc3c] ;  /* 0x00030f0000047ab9 */ /* 0x000fe20000000800 */
[----:B------:R-:W-:Y:S06]  /*0970*/  BAR.ARV 0x4, 0x180 ;  /* 0x0106000000007b1d */ /* 0x000fec0000002000 */
[----:B-1----:R-:W-:-:S13]  /*0980*/  ISETP.GE.AND P0, PT, R27, UR4, PT ;  /* 0x000000041b007c0c */ /* 0x002fda000bf06270 */
[----:B------:R-:W-:Y:S05]  /*0990*/  @P0 EXIT ;  /* 0x000000000000094d */ /* 0x000fea0003800000 */
[----:B0-----:R-:W2:Y:S01]  /*09a0*/  LDL R2, [R1+0x1c] ;  /* 0x00001c0001027983 */ /* 0x001ea20000100800 */
[----:B------:R-:W-:Y:S01]  /*09b0*/  R2UR UR6, R25 ;  /* 0x00000000190672ca */ /* 0x000fe200000e0000 */
[----:B------:R-:W-:Y:S01]  /*09c0*/  UMOV UR39, URZ ;  /* 0x0000003f00277c82 */ /* 0x000fe20008000000 */
[----:B------:R-:W-:Y:S01]  /*09d0*/  R2UR UR5, R26 ;  /* 0x000000001a0572ca */ /* 0x000fe200000e0000 */
[----:B------:R-:W0:Y:S01]  /*09e0*/  S2R R0, SR_TID.X ;  /* 0x0000000000007919 */ /* 0x000e220000002100 */
[----:B------:R-:W-:Y:S01]  /*09f0*/  UMOV UR38, URZ ;  /* 0x0000003f00267c82 */ /* 0x000fe20008000000 */
[----:B0-----:R-:W-:-:S05]  /*0a00*/  VIADD R202, R0, 0xffffff80 ;  /* 0xffffff8000ca7836 */ /* 0x001fca0000000000 */
[----:B------:R-:W-:-:S04]  /*0a10*/  SHF.R.S32.HI R3, RZ, 0x1f, R202 ;  /* 0x0000001fff037819 */ /* 0x000fc800000114ca */
[CC--:B------:R-:W-:Y:S02]  /*0a20*/  LEA.HI R4, R3.reuse, R202.reuse, RZ, 0x5 ;  /* 0x000000ca03047211 */ /* 0x0c0fe400078f28ff */
[----:B------:R-:W-:-:S03]  /*0a30*/  LEA.HI R0, R3, R202, RZ, 0x7 ;  /* 0x000000ca03007211 */ /* 0x000fc600078f38ff */
[----:B------:R-:W-:Y:S01]  /*0a40*/  IMAD.SHL.U32 R4, R4, 0x20, RZ ;  /* 0x0000002004047824 */ /* 0x000fe200078e00ff */
[----:B------:R-:W-:Y:S02]  /*0a50*/  LOP3.LUT R179, R0, 0xffffff80, RZ, 0xc0, !PT ;  /* 0xffffff8000b37812 */ /* 0x000fe400078ec0ff */
[----:B------:R-:W-:Y:S02]  /*0a60*/  SHF.R.S32.HI R195, RZ, 0x7, R0 ;  /* 0x00000007ffc37819 */ /* 0x000fe40000011400 */
[----:B------:R-:W-:Y:S01]  /*0a70*/  LOP3.LUT R4, R4, 0xfffffc00, RZ, 0xc0, !PT ;  /* 0xfffffc0004047812 */ /* 0x000fe200078ec0ff */
[----:B------:R-:W-:Y:S01]  /*0a80*/  IMAD.IADD R179, R202, 0x1, -R179 ;  /* 0x00000001cab37824 */ /* 0x000fe200078e0ab3 */
[----:B------:R-:W-:-:S04]  /*0a90*/  LEA.HI R0, R0, R195, RZ, 0x1 ;  /* 0x000000c300007211 */ /* 0x000fc800078f08ff */
[----:B------:R-:W-:Y:S02]  /*0aa0*/  SHF.R.S32.HI R6, RZ, 0x1f, R179 ;  /* 0x0000001fff067819 */ /* 0x000fe400000114b3 */
[----:B------:R-:W-:Y:S02]  /*0ab0*/  LOP3.LUT R0, R0, 0x3fffffe, RZ, 0xc0, !PT ;  /* 0x03fffffe00007812 */ /* 0x000fe400078ec0ff */
[CC--:B------:R-:W-:Y:S02]  /*0ac0*/  LEA.HI R8, R6.reuse, R179.reuse, RZ, 0x2 ;  /* 0x000000b306087211 */ /* 0x0c0fe400078f10ff */
[----:B------:R-:W-:Y:S01]  /*0ad0*/  LEA.HI R6, R6, R179, RZ, 0x5 ;  /* 0x000000b306067211 */ /* 0x000fe200078f28ff */
[----:B------:R-:W-:Y:S01]  /*0ae0*/  IMAD.IADD R0, R195, 0x1, -R0 ;  /* 0x00000001c3007824 */ /* 0x000fe200078e0a00 */
[--C-:B------:R-:W-:Y:S02]  /*0af0*/  SHF.R.S32.HI R9, RZ, 0x2, R8.reuse ;  /* 0x00000002ff097819 */ /* 0x100fe40000011408 */
[----:B------:R-:W-:-:S02]  /*0b00*/  SHF.R.S32.HI R10, RZ, 0x1f, R8 ;  /* 0x0000001fff0a7819 */ /* 0x000fc40000011408 */
[----:B------:R-:W-:Y:S02]  /*0b10*/  LOP3.LUT R8, R8, 0x7ffffffc, RZ, 0xc0, !PT ;  /* 0x7ffffffc08087812 */ /* 0x000fe400078ec0ff */
[----:B------:R-:W-:Y:S02]  /*0b20*/  LEA.HI R10, R10, R9, RZ, 0x3 ;  /* 0x000000090a0a7211 */ /* 0x000fe400078f18ff */
[----:B------:R-:W-:Y:S01]  /*0b30*/  SHF.R.S32.HI R6, RZ, 0x5, R6 ;  /* 0x00000005ff067819 */ /* 0x000fe20000011406 */
[----:B------:R-:W-:Y:S01]  /*0b40*/  IMAD.IADD R8, R179, 0x1, -R8 ;  /* 0x00000001b3087824 */ /* 0x000fe200078e0a08 */
[----:B------:R-:W-:-:S03]  /*0b50*/  LOP3.LUT R10, R10, 0xfffffff8, RZ, 0xc0, !PT ;  /* 0xfffffff80a0a7812 */ /* 0x000fc600078ec0ff */
[----:B------:R-:W-:Y:S01]  /*0b60*/  IMAD.SHL.U32 R173, R8, 0x2, RZ ;  /* 0x0000000208ad7824 */ /* 0x000fe200078e00ff */
[----:B------:R-:W-:-:S03]  /*0b70*/  IADD3 R9, R9, -R10, RZ ;  /* 0x8000000a09097210 */ /* 0x000fc60007ffe0ff */
[C---:B------:R-:W-:Y:S01]  /*0b80*/  VIADD R172, R173.reuse, 0x8 ;  /* 0x00000008adac7836 */ /* 0x040fe20000000000 */
[C---:B------:R-:W-:Y:S01]  /*0b90*/  IADD3 R162, R173.reuse, 0x58, RZ ;  /* 0x00000058ada27810 */ /* 0x040fe20007ffe0ff */
[----:B------:R-:W-:Y:S02]  /*0ba0*/  IMAD R9, R6, 0x10, R9 ;  /* 0x0000001006097824 */ /* 0x000fe400078e0209 */
[C---:B------:R-:W-:Y:S01]  /*0bb0*/  VIADD R171, R173.reuse, 0x10 ;  /* 0x00000010adab7836 */ /* 0x040fe20000000000 */
[----:B------:R-:W-:Y:S01]  /*0bc0*/  SHF.R.S32.HI R194, RZ, 0x1f, R172 ;  /* 0x0000001fffc27819 */ /* 0x000fe200000114ac */
        /* <DEDUP_REMOVED lines=22> */
[----:B------:R-:W-:Y:S01]  /*0d30*/  VIADD R22, R173, 0x78 ;  /* 0x00000078ad167836 */ /* 0x000fe20000000000 */
[----:B------:R-:W-:Y:S01]  /*0d40*/  SHF.R.S32.HI R182, RZ, 0x1f, R160 ;  /* 0x0000001fffb67819 */ /* 0x000fe200000114a0 */
[----:B------:R-:W-:Y:S01]  /*0d50*/  IMAD R196, R0, 0x40, R9 ;  /* 0x0000004000c47824 */ /* 0x000fe200078e0209 */
[----:B------:R-:W-:-:S02]  /*0d60*/  SHF.R.S32.HI R181, RZ, 0x1f, R23 ;  /* 0x0000001fffb57819 */ /* 0x000fc40000011417 */
[----:B------:R-:W-:Y:S02]  /*0d70*/  SHF.R.S32.HI R180, RZ, 0x1f, R22 ;  /* 0x0000001fffb47819 */ /* 0x000fe40000011416 */
[----:B--2---:R-:W-:Y:S02]  /*0d80*/  R2UR UR4, R2 ;  /* 0x00000000020472ca */ /* 0x004fe400000e0000 */
[----:B------:R-:W-:-:S04]  /*0d90*/  LEA.HI R2, R3, R202, RZ, 0x4 ;  /* 0x000000ca03027211 */ /* 0x000fc800078f20ff */
[----:B------:R-:W-:Y:S02]  /*0da0*/  SHF.R.S32.HI R7, RZ, 0x4, R2 ;  /* 0x00000004ff077819 */ /* 0x000fe40000011402 */
[C---:B------:R-:W-:Y:S02]  /*0db0*/  LOP3.LUT R5, R2.reuse, 0x3fffff0, RZ, 0xc0, !PT ;  /* 0x03fffff002057812 */ /* 0x040fe400078ec0ff */
[----:B------:R-:W-:-:S03]  /*0dc0*/  LEA.HI R2, R2, R7, RZ, 0x1 ;  /* 0x0000000702027211 */ /* 0x000fc600078f08ff */
[----:B------:R-:W-:Y:S01]  /*0dd0*/  IMAD.IADD R5, R202, 0x1, -R5 ;  /* 0x00000001ca057824 */ /* 0x000fe200078e0a05 */
[----:B------:R-:W-:Y:S01]  /*0de0*/  LOP3.LUT R2, R2, 0x1ffffffe, RZ, 0xc0, !PT ;  /* 0x1ffffffe02027812 */ /* 0x000fe200078ec0ff */
[----:B------:R-:W-:Y:S02]  /*0df0*/  ULOP3.LUT UR7, UR4, 0x1, URZ, 0xfc, !UPT ;  /* 0x0000000104077892 */ /* 0x000fe4000f8efc3f */
[----:B------:R-:W-:Y:S01]  /*0e00*/  IMAD R5, R5, 0x40, R4 ;  /* 0x0000004005057824 */ /* 0x000fe200078e0204 */
[-C--:B------:R-:W-:Y:S01]  /*0e10*/  LEA.HI R4, R3, R202.reuse, RZ, 0x2 ;  /* 0x000000ca03047211 */ /* 0x080fe200078f10ff */
[----:B------:R-:W-:Y:S01]  /*0e20*/  IMAD.IADD R2, R7, 0x1, -R2 ;  /* 0x0000000107027824 */ /* 0x000fe200078e0a02 */
[----:B------:R-:W-:Y:S01]  /*0e30*/  LEA.HI R3, R3, R202, RZ, 0x3 ;  /* 0x000000ca03037211 */ /* 0x000fe200078f18ff */
[----:B------:R-:W-:Y:S01]  /*0e40*/  UMOV UR4, URZ ;  /* 0x0000003f00047c82 */ /* 0x000fe20008000000 */
[----:B------:R-:W-:Y:S01]  /*0e50*/  LOP3.LUT R7, R4, 0xfffffffc, RZ, 0xc0, !PT ;  /* 0xfffffffc04077812 */ /* 0x000fe200078ec0ff */
[----:B------:R-:W-:Y:S01]  /*0e60*/  IMAD R198, R2, 0x8, R5 ;  /* 0x0000000802c67824 */ /* 0x000fe200078e0205 */
[----:B------:R-:W-:Y:S01]  /*0e70*/  LOP3.LUT R17, R3, 0xfffffff8, RZ, 0xc0, !PT ;  /* 0xfffffff803117812 */ /* 0x000fe200078ec0ff */
[----:B------:R-:W-:Y:S01]  /*0e80*/  IMAD.U32 R199, RZ, RZ, UR7 ;  /* 0x00000007ffc77e24 */ /* 0x000fe2000f8e00ff */
[----:B------:R-:W-:Y:S01]  /*0e90*/  MOV R177, UR4 ;  /* 0x0000000400b17c02 */ /* 0x000fe20008000f00 */
[C---:B------:R-:W-:Y:S01]  /*0ea0*/  IMAD.IADD R7, R202.reuse, 0x1, -R7 ;  /* 0x00000001ca077824 */ /* 0x040fe200078e0a07 */
[----:B------:R-:W-:Y:S01]  /*0eb0*/  SHF.R.S32.HI R176, RZ, 0x3, R3 ;  /* 0x00000003ffb07819 */ /* 0x000fe20000011403 */
[----:B------:R-:W-:-:S03]  /*0ec0*/  IMAD.IADD R17, R202, 0x1, -R17 ;  /* 0x00000001ca117824 */ /* 0x000fc600078e0a11 */
[----:B------:R-:W-:-:S04]  /*0ed0*/  LEA.HI R2, R7, R7, RZ, 0x1 ;  /* 0x0000000707027211 */ /* 0x000fc800078f08ff */
[----:B------:R-:W-:-:S05]  /*0ee0*/  LOP3.LUT R2, R2, 0x1ffffffe, RZ, 0xc0, !PT ;  /* 0x1ffffffe02027812 */ /* 0x000fca00078ec0ff */
[----:B------:R-:W-:Y:S02]  /*0ef0*/  IMAD.IADD R197, R7, 0x1, -R2 ;  /* 0x0000000107c57824 */ /* 0x000fe400078e0a02 */
[----:B------:R-:W-:Y:S02]  /*0f00*/  IMAD.SHL.U32 R2, R17, 0x8, RZ ;  /* 0x0000000811027824 */ /* 0x000fe400078e00ff */
[----:B------:R-:W-:Y:S02]  /*0f10*/  IMAD R197, R197, 0x8, R196 ;  /* 0x00000008c5c57824 */ /* 0x000fe400078e02c4 */
[----:B------:R-:W-:Y:S01]  /*0f20*/  VIADD R16, R2, 0x40 ;  /* 0x0000004002107836 */ /* 0x000fe20000000000 */
[----:B------:R-:W-:-:S04]  /*0f30*/  SHF.R.S32.HI R201, RZ, 0x1f, R2 ;  /* 0x0000001fffc97819 */ /* 0x000fc80000011402 */
[----:B------:R-:W-:-:S07]  /*0f40*/  SHF.R.S32.HI R200, RZ, 0x1f, R16 ;  /* 0x0000001fffc87819 */ /* 0x000fce0000011410 */
.L_x_233:
[----:B0-234-:R-:W0:Y:S01]  /*0f50*/  LDC.64 R4, c[0x0][0xc88] ;  /* 0x00032200ff047b82 */ /* 0x01de220000000a00 */
[----:B------:R-:W-:Y:S01]  /*0f60*/  ULDC.64 UR8, c[0x0][0xa28] ;  /* 0x00028a0000087ab9 */ /* 0x000fe20000000a00 */
[----:B------:R-:W-:Y:S01]  /*0f70*/  ULDC.64 UR10, c[0x0][0xa20] ;  /* 0x00028800000a7ab9 */ /* 0x000fe20000000a00 */
[----:B------:R-:W-:Y:S01]  /*0f80*/  ULDC UR7, c[0x0][0x2f0] ;  /* 0x0000bc0000077ab9 */ /* 0x000fe20000000800 */
[----:B0-----:R-:W-:-:S06]  /*0f90*/  IMAD.WIDE R4, R27, 0x4, R4 ;  /* 0x000000041b047825 */ /* 0x001fcc00078e0204 */
[----:B------:R-:W2:Y:S01]  /*0fa0*/  LDG.E R4, desc[UR36][R4.64] ;  /* 0x0000002404047981 */ /* 0x000ea2000c1e1900 */
[----:B------:R-:W-:Y:S02]  /*0fb0*/  UISETP.NE.U32.AND UP0, UPT, UR8, URZ, UPT ;  /* 0x0000003f0800728c */ /* 0x000fe4000bf05070 */
[----:B------:R-:W-:Y:S02]  /*0fc0*/  UISETP.NE.U32.AND UP1, UPT, UR10, URZ, UPT ;  /* 0x0000003f0a00728c */ /* 0x000fe4000bf25070 */
[----:B------:R-:W-:Y:S02]  /*0fd0*/  UISETP.NE.AND.EX UP0, UPT, UR9, URZ, UPT, UP0 ;  /* 0x0000003f0900728c */ /* 0x000fe4000bf05300 */
[----:B------:R-:W-:-:S04]  /*0fe0*/  UISETP.NE.AND.EX UP1, UPT, UR11, URZ, UPT, UP1 ;  /* 0x0000003f0b00728c */ /* 0x000fc8000bf25310 */
[----:B------:R-:W-:Y:S02]  /*0ff0*/  PLOP3.LUT P0, PT, PT, PT, UP0, 0x80, 0x0 ;  /* 0x000000000000781c */ /* 0x000fe40003f0f008 */
[----:B------:R-:W-:Y:S02]  /*1000*/  PLOP3.LUT P1, PT, PT, PT, UP1, 0x80, 0x0 ;  /* 0x000000000000781c */ /* 0x000fe40003f2f018 */
[----:B--2---:R-:W-:-:S13]  /*1010*/  R2UR UR61, R4 ;  /* 0x00000000043d72ca */ /* 0x004fda00000e0000 */
[----:B------:R-:W-:Y:S02]  /*1020*/  USHF.R.S32.HI UR4, URZ, 0x1f, UR61 ;  /* 0x0000001f3f047899 */ /* 0x000fe4000801143d */
[----:B------:R-:W-:-:S04]  /*1030*/  @UP0 ULEA UR8, UP2, UR61, UR8, 0x2 ;  /* 0x000000083d080291 */ /* 0x000fc8000f84103f */
[----:B------:R-:W-:Y:S02]  /*1040*/  @UP0 ULEA.HI.X UR9, UR61, UR9, UR4, 0x2, UP2 ;  /* 0x000000093d090291 */ /* 0x000fe400090f1404 */
[----:B------:R-:W-:Y:S01]  /*1050*/  IMAD.U32 R178, RZ, RZ, UR4 ;  /* 0x00000004ffb27e24 */ /* 0x000fe2000f8e00ff */
[----:B------:R-:W-:Y:S01]  /*1060*/  @UP1 ULEA UR10, UP0, UR61, UR10, 0x2 ;  /* 0x0000000a3d0a1291 */ /* 0x000fe2000f80103f */
[----:B------:R-:W-:-:S03]  /*1070*/  IMAD.U32 R4, RZ, RZ, UR8 ;  /* 0x00000008ff047e24 */ /* 0x000fc6000f8e00ff */
[----:B------:R-:W-:Y:S01]  /*1080*/  @UP1 ULEA.HI.X UR11, UR61, UR11, UR4, 0x2, UP0 ;  /* 0x0000000b3d0b1291 */ /* 0x000fe200080f1404 */
[----:B------:R-:W-:Y:S01]  /*1090*/  IMAD.U32 R5, RZ, RZ, UR9 ;  /* 0x00000009ff057e24 */ /* 0x000fe2000f8e00ff */
[----:B------:R-:W-:Y:S01]  /*10a0*/  ULDC.64 UR8, c[0x0][0x418] ;  /* 0x0001060000087ab9 */ /* 0x000fe20000000a00 */
[----:B------:R-:W-:Y:S01]  /*10b0*/  IMAD.U32 R6, RZ, RZ, UR10 ;  /* 0x0000000aff067e24 */ /* 0x000fe2000f8e00ff */
[----:B------:R-:W-:Y:S02]  /*10c0*/  ULDC UR4, c[0x0][0x424] ;  /* 0x0001090000047ab9 */ /* 0x000fe40000000800 */
[----:B------:R-:W-:Y:S01]  /*10d0*/  IMAD.U32 R7, RZ, RZ, UR11 ;  /* 0x0000000bff077e24 */ /* 0x000fe2000f8e00ff */
[----:B------:R-:W2:Y:S04]  /*10e0*/  @P0 LDG.E R4, desc[UR36][R4.64] ;  /* 0x0000002404040981 */ /* 0x000ea8000c1e1900 */
[----:B------:R-:W3:Y:S01]  /*10f0*/  @P1 LDG.E R6, desc[UR36][R6.64] ;  /* 0x0000002406061981 */ /* 0x000ee2000c1e1900 */
[----:B------:R-:W-:Y:S01]  /*1100*/  UISETP.NE.U32.AND UP0, UPT, UR8, URZ, UPT ;  /* 0x0000003f0800728c */ /* 0x000fe2000bf05070 */
[----:B------:R-:W-:Y:S01]  /*1110*/  MOV R175, UR6 ;  /* 0x0000000600af7c02 */ /* 0x000fe20008000f00 */
[----:B------:R-:W-:Y:S01]  /*1120*/  UMOV UR41, URZ ;  /* 0x0000003f00297c82 */ /* 0x000fe20008000000 */
[----:B------:R-:W-:-:S02]  /*1130*/  ULOP3.LUT UR8, UR5, 0xff000000, URZ, 0xc0, !UPT ;  /* 0xff00000005087892 */ /* 0x000fc4000f8ec03f */
[----:B------:R-:W-:-:S04]  /*1140*/  UISETP.NE.AND.EX UP0, UPT, UR9, URZ, UPT, UP0 ;  /* 0x0000003f0900728c */ /* 0x000fc8000bf05300 */
[----:B------:R-:W-:-:S04]  /*1150*/  USEL UR4, UR4, 0x1, UP0 ;  /* 0x0000000104047887 */ /* 0x000fc80008000000 */
[----:B------:R-:W-:Y:S01]  /*1160*/  UIMAD UR4, UR4, UR7, URZ ;  /* 0x00000007040472a4 */ /* 0x000fe2000f8e023f */
[----:B--2---:R-:W-:-:S06]  /*1170*/  @P0 R2UR UR41, R4 ;  /* 0x00000000042902ca */ /* 0x004fcc00000e0000 */
[----:B---3--:R-:W-:Y:S01]  /*1180*/  @P1 R2UR UR4, R6 ;  /* 0x00000000060412ca */ /* 0x008fe200000e0000 */
[----:B-1---5:R-:W-:-:S14]  /*1190*/  @P1 BRA `(.L_x_184) ;  /* 0x0000000000341947 */ /* 0x022fdc0003800000 */
[----:B------:R-:W-:Y:S02]  /*11a0*/  ULDC.64 UR6, c[0x0][0xa08] ;  /* 0x0002820000067ab9 */ /* 0x000fe40000000a00 */
[----:B------:R-:W-:-:S04]  /*11b0*/  ISETP.NE.U32.AND P0, PT, RZ, UR6, PT ;  /* 0x00000006ff007c0c */ /* 0x000fc8000bf05070 */
[----:B------:R-:W-:-:S13]  /*11c0*/  ISETP.NE.AND.EX P0, PT, RZ, UR7, PT, P0 ;  /* 0x00000007ff007c0c */ /* 0x000fda000bf05300 */
[----:B------:R-:W-:Y:S05]  /*11d0*/  @!P0 BRA `(.L_x_184) ;  /* 0x0000000000248947 */ /* 0x000fea0003800000 */
[----:B------:R-:W-:Y:S02]  /*11e0*/  ULDC.64 UR6, c[0x0][0xa08] ;  /* 0x0002820000067ab9 */ /* 0x000fe40000000a00 */
[----:B------:R-:W-:-:S06]  /*11f0*/  UIMAD.WIDE UR6, UR61, 0x4, UR6 ;  /* 0x000000043d0678a5 */ /* 0x000fcc000f8e0206 */
[----:B------:R-:W-:Y:S02]  /*1200*/  IMAD.U32 R4, RZ, RZ, UR6 ;  /* 0x00000006ff047e24 */ /* 0x000fe4000f8e00ff */
[----:B------:R-:W-:-:S05]  /*1210*/  IMAD.U32 R5, RZ, RZ, UR7 ;  /* 0x00000007ff057e24 */ /* 0x000fca000f8e00ff */
[----:B------:R-:W2:Y:S04]  /*1220*/  LDG.E R3, desc[UR36][R4.64] ;  /* 0x0000002404037981 */ /* 0x000ea8000c1e1900 */
[----:B------:R-:W3:Y:S01]  /*1230*/  LDG.E R0, desc[UR36][R4.64+0x4] ;  /* 0x0000042404007981 */ /* 0x000ee2000c1e1900 */
[----:B--2---:R-:W-:Y:S02]  /*1240*/  R2UR UR4, R3 ;  /* 0x00000000030472ca */ /* 0x004fe400000e0000 */
[----:B---3--:R-:W-:-:S13]  /*1250*/  R2UR UR6, R0 ;  /* 0x00000000000672ca */ /* 0x008fda00000e0000 */
[----:B------:R-:W-:-:S12]  /*1260*/  UIADD3 UR4, -UR4, UR6, URZ ;  /* 0x0000000604047290 */ /* 0x000fd8000fffe13f */
.L_x_184:
[----:B------:R-:W-:Y:S02]  /*1270*/  UIADD3 UR41, -UR41, UR4, URZ ;  /* 0x0000000429297290 */ /* 0x000fe4000fffe13f */
[----:B------:R-:W-:Y:S02]  /*1280*/  ULOP3.LUT UR4, UR5, 0xff0000, URZ, 0xc0, !UPT ;  /* 0x00ff000005047892 */ /* 0x000fe4000f8ec03f */
[----:B------:R-:W-:Y:S02]  /*1290*/  UISETP.GE.AND UP0, UPT, UR41, 0x1, UPT ;  /* 0x000000012900788c */ /* 0x000fe4000bf06270 */
[----:B------:R-:W-:Y:S02]  /*12a0*/  USHF.R.U32.HI UR8, URZ, 0x8, UR8 ;  /* 0x000000083f087899 */ /* 0x000fe40008011608 */
[----:B------:R-:W-:Y:S02]  /*12b0*/  UIADD3 UR6, UR41, 0x5f, URZ ;  /* 0x0000005f29067890 */ /* 0x000fe4000fffe03f */
[----:B------:R-:W-:Y:S01]  /*12c0*/  PLOP3.LUT P0, PT, PT, PT, UP0, 0x80, 0x0 ;  /* 0x000000000000781c */ /* 0x000fe20003f0f008 */
[----:B------:R-:W-:-:S02]  /*12d0*/  ULEA.HI UR8, UR4, UR8, URZ, 0x10 ;  /* 0x0000000804087291 */ /* 0x000fc4000f8f803f */
[----:B------:R-:W-:Y:S02]  /*12e0*/  UIMAD.WIDE UR6, UR6, 0x2aaaaaab, URZ ;  /* 0x2aaaaaab060678a5 */ /* 0x000fe4000f8e023f */
[----:B------:R-:W-:Y:S02]  /*12f0*/  ULOP3.LUT UR4, UR8, 0xff, URZ, 0xc0, !UPT ;  /* 0x000000ff08047892 */ /* 0x000fe4000f8ec03f */
[----:B------:R-:W-:Y:S02]  /*1300*/  ULOP3.LUT UR9, UR5, 0xffff, URZ, 0xc0, !UPT ;  /* 0x0000ffff05097892 */ /* 0x000fe4000f8ec03f */
[----:B------:R-:W-:Y:S02]  /*1310*/  USHF.R.U32.HI UR5, URZ, 0x10, UR8 ;  /* 0x000000103f057899 */ /* 0x000fe40008011608 */
[----:B------:R-:W-:Y:S01]  /*1320*/  USHF.R.U32.HI UR6, URZ, 0x1f, UR7 ;  /* 0x0000001f3f067899 */ /* 0x000fe20008011607 */
[----:B------:R-:W-:Y:S01]  /*1330*/  IMAD.U32 R19, RZ, RZ, UR4 ;  /* 0x00000004ff137e24 */ /* 0x000fe2000f8e00ff */
[----:B------:R-:W-:Y:S01]  /*1340*/  UMOV UR4, URZ ;  /* 0x0000003f00047c82 */ /* 0x000fe20008000000 */
[----:B------:R-:W-:Y:S01]  /*1350*/  IMAD.U32 R174, RZ, RZ, UR9 ;  /* 0x00000009ffae7e24 */ /* 0x000fe2000f8e00ff */
[----:B------:R-:W-:Y:S01]  /*1360*/  ULEA.HI.SX32 UR9, UR7, UR6, 0x1c ;  /* 0x0000000607097291 */ /* 0x000fe2000f8fe23f */
[----:B------:R-:W-:Y:S01]  /*1370*/  IMAD.U32 R18, RZ, RZ, UR5 ;  /* 0x00000005ff127e24 */ /* 0x000fe2000f8e00ff */
[----:B------:R-:W-:Y:S10]  /*1380*/  @!P0 BRA `(.L_x_185) ;  /* 0x0000000000948947 */ /* 0x000ff40003800000 */
[----:B------:R-:W-:Y:S01]  /*1390*/  R2UR UR5, R18 ;  /* 0x00000000120572ca */ /* 0x000fe200000e0000 */
[----:B------:R-:W-:-:S12]  /*13a0*/  ULDC UR4, c[0x0][0x9f0] ;  /* 0x00027c0000047ab9 */ /* 0x000fd80000000800 */
[----:B------:R-:W-:-:S04]  /*13b0*/  UISETP.NE.AND UP0, UPT, UR5, URZ, UPT ;  /* 0x0000003f0500728c */ /* 0x000fc8000bf05270 */
[----:B------:R-:W-:-:S03]  /*13c0*/  USEL UR10, UR5, UR4, UP0 ;  /* 0x00000004050a7287 */ /* 0x000fc60008000000 */
[----:B------:R-:W-:Y:S01]  /*13d0*/  UMOV UR4, URZ ;  /* 0x0000003f00047c82 */ /* 0x000fe20008000000 */
[----:B------:R-:W-:Y:S02]  /*13e0*/  UIADD3 UR6, UR9, -0x1, UR10 ;  /* 0xffffffff09067890 */ /* 0x000fe4000fffe00a */
[----:B------:R-:W-:-:S04]  /*13f0*/  IMAD.U32 R4, RZ, RZ, UR10 ;  /* 0x0000000aff047e24 */ /* 0x000fc8000f8e00ff */
[----:B------:R-:W-:Y:S01]  /*1400*/  IMAD.U32 R5, RZ, RZ, UR6 ;  /* 0x00000006ff057e24 */ /* 0x000fe2000f8e00ff */
[-C--:B------:R-:W-:Y:S01]  /*1410*/  IABS R0, R4.reuse ;  /* 0x0000000400007213 */ /* 0x080fe20000000000 */
[----:B------:R-:W-:Y:S01]  /*1420*/  ULOP3.LUT UR6, UR6, UR10, URZ, 0x3c, !UPT ;  /* 0x0000000a06067292 */ /* 0x000fe2000f8e3c3f */
[----:B------:R-:W-:Y:S02]  /*1430*/  IABS R6, R4 ;  /* 0x0000000400067213 */ /* 0x000fe40000000000 */
[----:B------:R-:W-:Y:S02]  /*1440*/  R2UR UR11, R0 ;  /* 0x00000000000b72ca */ /* 0x000fe400000e0000 */
[----:B------:R-:W-:-:S05]  /*1450*/  IABS R5, R5 ;  /* 0x0000000500057213 */ /* 0x000fca0000000000 */
[----:B------:R-:W-:-:S05]  /*1460*/  IMAD.MOV.U32 R4, RZ, RZ, R5 ;  /* 0x000000ffff047224 */ /* 0x000fca00078e0005 */
[----:B------:R-:W-:Y:S01]  /*1470*/  R2UR UR8, R4 ;  /* 0x00000000040872ca */ /* 0x000fe200000e0000 */
        /* <DEDUP_REMOVED lines=18> */
[----:B------:R-:W-:-:S05]  /*15a0*/  UISETP.NE.AND UP0, UPT, UR10, URZ, UPT ;  /* 0x0000003f0a00728c */ /* 0x000fca000bf05270 */
[----:B------:R-:W-:Y:S02]  /*15b0*/  UMOV UR4, UR5 ;  /* 0x0000000500047c82 */ /* 0x000fe40008000000 */
[----:B------:R-:W-:-:S04]  /*15c0*/  @!UP1 UIADD3 UR4, -UR4, URZ, URZ ;  /* 0x0000003f04049290 */ /* 0x000fc8000fffe13f */
[----:B------:R-:W-:-:S12]  /*15d0*/  @!UP0 ULOP3.LUT UR4, URZ, UR10, URZ, 0x33, !UPT ;  /* 0x0000000a3f048292 */ /* 0x000fd8000f8e333f */
.L_x_185:
[----:B------:R-:W-:Y:S01]  /*15e0*/  R2UR UR5, R19 ;  /* 0x00000000130572ca */ /* 0x000fe200000e0000 */
[----:B------:R-:W-:Y:S01]  /*15f0*/  IMAD.U32 R3, RZ, RZ, UR4 ;  /* 0x00000004ff037e24 */ /* 0x000fe2000f8e00ff */
[----:B------:R-:W-:Y:S02]  /*1600*/  MOV R0, UR9 ;  /* 0x0000000900007c02 */ /* 0x000fe40008000f00 */
[----:B------:R-:W-:Y:S02]  /*1610*/  CS2R R98, SRZ ;  /* 0x0000000000627805 */ /* 0x000fe4000001ff00 */
[----:B------:R-:W-:Y:S02]  /*1620*/  PLOP3.LUT P0, PT, PT, PT, PT, 0x80, 0x0 ;  /* 0x000000000000781c */ /* 0x000fe40003f0f070 */
        /* <DEDUP_REMOVED lines=8> */
[----:B------:R-:W-:Y:S01]  /*16b0*/  UIMAD UR60, UR5, UR4, URZ ;  /* 0x00000004053c72a4 */ /* 0x000fe2000f8e023f */
[----:B------:R-:W-:-:S02]  /*16c0*/  CS2R R70, SRZ ;  /* 0x0000000000467805 */ /* 0x000fc4000001ff00 */
[----:B------:R-:W-:Y:S02]  /*16d0*/  CS2R R68, SRZ ;  /* 0x0000000000447805 */ /* 0x000fe4000001ff00 */
[----:B------:R-:W-:Y:S02]  /*16e0*/  CS2R R66, SRZ ;  /* 0x0000000000427805 */ /* 0x000fe4000001ff00 */
[----:B------:R-:W-:Y:S02]  /*16f0*/  CS2R R64, SRZ ;  /* 0x0000000000407805 */ /* 0x000fe4000001ff00 */
[----:B------:R-:W-:Y:S02]  /*1700*/  CS2R R62, SRZ ;  /* 0x00000000003e7805 */ /* 0x000fe4000001ff00 */
[----:B------:R-:W-:Y:S02]  /*1710*/  VIADDMNMX R0, R3, UR60, R0, PT ;  /* 0x0000003c03007c46 */ /* 0x000fe4000b800100 */
[----:B------:R-:W-:-:S02]  /*1720*/  CS2R R60, SRZ ;  /* 0x00000000003c7805 */ /* 0x000fc4000001ff00 */
[----:B------:R-:W-:Y:S02]  /*1730*/  CS2R R58, SRZ ;  /* 0x00000000003a7805 */ /* 0x000fe4000001ff00 */
[----:B------:R-:W-:Y:S02]  /*1740*/  CS2R R56, SRZ ;  /* 0x0000000000387805 */ /* 0x000fe4000001ff00 */
[----:B------:R-:W-:Y:S02]  /*1750*/  R2UR UR40, R0 ;  /* 0x00000000002872ca */ /* 0x000fe400000e0000 */
        /* <DEDUP_REMOVED lines=12> */
[----:B------:R-:W-:Y:S01]  /*1820*/  UISETP.GT.AND UP0, UPT, UR40, UR60, UPT ;  /* 0x0000003c2800728c */ /* 0x000fe2000bf04270 */
[----:B------:R-:W-:Y:S02]  /*1830*/  CS2R R94, SRZ ;  /* 0x00000000005e7805 */ /* 0x000fe4000001ff00 */
[----:B------:R-:W-:Y:S02]  /*1840*/  CS2R R88, SRZ ;  /* 0x0000000000587805 */ /* 0x000fe4000001ff00 */
[----:B------:R-:W-:-:S02]  /*1850*/  CS2R R92, SRZ ;  /* 0x00000000005c7805 */ /* 0x000fc4000001ff00 */
[----:B------:R-:W-:Y:S02]  /*1860*/  CS2R R20, SRZ ;  /* 0x0000000000147805 */ /* 0x000fe4000001ff00 */
[----:B------:R-:W-:-:S13]  /*1870*/  PLOP3.LUT P1, PT, PT, PT, UP0, 0x80, 0x0 ;  /* 0x000000000000781c */ /* 0x000fda0003f2f008 */
[----:B------:R-:W-:Y:S05]  /*1880*/  @!P1 BRA `(.L_x_186) ;  /* 0x0000004c00689947 */ /* 0x000fea0003800000 */
[----:B------:R-:W0:Y:S01]  /*1890*/  SHFL.IDX PT, R0, R195, RZ, 0x1f ;  /* 0x00001fffc3007589 */ /* 0x000e2200000e0000 */
[----:B------:R-:W1:Y:S01]  /*18a0*/  S2UR UR42, SR_CgaCtaId ;  /* 0x00000000002a79c3 */ /* 0x000e620000008800 */
[----:B------:R-:W-:Y:S01]  /*18b0*/  UMOV UR43, 0x400 ;  /* 0x00000400002b7882 */ /* 0x000fe20000000000 */
[----:B0-----:R-:W-:Y:S01]  /*18c0*/  R2UR UR4, R0 ;  /* 0x00000000000472ca */ /* 0x001fe200000e0000 */
[----:B-1----:R-:W-:-:S04]  /*18d0*/  ULEA UR43, UR42, UR43, 0x18 ;  /* 0x0000002b2a2b7291 */ /* 0x002fc8000f8ec03f */
[----:B------:R-:W-:-:S04]  /*18e0*/  UIADD3 UR6, UR43, 0xc400, URZ ;  /* 0x0000c4002b067890 */ /* 0x000fc8000fffe03f */
[----:B------:R-:W-:-:S04]  /*18f0*/  ULOP3.LUT UP0, URZ, UR6, 0x1bf, URZ, 0xc0, !UPT ;  /* 0x000001bf063f7892 */ /* 0x000fc8000f80c03f */
[----:B------:R-:W-:Y:S02]  /*1900*/  ULEA.HI UR5, UR4, UR4, URZ, 0x1 ;  /* 0x0000000404057291 */ /* 0x000fe4000f8f083f */
[----:B------:R-:W-:Y:S02]  /*1910*/  PLOP3.LUT P0, PT, PT, PT, UP0, 0x80, 0x0 ;  /* 0x000000000000781c */ /* 0x000fe40003f0f008 */
        /* <DEDUP_REMOVED lines=13> */
[----:B------:R-:W-:Y:S02]  /*19f0*/  IMAD.U32 R10, RZ, RZ, UR6 ;  /* 0x00000006ff0a7e24 */ /* 0x000fe4000f8e00ff */
[----:B------:R-:W-:Y:S02]  /*1a00*/  IMAD.U32 R6, RZ, RZ, UR4 ;  /* 0x00000004ff067e24 */ /* 0x000fe4000f8e00ff */
[----:B------:R-:W-:-:S02]  /*1a10*/  IMAD.U32 R7, RZ, RZ, UR5 ;  /* 0x00000005ff077e24 */ /* 0x000fc4000f8e00ff */
[----:B------:R-:W-:Y:S02]  /*1a20*/  IMAD.U32 R11, RZ, RZ, UR7 ;  /* 0x00000007ff0b7e24 */ /* 0x000fe4000f8e00ff */
[----:B------:R-:W-:Y:S02]  /*1a30*/  IMAD.MOV.U32 R8, RZ, RZ, 0x70 ;  /* 0x00000070ff087424 */ /* 0x000fe400078e00ff */
[----:B------:R-:W-:Y:S02]  /*1a40*/  IMAD.MOV.U32 R12, RZ, RZ, 0x1 ;  /* 0x00000001ff0c7424 */ /* 0x000fe400078e00ff */
[----:B0-----:R-:W-:-:S07]  /*1a50*/  IMAD.MOV.U32 R13, RZ, RZ, RZ ;  /* 0x000000ffff0d7224 */ /* 0x001fce00078e00ff */
[----:B------:R-:W-:-:S07]  /*1a60*/  LEPC R20, `(.L_x_187) ;  /* 0x000000001014794e */ /* 0x000fce0000000000 */
[----:B-1----:R-:W-:Y:S05]  /*1a70*/  CALL.ABS.NOINC R14 ;  /* 0x000000000e007343 */ /* 0x002fea0003c00000 */
.L_x_187:
[----:B------:R-:W-:Y:S02]  /*1a80*/  R2UR UR6, R177 ;  /* 0x00000000b10672ca */ /* 0x000fe400000e0000 */
[----:B------:R-:W-:-:S11]  /*1a90*/  R2UR UR5, R199 ;  /* 0x00000000c70572ca */ /* 0x000fd600000e0000 */
[----:B------:R-:W-:Y:S02]  /*1aa0*/  ULEA.HI UR4, UR6, UR6, URZ, 0x1 ;  /* 0x0000000606047291 */ /* 0x000fe4000f8f083f */
[----:B------:R-:W-:Y:S02]  /*1ab0*/  IMAD.U32 R3, RZ, RZ, UR5 ;  /* 0x00000005ff037e24 */ /* 0x000fe4000f8e00ff */
[----:B------:R-:W-:-:S03]  /*1ac0*/  ULOP3.LUT UR4, UR4, 0xfffffffe, URZ, 0xc0, !UPT ;  /* 0xfffffffe04047892 */ /* 0x000fc6000f8ec03f */
[----:B------:R-:W-:Y:S01]  /*1ad0*/  ISETP.NE.AND P0, PT, R3, 0x3, PT ;  /* 0x000000030300780c */ /* 0x000fe20003f05270 */
[----:B------:R-:W-:-:S06]  /*1ae0*/  UIADD3 UR4, UR6, -UR4, URZ ;  /* 0x8000000406047290 */ /* 0x000fcc000fffe03f */
[----:B------:R-:W-:-:S04]  /*1af0*/  MOV R0, UR4 ;  /* 0x0000000400007c02 */ /* 0x000fc80008000f00 */
[----:B------:R-:W-:-:S04]  /*1b00*/  SHF.L.U32 R0, R0, 0x1f, RZ ;  /* 0x0000001f00007819 */ /* 0x000fc800000006ff */
[----:B------:R-:W0:Y:S02]  /*1b10*/  SYNCS.PHASECHK.TRANS64.TRYWAIT P1, [UR43+0x2a800], R0 ;  /* 0x02a80000ff0075a7 */ /* 0x000e24000802016b */
[----:B0-----:R-:W-:Y:S05]  /*1b20*/  @!P1 BRA `(.L_x_188) ;  /* 0x000000d400609947 */ /* 0x001fea0003800000 */
.L_x_318:
[----:B------:R-:W-:Y:S05]  /*1b30*/  @!P0 BRA `(.L_x_189) ;  /* 0x0000000000048947 */ /* 0x000fea0003800000 */
[----:B------:R-:W-:Y:S01]  /*1b40*/  BPT.TRAP 0x1 ;  /* 0x000000040000795c */ /* 0x000fe20000300000 */
.L_x_189:
[----:B------:R-:W-:Y:S02]  /*1b50*/  IMAD.U32 R8, RZ, RZ, UR38 ;  /* 0x00000026ff087e24 */ /* 0x000fe4000f8e00ff */
[----:B0-----:R-:W-:-:S03]  /*1b60*/  IMAD.U32 R3, RZ, RZ, UR39 ;  /* 0x00000027ff037e24 */ /* 0x001fc6000f8e00ff */
[----:B------:R-:W-:Y:S02]  /*1b70*/  LEA R8, R8, UR43, 0x3 ;  /* 0x0000002b08087c11 */ /* 0x000fe4000f8e18ff */
[----:B------:R-:W-:-:S04]  /*1b80*/  SHF.L.U32 R3, R3, 0x1f, RZ ;  /* 0x0000001f03037819 */ /* 0x000fc800000006ff */
[----:B------:R0:W1:Y:S01]  /*1b90*/  SYNCS.PHASECHK.TRANS64.TRYWAIT P1, [R8+URZ+0x2a830], R3 ;  /* 0x02a83003080075a7 */ /* 0x000062000802017f */
[----:B------:R-:W-:Y:S05]  /*1ba0*/  @!P0 BRA `(.L_x_190) ;  /* 0x0000000000048947 */ /* 0x000fea0003800000 */
[----:B------:R-:W-:Y:S01]  /*1bb0*/  BPT.TRAP 0x1 ;  /* 0x000000040000795c */ /* 0x000fe20000300000 */
.L_x_190:
[----:B------:R-:W-:Y:S01]  /*1bc0*/  IMAD.MOV.U32 R87, RZ, RZ, RZ ;  /* 0x000000ffff577224 */ /* 0x000fe200078e00ff */
[----:B-1----:R-:W-:Y:S06]  /*1bd0*/  @P1 BRA `(.L_x_191) ;  /* 0x0000000000081947 */ /* 0x002fec0003800000 */
[----:B------:R-:W1:Y:S02]  /*1be0*/  SYNCS.PHASECHK.TRANS64.TRYWAIT P1, [R8+URZ+0x2a830], R3 ;  /* 0x02a83003080075a7 */ /* 0x000e64000802017f */
[----:B-1----:R-:W-:Y:S05]  /*1bf0*/  @!P1 BRA `(.L_x_192) ;  /* 0x000000d400449947 */ /* 0x002fea0003800000 */
.L_x_191:
[----:B------:R-:W-:Y:S05]  /*1c00*/  WARPSYNC.ALL ;  /* 0x0000000000007948 */ /* 0x000fea0003800000 */
[----:B------:R-:W-:Y:S01]  /*1c10*/  UIADD3 UR43, UR43, 0x18400, URZ ;  /* 0x000184002b2b7890 */ /* 0x000fe2000fffe03f */
[----:B------:R-:W-:Y:S01]  /*1c20*/  WARPGROUP.ARRIVE ;  /* 0x00000000000079c5 */ /* 0x000fe20000000000 */
[----:B------:R-:W-:Y:S02]  /*1c30*/  ULOP3.LUT UR4, UR44, 0x10000, URZ, 0xfc, !UPT ;  /* 0x000100002c047892 */ /* 0x000fe4000f8efc3f */
[----:B------:R-:W-:Y:S01]  /*1c40*/  USHF.R.U32.HI UR43, URZ, 0x4, UR43 ;  /* 0x000000043f2b7899 */ /* 0x000fe2000801162b */
[----:B------:R-:W-:Y:S01]  /*1c50*/  UMOV UR13, 0x40000040 ;  /* 0x40000040000d7882 */ /* 0x000fe20000000000 */
[----:B------:R-:W-:-:S02]  /*1c60*/  UMOV UR15, 0x40000040 ;  /* 0x40000040000f7882 */ /* 0x000fc40000000000 */
[----:B------:R-:W-:Y:S01]  /*1c70*/  ULOP3.LUT UR10, UR43, 0x3fff, URZ, 0xc0, !UPT ;  /* 0x00003fff2b0a7892 */ /* 0x000fe2000f8ec03f */
[----:B------:R-:W-:Y:S01]  /*1c80*/  IMAD.U32 R5, RZ, RZ, UR13 ;  /* 0x0000000dff057e24 */ /* 0x000fe2000f8e00ff */
[----:B------:R-:W-:Y:S01]  /*1c90*/  UMOV UR12, UR4 ;  /* 0x00000004000c7c82 */ /* 0x000fe20008000000 */
[----:B------:R-:W-:Y:S01]  /*1ca0*/  UIADD3 UR6, UR4, 0x2, URZ ;  /* 0x0000000204067890 */ /* 0x000fe2000fffe03f */
[----:B------:R-:W-:Y:S01]  /*1cb0*/  IMAD.U32 R4, RZ, RZ, UR12 ;  /* 0x0000000cff047e24 */ /* 0x000fe2000f8e00ff */
[----:B------:R-:W-:Y:S02]  /*1cc0*/  ULOP3.LUT UR10, UR10, 0x10000, URZ, 0xfc, !UPT ;  /* 0x000100000a0a7892 */ /* 0x000fe4000f8efc3f */
[----:B------:R-:W-:Y:S02]  /*1cd0*/  UIADD3 UR56, UR4, 0x4, URZ ;  /* 0x0000000404387890 */ /* 0x000fe4000fffe03f */
[----:B------:R-:W-:Y:S01]  /*1ce0*/  UIMAD UR5, UR38, 0x900, UR10 ;  /* 0x00000900260578a4 */ /* 0x000fe2000f8e020a */
[----:B------:R-:W-:Y:S01]  /*1cf0*/  UMOV UR57, 0x40000040 ;  /* 0x4000004000397882 */ /* 0x000fe20000000000 */
[----:B------:R-:W-:-:S02]  /*1d00*/  UMOV UR59, 0x40000040 ;  /* 0x40000040003b7882 */ /* 0x000fc40000000000 */
[----:B------:R-:W-:Y:S02]  /*1d10*/  UIADD3 UR7, UR5, 0x2, URZ ;  /* 0x0000000205077890 */ /* 0x000fe4000fffe03f */
[----:B------:R-:W-:Y:S02]  /*1d20*/  UIADD3 UR58, UR5, 0x4, URZ ;  /* 0x00000004053a7890 */ /* 0x000fe4000fffe03f */
[----:B------:R-:W-:Y:S01]  /*1d30*/  UMOV UR14, UR5 ;  /* 0x00000005000e7c82 */ /* 0x000fe20008000000 */
[----:B------:R-:W-:Y:S01]  /*1d40*/  UIADD3 UR52, UR4, 0x6, URZ ;  /* 0x0000000604347890 */ /* 0x000fe2000fffe03f */
[----:B------:R-:W-:Y:S01]  /*1d50*/  HGMMA.64x96x16.F32.BF16 R24, gdesc[UR12], RZ, !UPT, gsb0 ;  /* 0x016000000c1879f0 */ /* 0x000fe2000c0018ff */
[----:B------:R-:W-:Y:S01]  /*1d60*/  UMOV UR12, UR6 ;  /* 0x00000006000c7c82 */ /* 0x000fe20008000000 */
[----:B------:R-:W-:Y:S01]  /*1d70*/  UMOV UR13, 0x40000040 ;  /* 0x40000040000d7882 */ /* 0x000fe20000000000 */
[----:B------:R-:W-:Y:S01]  /*1d80*/  UMOV UR14, UR7 ;  /* 0x00000007000e7c82 */ /* 0x000fe20008000000 */
[----:B------:R-:W-:Y:S01]  /*1d90*/  UMOV UR15, 0x40000040 ;  /* 0x40000040000f7882 */ /* 0x000fe20000000000 */
[----:B------:R-:W-:Y:S01]  /*1da0*/  UIADD3 UR54, UR5, 0x6, URZ ;  /* 0x0000000605367890 */ /* 0x000fe2000fffe03f */
[----:B------:R-:W-:Y:S01]  /*1db0*/  IMAD.U32 R6, RZ, RZ, UR12 ;  /* 0x0000000cff067e24 */ /* 0x000fe2000f8e00ff */
[----:B------:R-:W-:Y:S01]  /*1dc0*/  UMOV UR53, 0x40000040 ;  /* 0x4000004000357882 */ /* 0x000fe20000000000 */
[----:B------:R-:W-:Y:S01]  /*1dd0*/  UMOV UR55, 0x40000040 ;  /* 0x4000004000377882 */ /* 0x000fe20000000000 */
[----:B------:R-:W-:Y:S01]  /*1de0*/  UIADD3 UR48, UR4, 0x400, URZ ;  /* 0x0000040004307890 */ /* 0x000fe2000fffe03f */
[----:B------:R-:W-:Y:S01]  /*1df0*/  IMAD.U32 R7, RZ, RZ, UR13 ;  /* 0x0000000dff077e24 */ /* 0x000fe2000f8e00ff */
        /* <DEDUP_REMOVED lines=27> */
[----:B------:R-:W-:-:S02]  /*1fb0*/  WARPGROUP.DEPBAR.LE gsb0, 0x0 ;  /* 0x00008000000079c5 */ /* 0x000fc40000010000 */
[----:B------:R-:W-:-:S06]  /*1fc0*/  WARPGROUP.ARRIVE ;  /* 0x00000000000079c5 */ /* 0x000fcc0000000000 */
[----:B------:R-:W-:Y:S01]  /*1fd0*/  HGMMA.64x96x16.F32.BF16 R24, gdesc[UR12], R24, gsb0 ;  /* 0x016000000c1879f0 */ /* 0x000fe20008001818 */
        /* <DEDUP_REMOVED lines=37> */
.L_x_193:
[----:B------:R-:W-:Y:S01]  /*2230*/  IMAD.U32 R0, RZ, RZ, UR41 ;  /* 0x00000029ff007e24 */ /* 0x000fe2000f8e00ff */
[----:B------:R-:W-:Y:S01]  /*2240*/  ULDC UR4, c[0x0][0x988] ;  /* 0x0002620000047ab9 */ /* 0x000fe20000000800 */
[----:B01----:R-:W-:Y:S01]  /*2250*/  IMAD.U32 R3, RZ, RZ, UR40 ;  /* 0x00000028ff037e24 */ /* 0x003fe2000f8e00ff */
[----:B------:R-:W-:Y:S01]  /*2260*/  P2R R15, PR, RZ, 0x1 ;  /* 0x00000001ff0f7803 */ /* 0x000fe20000000000 */
[----:B------:R-:W-:Y:S01]  /*2270*/  UIADD3 UR40, UR40, -0x2, URZ ;  /* 0xfffffffe28287890 */ /* 0x000fe2000fffe03f */
[----:B------:R-:W-:Y:S01]  /*2280*/  IADD3 R0, R0, 0x60, -R173 ;  /* 0x0000006000007810 */ /* 0x000fe20007ffe8ad */
[--C-:B------:R-:W-:Y:S02]  /*2290*/  IMAD.MOV.U32 R85, RZ, RZ, R87.reuse ;  /* 0x000000ffff557224 */ /* 0x100fe400078e0057 */
[----:B------:R-:W-:Y:S01]  /*22a0*/  UISETP.GE.AND UP0, UPT, UR40, UR60, UPT ;  /* 0x0000003c2800728c */ /* 0x000fe2000bf06270 */
[----:B------:R-:W-:Y:S02]  /*22b0*/  IMAD.MOV.U32 R83, RZ, RZ, R87 ;  /* 0x000000ffff537224 */ /* 0x000fe400078e0057 */
[----:B------:R-:W-:-:S02]  /*22c0*/  IMAD R0, R3, -0x60, R0 ;  /* 0xffffffa003007824 */ /* 0x000fc400078e0200 */
[--C-:B------:R-:W-:Y:S02]  /*22d0*/  IMAD.MOV.U32 R81, RZ, RZ, R87.reuse ;  /* 0x000000ffff517224 */ /* 0x100fe400078e0057 */
[--C-:B------:R-:W-:Y:S01]  /*22e0*/  IMAD.MOV.U32 R79, RZ, RZ, R87.reuse ;  /* 0x000000ffff4f7224 */ /* 0x100fe200078e0057 */
[C---:B------:R-:W-:Y:S01]  /*22f0*/  ISETP.GT.AND P6, PT, R0.reuse, RZ, PT ;  /* 0x000000ff0000720c */ /* 0x040fe20003fc4270 */
[--C-:B------:R-:W-:Y:S01]  /*2300*/  IMAD.MOV.U32 R77, RZ, RZ, R87.reuse ;  /* 0x000000ffff4d7224 */ /* 0x100fe200078e0057 */
[C---:B------:R-:W-:Y:S01]  /*2310*/  ISETP.GT.AND P5, PT, R0.reuse, 0x1, PT ;  /* 0x000000010000780c */ /* 0x040fe20003fa4270 */
[--C-:B------:R-:W-:Y:S01]  /*2320*/  IMAD.MOV.U32 R75, RZ, RZ, R87.reuse ;  /* 0x000000ffff4b7224 */ /* 0x100fe200078e0057 */
[----:B------:R-:W-:Y:S01]  /*2330*/  ISETP.GT.AND P4, PT, R0, 0x8, PT ;  /* 0x000000080000780c */ /* 0x000fe20003f84270 */
[----:B------:R-:W-:Y:S01]  /*2340*/  IMAD.MOV.U32 R73, RZ, RZ, R87 ;  /* 0x000000ffff497224 */ /* 0x000fe200078e0057 */
[----:B------:R-:W-:Y:S02]  /*2350*/  FSEL R10, R24, -INF , P6 ;  /* 0xff800000180a7808 */ /* 0x000fe40003000000 */
[----:B------:R-:W-:-:S02]  /*2360*/  FSEL R25, R25, -INF , P5 ;  /* 0xff80000019197808 */ /* 0x000fc40002800000 */
[----:B------:R-:W-:Y:S02]  /*2370*/  ISETP.GT.AND P3, PT, R0, 0x9, PT ;  /* 0x000000090000780c */ /* 0x000fe40003f64270 */
[----:B------:R-:W-:Y:S02]  /*2380*/  FSEL R72, R28, -INF , P4 ;  /* 0xff8000001c487808 */ /* 0x000fe40002000000 */
[----:B------:R-:W-:Y:S02]  /*2390*/  FMNMX.FTZ R3, R10, R25, !PT ;  /* 0x000000190a037209 */ /* 0x000fe40007810000 */
[----:B------:R-:W-:Y:S02]  /*23a0*/  ISETP.GT.AND P2, PT, R0, 0x10, PT ;  /* 0x000000100000780c */ /* 0x000fe40003f44270 */
[----:B------:R-:W-:Y:S02]  /*23b0*/  FSEL R74, R29, -INF , P3 ;  /* 0xff8000001d4a7808 */ /* 0x000fe40001800000 */
[----:B------:R-:W-:-:S02]  /*23c0*/  FMNMX.FTZ R3, R72, R3, !PT ;  /* 0x0000000348037209 */ /* 0x000fc40007810000 */
[----:B------:R-:W-:Y:S02]  /*23d0*/  ISETP.GT.AND P1, PT, R0, 0x11, PT ;  /* 0x000000110000780c */ /* 0x000fe40003f24270 */
[----:B------:R-:W-:Y:S02]  /*23e0*/  FSEL R76, R32, -INF , P2 ;  /* 0xff800000204c7808 */ /* 0x000fe40001000000 */
[----:B------:R-:W-:Y:S02]  /*23f0*/  FMNMX.FTZ R3, R74, R3, !PT ;  /* 0x000000034a037209 */ /* 0x000fe40007810000 */
[----:B------:R-:W-:Y:S02]  /*2400*/  FSEL R26, R26, -INF , P6 ;  /* 0xff8000001a1a7808 */ /* 0x000fe40003000000 */
[----:B------:R-:W-:Y:S02]  /*2410*/  ISETP.GT.AND P6, PT, R0, 0x18, PT ;  /* 0x000000180000780c */ /* 0x000fe40003fc4270 */
[----:B------:R-:W-:-:S02]  /*2420*/  FSEL R78, R33, -INF , P1 ;  /* 0xff800000214e7808 */ /* 0x000fc40000800000 */
[----:B------:R-:W-:Y:S02]  /*2430*/  FMNMX.FTZ R3, R76, R3, !PT ;  /* 0x000000034c037209 */ /* 0x000fe40007810000 */
[----:B------:R-:W-:Y:S02]  /*2440*/  FSEL R27, R27, -INF , P5 ;  /* 0xff8000001b1b7808 */ /* 0x000fe40002800000 */
[----:B------:R-:W-:Y:S02]  /*2450*/  ISETP.GT.AND P5, PT, R0, 0x19, PT ;  /* 0x000000190000780c */ /* 0x000fe40003fa4270 */
[----:B------:R-:W-:Y:S02]  /*2460*/  FSEL R80, R36, -INF , P6 ;  /* 0xff80000024507808 */ /* 0x000fe40003000000 */
[----:B------:R-:W-:Y:S02]  /*2470*/  FMNMX.FTZ R3, R78, R3, !PT ;  /* 0x000000034e037209 */ /* 0x000fe40007810000 */
[----:B------:R-:W-:-:S02]  /*2480*/  FSEL R30, R30, -INF , P4 ;  /* 0xff8000001e1e7808 */ /* 0x000fc40002000000 */
        /* <DEDUP_REMOVED lines=25> */
[----:B------:R-:W-:Y:S01]  /*2620*/  FSEL R90, R49, -INF , P5 ;  /* 0xff800000315a7808 */ /* 0x000fe20002800000 */
[----:B------:R-:W-:Y:S01]  /*2630*/  IMAD.MOV.U32 R49, RZ, RZ, R87 ;  /* 0x000000ffff317224 */ /* 0x000fe200078e0057 */
[----:B------:R-:W-:Y:S02]  /*2640*/  FMNMX.FTZ R3, R48, R3, !PT ;  /* 0x0000000330037209 */ /* 0x000fe40007810000 */
[----:B------:R-:W-:Y:S02]  /*2650*/  FSEL R24, R43, -INF , P3 ;  /* 0xff8000002b187808 */ /* 0x000fe40001800000 */
[----:B------:R-:W-:Y:S02]  /*2660*/  ISETP.GT.AND P3, PT, R0, 0x39, PT ;  /* 0x000000390000780c */ /* 0x000fe40003f64270 */
[----:B------:R-:W-:-:S02]  /*2670*/  FSEL R52, R52, -INF , P4 ;  /* 0xff80000034347808 */ /* 0x000fc40002000000 */
[----:B------:R-:W-:Y:S02]  /*2680*/  FMNMX.FTZ R3, R90, R3, !PT ;  /* 0x000000035a037209 */ /* 0x000fe40007810000 */
[----:B------:R-:W-:Y:S02]  /*2690*/  FSEL R46, R46, -INF , P2 ;  /* 0xff8000002e2e7808 */ /* 0x000fe40001000000 */
[----:B------:R-:W-:Y:S02]  /*26a0*/  ISETP.GT.AND P2, PT, R0, 0x40, PT ;  /* 0x000000400000780c */ /* 0x000fe40003f44270 */
[----:B------:R-:W-:Y:S01]  /*26b0*/  FSEL R92, R53, -INF , P3 ;  /* 0xff800000355c7808 */ /* 0x000fe20001800000 */
[--C-:B------:R-:W-:Y:S01]  /*26c0*/  IMAD.MOV.U32 R53, RZ, RZ, R87.reuse ;  /* 0x000000ffff357224 */ /* 0x100fe200078e0057 */
        /* <DEDUP_REMOVED lines=8> */
[----:B------:R-:W-:Y:S01]  /*2750*/  FSEL R94, R57, -INF , P1 ;  /* 0xff800000395e7808 */ /* 0x000fe20000800000 */
[----:B------:R-:W-:Y:S01]  /*2760*/  IMAD.MOV.U32 R57, RZ, RZ, R87 ;  /* 0x000000ffff397224 */ /* 0x000fe200078e0057 */
        /* <DEDUP_REMOVED lines=8> */
[----:B------:R-:W-:Y:S01]  /*27f0*/  FSEL R96, R61, -INF , P5 ;  /* 0xff8000003d607808 */ /* 0x000fe20002800000 */
[--C-:B------:R-:W-:Y:S01]  /*2800*/  IMAD.MOV.U32 R61, RZ, RZ, R87.reuse ;  /* 0x000000ffff3d7224 */ /* 0x100fe200078e0057 */
        /* <DEDUP_REMOVED lines=16> */
[----:B------:R-:W-:Y:S01]  /*2910*/  FSEL R104, R69, -INF , P1 ;  /* 0xff80000045687808 */ /* 0x000fe20000800000 */
[----:B------:R-:W-:Y:S01]  /*2920*/  IMAD.MOV.U32 R69, RZ, RZ, R87 ;  /* 0x000000ffff457224 */ /* 0x000fe200078e0057 */
[----:B------:R-:W-:Y:S02]  /*2930*/  FMNMX.FTZ R3, R102, R3, !PT ;  /* 0x0000000366037209 */ /* 0x000fe40007810000 */
[----:B------:R-:W-:Y:S02]  /*2940*/  FSEL R62, R62, -INF , P6 ;  /* 0xff8000003e3e7808 */ /* 0x000fe40003000000 */
[----:B------:R-:W-:-:S02]  /*2950*/  FMNMX.FTZ R11, R104, R3, !PT ;  /* 0x00000003680b7209 */ /* 0x000fc40007810000 */
[----:B------:R-:W-:Y:S02]  /*2960*/  MOV R3, UR4 ;  /* 0x0000000400037c02 */ /* 0x000fe40008000f00 */
[----:B------:R-:W-:Y:S01]  /*2970*/  FSEL R64, R63, -INF , P5 ;  /* 0xff8000003f407808 */ /* 0x000fe20002800000 */
[----:B------:R-:W0:Y:S01]  /*2980*/  SHFL.BFLY PT, R0, R11, 0x2, 0x1f ;  /* 0x0c401f000b007f89 */ /* 0x000e2200000e0000 */
[----:B------:R-:W-:Y:S01]  /*2990*/  FSEL R66, R66, -INF , P4 ;  /* 0xff80000042427808 */ /* 0x000fe20002000000 */
[----:B------:R-:W-:Y:S01]  /*29a0*/  IMAD.MOV.U32 R63, RZ, RZ, R87 ;  /* 0x000000ffff3f7224 */ /* 0x000fe200078e0057 */
[----:B------:R-:W-:Y:S02]  /*29b0*/  FSEL R68, R67, -INF , P3 ;  /* 0xff80000043447808 */ /* 0x000fe40001800000 */
[----:B------:R-:W-:Y:S02]  /*29c0*/  FSEL R70, R70, -INF , P2 ;  /* 0xff80000046467808 */ /* 0x000fe40001000000 */
[----:B------:R-:W-:-:S02]  /*29d0*/  R2UR UR4, R8 ;  /* 0x00000000080472ca */ /* 0x000fc400000e0000 */
[----:B------:R-:W-:-:S11]  /*29e0*/  MOV R67, R87 ;  /* 0x0000005700437202 */ /* 0x000fd60000000f00 */
[----:B------:R-:W-:Y:S01]  /*29f0*/  UIADD3 UR4, UR4, 0x2a840, URZ ;  /* 0x0002a84004047890 */ /* 0x000fe2000fffe03f */
[----:B0-----:R-:W-:-:S03]  /*2a00*/  FMNMX.FTZ R13, R11, R0, !PT ;  /* 0x000000000b0d7209 */ /* 0x001fc60007810000 */
[----:B------:R-:W-:Y:S02]  /*2a10*/  UPRMT UR4, UR42, 0x654, UR4 ;  /* 0x000006542a047896 */ /* 0x000fe40008000004 */
[----:B------:R-:W0:Y:S07]  /*2a20*/  SHFL.BFLY PT, R0, R13, 0x1, 0x1f ;  /* 0x0c201f000d007f89 */ /* 0x000e2e00000e0000 */
[----:B------:R-:W-:Y:S01]  /*2a30*/  SYNCS.ARRIVE.TRANS64.RED.A1T0 RZ, [UR4], RZ ;  /* 0x000000ffffff79a7 */ /* 0x000fe20008100404 */
        /* <DEDUP_REMOVED lines=42> */
[----:B------:R-:W-:Y:S01]  /*2ce0*/  FFMA.FTZ R102, R102, R3, -R29 ;  /* 0x0000000366667223 */ /* 0x000fe2000001081d */
[----:B------:R-:W-:Y:S01]  /*2cf0*/  FMNMX.FTZ R13, R28, R13, !PT ;  /* 0x0000000d1c0d7209 */ /* 0x000fe20007810000 */
[----:B------:R1:W-:Y:S01]  /*2d00*/  MUFU.EX2 R11, R74 ;  /* 0x0000004a000b7308 */ /* 0x0003e20000000800 */
[----:B0-----:R-:W-:Y:S01]  /*2d10*/  FADD.FTZ R43, R136, R9 ;  /* 0x00000009882b7221 */ /* 0x001fe20000010000 */
[----:B------:R-:W-:Y:S01]  /*2d20*/  F2FP.BF16.F32.PACK_AB R136, R9, R136 ;  /* 0x000000880988723e */ /* 0x000fe200000010ff */
[----:B------:R-:W-:Y:S01]  /*2d30*/  FFMA.FTZ R29, R104, R3, -R29 ;  /* 0x00000003681d7223 */ /* 0x000fe2000001081d */
[----:B------:R-:W-:Y:S01]  /*2d40*/  FMNMX.FTZ R13, R50, R13, !PT ;  /* 0x0000000d320d7209 */ /* 0x000fe20007810000 */
[----:B------:R-:W-:-:S02]  /*2d50*/  IMAD.MOV.U32 R84, RZ, RZ, R87 ;  /* 0x000000ffff547224 */ /* 0x000fc400078e0057 */
[--C-:B------:R-:W-:Y:S01]  /*2d60*/  IMAD.MOV.U32 R80, RZ, RZ, R87.reuse ;  /* 0x000000ffff507224 */ /* 0x100fe200078e0057 */
[----:B------:R-:W-:Y:S01]  /*2d70*/  FMNMX.FTZ R15, R32, R13, !PT ;  /* 0x0000000d200f7209 */ /* 0x000fe20007810000 */
[----:B------:R-:W-:Y:S01]  /*2d80*/  MUFU.EX2 R142, R142 ;  /* 0x0000008e008e7308 */ /* 0x000fe20000000800 */
[--C-:B------:R-:W-:Y:S02]  /*2d90*/  IMAD.MOV.U32 R76, RZ, RZ, R87.reuse ;  /* 0x000000ffff4c7224 */ /* 0x100fe400078e0057 */
[----:B------:R-:W-:Y:S01]  /*2da0*/  FMNMX.FTZ R15, R54, R15, !PT ;  /* 0x0000000f360f7209 */ /* 0x000fe20007810000 */
[--C-:B-1----:R-:W-:Y:S02]  /*2db0*/  IMAD.MOV.U32 R74, RZ, RZ, R87.reuse ;  /* 0x000000ffff4a7224 */ /* 0x102fe400078e0057 */
[----:B------:R-:W-:Y:S01]  /*2dc0*/  IMAD.MOV.U32 R71, RZ, RZ, R87 ;  /* 0x000000ffff477224 */ /* 0x000fe200078e0057 */
[----:B------:R-:W-:Y:S01]  /*2dd0*/  FMNMX.FTZ R15, R36, R15, !PT ;  /* 0x0000000f240f7209 */ /* 0x000fe20007810000 */
[----:B------:R0:W-:Y:S03]  /*2de0*/  MUFU.EX2 R13, R78 ;  /* 0x0000004e000d7308 */ /* 0x0001e60000000800 */
[----:B------:R-:W-:-:S04]  /*2df0*/  FMNMX.FTZ R15, R58, R15, !PT ;  /* 0x0000000f3a0f7209 */ /* 0x000fc80007810000 */
[----:B------:R-:W-:Y:S01]  /*2e00*/  FMNMX.FTZ R21, R40, R15, !PT ;  /* 0x0000000f28157209 */ /* 0x000fe20007810000 */
[----:B------:R-:W-:Y:S01]  /*2e10*/  MUFU.EX2 R144, R144 ;  /* 0x0000009000907308 */ /* 0x000fe20000000800 */
[----:B0-----:R-:W-:Y:S02]  /*2e20*/  MOV R78, R87 ;  /* 0x00000057004e7202 */ /* 0x001fe40000000f00 */
[----:B------:R-:W-:-:S04]  /*2e30*/  FMNMX.FTZ R21, R62, R21, !PT ;  /* 0x000000153e157209 */ /* 0x000fc80007810000 */
[----:B------:R-:W-:Y:S01]  /*2e40*/  FMNMX.FTZ R21, R64, R21, !PT ;  /* 0x0000001540157209 */ /* 0x000fe20007810000 */
[----:B------:R0:W-:Y:S03]  /*2e50*/  MUFU.EX2 R15, R82 ;  /* 0x00000052000f7308 */ /* 0x0001e60000000800 */
[----:B------:R-:W-:-:S04]  /*2e60*/  FMNMX.FTZ R21, R66, R21, !PT ;  /* 0x0000001542157209 */ /* 0x000fc80007810000 */
[----:B------:R-:W-:Y:S01]  /*2e70*/  FMNMX.FTZ R21, R68, R21, !PT ;  /* 0x0000001544157209 */ /* 0x000fe20007810000 */
[----:B------:R1:W-:Y:S01]  /*2e80*/  MUFU.EX2 R31, R86 ;  /* 0x00000056001f7308 */ /* 0x0003e20000000800 */
[----:B0-----:R-:W-:Y:S02]  /*2e90*/  IMAD.MOV.U32 R82, RZ, RZ, R87 ;  /* 0x000000ffff527224 */ /* 0x001fe400078e0057 */
[----:B------:R-:W-:-:S04]  /*2ea0*/  FMNMX.FTZ R21, R70, R21, !PT ;  /* 0x0000001546157209 */ /* 0x000fc80007810000 */
[----:B------:R-:W-:Y:S01]  /*2eb0*/  FMNMX.FTZ R21, R72, R21, !PT ;  /* 0x0000001548157209 */ /* 0x000fe20007810000 */
[----:B------:R-:W-:Y:S01]  /*2ec0*/  MUFU.EX2 R44, R44 ;  /* 0x0000002c002c7308 */ /* 0x000fe20000000800 */
[----:B-1----:R-:W-:-:S03]  /*2ed0*/  IMAD.MOV.U32 R86, RZ, RZ, R87 ;  /* 0x000000ffff567224 */ /* 0x002fc600078e0057 */
[----:B------:R-:W0:Y:S04]  /*2ee0*/  SHFL.BFLY PT, R10, R21, 0x2, 0x1f ;  /* 0x0c401f00150a7f89 */ /* 0x000e2800000e0000 */
[----:B------:R-:W1:Y:S08]  /*2ef0*/  MUFU.EX2 R33, R88 ;  /* 0x0000005800217308 */ /* 0x000e700000000800 */
[----:B------:R-:W-:Y:S08]  /*2f00*/  MUFU.EX2 R48, R48 ;  /* 0x0000003000307308 */ /* 0x000ff00000000800 */
[----:B------:R-:W2:Y:S01]  /*2f10*/  MUFU.EX2 R35, R90 ;  /* 0x0000005a00237308 */ /* 0x000ea20000000800 */
[----:B-1----:R-:W-:-:S02]  /*2f20*/  F2FP.BF16.F32.PACK_AB R146, R33, R44 ;  /* 0x0000002c2192723e */ /* 0x002fc400000010ff */
[----:B0-----:R-:W-:-:S05]  /*2f30*/  FMNMX.FTZ R25, R21, R10, !PT ;  /* 0x0000000a15197209 */ /* 0x001fca0007810000 */
[----:B------:R-:W-:Y:S01]  /*2f40*/  MUFU.EX2 R52, R52 ;  /* 0x0000003400347308 */ /* 0x000fe20000000800 */
[----:B------:R-:W0:Y:S07]  /*2f50*/  SHFL.BFLY PT, R10, R25, 0x1, 0x1f ;  /* 0x0c201f00190a7f89 */ /* 0x000e2e00000e0000 */
[----:B------:R-:W1:Y:S01]  /*2f60*/  MUFU.EX2 R37, R92 ;  /* 0x0000005c00257308 */ /* 0x000e620000000800 */
[----:B--2---:R-:W-:-:S07]  /*2f70*/  F2FP.BF16.F32.PACK_AB R148, R35, R48 ;  /* 0x000000302394723e */ /* 0x004fce00000010ff */
[----:B------:R-:W-:Y:S08]  /*2f80*/  MUFU.EX2 R56, R56 ;  /* 0x0000003800387308 */ /* 0x000ff00000000800 */
[----:B------:R-:W2:Y:S01]  /*2f90*/  MUFU.EX2 R21, R94 ;  /* 0x0000005e00157308 */ /* 0x000ea20000000800 */
[----:B0-----:R-:W-:Y:S02]  /*2fa0*/  FMNMX.FTZ R10, R25, R10, !PT ;  /* 0x0000000a190a7209 */ /* 0x001fe40007810000 */
[----:B-1----:R-:W-:-:S02]  /*2fb0*/  F2FP.BF16.F32.PACK_AB R150, R37, R52 ;  /* 0x000000342596723e */ /* 0x002fc400000010ff */
[C---:B------:R-:W-:Y:S01]  /*2fc0*/  FSETP.NEU.FTZ.AND P1, PT, R10.reuse, -INF , PT ;  /* 0xff8000000a00780b */ /* 0x040fe20003f3d000 */
[----:B------:R-:W-:Y:S02]  /*2fd0*/  FMUL.FTZ R41, R10, R3 ;  /* 0x000000030a297220 */ /* 0x000fe40000410000 */
[----:B------:R-:W-:Y:S03]  /*2fe0*/  MUFU.EX2 R60, R60 ;  /* 0x0000003c003c7308 */ /* 0x000fe60000000800 */
[----:B------:R-:W-:Y:S02]  /*2ff0*/  FSEL R41, R41, RZ, P1 ;  /* 0x000000ff29297208 */ /* 0x000fe40000800000 */
[----:B------:R-:W-:-:S03]  /*3000*/  PLOP3.LUT P1, PT, PT, PT, UP0, 0x80, 0x0 ;  /* 0x000000000000781c */ /* 0x000fc60003f2f008 */
        /* <DEDUP_REMOVED lines=22> */
[----:B------:R-:W1:Y:S01]  /*3170*/  MUFU.EX2 R30, R30 ;  /* 0x0000001e001e7308 */ /* 0x000e620000000800 */
[-CC-:B------:R-:W-:Y:S01]  /*3180*/  FFMA.FTZ R66, R66, R3.reuse, -R41.reuse ;  /* 0x0000000342427223 */ /* 0x180fe20000010829 */
[-CC-:B------:R-:W-:Y:S01]  /*3190*/  FFMA.FTZ R68, R68, R3.reuse, -R41.reuse ;  /* 0x0000000344447223 */ /* 0x180fe20000010829 */
[-CC-:B------:R-:W-:Y:S01]  /*31a0*/  FFMA.FTZ R70, R70, R3.reuse, -R41.reuse ;  /* 0x0000000346467223 */ /* 0x180fe20000010829 */
[----:B------:R-:W-:Y:S01]  /*31b0*/  FFMA.FTZ R41, R72, R3, -R41 ;  /* 0x0000000348297223 */ /* 0x000fe20000010829 */
[----:B--2---:R-:W-:Y:S01]  /*31c0*/  F2FP.BF16.F32.PACK_AB R152, R21, R56 ;  /* 0x000000381598723e */ /* 0x004fe200000010ff */
[----:B------:R-:W-:-:S02]  /*31d0*/  IMAD.MOV.U32 R72, RZ, RZ, R87 ;  /* 0x000000ffff487224 */ /* 0x000fc400078e0057 */
[----:B------:R2:W3:Y:S01]  /*31e0*/  MUFU.EX2 R139, R12 ;  /* 0x0000000c008b7308 */ /* 0x0004e20000000800 */
[----:B0-----:R-:W-:-:S07]  /*31f0*/  F2FP.BF16.F32.PACK_AB R137, R27, R26 ;  /* 0x0000001a1b89723e */ /* 0x001fce00000010ff */
[----:B------:R-:W0:Y:S01]  /*3200*/  MUFU.EX2 R34, R34 ;  /* 0x0000002200227308 */ /* 0x000e220000000800 */
[----:B--2---:R-:W-:Y:S01]  /*3210*/  FADD.FTZ R12, R138, R43 ;  /* 0x0000002b8a0c7221 */ /* 0x004fe20000010000 */
[----:B------:R-:W-:-:S03]  /*3220*/  F2FP.BF16.F32.PACK_AB R138, R11, R138 ;  /* 0x0000008a0b8a723e */ /* 0x000fc600000010ff */
[----:B------:R-:W-:-:S03]  /*3230*/  FADD.FTZ R43, R11, R12 ;  /* 0x0000000c0b2b7221 */ /* 0x000fc60000010000 */
[----:B------:R2:W4:Y:S01]  /*3240*/  MUFU.EX2 R141, R14 ;  /* 0x0000000e008d7308 */ /* 0x0005220000000800 */
[----:B------:R-:W-:Y:S01]  /*3250*/  FADD.FTZ R12, R140, R43 ;  /* 0x0000002b8c0c7221 */ /* 0x000fe20000010000 */
[----:B------:R-:W-:Y:S01]  /*3260*/  FADD.FTZ R43, R26, R27 ;  /* 0x0000001b1a2b7221 */ /* 0x000fe20000010000 */
[C---:B------:R-:W-:Y:S01]  /*3270*/  F2FP.BF16.F32.PACK_AB R140, R13.reuse, R140 ;  /* 0x0000008c0d8c723e */ /* 0x040fe200000010ff */
[----:B------:R-:W-:Y:S02]  /*3280*/  IMAD.MOV.U32 R27, RZ, RZ, R87 ;  /* 0x000000ffff1b7224 */ /* 0x000fe400078e0057 */
[----:B------:R-:W-:Y:S01]  /*3290*/  FADD.FTZ R45, R13, R12 ;  /* 0x0000000c0d2d7221 */ /* 0x000fe20000010000 */
[----:B-1----:R-:W-:Y:S01]  /*32a0*/  FADD.FTZ R12, R30, R43 ;  /* 0x0000002b1e0c7221 */ /* 0x002fe20000010000 */
[----:B------:R-:W-:Y:S01]  /*32b0*/  IMAD.MOV.U32 R26, RZ, RZ, R87 ;  /* 0x000000ffff1a7224 */ /* 0x000fe200078e0057 */
[----:B------:R-:W1:Y:S01]  /*32c0*/  MUFU.EX2 R38, R38 ;  /* 0x0000002600267308 */ /* 0x000e620000000800 */
[----:B--2---:R-:W-:Y:S01]  /*32d0*/  FADD.FTZ R14, R142, R45 ;  /* 0x0000002d8e0e7221 */ /* 0x004fe20000010000 */
[C---:B---3--:R-:W-:Y:S01]  /*32e0*/  FADD.FTZ R43, R139.reuse, R12 ;  /* 0x0000000c8b2b7221 */ /* 0x048fe20000010000 */
[----:B------:R-:W-:Y:S01]  /*32f0*/  F2FP.BF16.F32.PACK_AB R139, R139, R30 ;  /* 0x0000001e8b8b723e */ /* 0x000fe200000010ff */
[----:B------:R-:W-:-:S02]  /*3300*/  IMAD.MOV.U32 R30, RZ, RZ, R87 ;  /* 0x000000ffff1e7224 */ /* 0x000fc400078e0057 */
[C---:B------:R-:W-:Y:S01]  /*3310*/  FADD.FTZ R45, R15.reuse, R14 ;  /* 0x0000000e0f2d7221 */ /* 0x040fe20000010000 */
[----:B0-----:R-:W-:Y:S01]  /*3320*/  FADD.FTZ R12, R34, R43 ;  /* 0x0000002b220c7221 */ /* 0x001fe20000010000 */
[----:B------:R-:W-:Y:S01]  /*3330*/  F2FP.BF16.F32.PACK_AB R142, R15, R142 ;  /* 0x0000008e0f8e723e */ /* 0x000fe200000010ff */
[----:B------:R-:W0:Y:S01]  /*3340*/  MUFU.EX2 R143, R20 ;  /* 0x00000014008f7308 */ /* 0x000e220000000800 */
[----:B------:R-:W-:Y:S01]  /*3350*/  FADD.FTZ R14, R144, R45 ;  /* 0x0000002d900e7221 */ /* 0x000fe20000010000 */
[----:B----4-:R-:W-:Y:S01]  /*3360*/  FADD.FTZ R43, R141, R12 ;  /* 0x0000000c8d2b7221 */ /* 0x010fe20000010000 */
[C---:B------:R-:W-:Y:S02]  /*3370*/  F2FP.BF16.F32.PACK_AB R144, R31.reuse, R144 ;  /* 0x000000901f90723e */ /* 0x040fe400000010ff */
[----:B------:R-:W-:Y:S01]  /*3380*/  FADD.FTZ R45, R31, R14 ;  /* 0x0000000e1f2d7221 */ /* 0x000fe20000010000 */
[----:B------:R-:W-:Y:S01]  /*3390*/  F2FP.BF16.F32.PACK_AB R141, R141, R34 ;  /* 0x000000228d8d723e */ /* 0x000fe200000010ff */
[----:B------:R-:W-:Y:S01]  /*33a0*/  IMAD.MOV.U32 R31, RZ, RZ, R87 ;  /* 0x000000ffff1f7224 */ /* 0x000fe200078e0057 */
[----:B------:R-:W2:Y:S01]  /*33b0*/  MUFU.EX2 R42, R42 ;  /* 0x0000002a002a7308 */ /* 0x000ea20000000800 */
[----:B-1----:R-:W-:Y:S01]  /*33c0*/  FADD.FTZ R12, R38, R43 ;  /* 0x0000002b260c7221 */ /* 0x002fe20000010000 */
[----:B------:R-:W-:Y:S01]  /*33d0*/  FADD.FTZ R14, R44, R45 ;  /* 0x0000002d2c0e7221 */ /* 0x000fe20000010000 */
[----:B------:R-:W-:Y:S01]  /*33e0*/  IMAD.MOV.U32 R44, RZ, RZ, R87 ;  /* 0x000000ffff2c7224 */ /* 0x000fe200078e0057 */
[----:B------:R-:W-:-:S02]  /*33f0*/  MOV R34, R87 ;  /* 0x0000005700227202 */ /* 0x000fc40000000f00 */
[----:B------:R-:W-:Y:S01]  /*3400*/  FADD.FTZ R45, R33, R14 ;  /* 0x0000000e212d7221 */ /* 0x000fe20000010000 */
[----:B------:R-:W-:Y:S01]  /*3410*/  IMAD.MOV.U32 R33, RZ, RZ, R87 ;  /* 0x000000ffff217224 */ /* 0x000fe200078e0057 */
[----:B------:R-:W1:Y:S01]  /*3420*/  MUFU.EX2 R145, R24 ;  /* 0x0000001800917308 */ /* 0x000e620000000800 */
[C---:B0-----:R-:W-:Y:S01]  /*3430*/  FADD.FTZ R43, R143.reuse, R12 ;  /* 0x0000000c8f2b7221 */ /* 0x041fe20000010000 */
[----:B------:R-:W-:Y:S01]  /*3440*/  FADD.FTZ R12, R48, R45 ;  /* 0x0000002d300c7221 */ /* 0x000fe20000010000 */
[----:B------:R-:W-:Y:S01]  /*3450*/  F2FP.BF16.F32.PACK_AB R143, R143, R38 ;  /* 0x000000268f8f723e */ /* 0x000fe200000010ff */
[--C-:B------:R-:W-:Y:S02]  /*3460*/  IMAD.MOV.U32 R48, RZ, RZ, R87.reuse ;  /* 0x000000ffff307224 */ /* 0x100fe400078e0057 */
[----:B------:R-:W-:Y:S01]  /*3470*/  FADD.FTZ R45, R35, R12 ;  /* 0x0000000c232d7221 */ /* 0x000fe20000010000 */
[----:B------:R-:W-:Y:S01]  /*3480*/  IMAD.MOV.U32 R38, RZ, RZ, R87 ;  /* 0x000000ffff267224 */ /* 0x000fe200078e0057 */
[----:B------:R-:W0:Y:S01]  /*3490*/  MUFU.EX2 R46, R46 ;  /* 0x0000002e002e7308 */ /* 0x000e220000000800 */
[----:B--2---:R-:W-:Y:S01]  /*34a0*/  FADD.FTZ R8, R42, R43 ;  /* 0x0000002b2a087221 */ /* 0x004fe20000010000 */
[----:B------:R-:W-:Y:S01]  /*34b0*/  FADD.FTZ R12, R52, R45 ;  /* 0x0000002d340c7221 */ /* 0x000fe20000010000 */
[----:B------:R-:W-:-:S02]  /*34c0*/  IMAD.MOV.U32 R52, RZ, RZ, R87 ;  /* 0x000000ffff347224 */ /* 0x000fc400078e0057 */
[--C-:B------:R-:W-:Y:S02]  /*34d0*/  IMAD.MOV.U32 R35, RZ, RZ, R87.reuse ;  /* 0x000000ffff237224 */ /* 0x100fe400078e0057 */
[----:B------:R-:W-:Y:S01]  /*34e0*/  FADD.FTZ R45, R37, R12 ;  /* 0x0000000c252d7221 */ /* 0x000fe20000010000 */
[----:B------:R-:W-:Y:S01]  /*34f0*/  IMAD.MOV.U32 R37, RZ, RZ, R87 ;  /* 0x000000ffff257224 */ /* 0x000fe200078e0057 */
[----:B------:R2:W3:Y:S01]  /*3500*/  MUFU.EX2 R147, R28 ;  /* 0x0000001c00937308 */ /* 0x0004e20000000800 */
[C---:B-1----:R-:W-:Y:S01]  /*3510*/  FADD.FTZ R43, R145.reuse, R8 ;  /* 0x00000008912b7221 */ /* 0x042fe20000010000 */
[----:B------:R-:W-:Y:S01]  /*3520*/  FADD.FTZ R12, R56, R45 ;  /* 0x0000002d380c7221 */ /* 0x000fe20000010000 */
[----:B------:R-:W-:Y:S01]  /*3530*/  F2FP.BF16.F32.PACK_AB R145, R145, R42 ;  /* 0x0000002a9191723e */ /* 0x000fe200000010ff */
[----:B------:R-:W-:Y:S01]  /*3540*/  IMAD.MOV.U32 R42, RZ, RZ, R87 ;  /* 0x000000ffff2a7224 */ /* 0x000fe200078e0057 */
[-C--:B------:R-:W-:Y:S01]  /*3550*/  MOV R56, R87.reuse ;  /* 0x0000005700387202 */ /* 0x080fe20000000f00 */
[----:B------:R-:W-:Y:S01]  /*3560*/  FADD.FTZ R11, R21, R12 ;  /* 0x0000000c150b7221 */ /* 0x000fe20000010000 */
[----:B------:R-:W-:Y:S01]  /*3570*/  MOV R45, R87 ;  /* 0x00000057002d7202 */ /* 0x000fe20000000f00 */
[----:B------:R-:W1:Y:S01]  /*3580*/  MUFU.EX2 R50, R50 ;  /* 0x0000003200327308 */ /* 0x000e620000000800 */
[----:B0-----:R-:W-:Y:S01]  /*3590*/  FADD.FTZ R8, R46, R43 ;  /* 0x0000002b2e087221 */ /* 0x001fe20000010000 */
[----:B------:R-:W-:Y:S01]  /*35a0*/  FADD.FTZ R12, R60, R11 ;  /* 0x0000000b3c0c7221 */ /* 0x000fe20000010000 */
[----:B--2---:R-:W-:-:S02]  /*35b0*/  IMAD.MOV.U32 R28, RZ, RZ, R87 ;  /* 0x000000ffff1c7224 */ /* 0x004fc400078e0057 */
[----:B------:R-:W-:-:S03]  /*35c0*/  IMAD.MOV.U32 R24, RZ, RZ, R87 ;  /* 0x000000ffff187224 */ /* 0x000fc600078e0057 */
[----:B------:R0:W2:Y:S01]  /*35d0*/  MUFU.EX2 R149, R32 ;  /* 0x0000002000957308 */ /* 0x0000a20000000800 */
[C---:B---3--:R-:W-:Y:S01]  /*35e0*/  FADD.FTZ R43, R147.reuse, R8 ;  /* 0x00000008932b7221 */ /* 0x048fe20000010000 */
[----:B------:R-:W-:Y:S01]  /*35f0*/  F2FP.BF16.F32.PACK_AB R147, R147, R46 ;  /* 0x0000002e9393723e */ /* 0x000fe200000010ff */
[----:B------:R-:W-:-:S05]  /*3600*/  IMAD.MOV.U32 R46, RZ, RZ, R87 ;  /* 0x000000ffff2e7224 */ /* 0x000fca00078e0057 */
[----:B------:R-:W3:Y:S01]  /*3610*/  MUFU.EX2 R54, R54 ;  /* 0x0000003600367308 */ /* 0x000ee20000000800 */
[----:B-1----:R-:W-:Y:S01]  /*3620*/  FADD.FTZ R8, R50, R43 ;  /* 0x0000002b32087221 */ /* 0x002fe20000010000 */
[--C-:B------:R-:W-:Y:S02]  /*3630*/  IMAD.MOV.U32 R43, RZ, RZ, R87.reuse ;  /* 0x000000ffff2b7224 */ /* 0x100fe400078e0057 */
[----:B0-----:R-:W-:-:S04]  /*3640*/  IMAD.MOV.U32 R32, RZ, RZ, R87 ;  /* 0x000000ffff207224 */ /* 0x001fc800078e0057 */
[----:B------:R0:W1:Y:S01]  /*3650*/  MUFU.EX2 R151, R36 ;  /* 0x0000002400977308 */ /* 0x0000620000000800 */
[C---:B--2---:R-:W-:Y:S01]  /*3660*/  FADD.FTZ R9, R149.reuse, R8 ;  /* 0x0000000895097221 */ /* 0x044fe20000010000 */
[----:B------:R-:W-:Y:S01]  /*3670*/  F2FP.BF16.F32.PACK_AB R149, R149, R50 ;  /* 0x000000329595723e */ /* 0x000fe200000010ff */
[----:B------:R-:W-:-:S05]  /*3680*/  IMAD.MOV.U32 R50, RZ, RZ, R87 ;  /* 0x000000ffff327224 */ /* 0x000fca00078e0057 */
[----:B------:R-:W2:Y:S01]  /*3690*/  MUFU.EX2 R39, R96 ;  /* 0x0000006000277308 */ /* 0x000ea20000000800 */
[----:B---3--:R-:W-:Y:S01]  /*36a0*/  FADD.FTZ R8, R54, R9 ;  /* 0x0000000936087221 */ /* 0x008fe20000010000 */
[----:B0-----:R-:W-:-:S06]  /*36b0*/  IMAD.MOV.U32 R36, RZ, RZ, R87 ;  /* 0x000000ffff247224 */ /* 0x001fcc00078e0057 */
[----:B------:R-:W0:Y:S01]  /*36c0*/  MUFU.EX2 R58, R58 ;  /* 0x0000003a003a7308 */ /* 0x000e220000000800 */
[C---:B-1----:R-:W-:Y:S01]  /*36d0*/  FADD.FTZ R9, R151.reuse, R8 ;  /* 0x0000000897097221 */ /* 0x042fe20000010000 */
[----:B------:R-:W-:Y:S01]  /*36e0*/  F2FP.BF16.F32.PACK_AB R151, R151, R54 ;  /* 0x000000369797723e */ /* 0x000fe200000010ff */
[----:B------:R-:W-:-:S05]  /*36f0*/  IMAD.MOV.U32 R54, RZ, RZ, R87 ;  /* 0x000000ffff367224 */ /* 0x000fca00078e0057 */
[----:B------:R-:W1:Y:S01]  /*3700*/  MUFU.EX2 R98, R98 ;  /* 0x0000006200627308 */ /* 0x000e620000000800 */
[C---:B--2---:R-:W-:Y:S01]  /*3710*/  FADD.FTZ R11, R39.reuse, R12 ;  /* 0x0000000c270b7221 */ /* 0x044fe20000010000 */
[----:B------:R-:W-:Y:S01]  /*3720*/  F2FP.BF16.F32.PACK_AB R154, R39, R60 ;  /* 0x0000003c279a723e */ /* 0x000fe200000010ff */
[--C-:B------:R-:W-:Y:S02]  /*3730*/  IMAD.MOV.U32 R60, RZ, RZ, R87.reuse ;  /* 0x000000ffff3c7224 */ /* 0x100fe400078e0057 */
[----:B------:R-:W-:-:S03]  /*3740*/  IMAD.MOV.U32 R39, RZ, RZ, R87 ;  /* 0x000000ffff277224 */ /* 0x000fc600078e0057 */
        /* <DEDUP_REMOVED lines=8> */
[----:B------:R-:W-:-:S05]  /*37d0*/  IMAD.MOV.U32 R58, RZ, RZ, R87 ;  /* 0x000000ffff3a7224 */ /* 0x000fca00078e0057 */
[----:B------:R-:W2:Y:S01]  /*37e0*/  MUFU.EX2 R102, R102 ;  /* 0x0000006600667308 */ /* 0x000ea20000000800 */
[C---:B0-----:R-:W-:Y:S01]  /*37f0*/  FADD.FTZ R11, R25.reuse, R12 ;  /* 0x0000000c190b7221 */ /* 0x041fe20000010000 */
[----:B------:R-:W-:Y:S01]  /*3800*/  F2FP.BF16.F32.PACK_AB R156, R25, R98 ;  /* 0x00000062199c723e */ /* 0x000fe200000010ff */
[----:B------:R-:W-:-:S05]  /*3810*/  IMAD.MOV.U32 R25, RZ, RZ, R87 ;  /* 0x000000ffff197224 */ /* 0x000fca00078e0057 */
[----:B------:R0:W3:Y:S01]  /*3820*/  MUFU.EX2 R155, R64 ;  /* 0x00000040009b7308 */ /* 0x0000e20000000800 */
[----:B-1----:R-:W-:-:S07]  /*3830*/  FADD.FTZ R8, R62, R9 ;  /* 0x000000093e087221 */ /* 0x002fce0000010000 */
[----:B------:R-:W1:Y:S01]  /*3840*/  MUFU.EX2 R66, R66 ;  /* 0x0000004200427308 */ /* 0x000e620000000800 */
[----:B--2---:R-:W-:Y:S01]  /*3850*/  FADD.FTZ R12, R102, R11 ;  /* 0x0000000b660c7221 */ /* 0x004fe20000010000 */
[----:B0-----:R-:W-:-:S06]  /*3860*/  IMAD.MOV.U32 R64, RZ, RZ, R87 ;  /* 0x000000ffff407224 */ /* 0x001fcc00078e0057 */
[----:B------:R0:W2:Y:S01]  /*3870*/  MUFU.EX2 R157, R68 ;  /* 0x00000044009d7308 */ /* 0x0000a20000000800 */
[C---:B---3--:R-:W-:Y:S01]  /*3880*/  FADD.FTZ R11, R155.reuse, R8 ;  /* 0x000000089b0b7221 */ /* 0x048fe20000010000 */
[----:B------:R-:W-:Y:S01]  /*3890*/  F2FP.BF16.F32.PACK_AB R155, R155, R62 ;  /* 0x0000003e9b9b723e */ /* 0x000fe200000010ff */
[----:B------:R-:W-:-:S05]  /*38a0*/  IMAD.MOV.U32 R62, RZ, RZ, R87 ;  /* 0x000000ffff3e7224 */ /* 0x000fca00078e0057 */
[----:B------:R-:W3:Y:S01]  /*38b0*/  MUFU.EX2 R70, R70 ;  /* 0x0000004600467308 */ /* 0x000ee20000000800 */
[----:B-1----:R-:W-:Y:S01]  /*38c0*/  FADD.FTZ R8, R66, R11 ;  /* 0x0000000b42087221 */ /* 0x002fe20000010000 */
[----:B0-----:R-:W-:-:S06]  /*38d0*/  IMAD.MOV.U32 R68, RZ, RZ, R87 ;  /* 0x000000ffff447224 */ /* 0x001fcc00078e0057 */
[----:B------:R-:W0:Y:S01]  /*38e0*/  MUFU.EX2 R29, R29 ;  /* 0x0000001d001d7308 */ /* 0x000e220000000800 */
[C---:B--2---:R-:W-:Y:S01]  /*38f0*/  FADD.FTZ R11, R157.reuse, R8 ;  /* 0x000000089d0b7221 */ /* 0x044fe20000010000 */
[----:B------:R-:W-:Y:S01]  /*3900*/  F2FP.BF16.F32.PACK_AB R157, R157, R66 ;  /* 0x000000429d9d723e */ /* 0x000fe200000010ff */
[----:B------:R-:W-:-:S05]  /*3910*/  IMAD.MOV.U32 R66, RZ, RZ, R87 ;  /* 0x000000ffff427224 */ /* 0x000fca00078e0057 */
[----:B------:R-:W1:Y:S01]  /*3920*/  MUFU.EX2 R41, R41 ;  /* 0x0000002900297308 */ /* 0x000e620000000800 */
[----:B---3--:R-:W-:Y:S01]  /*3930*/  FADD.FTZ R8, R70, R11 ;  /* 0x0000000b46087221 */ /* 0x008fe20000010000 */
[----:B------:R-:W-:Y:S02]  /*3940*/  IMAD.MOV.U32 R11, RZ, RZ, 0x3f800000 ;  /* 0x3f800000ff0b7424 */ /* 0x000fe400078e00ff */
[C---:B0-----:R-:W-:Y:S01]  /*3950*/  FADD.FTZ R9, R29.reuse, R12 ;  /* 0x0000000c1d097221 */ /* 0x041fe20000010000 */
[----:B------:R-:W-:Y:S01]  /*3960*/  F2FP.BF16.F32.PACK_AB R158, R29, R102 ;  /* 0x000000661d9e723e */ /* 0x000fe200000010ff */
[----:B------:R-:W-:Y:S02]  /*3970*/  IMAD.MOV.U32 R12, RZ, RZ, 0x3f800000 ;  /* 0x3f800000ff0c7424 */ /* 0x000fe400078e00ff */
[--C-:B------:R-:W-:Y:S02]  /*3980*/  IMAD.MOV.U32 R29, RZ, RZ, R87.reuse ;  /* 0x000000ffff1d7224 */ /* 0x100fe400078e0057 */
[C---:B-1----:R-:W-:Y:S01]  /*3990*/  FADD.FTZ R8, R41.reuse, R8 ;  /* 0x0000000829087221 */ /* 0x042fe20000010000 */
[----:B------:R-:W-:Y:S01]  /*39a0*/  F2FP.BF16.F32.PACK_AB R159, R41, R70 ;  /* 0x00000046299f723e */ /* 0x000fe200000010ff */
[----:B------:R-:W-:-:S02]  /*39b0*/  IMAD.MOV.U32 R70, RZ, RZ, R87 ;  /* 0x000000ffff467224 */ /* 0x000fc400078e0057 */
[----:B------:R-:W-:Y:S01]  /*39c0*/  IMAD.MOV.U32 R41, RZ, RZ, R87 ;  /* 0x000000ffff297224 */ /* 0x000fe200078e0057 */
[----:B------:R-:W-:Y:S06]  /*39d0*/  @!P1 BRA `(.L_x_194) ;  /* 0x0000001c00b09947 */ /* 0x000fec0003800000 */
[----:B------:R-:W-:Y:S01]  /*39e0*/  MOV R15, R10 ;  /* 0x0000000a000f7202 */ /* 0x000fe20000000f00 */
[----:B------:R-:W-:Y:S01]  /*39f0*/  IMAD.MOV.U32 R13, RZ, RZ, R0 ;  /* 0x000000ffff0d7224 */ /* 0x000fe200078e0000 */
[----:B------:R-:W-:Y:S01]  /*3a00*/  CS2R R86, SRZ ;  /* 0x0000000000567805 */ /* 0x000fe2000001ff00 */
[----:B------:R-:W-:Y:S01]  /*3a10*/  IMAD.MOV.U32 R11, RZ, RZ, 0x3f800000 ;  /* 0x3f800000ff0b7424 */ /* 0x000fe200078e00ff */
        /* <DEDUP_REMOVED lines=31> */
[----:B------:R-:W-:Y:S01]  /*3c10*/  UMOV UR4, UR40 ;  /* 0x0000002800047c82 */ /* 0x000fe20008000000 */
[----:B------:R-:W-:Y:S01]  /*3c20*/  UMOV UR5, UR39 ;  /* 0x0000002700057c82 */ /* 0x000fe20008000000 */
[----:B------:R-:W-:-:S05]  /*3c30*/  UMOV UR6, UR38 ;  /* 0x0000002600067c82 */ /* 0x000fca0008000000 */
.L_x_205:
[----:B------:R-:W-:-:S04]  /*3c40*/  UISETP.NE.AND UP0, UPT, UR6, 0x1, UPT ;  /* 0x000000010600788c */ /* 0x000fc8000bf05270 */
[----:B------:R-:W-:-:S04]  /*3c50*/  USEL UR39, URZ, 0x1, UP0 ;  /* 0x000000013f277887 */ /* 0x000fc80008000000 */
[----:B------:R-:W-:Y:S01]  /*3c60*/  ULOP3.LUT UR39, UR5, UR39, URZ, 0x3c, !UPT ;  /* 0x0000002705277292 */ /* 0x000fe2000f8e3c3f */
[----:B------:R-:W-:Y:S11]  /*3c70*/  @!P0 BRA `(.L_x_195) ;  /* 0x0000000000048947 */ /* 0x000ff60003800000 */
[----:B------:R-:W-:Y:S01]  /*3c80*/  BPT.TRAP 0x1 ;  /* 0x000000040000795c */ /* 0x000fe20000300000 */
.L_x_195:
[----:B------:R-:W0:Y:S01]  /*3c90*/  S2UR UR11, SR_CgaCtaId ;  /* 0x00000000000b79c3 */ /* 0x000e220000008800 */
[----:B------:R-:W-:Y:S01]  /*3ca0*/  UIADD3 UR38, UR6, 0x1, URZ ;  /* 0x0000000106267890 */ /* 0x000fe2000fffe03f */
[----:B------:R-:W-:Y:S01]  /*3cb0*/  IMAD.U32 R0, RZ, RZ, UR39 ;  /* 0x00000027ff007e24 */ /* 0x000fe2000f8e00ff */
[----:B------:R-:W-:Y:S02]  /*3cc0*/  UMOV UR7, 0x400 ;  /* 0x0000040000077882 */ /* 0x000fe40000000000 */
[----:B------:R-:W-:Y:S02]  /*3cd0*/  UISETP.NE.AND UP0, UPT, UR38, 0x2, UPT ;  /* 0x000000022600788c */ /* 0x000fe4000bf05270 */
[----:B------:R-:W-:Y:S02]  /*3ce0*/  SHF.L.U32 R0, R0, 0x1f, RZ ;  /* 0x0000001f00007819 */ /* 0x000fe400000006ff */
[----:B------:R-:W-:Y:S02]  /*3cf0*/  USEL UR38, UR38, URZ, UP0 ;  /* 0x0000003f26267287 */ /* 0x000fe40008000000 */
[----:B0-----:R-:W-:-:S04]  /*3d00*/  ULEA UR7, UR11, UR7, 0x18 ;  /* 0x000000070b077291 */ /* 0x001fc8000f8ec03f */
[----:B------:R-:W-:-:S09]  /*3d10*/  ULEA UR8, UR38, UR7, 0x3 ;  /* 0x0000000726087291 */ /* 0x000fd2000f8e183f */
[----:B------:R0:W1:Y:S01]  /*3d20*/  SYNCS.PHASECHK.TRANS64.TRYWAIT P1, [UR8+0x2a830], R0 ;  /* 0x02a83000ff0075a7 */ /* 0x0000620008020148 */
[----:B------:R-:W-:Y:S05]  /*3d30*/  @!P0 BRA `(.L_x_196) ;  /* 0x0000000000048947 */ /* 0x000fea0003800000 */
[----:B------:R-:W-:Y:S01]  /*3d40*/  BPT.TRAP 0x1 ;  /* 0x000000040000795c */ /* 0x000fe20000300000 */
.L_x_196:
[----:B-1----:R-:W-:Y:S05]  /*3d50*/  @P1 BRA `(.L_x_197) ;  /* 0x0000000000081947 */ /* 0x002fea0003800000 */
[----:B------:R-:W1:Y:S02]  /*3d60*/  SYNCS.PHASECHK.TRANS64.TRYWAIT P1, [UR8+0x2a830], R0 ;  /* 0x02a83000ff0075a7 */ /* 0x000e640008020148 */
[----:B-1----:R-:W-:Y:S05]  /*3d70*/  @!P1 BRA `(.L_x_198) ;  /* 0x000000b000f89947 */ /* 0x002fea0003800000 */
.L_x_197:
[----:B------:R-:W-:Y:S01]  /*3d80*/  R2UR UR40, R4 ;  /* 0x00000000042872ca */ /* 0x000fe200000e0000 */
[----:B------:R-:W-:Y:S01]  /*3d90*/  UIMAD UR9, UR38, 0x900, UR10 ;  /* 0x00000900260978a4 */ /* 0x000fe2000f8e020a */
[----:B------:R-:W-:Y:S01]  /*3da0*/  R2UR UR41, R5 ;  /* 0x00000000052972ca */ /* 0x000fe200000e0000 */
[----:B------:R-:W-:Y:S01]  /*3db0*/  WARPGROUP.ARRIVE ;  /* 0x00000000000079c5 */ /* 0x000fe20000000000 */
[----:B------:R-:W-:Y:S01]  /*3dc0*/  UMOV UR43, 0x40000040 ;  /* 0x40000040002b7882 */ /* 0x000fe20000000000 */
[----:B------:R-:W-:Y:S01]  /*3dd0*/  UIADD3 UR14, UR9, 0x302, URZ ;  /* 0x00000302090e7890 */ /* 0x000fe2000fffe03f */
[-C--:B------:R-:W-:Y:S01]  /*3de0*/  FMUL.FTZ R24, R24, R12.reuse ;  /* 0x0000000c18187220 */ /* 0x080fe20000410000 */
[----:B------:R-:W-:Y:S01]  /*3df0*/  UMOV UR15, 0x40000040 ;  /* 0x40000040000f7882 */ /* 0x000fe20000000000 */
[----:B------:R-:W-:Y:S01]  /*3e00*/  UMOV UR42, UR9 ;  /* 0x00000009002a7c82 */ /* 0x000fe20008000000 */
[----:B------:R-:W-:Y:S01]  /*3e10*/  UIADD3 UR18, UR9, 0x304, URZ ;  /* 0x0000030409127890 */ /* 0x000fe2000fffe03f */
[-C--:B------:R-:W-:Y:S01]  /*3e20*/  FMUL.FTZ R25, R25, R12.reuse ;  /* 0x0000000c19197220 */ /* 0x080fe20000410000 */
[----:B------:R-:W-:Y:S01]  /*3e30*/  UMOV UR19, 0x40000040 ;  /* 0x4000004000137882 */ /* 0x000fe20000000000 */
[----:B------:R-:W-:Y:S01]  /*3e40*/  UIADD3 UR22, UR9, 0x306, URZ ;  /* 0x0000030609167890 */ /* 0x000fe2000fffe03f */
[-C--:B------:R-:W-:Y:S01]  /*3e50*/  FMUL.FTZ R28, R28, R12.reuse ;  /* 0x0000000c1c1c7220 */ /* 0x080fe20000410000 */
[----:B------:R-:W-:Y:S01]  /*3e60*/  UMOV UR23, 0x40000040 ;  /* 0x4000004000177882 */ /* 0x000fe20000000000 */
[----:B------:R-:W-:Y:S01]  /*3e70*/  HGMMA.64x96x16.F32.BF16 R88, gdesc[UR40], RZ, !UPT, gsb0 ;  /* 0x01600000285879f0 */ /* 0x000fe2000c0018ff */
[----:B------:R-:W-:Y:S01]  /*3e80*/  R2UR UR40, R6 ;  /* 0x00000000062872ca */ /* 0x000fe200000e0000 */
[----:B------:R-:W-:Y:S01]  /*3e90*/  UIADD3 UR42, UR9, 0x2, URZ ;  /* 0x00000002092a7890 */ /* 0x000fe2000fffe03f */
[----:B------:R-:W-:Y:S01]  /*3ea0*/  R2UR UR41, R7 ;  /* 0x00000000072972ca */ /* 0x000fe200000e0000 */
[----:B------:R-:W-:Y:S01]  /*3eb0*/  UMOV UR43, 0x40000040 ;  /* 0x40000040002b7882 */ /* 0x000fe20000000000 */
[----:B------:R-:W-:Y:S01]  /*3ec0*/  UIADD3 UR26, UR9, 0x600, URZ ;  /* 0x00000600091a7890 */ /* 0x000fe2000fffe03f */
[-C--:B------:R-:W-:Y:S01]  /*3ed0*/  FMUL.FTZ R29, R29, R12.reuse ;  /* 0x0000000c1d1d7220 */ /* 0x080fe20000410000 */
[----:B------:R-:W-:Y:S01]  /*3ee0*/  UMOV UR27, 0x40000040 ;  /* 0x40000040001b7882 */ /* 0x000fe20000000000 */
[----:B------:R-:W-:Y:S01]  /*3ef0*/  UIADD3 UR30, UR9, 0x602, URZ ;  /* 0x00000602091e7890 */ /* 0x000fe2000fffe03f */
[-C--:B------:R-:W-:Y:S01]  /*3f00*/  FMUL.FTZ R32, R32, R12.reuse ;  /* 0x0000000c20207220 */ /* 0x080fe20000410000 */
[----:B------:R-:W-:Y:S01]  /*3f10*/  UMOV UR31, 0x40000040 ;  /* 0x40000040001f7882 */ /* 0x000fe20000000000 */
        /* <DEDUP_REMOVED lines=63> */
[----:B------:R-:W-:Y:S01]  /*4310*/  HGMMA.64x96x16.F32.BF16 R88, gdesc[UR40], R88, gsb0 ;  /* 0x01600000285879f0 */ /* 0x000fe20008001858 */
[----:B------:R-:W-:Y:S01]  /*4320*/  UIADD3 UR42, UR9, 0x4, URZ ;  /* 0x00000004092a7890 */ /* 0x000fe2000fffe03f */
[----:B------:R-:W-:Y:S01]  /*4330*/  UMOV UR40, UR56 ;  /* 0x0000003800287c82 */ /* 0x000fe20008000000 */
[----:B------:R-:W-:Y:S01]  /*4340*/  UMOV UR41, UR57 ;  /* 0x0000003900297c82 */ /* 0x000fe20008000000 */
[----:B------:R-:W-:Y:S01]  /*4350*/  UMOV UR43, 0x40000040 ;  /* 0x40000040002b7882 */ /* 0x000fe20000000000 */
[----:B------:R-:W-:Y:S02]  /*4360*/  WARPGROUP.DEPBAR.LE gsb0, 0x0 ;  /* 0x00008000000079c5 */ /* 0x000fe40000010000 */
        /* <DEDUP_REMOVED lines=44> */
.L_x_199:
[----:B------:R-:W-:Y:S01]  /*4630*/  ULEA UR9, UR6, UR7, 0x3 ;  /* 0x0000000706097291 */ /* 0x000fe2000f8e183f */
[----:B01----:R-:W-:-:S05]  /*4640*/  IMAD.U32 R0, RZ, RZ, UR5 ;  /* 0x00000005ff007e24 */ /* 0x003fca000f8e00ff */
[----:B------:R-:W-:-:S04]  /*4650*/  SHF.L.U32 R0, R0, 0x1f, RZ ;  /* 0x0000001f00007819 */ /* 0x000fc800000006ff */
[----:B------:R0:W1:Y:S01]  /*4660*/  SYNCS.PHASECHK.TRANS64.TRYWAIT P1, [UR9+0x2a850], R0 ;  /* 0x02a85000ff0075a7 */ /* 0x0000620008020149 */
[----:B------:R-:W-:Y:S05]  /*4670*/  @!P0 BRA `(.L_x_200) ;  /* 0x0000000000048947 */ /* 0x000fea0003800000 */
[----:B------:R-:W-:Y:S01]  /*4680*/  BPT.TRAP 0x1 ;  /* 0x000000040000795c */ /* 0x000fe20000300000 */
.L_x_200:
[----:B-1----:R-:W-:Y:S05]  /*4690*/  @P1 BRA `(.L_x_201) ;  /* 0x0000000000081947 */ /* 0x002fea0003800000 */
[----:B------:R-:W1:Y:S02]  /*46a0*/  SYNCS.PHASECHK.TRANS64.TRYWAIT P1, [UR9+0x2a850], R0 ;  /* 0x02a85000ff0075a7 */ /* 0x000e640008020149 */
[----:B-1----:R-:W-:Y:S05]  /*46b0*/  @!P1 BRA `(.L_x_202) ;  /* 0x000000a800c09947 */ /* 0x002fea0003800000 */
.L_x_201:
[----:B------:R-:W-:Y:S01]  /*46c0*/  UIADD3 UR7, UR7, 0x400, URZ ;  /* 0x0000040007077890 */ /* 0x000fe2000fffe03f */
[----:B------:R-:W-:-:S03]  /*46d0*/  WARPGROUP.ARRIVE ;  /* 0x00000000000079c5 */ /* 0x000fc60000000000 */
[----:B------:R-:W-:-:S04]  /*46e0*/  USHF.R.U32.HI UR7, URZ, 0x4, UR7 ;  /* 0x000000043f077899 */ /* 0x000fc80008011607 */
[----:B------:R-:W-:-:S04]  /*46f0*/  ULOP3.LUT UR7, UR7, 0x3fff, URZ, 0xc0, !UPT ;  /* 0x00003fff07077892 */ /* 0x000fc8000f8ec03f */
[----:B------:R-:W-:-:S03]  /*4700*/  ULOP3.LUT UR5, UR7, 0x3000000, URZ, 0xfc, !UPT ;  /* 0x0300000007057892 */ /* 0x000fc6000f8efc3f */
[----:B------:R-:W-:Y:S01]  /*4710*/  UMOV UR7, 0x40000040 ;  /* 0x4000004000077882 */ /* 0x000fe20000000000 */
[----:B------:R-:W-:-:S07]  /*4720*/  UIMAD UR5, UR6, 0x600, UR5 ;  /* 0x00000600060578a4 */ /* 0x000fce000f8e0205 */
[----:B------:R-:W-:Y:S02]  /*4730*/  UMOV UR6, UR5 ;  /* 0x0000000500067c82 */ /* 0x000fe40008000000 */
        /* <DEDUP_REMOVED lines=25> */
[----:B------:R-:W-:Y:S03]  /*48d0*/  HGMMA.64x128x16.F32.BF16 R24, R156, gdesc[UR4].tnspB, R24, gsb0 ;  /* 0x41e000049c187df0 */ /* 0x000fe60008001818 */
[----:B------:R-:W-:Y:S02]  /*48e0*/  WARPGROUP.DEPBAR.LE gsb0, 0x0 ;  /* 0x00008000000079c5 */ /* 0x000fe40000010000 */
[----:B------:R-:W-:Y:S05]  /*48f0*/  @!P0 BRA `(.L_x_203) ;  /* 0x0000000000048947 */ /* 0x000fea0003800000 */
[----:B------:R-:W-:Y:S01]  /*4900*/  BPT.TRAP 0x1 ;  /* 0x000000040000795c */ /* 0x000fe20000300000 */
.L_x_203:
[----:B01----:R-:W-:Y:S01]  /*4910*/  FMNMX.FTZ R0, R88, R13, !PT ;  /* 0x0000000d58007209 */ /* 0x003fe20007810000 */
[----:B------:R-:W-:Y:S01]  /*4920*/  UIADD3 UR8, UR8, 0x2a840, URZ ;  /* 0x0002a84008087890 */ /* 0x000fe2000fffe03f */
[----:B------:R-:W-:Y:S02]  /*4930*/  FMNMX.FTZ R10, R90, R15, !PT ;  /* 0x0000000f5a0a7209 */ /* 0x000fe40007810000 */
[----:B------:R-:W-:Y:S01]  /*4940*/  FMNMX.FTZ R3, R89, R0, !PT ;  /* 0x0000000059037209 */ /* 0x000fe20007810000 */
        /* <DEDUP_REMOVED lines=56> */
[C---:B------:R-:W-:Y:S01]  /*4cd0*/  FADD.FTZ R136, -R0.reuse, R13 ;  /* 0x0000000d00887221 */ /* 0x040fe20000010100 */
[----:B-1----:R-:W-:-:S03]  /*4ce0*/  FMUL.FTZ R204, R0, R3 ;  /* 0x0000000300cc7220 */ /* 0x002fc60000410000 */
[-C--:B------:R-:W-:Y:S01]  /*4cf0*/  FMUL.FTZ R21, R136, R3.reuse ;  /* 0x0000000388157220 */ /* 0x080fe20000410000 */
[C---:B------:R-:W-:Y:S01]  /*4d00*/  FADD.FTZ R136, -R10.reuse, R15 ;  /* 0x0000000f0a887221 */ /* 0x040fe20000010100 */
[-C--:B------:R-:W-:Y:S01]  /*4d10*/  FMUL.FTZ R14, R10, R3.reuse ;  /* 0x000000030a0e7220 */ /* 0x080fe20000410000 */
[-C--:B------:R-:W-:Y:S01]  /*4d20*/  FFMA.FTZ R13, R88, R3.reuse, -R204 ;  /* 0x00000003580d7223 */ /* 0x080fe200000108cc */
[----:B------:R0:W-:Y:S01]  /*4d30*/  MUFU.EX2 R12, R21 ;  /* 0x00000015000c7308 */ /* 0x0001e20000000800 */
[-C--:B------:R-:W-:Y:S01]  /*4d40*/  FMUL.FTZ R11, R136, R3.reuse ;  /* 0x00000003880b7220 */ /* 0x080fe20000410000 */
        /* <DEDUP_REMOVED lines=10> */
[-C--:B0-----:R-:W-:Y:S01]  /*4df0*/  FFMA.FTZ R21, R97, R3.reuse, -R204 ;  /* 0x0000000361157223 */ /* 0x081fe200000108cc */
        /* <DEDUP_REMOVED lines=10> */
[----:B------:R-:W-:Y:S01]  /*4ea0*/  FFMA.FTZ R146, R108, R3, -R204 ;  /* 0x000000036c927223 */ /* 0x000fe200000108cc */
        /* <DEDUP_REMOVED lines=15> */
[-C--:B------:R-:W-:Y:S01]  /*4fa0*/  FFMA.FTZ R153, R122, R3.reuse, -R14 ;  /* 0x000000037a997223 */ /* 0x080fe2000001080e */
[----:B------:R-:W2:Y:S01]  /*4fb0*/  MUFU.EX2 R137, R137 ;  /* 0x0000008900897308 */ /* 0x000ea20000000800 */
[----:B0-----:R-:W-:Y:S01]  /*4fc0*/  FFMA.FTZ R8, R11, R8, R20 ;  /* 0x000000080b087223 */ /* 0x001fe20000010014 */
[-CC-:B------:R-:W-:Y:S01]  /*4fd0*/  FFMA.FTZ R109, R121, R3.reuse, -R204.reuse ;  /* 0x00000003796d7223 */ /* 0x180fe200000108cc */
[-C--:B------:R-:W-:Y:S01]  /*4fe0*/  FFMA.FTZ R154, R124, R3.reuse, -R204 ;  /* 0x000000037c9a7223 */ /* 0x080fe200000108cc */
[-C--:B------:R-:W-:Y:S01]  /*4ff0*/  FFMA.FTZ R155, R126, R3.reuse, -R14 ;  /* 0x000000037e9b7223 */ /* 0x080fe2000001080e */
[-C--:B------:R-:W-:Y:S01]  /*5000*/  FFMA.FTZ R113, R125, R3.reuse, -R204 ;  /* 0x000000037d717223 */ /* 0x080fe200000108cc */
[-C--:B------:R-:W-:Y:S01]  /*5010*/  FFMA.FTZ R127, R127, R3.reuse, -R14 ;  /* 0x000000037f7f7223 */ /* 0x080fe2000001080e */
[-C--:B------:R-:W-:Y:S01]  /*5020*/  FFMA.FTZ R156, R128, R3.reuse, -R204 ;  /* 0x00000003809c7223 */ /* 0x080fe200000108cc */
[----:B------:R-:W0:Y:S01]  /*5030*/  MUFU.EX2 R138, R138 ;  /* 0x0000008a008a7308 */ /* 0x000e220000000800 */
[----:B-1----:R-:W-:Y:S01]  /*5040*/  FADD.FTZ R9, R136, R9 ;  /* 0x0000000988097221 */ /* 0x002fe20000010000 */
[-C--:B------:R-:W-:Y:S01]  /*5050*/  FFMA.FTZ R130, R130, R3.reuse, -R14 ;  /* 0x0000000382827223 */ /* 0x080fe2000001080e */
[-C--:B------:R-:W-:Y:S01]  /*5060*/  FFMA.FTZ R117, R129, R3.reuse, -R204 ;  /* 0x0000000381757223 */ /* 0x080fe200000108cc */
[-C--:B------:R-:W-:Y:S01]  /*5070*/  FFMA.FTZ R131, R131, R3.reuse, -R14 ;  /* 0x0000000383837223 */ /* 0x080fe2000001080e */
[-C--:B------:R-:W-:Y:S01]  /*5080*/  FFMA.FTZ R158, R132, R3.reuse, -R204 ;  /* 0x00000003849e7223 */ /* 0x080fe200000108cc */
[-C--:B------:R-:W-:Y:S01]  /*5090*/  FFMA.FTZ R134, R134, R3.reuse, -R14 ;  /* 0x0000000386867223 */ /* 0x080fe2000001080e */
[----:B------:R-:W-:Y:S01]  /*50a0*/  FFMA.FTZ R121, R133, R3, -R204 ;  /* 0x0000000385797223 */ /* 0x000fe200000108cc */
        /* <DEDUP_REMOVED lines=16> */
[-CC-:B------:R-:W-:Y:S01]  /*51b0*/  FFMA.FTZ R102, R123, R3.reuse, -R14.reuse ;  /* 0x000000037b667223 */ /* 0x180fe2000001080e */
[----:B------:R-:W-:-:S05]  /*51c0*/  FFMA.FTZ R14, R135, R3, -R14 ;  /* 0x00000003870e7223 */ /* 0x000fca000001080e */
        /* <DEDUP_REMOVED lines=69> */
[----:B--2---:R-:W-:Y:S01]  /*5620*/  FADD.FTZ R8, R159, R8 ;  /* 0x000000089f087221 */ /* 0x004fe20000010000 */
[----:B0-----:R-:W-:-:S03]  /*5630*/  FADD.FTZ R9, R121, R104 ;  /* 0x0000006879097221 */ /* 0x001fc60000010000 */
[----:B-1----:R-:W-:Y:S01]  /*5640*/  FADD.FTZ R8, R14, R8 ;  /* 0x000000080e087221 */ /* 0x002fe20000010000 */
[----:B------:R-:W-:Y:S06]  /*5650*/  @!P0 BRA `(.L_x_204) ;  /* 0x0000000000048947 */ /* 0x000fec0003800000 */
[----:B------:R-:W-:Y:S01]  /*5660*/  BPT.TRAP 0x1 ;  /* 0x000000040000795c */ /* 0x000fe20000300000 */
.L_x_204:
[----:B------:R-:W-:Y:S01]  /*5670*/  UISETP.GT.AND UP0, UPT, UR4, UR60, UPT ;  /* 0x0000003c0400728c */ /* 0x000fe2000bf04270 */
[----:B------:R-:W-:Y:S01]  /*5680*/  F2FP.BF16.F32.PACK_AB R136, R136, R13 ;  /* 0x0000000d8888723e */ /* 0x000fe200000010ff */
[----:B------:R-:W-:Y:S01]  /*5690*/  UIADD3 UR9, UR9, 0x2a860, URZ ;  /* 0x0002a86009097890 */ /* 0x000fe2000fffe03f */
[----:B------:R-:W-:Y:S01]  /*56a0*/  F2FP.BF16.F32.PACK_AB R138, R15, R138 ;  /* 0x0000008a0f8a723e */ /* 0x000fe200000010ff */
[----:B------:R-:W-:Y:S01]  /*56b0*/  UIADD3 UR4, UR4, -0x1, URZ ;  /* 0xffffffff04047890 */ /* 0x000fe2000fffe03f */
[----:B------:R-:W-:Y:S01]  /*56c0*/  F2FP.BF16.F32.PACK_AB R137, R137, R20 ;  /* 0x000000148989723e */ /* 0x000fe200000010ff */
[----:B------:R-:W-:Y:S01]  /*56d0*/  UPRMT UR9, UR11, 0x654, UR9 ;  /* 0x000006540b097896 */ /* 0x000fe20008000009 */
[----:B------:R-:W-:Y:S01]  /*56e0*/  PLOP3.LUT P1, PT, PT, PT, UP0, 0x80, 0x0 ;  /* 0x000000000000781c */ /* 0x000fe20003f2f008 */
[----:B------:R-:W-:Y:S01]  /*56f0*/  UMOV UR5, UR39 ;  /* 0x0000002700057c82 */ /* 0x000fe20008000000 */
[----:B------:R-:W-:Y:S01]  /*5700*/  UMOV UR6, UR38 ;  /* 0x0000002600067c82 */ /* 0x000fe20008000000 */
[----:B------:R-:W-:Y:S01]  /*5710*/  F2FP.BF16.F32.PACK_AB R139, R88, R139 ;  /* 0x0000008b588b723e */ /* 0x000fe200000010ff */
[----:B------:R-:W-:Y:S01]  /*5720*/  IMAD.MOV.U32 R15, RZ, RZ, R10 ;  /* 0x000000ffff0f7224 */ /* 0x000fe200078e000a */
[----:B------:R-:W-:Y:S01]  /*5730*/  F2FP.BF16.F32.PACK_AB R140, R21, R140 ;  /* 0x0000008c158c723e */ /* 0x000fe200000010ff */
[----:B------:R-:W-:Y:S01]  /*5740*/  IMAD.MOV.U32 R13, RZ, RZ, R0 ;  /* 0x000000ffff0d7224 */ /* 0x000fe200078e0000 */
[----:B------:R-:W-:Y:S01]  /*5750*/  F2FP.BF16.F32.PACK_AB R141, R90, R141 ;  /* 0x0000008d5a8d723e */ /* 0x000fe200000010ff */
[----:B------:R-:W-:Y:S01]  /*5760*/  SYNCS.ARRIVE.TRANS64.RED.A1T0 RZ, [UR9], RZ ;  /* 0x000000ffffff79a7 */ /* 0x000fe20008100409 */
        /* <DEDUP_REMOVED lines=17> */
[----:B------:R-:W-:Y:S01]  /*5880*/  F2FP.BF16.F32.PACK_AB R159, R14, R159 ;  /* 0x0000009f0e9f723e */ /* 0x000fe200000010ff */
[----:B------:R-:W-:Y:S06]  /*5890*/  @P1 BRA `(.L_x_205) ;  /* 0xffffffe000e81947 */ /* 0x000fec000383ffff */
.L_x_194:
        /* <DEDUP_REMOVED lines=67> */
.L_x_206:
[----:B------:R-:W0:Y:S01]  /*5cd0*/  S2UR UR8, SR_CgaCtaId ;  /* 0x00000000000879c3 */ /* 0x000e220000008800 */
[----:B------:R-:W-:Y:S01]  /*5ce0*/  UMOV UR4, 0x400 ;  /* 0x0000040000047882 */ /* 0x000fe20000000000 */
[----:B------:R-:W-:-:S05]  /*5cf0*/  IMAD.U32 R4, RZ, RZ, UR39 ;  /* 0x00000027ff047e24 */ /* 0x000fca000f8e00ff */
[----:B------:R-:W-:Y:S01]  /*5d00*/  SHF.L.U32 R4, R4, 0x1f, RZ ;  /* 0x0000001f04047819 */ /* 0x000fe200000006ff */
[----:B0-----:R-:W-:-:S04]  /*5d10*/  ULEA UR4, UR8, UR4, 0x18 ;  /* 0x0000000408047291 */ /* 0x001fc8000f8ec03f */
[----:B------:R-:W-:-:S09]  /*5d20*/  ULEA UR5, UR38, UR4, 0x3 ;  /* 0x0000000426057291 */ /* 0x000fd2000f8e183f */
[----:B------:R0:W1:Y:S01]  /*5d30*/  SYNCS.PHASECHK.TRANS64.TRYWAIT P1, [UR5+0x2a850], R4 ;  /* 0x02a85004ff0075a7 */ /* 0x0000620008020145 */
[----:B------:R-:W-:Y:S05]  /*5d40*/  @!P0 BRA `(.L_x_207) ;  /* 0x0000000000048947 */ /* 0x000fea0003800000 */
[----:B------:R-:W-:Y:S01]  /*5d50*/  BPT.TRAP 0x1 ;  /* 0x000000040000795c */ /* 0x000fe20000300000 */
.L_x_207:
[----:B-1----:R-:W-:Y:S05]  /*5d60*/  @P1 BRA `(.L_x_208) ;  /* 0x0000000000081947 */ /* 0x002fea0003800000 */
[----:B------:R-:W1:Y:S02]  /*5d70*/  SYNCS.PHASECHK.TRANS64.TRYWAIT P1, [UR5+0x2a850], R4 ;  /* 0x02a85004ff0075a7 */ /* 0x000e640008020145 */
[----:B-1----:R-:W-:Y:S05]  /*5d80*/  @!P1 BRA `(.L_x_209) ;  /* 0x0000009400249947 */ /* 0x002fea0003800000 */
.L_x_208:
[----:B------:R-:W-:Y:S01]  /*5d90*/  UIADD3 UR4, UR4, 0x400, URZ ;  /* 0x0000040004047890 */ /* 0x000fe2000fffe03f */
[----:B------:R-:W-:Y:S01]  /*5da0*/  WARPGROUP.ARRIVE ;  /* 0x00000000000079c5 */ /* 0x000fe20000000000 */
[----:B------:R-:W-:Y:S01]  /*5db0*/  UMOV UR7, 0x40000040 ;  /* 0x4000004000077882 */ /* 0x000fe20000000000 */
[----:B01----:R-:W0:Y:S01]  /*5dc0*/  SHFL.BFLY PT, R4, R9, 0x2, 0x1f ;  /* 0x0c401f0009047f89 */ /* 0x003e2200000e0000 */
[----:B------:R-:W-:Y:S01]  /*5dd0*/  USHF.R.U32.HI UR4, URZ, 0x4, UR4 ;  /* 0x000000043f047899 */ /* 0x000fe20008011604 */
[----:B------:R-:W-:Y:S01]  /*5de0*/  IMAD.MOV.U32 R99, RZ, RZ, -0x800000 ;  /* 0xff800000ff637424 */ /* 0x000fe200078e00ff */
[----:B------:R-:W-:Y:S01]  /*5df0*/  MOV R98, 0xff800000 ;  /* 0xff80000000627802 */ /* 0x000fe20000000f00 */
[----:B------:R-:W1:Y:S01]  /*5e00*/  SHFL.BFLY PT, R5, R8, 0x2, 0x1f ;  /* 0x0c401f0008057f89 */ /* 0x000e6200000e0000 */
[----:B------:R-:W-:-:S04]  /*5e10*/  ULOP3.LUT UR4, UR4, 0x3fff, URZ, 0xc0, !UPT ;  /* 0x00003fff04047892 */ /* 0x000fc8000f8ec03f */
[----:B------:R-:W-:-:S04]  /*5e20*/  ULOP3.LUT UR4, UR4, 0x3000000, URZ, 0xfc, !UPT ;  /* 0x0300000004047892 */ /* 0x000fc8000f8efc3f */
[----:B------:R-:W-:-:S07]  /*5e30*/  UIMAD UR4, UR38, 0x600, UR4 ;  /* 0x00000600260478a4 */ /* 0x000fce000f8e0204 */
[----:B------:R-:W-:Y:S02]  /*5e40*/  UMOV UR6, UR4 ;  /* 0x0000000400067c82 */ /* 0x000fe40008000000 */
[----:B------:R-:W-:Y:S01]  /*5e50*/  HGMMA.64x128x16.F32.BF16 R24, R136, gdesc[UR4].tnspB, R24, gsb0 ;  /* 0x41e0000488187df0 */ /* 0x000fe20008001818 */
[----:B------:R-:W-:Y:S01]  /*5e60*/  UIADD3 UR6, UR4, 0x80, URZ ;  /* 0x0000008004067890 */ /* 0x000fe2000fffe03f */
[----:B0-----:R-:W-:Y:S01]  /*5e70*/  FADD.FTZ R4, R4, R9 ;  /* 0x0000000904047221 */ /* 0x001fe20000010000 */
[----:B------:R-:W-:Y:S01]  /*5e80*/  UMOV UR7, 0x40000040 ;  /* 0x4000004000077882 */ /* 0x000fe20000000000 */
[----:B------:R-:W-:Y:S02]  /*5e90*/  IMAD.MOV.U32 R9, RZ, RZ, RZ ;  /* 0x000000ffff097224 */ /* 0x000fe400078e00ff */
[----:B-1----:R-:W-:Y:S02]  /*5ea0*/  FADD.FTZ R6, R5, R8 ;  /* 0x0000000805067221 */ /* 0x002fe40000010000 */
[----:B------:R-:W0:Y:S04]  /*5eb0*/  SHFL.BFLY PT, R5, R4, 0x1, 0x1f ;  /* 0x0c201f0004057f89 */ /* 0x000e2800000e0000 */
[----:B------:R-:W1:Y:S01]  /*5ec0*/  SHFL.BFLY PT, R7, R6, 0x1, 0x1f ;  /* 0x0c201f0006077f89 */ /* 0x000e6200000e0000 */
[----:B0-----:R-:W-:Y:S01]  /*5ed0*/  FADD.FTZ R12, R4, R5 ;  /* 0x00000005040c7221 */ /* 0x001fe20000010000 */
[----:B------:R-:W-:-:S02]  /*5ee0*/  IMAD.MOV.U32 R5, RZ, RZ, RZ ;  /* 0x000000ffff057224 */ /* 0x000fc400078e00ff */
[----:B-1----:R-:W-:Y:S02]  /*5ef0*/  FADD.FTZ R13, R6, R7 ;  /* 0x00000007060d7221 */ /* 0x002fe40000010000 */
        /* <DEDUP_REMOVED lines=39> */
.L_x_210:
[----:B------:R-:W-:Y:S01]  /*6170*/  R2UR UR6, R177 ;  /* 0x00000000b10672ca */ /* 0x000fe200000e0000 */
[----:B------:R-:W-:Y:S01]  /*6180*/  UIADD3 UR4, UR5, 0x2a860, URZ ;  /* 0x0002a86005047890 */ /* 0x000fe2000fffe03f */
[-C--:B------:R-:W-:Y:S01]  /*6190*/  FMUL.FTZ R20, R24, R5.reuse ;  /* 0x0000000518147220 */ /* 0x080fe20000410000 */
[----:B------:R-:W-:Y:S01]  /*61a0*/  UIADD3 UR38, UR38, 0x1, URZ ;  /* 0x0000000126267890 */ /* 0x000fe2000fffe03f */
[-C--:B------:R-:W-:Y:S01]  /*61b0*/  FMUL.FTZ R21, R25, R5.reuse ;  /* 0x0000000519157220 */ /* 0x080fe20000410000 */
[----:B------:R-:W-:Y:S01]  /*61c0*/  UPRMT UR4, UR8, 0x654, UR4 ;  /* 0x0000065408047896 */ /* 0x000fe20008000004 */
[-C--:B------:R-:W-:Y:S01]  /*61d0*/  FMUL.FTZ R88, R28, R5.reuse ;  /* 0x000000051c587220 */ /* 0x080fe20000410000 */
[----:B------:R-:W-:Y:S01]  /*61e0*/  UISETP.NE.AND UP0, UPT, UR38, 0x2, UPT ;  /* 0x000000022600788c */ /* 0x000fe2000bf05270 */
[-C--:B------:R-:W-:Y:S01]  /*61f0*/  FMUL.FTZ R89, R29, R5.reuse ;  /* 0x000000051d597220 */ /* 0x080fe20000410000 */
[-C--:B------:R-:W-:Y:S01]  /*6200*/  FMUL.FTZ R90, R32, R5.reuse ;  /* 0x00000005205a7220 */ /* 0x080fe20000410000 */
[-C--:B------:R-:W-:Y:S01]  /*6210*/  FMUL.FTZ R91, R33, R5.reuse ;  /* 0x00000005215b7220 */ /* 0x080fe20000410000 */
[-C--:B------:R-:W-:Y:S01]  /*6220*/  FMUL.FTZ R36, R36, R5.reuse ;  /* 0x0000000524247220 */ /* 0x080fe20000410000 */
[-C--:B------:R-:W-:Y:S01]  /*6230*/  FMUL.FTZ R37, R37, R5.reuse ;  /* 0x0000000525257220 */ /* 0x080fe20000410000 */
[----:B------:R-:W-:Y:S01]  /*6240*/  UIADD3 UR6, UR6, 0x1, URZ ;  /* 0x0000000106067890 */ /* 0x000fe2000fffe03f */
[----:B------:R-:W-:Y:S01]  /*6250*/  SYNCS.ARRIVE.TRANS64.RED.A1T0 RZ, [UR4], RZ ;  /* 0x000000ffffff79a7 */ /* 0x000fe20008100404 */
[----:B------:R-:W-:Y:S01]  /*6260*/  USEL UR4, URZ, 0x1, UP0 ;  /* 0x000000013f047887 */ /* 0x000fe20008000000 */
        /* <DEDUP_REMOVED lines=26> */
[----:B------:R-:W-:Y:S01]  /*6410*/  FMUL.FTZ R93, R27, R9 ;  /* 0x000000091b5d7220 */ /* 0x000fe20000410000 */
[----:B------:R-:W-:-:S02]  /*6420*/  IMAD.U32 R177, RZ, RZ, UR6 ;  /* 0x00000006ffb17e24 */ /* 0x000fc4000f8e00ff */
        /* <DEDUP_REMOVED lines=30> */
[----:B------:R-:W-:-:S02]  /*6610*/  USEL UR38, UR38, URZ, UP0 ;  /* 0x0000003f26267287 */ /* 0x000fc40008000000 */
[----:B------:R-:W-:-:S12]  /*6620*/  ULOP3.LUT UR39, UR39, UR4, URZ, 0x3c, !UPT ;  /* 0x0000000427277292 */ /* 0x000fd8000f8e3c3f */
.L_x_186:
[----:B------:R-:W0:Y:S01]  /*6630*/  S2R R3, SR_CgaCtaId ;  /* 0x0000000000037919 */ /* 0x000e220000008800 */
[----:B------:R-:W-:Y:S01]  /*6640*/  MOV R0, 0x400 ;  /* 0x0000040000007802 */ /* 0x000fe20000000f00 */
[----:B------:R-:W-:Y:S01]  /*6650*/  BSSY B0, `(.L_x_211) ;  /* 0x00002ff000007945 */ /* 0x000fe20003800000 */
[----:B------:R-:W-:Y:S02]  /*6660*/  BAR.SYNC.DEFER_BLOCKING 0x5, 0x180 ;  /* 0x0146000000007b1d */ /* 0x000fe40000010000 */
[----:B0-----:R-:W-:-:S05]  /*6670*/  LEA R0, R3, R0, 0x18 ;  /* 0x0000000003007211 */ /* 0x001fca00078ec0ff */
[----:B------:R-:W0:Y:S02]  /*6680*/  LDS.128 R24, [R0+0x2a8d0] ;  /* 0x02a8d00000187984 */ /* 0x000e240000000c00 */
[----:B0-----:R-:W-:Y:S02]  /*6690*/  R2UR UR6, R25 ;  /* 0x00000000190672ca */ /* 0x001fe400000e0000 */
[----:B------:R-:W-:Y:S01]  /*66a0*/  R2UR UR5, R26 ;  /* 0x000000001a0572ca */ /* 0x000fe200000e0000 */
[----:B------:R-:W-:Y:S06]  /*66b0*/  BAR.ARV 0x4, 0x180 ;  /* 0x0106000000007b1d */ /* 0x000fec0000002000 */
[----:B------:R-:W-:Y:S08]  /*66c0*/  @P0 BRA `(.L_x_212) ;  /* 0x0000002000940947 */ /* 0x000ff00003800000 */
[----:B------:R-:W0:Y:S01]  /*66d0*/  S2R R3, SR_SWINHI ;  /* 0x0000000000037919 */ /* 0x000e220000002f00 */
[----:B------:R-:W-:Y:S01]  /*66e0*/  R2UR UR16, R18 ;  /* 0x00000000121072ca */ /* 0x000fe200000e0000 */
[----:B------:R-:W-:Y:S01]  /*66f0*/  USHF.L.U32 UR4, UR61, 0x2, URZ ;  /* 0x000000023d047899 */ /* 0x000fe2000800063f */
[----:B------:R-:W-:Y:S01]  /*6700*/  R2UR UR13, R178 ;  /* 0x00000000b20d72ca */ /* 0x000fe200000e0000 */
[----:B------:R-:W-:Y:S01]  /*6710*/  BAR.SYNC.DEFER_BLOCKING 0x1, 0x100 ;  /* 0x0044000000007b1d */ /* 0x000fe20000010000 */
[----:B------:R-:W-:Y:S02]  /*6720*/  R2UR UR15, R175 ;  /* 0x00000000af0f72ca */ /* 0x000fe400000e0000 */
[----:B------:R-:W-:Y:S02]  /*6730*/  R2UR UR14, R19 ;  /* 0x00000000130e72ca */ /* 0x000fe400000e0000 */
[----:B------:R-:W-:Y:S01]  /*6740*/  R2UR UR18, R174 ;  /* 0x00000000ae1272ca */ /* 0x000fe200000e0000 */
[----:B------:R-:W-:-:S02]  /*6750*/  ULDC.64 UR10, c[0x0][0xc00] ;  /* 0x00030000000a7ab9 */ /* 0x000fc40000000a00 */
[----:B------:R-:W-:-:S04]  /*6760*/  UIADD3 UR7, UP0, UR4, UR10, URZ ;  /* 0x0000000a04077290 */ /* 0x000fc8000ff1e03f */
[----:B------:R-:W-:-:S04]  /*6770*/  USHF.L.U64.HI UR12, UR61, 0x2, UR13 ;  /* 0x000000023d0c7899 */ /* 0x000fc8000801020d */
[----:B------:R-:W-:Y:S01]  /*6780*/  UIADD3.X UR8, UR12, UR11, URZ, UP0, !UPT ;  /* 0x0000000b0c087290 */ /* 0x000fe200087fe43f */
[----:B------:R-:W-:Y:S02]  /*6790*/  MOV R24, R0 ;  /* 0x0000000000187202 */ /* 0x000fe40000000f00 */
[----:B0-----:R-:W-:-:S03]  /*67a0*/  MOV R25, R3 ;  /* 0x0000000300197202 */ /* 0x001fc60000000f00 */
[----:B------:R-:W-:-:S03]  /*67b0*/  IMAD.WIDE R4, R198, 0x2, R24 ;  /* 0x00000002c6047825 */ /* 0x000fc600078e0218 */
[C---:B------:R-:W-:Y:S02]  /*67c0*/  LOP3.LUT R3, R4.reuse, 0x380, RZ, 0xc0, !PT ;  /* 0x0000038004037812 */ /* 0x040fe400078ec0ff */
[C---:B------:R-:W-:Y:S02]  /*67d0*/  IADD3 R6, P6, R4.reuse, 0x20, RZ ;  /* 0x0000002004067810 */ /* 0x040fe40007fde0ff */
[----:B------:R-:W-:Y:S02]  /*67e0*/  SHF.R.U64 R3, R3, 0x3, RZ ;  /* 0x0000000303037819 */ /* 0x000fe400000012ff */
[C---:B------:R-:W-:Y:S01]  /*67f0*/  IADD3 R8, P5, R4.reuse, 0x40, RZ ;  /* 0x0000004004087810 */ /* 0x040fe20007fbe0ff */
[--C-:B------:R-:W-:Y:S01]  /*6800*/  IMAD.X R33, RZ, RZ, R5.reuse, P6 ;  /* 0x000000ffff217224 */ /* 0x100fe200030e0605 */
[C---:B------:R-:W-:Y:S02]  /*6810*/  IADD3 R35, P4, R4.reuse, 0x60, RZ ;  /* 0x0000006004237810 */ /* 0x040fe40007f9e0ff */
[C---:B------:R-:W-:Y:S01]  /*6820*/  IADD3 R101, P3, R4.reuse, 0x4000, RZ ;  /* 0x0000400004657810 */ /* 0x040fe20007f7e0ff */
[--C-:B------:R-:W-:Y:S01]  /*6830*/  IMAD.X R31, RZ, RZ, R5.reuse, P5 ;  /* 0x000000ffff1f7224 */ /* 0x100fe200028e0605 */
[C---:B------:R-:W-:Y:S01]  /*6840*/  IADD3 R26, P2, R4.reuse, 0x4020, RZ ;  /* 0x00004020041a7810 */ /* 0x040fe20007f5e0ff */
[--C-:B------:R-:W-:Y:S01]  /*6850*/  IMAD.X R29, RZ, RZ, R5.reuse, P4 ;  /* 0x000000ffff1d7224 */ /* 0x100fe200020e0605 */
[C---:B------:R-:W-:Y:S01]  /*6860*/  IADD3 R103, P1, R4.reuse, 0x4040, RZ ;  /* 0x0000404004677810 */ /* 0x040fe20007f3e0ff */
[--C-:B------:R-:W-:Y:S01]  /*6870*/  IMAD.X R15, RZ, RZ, R5.reuse, P3 ;  /* 0x000000ffff0f7224 */ /* 0x100fe200018e0605 */
[----:B------:R-:W-:Y:S01]  /*6880*/  IADD3 R105, P0, R4, 0x4060, RZ ;  /* 0x0000406004697810 */ /* 0x000fe20007f1e0ff */
[--C-:B------:R-:W-:Y:S01]  /*6890*/  IMAD.X R13, RZ, RZ, R5.reuse, P2 ;  /* 0x000000ffff0d7224 */ /* 0x100fe200010e0605 */
[----:B------:R-:W-:Y:S01]  /*68a0*/  LOP3.LUT R4, R3, R4, RZ, 0x3c, !PT ;  /* 0x0000000403047212 */ /* 0x000fe200078e3cff */
[--C-:B------:R-:W-:Y:S01]  /*68b0*/  IMAD.X R11, RZ, RZ, R5.reuse, P1 ;  /* 0x000000ffff0b7224 */ /* 0x100fe200008e0605 */
[----:B------:R-:W-:Y:S01]  /*68c0*/  LOP3.LUT R3, R6, 0x380, RZ, 0xc0, !PT ;  /* 0x0000038006037812 */ /* 0x000fe200078ec0ff */
[----:B------:R-:W-:Y:S01]  /*68d0*/  IMAD.X R9, RZ, RZ, R5, P0 ;  /* 0x000000ffff097224 */ /* 0x000fe200000e0605 */
[----:B------:R-:W-:-:S02]  /*68e0*/  LOP3.LUT R7, R8, 0x380, RZ, 0xc0, !PT ;  /* 0x0000038008077812 */ /* 0x000fc400078ec0ff */
[----:B------:R-:W-:Y:S02]  /*68f0*/  SHF.R.U64 R3, R3, 0x3, RZ ;  /* 0x0000000303037819 */ /* 0x000fe400000012ff */
[----:B------:R-:W-:Y:S02]  /*6900*/  LOP3.LUT R12, R101, 0x380, RZ, 0xc0, !PT ;  /* 0x00000380650c7812 */ /* 0x000fe400078ec0ff */
[----:B------:R-:W-:Y:S02]  /*6910*/  SHF.R.U64 R7, R7, 0x3, RZ ;  /* 0x0000000307077819 */ /* 0x000fe400000012ff */
[----:B------:R-:W-:Y:S02]  /*6920*/  LOP3.LUT R32, R3, R6, RZ, 0x3c, !PT ;  /* 0x0000000603207212 */ /* 0x000fe400078e3cff */
[----:B------:R-:W-:Y:S02]  /*6930*/  LOP3.LUT R3, R26, 0x380, RZ, 0xc0, !PT ;  /* 0x000003801a037812 */ /* 0x000fe400078ec0ff */
[----:B------:R-:W-:-:S02]  /*6940*/  LOP3.LUT R10, R35, 0x380, RZ, 0xc0, !PT ;  /* 0x00000380230a7812 */ /* 0x000fc400078ec0ff */
[----:B------:R-:W-:Y:S02]  /*6950*/  SHF.R.U64 R12, R12, 0x3, RZ ;  /* 0x000000030c0c7819 */ /* 0x000fe400000012ff */
[----:B------:R-:W-:Y:S02]  /*6960*/  LOP3.LUT R30, R7, R8, RZ, 0x3c, !PT ;  /* 0x00000008071e7212 */ /* 0x000fe400078e3cff */
[----:B------:R-:W-:Y:S02]  /*6970*/  LOP3.LUT R8, R103, 0x380, RZ, 0xc0, !PT ;  /* 0x0000038067087812 */ /* 0x000fe400078ec0ff */
[----:B------:R-:W-:Y:S02]  /*6980*/  SHF.R.U64 R3, R3, 0x3, RZ ;  /* 0x0000000303037819 */ /* 0x000fe400000012ff */
[----:B------:R-:W-:Y:S02]  /*6990*/  SHF.R.U64 R10, R10, 0x3, RZ ;  /* 0x000000030a0a7819 */ /* 0x000fe400000012ff */
[----:B------:R-:W-:-:S02]  /*69a0*/  LOP3.LUT R34, R105, 0x380, RZ, 0xc0, !PT ;  /* 0x0000038069227812 */ /* 0x000fc400078ec0ff */
[----:B------:R-:W-:Y:S02]  /*69b0*/  LOP3.LUT R14, R12, R101, RZ, 0x3c, !PT ;  /* 0x000000650c0e7212 */ /* 0x000fe400078e3cff */
[----:B------:R-:W-:Y:S02]  /*69c0*/  SHF.R.U64 R8, R8, 0x3, RZ ;  /* 0x0000000308087819 */ /* 0x000fe400000012ff */
[----:B------:R-:W-:Y:S02]  /*69d0*/  LOP3.LUT R12, R3, R26, RZ, 0x3c, !PT ;  /* 0x0000001a030c7212 */ /* 0x000fe400078e3cff */
[----:B------:R-:W-:Y:S02]  /*69e0*/  LOP3.LUT R28, R10, R35, RZ, 0x3c, !PT ;  /* 0x000000230a1c7212 */ /* 0x000fe400078e3cff */
[----:B------:R-:W-:Y:S02]  /*69f0*/  SHF.R.U64 R34, R34, 0x3, RZ ;  /* 0x0000000322227819 */ /* 0x000fe400000012ff */
[----:B------:R-:W-:-:S02]  /*6a00*/  MOV R18, R4 ;  /* 0x0000000400127202 */ /* 0x000fc40000000f00 */
[----:B------:R-:W-:Y:S02]  /*6a10*/  F2FP.BF16.F32.PACK_AB R4, R21, R20 ;  /* 0x000000141504723e */ /* 0x000fe400000010ff */
[----:B------:R-:W-:Y:S02]  /*6a20*/  F2FP.BF16.F32.PACK_AB R5, R93, R92 ;  /* 0x0000005c5d05723e */ /* 0x000fe400000010ff */
[----:B------:R-:W-:Y:S02]  /*6a30*/  F2FP.BF16.F32.PACK_AB R6, R89, R88 ;  /* 0x000000585906723e */ /* 0x000fe400000010ff */
[----:B------:R-:W-:Y:S02]  /*6a40*/  F2FP.BF16.F32.PACK_AB R7, R95, R94 ;  /* 0x0000005e5f07723e */ /* 0x000fe400000010ff */
[----:B------:R-:W-:Y:S02]  /*6a50*/  LOP3.LUT R10, R8, R103, RZ, 0x3c, !PT ;  /* 0x00000067080a7212 */ /* 0x000fe400078e3cff */
[----:B------:R-:W-:Y:S01]  /*6a60*/  MOV R101, R14 ;  /* 0x0000000e00657202 */ /* 0x000fe20000000f00 */
[----:B------:R0:W-:Y:S01]  /*6a70*/  STSM.16.M88.4 [R18], R4 ;  /* 0x0000000412007844 */ /* 0x0001e20000000200 */
[----:B------:R-:W-:-:S02]  /*6a80*/  MOV R100, R12 ;  /* 0x0000000c00647202 */ /* 0x000fc40000000f00 */
[----:B------:R-:W-:Y:S02]  /*6a90*/  LOP3.LUT R8, R34, R105, RZ, 0x3c, !PT ;  /* 0x0000006922087212 */ /* 0x000fe400078e3cff */
[----:B------:R-:W-:Y:S02]  /*6aa0*/  MOV R103, R32 ;  /* 0x0000002000677202 */ /* 0x000fe40000000f00 */
[----:B------:R-:W-:Y:S02]  /*6ab0*/  MOV R102, R30 ;  /* 0x0000001e00667202 */ /* 0x000fe40000000f00 */
[----:B------:R-:W-:Y:S02]  /*6ac0*/  MOV R26, R28 ;  /* 0x0000001c001a7202 */ /* 0x000fe40000000f00 */
[----:B------:R-:W-:Y:S02]  /*6ad0*/  F2FP.BF16.F32.PACK_AB R12, R91, R90 ;  /* 0x0000005a5b0c723e */ /* 0x000fe400000010ff */
[----:B------:R-:W-:-:S02]  /*6ae0*/  F2FP.BF16.F32.PACK_AB R13, R97, R96 ;  /* 0x00000060610d723e */ /* 0x000fc400000010ff */
[----:B------:R-:W-:Y:S02]  /*6af0*/  F2FP.BF16.F32.PACK_AB R14, R37, R36 ;  /* 0x00000024250e723e */ /* 0x000fe400000010ff */
[----:B------:R-:W-:Y:S02]  /*6b00*/  F2FP.BF16.F32.PACK_AB R15, R39, R38 ;  /* 0x00000026270f723e */ /* 0x000fe400000010ff */
[----:B------:R-:W-:Y:S02]  /*6b10*/  F2FP.BF16.F32.PACK_AB R28, R41, R40 ;  /* 0x00000028291c723e */ /* 0x000fe400000010ff */
[----:B------:R-:W-:Y:S01]  /*6b20*/  F2FP.BF16.F32.PACK_AB R29, R43, R42 ;  /* 0x0000002a2b1d723e */ /* 0x000fe200000010ff */
[----:B------:R-:W-:Y:S01]  /*6b30*/  STSM.16.M88.4 [R103], R12 ;  /* 0x0000000c67007844 */ /* 0x000fe20000000200 */
[----:B------:R-:W-:Y:S02]  /*6b40*/  F2FP.BF16.F32.PACK_AB R30, R45, R44 ;  /* 0x0000002c2d1e723e */ /* 0x000fe400000010ff */
[----:B------:R-:W-:-:S02]  /*6b50*/  F2FP.BF16.F32.PACK_AB R31, R47, R46 ;  /* 0x0000002e2f1f723e */ /* 0x000fc400000010ff */
[----:B------:R-:W-:Y:S02]  /*6b60*/  F2FP.BF16.F32.PACK_AB R32, R49, R48 ;  /* 0x000000303120723e */ /* 0x000fe400000010ff */
[----:B------:R-:W-:Y:S01]  /*6b70*/  F2FP.BF16.F32.PACK_AB R33, R51, R50 ;  /* 0x000000323321723e */ /* 0x000fe200000010ff */
[----:B------:R-:W-:Y:S01]  /*6b80*/  STSM.16.M88.4 [R102], R28 ;  /* 0x0000001c66007844 */ /* 0x000fe20000000200 */
[----:B------:R-:W-:Y:S02]  /*6b90*/  F2FP.BF16.F32.PACK_AB R34, R53, R52 ;  /* 0x000000343522723e */ /* 0x000fe400000010ff */
[----:B------:R-:W-:Y:S02]  /*6ba0*/  F2FP.BF16.F32.PACK_AB R35, R55, R54 ;  /* 0x000000363723723e */ /* 0x000fe400000010ff */
[----:B------:R-:W-:Y:S02]  /*6bb0*/  MOV R3, R10 ;  /* 0x0000000a00037202 */ /* 0x000fe40000000f00 */
[----:B0-----:R-:W-:Y:S01]  /*6bc0*/  MOV R18, R8 ;  /* 0x0000000800127202 */ /* 0x001fe20000000f00 */
[----:B------:R0:W-:Y:S01]  /*6bd0*/  STSM.16.M88.4 [R26], R32 ;  /* 0x000000201a007844 */ /* 0x0001e20000000200 */
[----:B------:R-:W-:-:S02]  /*6be0*/  F2FP.BF16.F32.PACK_AB R4, R57, R56 ;  /* 0x000000383904723e */ /* 0x000fc400000010ff */
[----:B------:R-:W-:Y:S02]  /*6bf0*/  F2FP.BF16.F32.PACK_AB R5, R59, R58 ;  /* 0x0000003a3b05723e */ /* 0x000fe400000010ff */
[----:B------:R-:W-:Y:S02]  /*6c00*/  F2FP.BF16.F32.PACK_AB R6, R61, R60 ;  /* 0x0000003c3d06723e */ /* 0x000fe400000010ff */
[----:B------:R-:W-:Y:S02]  /*6c10*/  F2FP.BF16.F32.PACK_AB R7, R63, R62 ;  /* 0x0000003e3f07723e */ /* 0x000fe400000010ff */
[----:B------:R-:W-:Y:S02]  /*6c20*/  F2FP.BF16.F32.PACK_AB R8, R65, R64 ;  /* 0x000000404108723e */ /* 0x000fe400000010ff */
[----:B------:R-:W-:Y:S01]  /*6c30*/  F2FP.BF16.F32.PACK_AB R9, R67, R66 ;  /* 0x000000424309723e */ /* 0x000fe200000010ff */
[----:B------:R-:W-:Y:S01]  /*6c40*/  STSM.16.M88.4 [R101], R4 ;  /* 0x0000000465007844 */ /* 0x000fe20000000200 */
[----:B------:R-:W-:-:S02]  /*6c50*/  F2FP.BF16.F32.PACK_AB R10, R69, R68 ;  /* 0x00000044450a723e */ /* 0x000fc400000010ff */
[----:B------:R-:W-:Y:S01]  /*6c60*/  F2FP.BF16.F32.PACK_AB R11, R71, R70 ;  /* 0x00000046470b723e */ /* 0x000fe200000010ff */
[----:B0-----:R-:W-:Y:S01]  /*6c70*/  IMAD.U32 R32, RZ, RZ, UR7 ;  /* 0x00000007ff207e24 */ /* 0x001fe2000f8e00ff */
[----:B------:R-:W-:Y:S01]  /*6c80*/  F2FP.BF16.F32.PACK_AB R12, R73, R72 ;  /* 0x00000048490c723e */ /* 0x000fe200000010ff */
[----:B------:R-:W-:Y:S01]  /*6c90*/  IMAD.U32 R33, RZ, RZ, UR8 ;  /* 0x00000008ff217e24 */ /* 0x000fe2000f8e00ff */
[----:B------:R-:W-:Y:S01]  /*6ca0*/  F2FP.BF16.F32.PACK_AB R13, R75, R74 ;  /* 0x0000004a4b0d723e */ /* 0x000fe200000010ff */
[----:B------:R-:W-:Y:S01]  /*6cb0*/  STSM.16.M88.4 [R100], R8 ;  /* 0x0000000864007844 */ /* 0x000fe20000000200 */
[----:B------:R-:W-:Y:S01]  /*6cc0*/  F2FP.BF16.F32.PACK_AB R14, R77, R76 ;  /* 0x0000004c4d0e723e */ /* 0x000fe200000010ff */
[----:B------:R-:W-:Y:S01]  /*6cd0*/  ULDC.64 UR8, c[0x0][0xc08] ;  /* 0x0003020000087ab9 */ /* 0x000fe20000000a00 */
[----:B------:R-:W-:Y:S02]  /*6ce0*/  F2FP.BF16.F32.PACK_AB R15, R79, R78 ;  /* 0x0000004e4f0f723e */ /* 0x000fe400000010ff */
[----:B------:R-:W-:-:S02]  /*6cf0*/  F2FP.BF16.F32.PACK_AB R28, R81, R80 ;  /* 0x00000050511c723e */ /* 0x000fc400000010ff */
[----:B------:R-:W-:Y:S01]  /*6d00*/  F2FP.BF16.F32.PACK_AB R29, R83, R82 ;  /* 0x00000052531d723e */ /* 0x000fe200000010ff */
[----:B------:R-:W-:Y:S01]  /*6d10*/  STSM.16.M88.4 [R3], R12 ;  /* 0x0000000c03007844 */ /* 0x000fe20000000200 */
[----:B------:R-:W-:Y:S02]  /*6d20*/  F2FP.BF16.F32.PACK_AB R30, R85, R84 ;  /* 0x00000054551e723e */ /* 0x000fe400000010ff */
[----:B------:R-:W-:Y:S02]  /*6d30*/  F2FP.BF16.F32.PACK_AB R31, R87, R86 ;  /* 0x00000056571f723e */ /* 0x000fe400000010ff */
[----:B------:R-:W-:-:S03]  /*6d40*/  ISETP.NE.U32.AND P0, PT, RZ, UR10, PT ;  /* 0x0000000aff007c0c */ /* 0x000fc6000bf05070 */
[----:B------:R0:W-:Y:S01]  /*6d50*/  STSM.16.M88.4 [R18], R28 ;  /* 0x0000001c12007844 */ /* 0x0001e20000000200 */
[----:B------:R-:W-:Y:S01]  /*6d60*/  BAR.SYNC.DEFER_BLOCKING 0x1, 0x100 ;  /* 0x0044000000007b1d */ /* 0x000fe20000010000 */
[----:B------:R-:W-:-:S07]  /*6d70*/  ISETP.NE.AND.EX P0, PT, RZ, UR11, PT, P0 ;  /* 0x0000000bff007c0c */ /* 0x000fce000bf05300 */
[----:B0-----:R-:W0:Y:S06]  /*6d80*/  LDC R18, c[0x0][0xbe8] ;  /* 0x0002fa00ff127b82 */ /* 0x001e2c0000000800 */
[----:B------:R-:W2:Y:S01]  /*6d90*/  @P0 LDG.E R26, desc[UR36][R32.64] ;  /* 0x00000024201a0981 */ /* 0x000ea2000c1e1900 */
[----:B------:R-:W-:-:S04]  /*6da0*/  UISETP.NE.U32.AND UP0, UPT, UR8, URZ, UPT ;  /* 0x0000003f0800728c */ /* 0x000fc8000bf05070 */
[----:B------:R-:W-:-:S06]  /*6db0*/  UISETP.NE.AND.EX UP0, UPT, UR9, URZ, UPT, UP0 ;  /* 0x0000003f0900728c */ /* 0x000fcc000bf05300 */
[----:B------:R-:W-:Y:S02]  /*6dc0*/  PLOP3.LUT P4, PT, PT, PT, UP0, 0x80, 0x0 ;  /* 0x000000000000781c */ /* 0x000fe40003f8f008 */
[----:B0-----:R-:W-:-:S03]  /*6dd0*/  ISETP.NE.AND P1, PT, R18, 0x1, PT ;  /* 0x000000011200780c */ /* 0x001fc60003f25270 */
[----:B------:R-:W-:-:S03]  /*6de0*/  @UP0 UIADD3 UR8, UP1, UR4, UR8, URZ ;  /* 0x0000000804080290 */ /* 0x000fc6000ff3e03f */
[----:B------:R-:W-:Y:S01]  /*6df0*/  ULDC UR4, c[0x0][0xa88] ;  /* 0x0002a20000047ab9 */ /* 0x000fe20000000800 */
[----:B------:R-:W-:Y:S01]  /*6e00*/  @UP0 UIADD3.X UR9, UR12, UR9, URZ, UP1, !UPT ;  /* 0x000000090c090290 */ /* 0x000fe20008ffe43f */
[----:B------:R-:W-:Y:S01]  /*6e10*/  MOV R3, UR4 ;  /* 0x0000000400037c02 */ /* 0x000fe20008000f00 */
[----:B------:R-:W-:Y:S01]  /*6e20*/  UISETP.NE.AND UP0, UPT, UR16, URZ, UPT ;  /* 0x0000003f1000728c */ /* 0x000fe2000bf05270 */
[----:B------:R-:W-:Y:S01]  /*6e30*/  IMAD.U32 R4, RZ, RZ, UR8 ;  /* 0x00000008ff047e24 */ /* 0x000fe2000f8e00ff */
[----:B------:R-:W-:Y:S02]  /*6e40*/  ULDC UR4, c[0x0][0xad4] ;  /* 0x0002b50000047ab9 */ /* 0x000fe40000000800 */
[----:B------:R-:W0:Y:S01]  /*6e50*/  @P1 LDC R6, c[0x0][0xbec] ;  /* 0x0002fb00ff061b82 */ /* 0x000e220000000800 */
[----:B------:R-:W-:Y:S01]  /*6e60*/  USEL UR4, UR16, UR4, UP0 ;  /* 0x0000000410047287 */ /* 0x000fe20008000000 */
[----:B------:R-:W-:Y:S01]  /*6e70*/  IMAD.U32 R5, RZ, RZ, UR9 ;  /* 0x00000009ff057e24 */ /* 0x000fe2000f8e00ff */
[----:B------:R-:W-:-:S02]  /*6e80*/  UMOV UR17, 0x9b8 ;  /* 0x000009b800117882 */ /* 0x000fc40000000000 */
[----:B------:R-:W-:-:S03]  /*6e90*/  UISETP.GT.AND UP1, UPT, UR4, 0x1, UPT ;  /* 0x000000010400788c */ /* 0x000fc6000bf24270 */
[----:B------:R-:W1:Y:S01]  /*6ea0*/  @P1 LDC R9, c[0x0][0xbf0] ;  /* 0x0002fc00ff091b82 */ /* 0x000e620000000800 */
[----:B------:R-:W-:Y:S01]  /*6eb0*/  USEL UR17, UR17, 0x978, UP1 ;  /* 0x0000097811117887 */ /* 0x000fe20008800000 */
[----:B------:R3:W5:Y:S01]  /*6ec0*/  @P4 LDG.E R3, desc[UR36][R4.64] ;  /* 0x0000002404034981 */ /* 0x000762000c1e1900 */
[----:B------:R-:W-:Y:S01]  /*6ed0*/  UISETP.NE.U32.AND UP0, UPT, UR10, URZ, UPT ;  /* 0x0000003f0a00728c */ /* 0x000fe2000bf05070 */
[----:B------:R-:W-:Y:S01]  /*6ee0*/  UMOV UR4, URZ ;  /* 0x0000003f00047c82 */ /* 0x000fe20008000000 */
[----:B------:R-:W-:Y:S02]  /*6ef0*/  USEL UR7, UR14, URZ, UP1 ;  /* 0x0000003f0e077287 */ /* 0x000fe40008800000 */
[----:B------:R-:W-:Y:S01]  /*6f00*/  UISETP.NE.AND.EX UP0, UPT, UR11, URZ, UPT, UP0 ;  /* 0x0000003f0b00728c */ /* 0x000fe2000bf05300 */
[----:B---3--:R-:W-:-:S03]  /*6f10*/  IMAD.U32 R4, RZ, RZ, UR15 ;  /* 0x0000000fff047e24 */ /* 0x008fc6000f8e00ff */
[----:B------:R-:W-:Y:S02]  /*6f20*/  USEL UR61, UR61, URZ, !UP0 ;  /* 0x0000003f3d3d7287 */ /* 0x000fe4000c000000 */
[----:B------:R-:W-:Y:S01]  /*6f30*/  ULDC.64 UR8, c[0x0][UR17+0x218] ;  /* 0x0000860011087abb */ /* 0x000fe20008000a00 */
[----:B------:R-:W-:Y:S01]  /*6f40*/  IMAD R11, R4, 0x80, R197 ;  /* 0x00000080040b7824 */ /* 0x000fe200078e02c5 */
[----:B------:R-:W-:Y:S01]  /*6f50*/  ULDC.64 UR10, c[0x0][UR17+0x220] ;  /* 0x00008800110a7abb */ /* 0x000fe20008000a00 */
[----:B------:R-:W-:Y:S02]  /*6f60*/  USEL UR16, UR13, URZ, !UP0 ;  /* 0x0000003f0d107287 */ /* 0x000fe4000c000000 */
[----:B0-----:R-:W-:Y:S01]  /*6f70*/  @P1 IMAD.HI.U32 R4, R11, R6, RZ ;  /* 0x000000060b041227 */ /* 0x001fe200078e00ff */
[----:B------:R-:W-:Y:S01]  /*6f80*/  ULDC.64 UR12, c[0x0][UR17+0x228] ;  /* 0x00008a00110c7abb */ /* 0x000fe20008000a00 */
[----:B------:R-:W-:Y:S02]  /*6f90*/  UIMAD.WIDE.U32 UR14, UR8, UR18, URZ ;  /* 0x00000012080e72a5 */ /* 0x000fe4000f8e003f */
[----:B------:R-:W-:Y:S01]  /*6fa0*/  UIMAD UR11, UR11, UR61, URZ ;  /* 0x0000003d0b0b72a4 */ /* 0x000fe2000f8e023f */
[----:B------:R-:W-:Y:S01]  /*6fb0*/  IMAD.MOV.U32 R7, RZ, RZ, R11 ;  /* 0x000000ffff077224 */ /* 0x000fe200078e000b */
[----:B------:R-:W-:Y:S01]  /*6fc0*/  UIMAD UR18, UR9, UR18, URZ ;  /* 0x00000012091272a4 */ /* 0x000fe2000f8e023f */
[----:B-1----:R-:W-:Y:S01]  /*6fd0*/  @P1 SHF.R.U32.HI R7, RZ, R9, R4 ;  /* 0x00000009ff071219 */ /* 0x002fe20000011604 */
[----:B------:R-:W-:-:S02]  /*6fe0*/  UIMAD.WIDE.U32 UR8, UR10, UR61, URZ ;  /* 0x0000003d0a0872a5 */ /* 0x000fc4000f8e003f */
[----:B------:R-:W-:Y:S02]  /*6ff0*/  UIMAD.WIDE.U32 UR20, UR12, UR7, URZ ;  /* 0x000000070c1472a5 */ /* 0x000fe4000f8e003f */
[----:B------:R-:W-:Y:S01]  /*7000*/  UIMAD UR7, UR13, UR7, URZ ;  /* 0x000000070d0772a4 */ /* 0x000fe2000f8e023f */
[--C-:B------:R-:W-:Y:S01]  /*7010*/  IMAD.MOV R9, RZ, RZ, -R7.reuse ;  /* 0x000000ffff097224 */ /* 0x100fe200078e0a07 */
[----:B------:R-:W-:Y:S02]  /*7020*/  UIMAD UR11, UR10, UR16, UR11 ;  /* 0x000000100a0b72a4 */ /* 0x000fe4000f8e020b */
[----:B------:R-:W-:Y:S01]  /*7030*/  UIADD3 UR18, UR15, UR18, URZ ;  /* 0x000000120f127290 */ /* 0x000fe2000fffe03f */
[----:B------:R-:W-:Y:S02]  /*7040*/  IMAD.U32 R4, RZ, RZ, UR20 ;  /* 0x00000014ff047e24 */ /* 0x000fe4000f8e00ff */
[----:B------:R-:W-:Y:S01]  /*7050*/  IMAD.U32 R5, RZ, RZ, UR21 ;  /* 0x00000015ff057e24 */ /* 0x000fe2000f8e00ff */
[----:B------:R-:W-:Y:S01]  /*7060*/  SHF.R.S32.HI R5, RZ, 0x1f, R7 ;  /* 0x0000001fff057819 */ /* 0x000fe20000011407 */
[----:B------:R-:W-:-:S05]  /*7070*/  IMAD R9, R18, R9, R11 ;  /* 0x0000000912097224 */ /* 0x000fca00078e020b */
[----:B------:R-:W-:Y:S02]  /*7080*/  SHF.R.S32.HI R6, RZ, 0x1f, R9 ;  /* 0x0000001fff067819 */ /* 0x000fe40000011409 */
[----:B--2---:R-:W-:-:S13]  /*7090*/  @P0 R2UR UR4, R26 ;  /* 0x000000001a0402ca */ /* 0x004fda00000e0000 */
[----:B------:R-:W-:Y:S02]  /*70a0*/  UIADD3 UR14, UP0, UP2, UR8, UR14, UR4 ;  /* 0x0000000e080e7290 */ /* 0x000fe4000fa1e004 */
[----:B------:R-:W-:Y:S02]  /*70b0*/  UIADD3 UR8, UR21, UR7, URZ ;  /* 0x0000000715087290 */ /* 0x000fe4000fffe03f */
[----:B------:R-:W-:Y:S02]  /*70c0*/  UIADD3 UR7, UR9, UR11, URZ ;  /* 0x0000000b09077290 */ /* 0x000fe4000fffe03f */
[----:B------:R-:W-:Y:S01]  /*70d0*/  USHF.R.S32.HI UR12, URZ, 0x1f, UR4 ;  /* 0x0000001f3f0c7899 */ /* 0x000fe20008011404 */
[----:B------:R-:W-:Y:S01]  /*70e0*/  IADD3 R4, P2, P3, R7, UR14, R4 ;  /* 0x0000000e07047c10 */ /* 0x000fe2000fb5e004 */
[----:B------:R-:W-:Y:S01]  /*70f0*/  IMAD.U32 R8, RZ, RZ, UR8 ;  /* 0x00000008ff087e24 */ /* 0x000fe2000f8e00ff */
[----:B------:R-:W-:Y:S01]  /*7100*/  ULDC.64 UR8, c[0x0][UR17+0x210] ;  /* 0x0000840011087abb */ /* 0x000fe20008000a00 */
[----:B------:R-:W-:Y:S01]  /*7110*/  UIADD3.X UR7, UR7, UR18, UR12, UP0, UP2 ;  /* 0x0000001207077290 */ /* 0x000fe200087e440c */
[----:B------:R-:W-:Y:S01]  /*7120*/  IMAD R7, R9, UR9, RZ ;  /* 0x0000000909077c24 */ /* 0x000fe2000f8e02ff */
[----:B------:R-:W-:Y:S01]  /*7130*/  ULDC.64 UR10, c[0x0][0xba8] ;  /* 0x0002ea00000a7ab9 */ /* 0x000fe20000000a00 */
[----:B------:R-:W-:Y:S01]  /*7140*/  @!UP1 ULDC UR10, c[0x0][0xb50] ;  /* 0x0002d400000a9ab9 */ /* 0x000fe20000000800 */
[----:B------:R-:W-:Y:S01]  /*7150*/  @!UP1 ULDC UR11, c[0x0][0xb54] ;  /* 0x0002d500000b9ab9 */ /* 0x000fe20000000800 */
[----:B------:R-:W-:Y:S01]  /*7160*/  IMAD R7, R6, UR8, R7 ;  /* 0x0000000806077c24 */ /* 0x000fe2000f8e0207 */
[----:B------:R-:W-:-:S03]  /*7170*/  IADD3.X R5, R5, UR7, R8, P2, P3 ;  /* 0x0000000705057c10 */ /* 0x000fc600097e6408 */
[----:B------:R-:W-:-:S04]  /*7180*/  IMAD.WIDE.U32 R4, R9, UR8, R4 ;  /* 0x0000000809047c25 */ /* 0x000fc8000f8e0004 */
[----:B------:R-:W-:Y:S01]  /*7190*/  IMAD.IADD R5, R5, 0x1, R7 ;  /* 0x0000000105057824 */ /* 0x000fe200078e0207 */
[----:B------:R-:W-:-:S04]  /*71a0*/  LEA R9, P2, R4, UR10, 0x2 ;  /* 0x0000000a04097c11 */ /* 0x000fc8000f8410ff */
[----:B------:R-:W-:Y:S01]  /*71b0*/  LEA.HI.X R10, R4, UR11, R5, 0x2, P2 ;  /* 0x0000000b040a7c11 */ /* 0x000fe200090f1405 */
[----:B------:R-:W-:Y:S08]  /*71c0*/  @P4 BRA `(.L_x_213) ;  /* 0x0000000000104947 */ /* 0x000ff00003800000 */
[----:B------:R-:W-:Y:S05]  /*71d0*/  @!P0 BRA `(.L_x_213) ;  /* 0x00000000000c8947 */ /* 0x000fea0003800000 */
[----:B------:R-:W2:Y:S04]  /*71e0*/  LDG.E R4, desc[UR36][R32.64] ;  /* 0x0000002420047981 */ /* 0x000ea8000c1e1900 */
[----:B-----5:R-:W2:Y:S02]  /*71f0*/  LDG.E R3, desc[UR36][R32.64+0x4] ;  /* 0x0000042420037981 */ /* 0x020ea4000c1e1900 */
[----:B--2---:R-:W-:-:S07]  /*7200*/  IADD3 R3, -R4, R3, RZ ;  /* 0x0000000304037210 */ /* 0x004fce0007ffe1ff */
.L_x_213:
[----:B------:R-:W-:Y:S01]  /*7210*/  R2UR UR7, R175 ;  /* 0x00000000af0772ca */ /* 0x000fe200000e0000 */
[----:B------:R-:W-:Y:S01]  /*7220*/  SHFL.IDX PT, R4, R9, RZ, 0x1c1f ;  /* 0x001c1fff09047589 */ /* 0x000fe200000e0000 */
[----:B-----5:R-:W-:Y:S01]  /*7230*/  IMAD R3, R3, R18, RZ ;  /* 0x0000001203037224 */ /* 0x020fe200078e02ff */
[----:B------:R-:W-:Y:S02]  /*7240*/  LOP3.LUT P0, RZ, R179, 0x3, RZ, 0xc0, !PT ;  /* 0x00000003b3ff7812 */ /* 0x000fe4000780c0ff */
[----:B------:R-:W0:Y:S01]  /*7250*/  SHFL.IDX PT, R5, R10, RZ, 0x1c1f ;  /* 0x001c1fff0a057589 */ /* 0x000e2200000e0000 */
[----:B------:R-:W-:-:S03]  /*7260*/  PLOP3.LUT P3, PT, PT, PT, UP1, 0x80, 0x0 ;  /* 0x000000000000781c */ /* 0x000fc60003f6f018 */
[----:B------:R-:W-:Y:S04]  /*7270*/  SHFL.IDX PT, R6, R9, 0x1, 0x1c1f ;  /* 0x003c1f0009067f89 */ /* 0x000fe800000e0000 */
[----:B------:R-:W-:Y:S01]  /*7280*/  IMAD.U32 R13, RZ, RZ, UR7 ;  /* 0x00000007ff0d7e24 */ /* 0x000fe2000f8e00ff */
[----:B------:R-:W1:Y:S03]  /*7290*/  SHFL.IDX PT, R7, R10, 0x1, 0x1c1f ;  /* 0x003c1f000a077f89 */ /* 0x000e6600000e0000 */
[----:B------:R-:W-:-:S04]  /*72a0*/  IMAD R12, R13, 0x80, R196 ;  /* 0x000000800d0c7824 */ /* 0x000fc800078e02c4 */
[C---:B------:R-:W-:Y:S01]  /*72b0*/  VIADD R8, R12.reuse, 0x8 ;  /* 0x000000080c087836 */ /* 0x040fe20000000000 */
[----:B------:R-:W-:-:S04]  /*72c0*/  ISETP.GE.OR P2, PT, R12, R3, P0 ;  /* 0x000000030c00720c */ /* 0x000fc80000746670 */
[----:B------:R-:W-:-:S09]  /*72d0*/  ISETP.GE.OR P0, PT, R8, R3, P0 ;  /* 0x000000030800720c */ /* 0x000fd20000706670 */
[----:B0-----:R0:W-:Y:S01]  /*72e0*/  @!P2 ST.E desc[UR36][R4.64], R99 ;  /* 0x000000630400a985 */ /* 0x0011e2000c101924 */
[----:B------:R-:W-:-:S03]  /*72f0*/  ISETP.GE.AND P2, PT, R12, R3, PT ;  /* 0x000000030c00720c */ /* 0x000fc60003f46270 */
[----:B-1----:R0:W-:Y:S01]  /*7300*/  @!P0 ST.E desc[UR36][R6.64], R98 ;  /* 0x0000006206008985 */ /* 0x0021e2000c101924 */
[----:B------:R-:W-:Y:S01]  /*7310*/  ISETP.GE.AND P0, PT, R8, R3, PT ;  /* 0x000000030800720c */ /* 0x000fe20003f06270 */
[----:B------:R-:W-:-:S12]  /*7320*/  @P3 BRA `(.L_x_214) ;  /* 0x0000000800983947 */ /* 0x000fd80003800000 */
[----:B0-----:R-:W-:Y:S01]  /*7330*/  IMAD R5, R176, 0x40, R2 ;  /* 0x00000040b0057824 */ /* 0x001fe200078e0202 */
[----:B------:R-:W0:Y:S01]  /*7340*/  @P1 LDC R21, c[0x0][0xbec] ;  /* 0x0002fb00ff151b82 */ /* 0x000e220000000800 */
[----:B------:R-:W-:Y:S01]  /*7350*/  R2UR UR14, R175 ;  /* 0x00000000af0e72ca */ /* 0x000fe200000e0000 */
[----:B------:R-:W-:Y:S01]  /*7360*/  ULDC.64 UR10, c[0x0][0xaa0] ;  /* 0x0002a800000a7ab9 */ /* 0x000fe20000000a00 */
[----:B------:R-:W-:Y:S01]  /*7370*/  IMAD.WIDE R24, R5, 0x2, R24 ;  /* 0x0000000205187825 */ /* 0x000fe200078e0218 */
[----:B------:R-:W-:Y:S02]  /*7380*/  R2UR UR15, R174 ;  /* 0x00000000ae0f72ca */ /* 0x000fe400000e0000 */
[C---:B------:R-:W-:Y:S02]  /*7390*/  IADD3 R9, P6, R24.reuse, 0x1000, RZ ;  /* 0x0000100018097810 */ /* 0x040fe40007fde0ff */
[----:B------:R-:W-:Y:S02]  /*73a0*/  IADD3 R13, P5, R24, 0x2000, RZ ;  /* 0x00002000180d7810 */ /* 0x000fe40007fbe0ff */
[----:B------:R-:W-:-:S02]  /*73b0*/  LOP3.LUT R8, R9, 0x380, RZ, 0xc0, !PT ;  /* 0x0000038009087812 */ /* 0x000fc400078ec0ff */
[----:B------:R-:W-:Y:S02]  /*73c0*/  IADD3 R29, P4, R24, 0x3000, RZ ;  /* 0x00003000181d7810 */ /* 0x000fe40007f9e0ff */
[----:B------:R-:W-:Y:S02]  /*73d0*/  SHF.R.U64 R8, R8, 0x3, RZ ;  /* 0x0000000308087819 */ /* 0x000fe400000012ff */
[----:B------:R-:W-:Y:S02]  /*73e0*/  IADD3 R33, P3, R24, 0x4000, RZ ;  /* 0x0000400018217810 */ /* 0x000fe40007f7e0ff */
[----:B------:R-:W-:Y:S01]  /*73f0*/  LOP3.LUT R8, R8, R9, RZ, 0x3c, !PT ;  /* 0x0000000908087212 */ /* 0x000fe200078e3cff */
[----:B------:R-:W-:Y:S01]  /*7400*/  IMAD.X R9, RZ, RZ, R25, P6 ;  /* 0x000000ffff097224 */ /* 0x000fe200030e0619 */
[C---:B------:R-:W-:Y:S02]  /*7410*/  IADD3 R5, P6, R24.reuse, 0x7000, RZ ;  /* 0x0000700018057810 */ /* 0x040fe40007fde0ff */
[----:B------:R-:W-:-:S02]  /*7420*/  IADD3 R37, P2, R24, 0x5000, RZ ;  /* 0x0000500018257810 */ /* 0x000fc40007f5e0ff */
[C---:B------:R-:W-:Y:S01]  /*7430*/  IADD3 R41, P0, R24.reuse, 0x6000, RZ ;  /* 0x0000600018297810 */ /* 0x040fe20007f1e0ff */
[----:B------:R-:W-:Y:S01]  /*7440*/  UIMAD UR7, UR12, UR10, URZ ;  /* 0x0000000a0c0772a4 */ /* 0x000fe2000f8e023f */
[----:B------:R-:W-:Y:S01]  /*7450*/  LOP3.LUT R7, R24, 0x380, RZ, 0xc0, !PT ;  /* 0x0000038018077812 */ /* 0x000fe200078ec0ff */
[----:B------:R-:W-:Y:S01]  /*7460*/  UIMAD.WIDE.U32 UR8, UR4, UR10, URZ ;  /* 0x0000000a040872a5 */ /* 0x000fe2000f8e003f */
[----:B------:R-:W-:Y:S01]  /*7470*/  LOP3.LUT R4, R5, 0x380, RZ, 0xc0, !PT ;  /* 0x0000038005047812 */ /* 0x000fe200078ec0ff */
[----:B------:R-:W-:Y:S01]  /*7480*/  IMAD R19, R17, 0x20, R176 ;  /* 0x0000002011137824 */ /* 0x000fe200078e02b0 */
[----:B------:R-:W-:Y:S01]  /*7490*/  LOP3.LUT R12, R13, 0x380, RZ, 0xc0, !PT ;  /* 0x000003800d0c7812 */ /* 0x000fe200078ec0ff */
[----:B------:R-:W-:Y:S01]  /*74a0*/  IMAD.U32 R26, RZ, RZ, UR14 ;  /* 0x0000000eff1a7e24 */ /* 0x000fe2000f8e00ff */
[----:B------:R-:W-:Y:S01]  /*74b0*/  LOP3.LUT R28, R29, 0x380, RZ, 0xc0, !PT ;  /* 0x000003801d1c7812 */ /* 0x000fe200078ec0ff */
[----:B------:R-:W-:Y:S01]  /*74c0*/  ULDC.64 UR12, c[0x0][0xaf0] ;  /* 0x0002bc00000c7ab9 */ /* 0x000fe20000000a00 */
[----:B------:R-:W-:Y:S01]  /*74d0*/  LOP3.LUT R32, R33, 0x380, RZ, 0xc0, !PT ;  /* 0x0000038021207812 */ /* 0x000fe200078ec0ff */
[----:B------:R-:W5:Y:S01]  /*74e0*/  LD.E.128 R8, desc[UR36][R8.64] ;  /* 0x0000002408087980 */ /* 0x000f62000c101d00 */
[----:B------:R-:W-:-:S02]  /*74f0*/  LOP3.LUT R36, R37, 0x380, RZ, 0xc0, !PT ;  /* 0x0000038025247812 */ /* 0x000fc400078ec0ff */
[----:B------:R-:W-:Y:S02]  /*7500*/  LOP3.LUT R40, R41, 0x380, RZ, 0xc0, !PT ;  /* 0x0000038029287812 */ /* 0x000fe400078ec0ff */
[----:B------:R-:W-:Y:S02]  /*7510*/  SHF.R.U64 R7, R7, 0x3, RZ ;  /* 0x0000000307077819 */ /* 0x000fe400000012ff */
[----:B------:R-:W-:Y:S02]  /*7520*/  SHF.R.U64 R4, R4, 0x3, RZ ;  /* 0x0000000304047819 */ /* 0x000fe400000012ff */
[----:B------:R-:W-:Y:S02]  /*7530*/  SHF.R.U64 R12, R12, 0x3, RZ ;  /* 0x000000030c0c7819 */ /* 0x000fe400000012ff */
[----:B------:R-:W-:Y:S02]  /*7540*/  SHF.R.U64 R28, R28, 0x3, RZ ;  /* 0x000000031c1c7819 */ /* 0x000fe400000012ff */
[----:B------:R-:W-:-:S02]  /*7550*/  SHF.R.U64 R32, R32, 0x3, RZ ;  /* 0x0000000320207819 */ /* 0x000fc400000012ff */
[----:B------:R-:W-:Y:S02]  /*7560*/  SHF.R.U64 R36, R36, 0x3, RZ ;  /* 0x0000000324247819 */ /* 0x000fe400000012ff */
[----:B------:R-:W-:Y:S02]  /*7570*/  SHF.R.U64 R40, R40, 0x3, RZ ;  /* 0x0000000328287819 */ /* 0x000fe400000012ff */
[----:B------:R-:W-:Y:S02]  /*7580*/  LOP3.LUT R24, R7, R24, RZ, 0x3c, !PT ;  /* 0x0000001807187212 */ /* 0x000fe400078e3cff */
[----:B------:R-:W-:Y:S01]  /*7590*/  LOP3.LUT R12, R12, R13, RZ, 0x3c, !PT ;  /* 0x0000000d0c0c7212 */ /* 0x000fe200078e3cff */
[--C-:B------:R-:W-:Y:S01]  /*75a0*/  IMAD.X R13, RZ, RZ, R25.reuse, P5 ;  /* 0x000000ffff0d7224 */ /* 0x100fe200028e0619 */
[----:B------:R-:W-:Y:S01]  /*75b0*/  LOP3.LUT R28, R28, R29, RZ, 0x3c, !PT ;  /* 0x0000001d1c1c7212 */ /* 0x000fe200078e3cff */
[--C-:B------:R-:W-:Y:S01]  /*75c0*/  IMAD.X R29, RZ, RZ, R25.reuse, P4 ;  /* 0x000000ffff1d7224 */ /* 0x100fe200020e0619 */
[----:B------:R-:W-:Y:S01]  /*75d0*/  LOP3.LUT R32, R32, R33, RZ, 0x3c, !PT ;  /* 0x0000002120207212 */ /* 0x000fe200078e3cff */
[--C-:B------:R-:W-:Y:S01]  /*75e0*/  IMAD.X R33, RZ, RZ, R25.reuse, P3 ;  /* 0x000000ffff217224 */ /* 0x100fe200018e0619 */
[----:B------:R-:W-:Y:S01]  /*75f0*/  LOP3.LUT R36, R36, R37, RZ, 0x3c, !PT ;  /* 0x0000002524247212 */ /* 0x000fe200078e3cff */
[--C-:B------:R-:W-:Y:S01]  /*7600*/  IMAD.X R37, RZ, RZ, R25.reuse, P2 ;  /* 0x000000ffff257224 */ /* 0x100fe200010e0619 */
[----:B------:R-:W-:Y:S01]  /*7610*/  LOP3.LUT R40, R40, R41, RZ, 0x3c, !PT ;  /* 0x0000002928287212 */ /* 0x000fe200078e3cff */
[----:B------:R-:W-:Y:S01]  /*7620*/  IMAD.X R41, RZ, RZ, R25, P0 ;  /* 0x000000ffff297224 */ /* 0x000fe200000e0619 */
[----:B------:R-:W-:-:S02]  /*7630*/  LOP3.LUT R44, R4, R5, RZ, 0x3c, !PT ;  /* 0x00000005042c7212 */ /* 0x000fc400078e3cff */
[----:B------:R-:W-:Y:S01]  /*7640*/  IADD3.X R45, RZ, R25, RZ, P6, !PT ;  /* 0x00000019ff2d7210 */ /* 0x000fe200037fe4ff */
[----:B------:R1:W5:Y:S01]  /*7650*/  LD.E.128 R4, desc[UR36][R24.64] ;  /* 0x0000002418047980 */ /* 0x000362000c101d00 */
[----:B------:R-:W-:Y:S01]  /*7660*/  UIMAD UR7, UR4, UR11, UR7 ;  /* 0x0000000b040772a4 */ /* 0x000fe2000f8e0207 */
[----:B------:R-:W-:Y:S02]  /*7670*/  IMAD R26, R26, 0x80, R19 ;  /* 0x000000801a1a7824 */ /* 0x000fe400078e0213 */
[----:B------:R-:W-:Y:S01]  /*7680*/  ULDC.64 UR10, c[0x0][0xae8] ;  /* 0x0002ba00000a7ab9 */ /* 0x000fe20000000a00 */
[----:B------:R-:W5:Y:S04]  /*7690*/  LD.E.128 R12, desc[UR36][R12.64] ;  /* 0x000000240c0c7980 */ /* 0x000f68000c101d00 */
[----:B------:R-:W5:Y:S01]  /*76a0*/  LD.E.128 R28, desc[UR36][R28.64] ;  /* 0x000000241c1c7980 */ /* 0x000f62000c101d00 */
[----:B-1----:R-:W1:Y:S01]  /*76b0*/  @P1 LDC R25, c[0x0][0xbf0] ;  /* 0x0002fc00ff191b82 */ /* 0x002e620000000800 */
[----:B------:R-:W-:-:S02]  /*76c0*/  UIADD3 UR9, UR9, UR7, URZ ;  /* 0x0000000709097290 */ /* 0x000fc4000fffe03f */
[----:B------:R-:W-:Y:S01]  /*76d0*/  USHF.R.S32.HI UR4, URZ, 0x1f, UR61 ;  /* 0x0000001f3f047899 */ /* 0x000fe2000801143d */
[----:B------:R-:W5:Y:S01]  /*76e0*/  LD.E.128 R32, desc[UR36][R32.64] ;  /* 0x0000002420207980 */ /* 0x000f62000c101d00 */
[----:B------:R-:W-:Y:S01]  /*76f0*/  UIMAD.WIDE.U32 UR8, UR15, UR10, UR8 ;  /* 0x0000000a0f0872a5 */ /* 0x000fe2000f8e0008 */
[----:B0-----:R-:W-:Y:S01]  /*7700*/  @P1 IMAD.HI.U32 R20, R26, R21, RZ ;  /* 0x000000151a141227 */ /* 0x001fe200078e00ff */
[----:B------:R-:W-:Y:S01]  /*7710*/  UIMAD UR4, UR4, UR12, URZ ;  /* 0x0000000c040472a4 */ /* 0x000fe2000f8e023f */
[----:B------:R-:W5:Y:S01]  /*7720*/  LD.E.128 R36, desc[UR36][R36.64] ;  /* 0x0000002424247980 */ /* 0x000f62000c101d00 */
[----:B------:R-:W-:Y:S01]  /*7730*/  UIMAD UR9, UR15, UR11, UR9 ;  /* 0x0000000b0f0972a4 */ /* 0x000fe2000f8e0209 */
[----:B------:R-:W-:Y:S01]  /*7740*/  IMAD.MOV.U32 R19, RZ, RZ, R26 ;  /* 0x000000ffff137224 */ /* 0x000fe200078e001a */
[----:B------:R-:W-:Y:S01]  /*7750*/  UIMAD UR4, UR61, UR13, UR4 ;  /* 0x0000000d3d0472a4 */ /* 0x000fe2000f8e0204 */
[----:B------:R-:W5:Y:S01]  /*7760*/  LD.E.128 R40, desc[UR36][R40.64] ;  /* 0x0000002428287980 */ /* 0x000f62000c101d00 */
[----:B------:R-:W-:Y:S01]  /*7770*/  UIMAD.WIDE.U32 UR8, UR61, UR12, UR8 ;  /* 0x0000000c3d0872a5 */ /* 0x000fe2000f8e0008 */
[----:B------:R-:W-:-:S02]  /*7780*/  ULDC.64 UR10, c[0x0][0xae0] ;  /* 0x0002b800000a7ab9 */ /* 0x000fc40000000a00 */
[----:B------:R-:W5:Y:S01]  /*7790*/  LD.E.128 R44, desc[UR36][R44.64] ;  /* 0x000000242c2c7980 */ /* 0x000f62000c101d00 */
[----:B------:R-:W-:Y:S01]  /*77a0*/  UIADD3 UR4, UR9, UR4, URZ ;  /* 0x0000000409047290 */ /* 0x000fe2000fffe03f */
[----:B-1----:R-:W-:Y:S01]  /*77b0*/  @P1 SHF.R.U32.HI R19, RZ, R25, R20 ;  /* 0x00000019ff131219 */ /* 0x002fe20000011614 */
[----:B------:R-:W-:Y:S01]  /*77c0*/  IMAD.U32 R21, RZ, RZ, UR9 ;  /* 0x00000009ff157e24 */ /* 0x000fe2000f8e00ff */
[----:B------:R-:W-:Y:S01]  /*77d0*/  @!PT LDS RZ, [RZ] ;  /* 0x00000000fffff984 */ /* 0x000fe20000000800 */
[----:B------:R-:W-:Y:S01]  /*77e0*/  @!PT LDS RZ, [RZ] ;  /* 0x00000000fffff984 */ /* 0x000fe20000000800 */
[----:B------:R-:W-:Y:S01]  /*77f0*/  @!PT LDS RZ, [RZ] ;  /* 0x00000000fffff984 */ /* 0x000fe20000000800 */
[----:B------:R-:W-:Y:S01]  /*7800*/  @!PT LDS RZ, [RZ] ;  /* 0x00000000fffff984 */ /* 0x000fe20000000800 */
[----:B------:R0:W-:Y:S06]  /*7810*/  MEMBAR.ALL.CTA ;  /* 0x0000000000007992 */ /* 0x0001ec0000008000 */
[----:B0-----:R-:W0:Y:S01]  /*7820*/  FENCE.VIEW.ASYNC.S ;  /* 0x00000000000073c6 */ /* 0x001e220000000000 */
[--C-:B------:R-:W-:Y:S01]  /*7830*/  SHF.R.S32.HI R24, RZ, 0x1f, R19.reuse ;  /* 0x0000001fff187819 */ /* 0x100fe20000011413 */
[----:B------:R-:W-:-:S02]  /*7840*/  IMAD.MOV R25, RZ, RZ, -R19 ;  /* 0x000000ffff197224 */ /* 0x000fc400078e0a13 */
[----:B------:R-:W-:Y:S01]  /*7850*/  IMAD.U32 R20, RZ, RZ, UR8 ;  /* 0x00000008ff147e24 */ /* 0x000fe2000f8e00ff */
[----:B------:R-:W-:Y:S01]  /*7860*/  ULDC.64 UR8, c[0x0][0xad8] ;  /* 0x0002b60000087ab9 */ /* 0x000fe20000000a00 */
[----:B------:R-:W-:Y:S02]  /*7870*/  IMAD R24, R24, UR10, RZ ;  /* 0x0000000a18187c24 */ /* 0x000fe4000f8e02ff */
[----:B------:R-:W-:Y:S02]  /*7880*/  IMAD.U32 R21, RZ, RZ, UR4 ;  /* 0x00000004ff157e24 */ /* 0x000fe4000f8e00ff */
[----:B------:R-:W-:Y:S02]  /*7890*/  IMAD R25, R18, R25, R26 ;  /* 0x0000001912197224 */ /* 0x000fe400078e021a */
[C---:B------:R-:W-:Y:S02]  /*78a0*/  IMAD R49, R19.reuse, UR11, R24 ;  /* 0x0000000b13317c24 */ /* 0x040fe4000f8e0218 */
[----:B------:R-:W-:Y:S01]  /*78b0*/  IMAD.WIDE.U32 R18, R19, UR10, R20 ;  /* 0x0000000a13127c25 */ /* 0x000fe2000f8e0014 */
[----:B------:R-:W-:-:S03]  /*78c0*/  SHF.R.S32.HI R20, RZ, 0x1f, R25 ;  /* 0x0000001fff147819 */ /* 0x000fc60000011419 */
[----:B------:R-:W-:Y:S01]  /*78d0*/  IMAD.U32 R21, RZ, RZ, UR14 ;  /* 0x0000000eff157e24 */ /* 0x000fe2000f8e00ff */
[----:B------:R-:W-:Y:S01]  /*78e0*/  IADD3 R19, R19, R49, RZ ;  /* 0x0000003113137210 */ /* 0x000fe20007ffe0ff */
[----:B------:R-:W-:Y:S02]  /*78f0*/  IMAD R24, R20, UR8, RZ ;  /* 0x0000000814187c24 */ /* 0x000fe4000f8e02ff */
[----:B------:R-:W-:Y:S02]  /*7900*/  IMAD R26, R21, 0x80, R176 ;  /* 0x00000080151a7824 */ /* 0x000fe400078e02b0 */
[C---:B------:R-:W-:Y:S02]  /*7910*/  IMAD R21, R25.reuse, UR9, R24 ;  /* 0x0000000919157c24 */ /* 0x040fe4000f8e0218 */
[----:B------:R-:W-:Y:S01]  /*7920*/  IMAD.WIDE.U32 R18, R25, UR8, R18 ;  /* 0x0000000819127c25 */ /* 0x000fe2000f8e0012 */
[----:B------:R-:W-:Y:S01]  /*7930*/  ISETP.GE.AND P2, PT, R26, R3, PT ;  /* 0x000000031a00720c */ /* 0x000fe20003f46270 */
[----:B------:R-:W-:-:S02]  /*7940*/  ULDC.64 UR8, c[0x0][0xa80] ;  /* 0x0002a00000087ab9 */ /* 0x000fc40000000a00 */
[----:B------:R-:W-:Y:S01]  /*7950*/  IMAD.IADD R19, R19, 0x1, R21 ;  /* 0x0000000113137824 */ /* 0x000fe200078e0215 */
[----:B------:R-:W-:Y:S01]  /*7960*/  LEA R24, P3, R18, UR8, 0x1 ;  /* 0x0000000812187c11 */ /* 0x000fe2000f8608ff */
[----:B------:R-:W-:Y:S02]  /*7970*/  VIADD R0, R0, 0x2a820 ;  /* 0x0002a82000007836 */ /* 0x000fe40000000000 */
[----:B------:R-:W-:Y:S01]  /*7980*/  VIADD R20, R26, 0x20 ;  /* 0x000000201a147836 */ /* 0x000fe20000000000 */
[----:B------:R-:W-:Y:S02]  /*7990*/  LEA.HI.X R25, R18, UR9, R19, 0x1, P3 ;  /* 0x0000000912197c11 */ /* 0x000fe400098f0c13 */
[----:B------:R-:W-:Y:S02]  /*79a0*/  PRMT R0, RZ, 0x654, R0 ;  /* 0x00000654ff007816 */ /* 0x000fe40000000000 */
[-C--:B------:R-:W-:Y:S01]  /*79b0*/  ISETP.GE.AND P0, PT, R20, R3.reuse, PT ;  /* 0x000000031400720c */ /* 0x080fe20003f06270 */
[----:B------:R-:W-:Y:S01]  /*79c0*/  VIADD R20, R26, 0x40 ;  /* 0x000000401a147836 */ /* 0x000fe20000000000 */
[----:B0-----:R0:W-:Y:S01]  /*79d0*/  SYNCS.ARRIVE.TRANS64.RED.A1T0 RZ, [R0+URZ], RZ ;  /* 0x000000ff00ff79a7 */ /* 0x0011e2000810043f */
[----:B------:R0:W1:Y:S01]  /*79e0*/  SHFL.IDX PT, R19, R24, RZ, 0x181f ;  /* 0x00181fff18137589 */ /* 0x00006200000e0000 */
[----:B------:R-:W-:Y:S03]  /*79f0*/  BSSY B1, `(.L_x_215) ;  /* 0x000000d000017945 */ /* 0x000fe60003800000 */
[----:B------:R0:W2:Y:S01]  /*7a00*/  SHFL.IDX PT, R21, R25, RZ, 0x181f ;  /* 0x00181fff19157589 */ /* 0x0000a200000e0000 */
[----:B------:R-:W-:Y:S01]  /*7a10*/  ISETP.GE.AND P1, PT, R20, R3, PT ;  /* 0x000000031400720c */ /* 0x000fe20003f26270 */
[----:B------:R-:W-:-:S12]  /*7a20*/  @P2 BRA `(.L_x_216) ;  /* 0x0000000000242947 */ /* 0x000fd80003800000 */
[----:B------:R-:W-:Y:S02]  /*7a30*/  ULDC UR4, c[0x0][0xac8] ;  /* 0x0002b20000047ab9 */ /* 0x000fe40000000800 */
[----:B------:R-:W-:Y:S02]  /*7a40*/  ISETP.GE.AND P2, PT, R2, UR4, PT ;  /* 0x0000000402007c0c */ /* 0x000fe4000bf46270 */
[----:B------:R-:W-:-:S11]  /*7a50*/  ISETP.GE.AND P3, PT, R16, UR4, PT ;  /* 0x0000000410007c0c */ /* 0x000fd6000bf66270 */
[-C--:B-1----:R-:W-:Y:S02]  /*7a60*/  @!P2 LEA R18, P4, R2, R19.reuse, 0x1 ;  /* 0x000000130212a211 */ /* 0x082fe400078808ff */
[----:B------:R-:W-:Y:S02]  /*7a70*/  @!P3 LEA R20, P5, R16, R19, 0x1 ;  /* 0x000000131014b211 */ /* 0x000fe400078a08ff */
[-C--:B--2---:R-:W-:Y:S02]  /*7a80*/  @!P2 LEA.HI.X R19, R2, R21.reuse, R201, 0x1, P4 ;  /* 0x000000150213a211 */ /* 0x084fe400020f0cc9 */
[----:B------:R-:W-:-:S03]  /*7a90*/  @!P3 LEA.HI.X R21, R16, R21, R200, 0x1, P5 ;  /* 0x000000151015b211 */ /* 0x000fc600028f0cc8 */
[----:B-----5:R3:W-:Y:S04]  /*7aa0*/  @!P2 ST.E.128 desc[UR36][R18.64], R4 ;  /* 0x000000041200a985 */ /* 0x0207e8000c101d24 */
[----:B------:R3:W-:Y:S02]  /*7ab0*/  @!P3 ST.E.128 desc[UR36][R20.64], R32 ;  /* 0x000000201400b985 */ /* 0x0007e4000c101d24 */
.L_x_216:
[----:B------:R-:W-:Y:S05]  /*7ac0*/  BSYNC B1 ;  /* 0x0000000000017941 */ /* 0x000fea0003800000 */
.L_x_215:
[----:B---3-5:R3:W4:Y:S01]  /*7ad0*/  SHFL.IDX PT, R7, R25, 0x1, 0x181f ;  /* 0x00381f0019077f89 */ /* 0x02872200000e0000 */
[----:B------:R-:W-:Y:S03]  /*7ae0*/  BSSY B1, `(.L_x_217) ;  /* 0x000000c000017945 */ /* 0x000fe60003800000 */
[----:B------:R3:W0:Y:S01]  /*7af0*/  SHFL.IDX PT, R5, R24, 0x1, 0x181f ;  /* 0x00381f0018057f89 */ /* 0x00062200000e0000 */
[----:B------:R-:W-:Y:S05]  /*7b00*/  @P0 BRA `(.L_x_218) ;  /* 0x0000000000240947 */ /* 0x000fea0003800000 */
[----:B------:R-:W-:Y:S02]  /*7b10*/  ULDC UR4, c[0x0][0xac8] ;  /* 0x0002b20000047ab9 */ /* 0x000fe40000000800 */
[----:B------:R-:W-:Y:S02]  /*7b20*/  ISETP.GE.AND P3, PT, R2, UR4, PT ;  /* 0x0000000402007c0c */ /* 0x000fe4000bf66270 */
[----:B------:R-:W-:-:S11]  /*7b30*/  ISETP.GE.AND P4, PT, R16, UR4, PT ;  /* 0x0000000410007c0c */ /* 0x000fd6000bf86270 */
[-C--:B0-----:R-:W-:Y:S02]  /*7b40*/  @!P3 LEA R4, P0, R2, R5.reuse, 0x1 ;  /* 0x000000050204b211 */ /* 0x081fe400078008ff */
[----:B------:R-:W-:Y:S02]  /*7b50*/  @!P4 LEA R6, P2, R16, R5, 0x1 ;  /* 0x000000051006c211 */ /* 0x000fe400078408ff */
[-C--:B----4-:R-:W-:Y:S02]  /*7b60*/  @!P3 LEA.HI.X R5, R2, R7.reuse, R201, 0x1, P0 ;  /* 0x000000070205b211 */ /* 0x090fe400000f0cc9 */
[----:B------:R-:W-:-:S03]  /*7b70*/  @!P4 LEA.HI.X R7, R16, R7, R200, 0x1, P2 ;  /* 0x000000071007c211 */ /* 0x000fc600010f0cc8 */
[----:B------:R0:W-:Y:S04]  /*7b80*/  @!P3 ST.E.128 desc[UR36][R4.64], R8 ;  /* 0x000000080400b985 */ /* 0x0001e8000c101d24 */
[----:B------:R0:W-:Y:S02]  /*7b90*/  @!P4 ST.E.128 desc[UR36][R6.64], R36 ;  /* 0x000000240600c985 */ /* 0x0001e4000c101d24 */
.L_x_218:
[----:B------:R-:W-:Y:S05]  /*7ba0*/  BSYNC B1 ;  /* 0x0000000000017941 */ /* 0x000fea0003800000 */
.L_x_217:
[----:B0---4-:R0:W4:Y:S01]  /*7bb0*/  SHFL.IDX PT, R7, R25, 0x2, 0x181f ;  /* 0x00581f0019077f89 */ /* 0x01112200000e0000 */
        /* <DEDUP_REMOVED lines=12> */
.L_x_220:
[----:B------:R-:W-:Y:S05]  /*7c80*/  BSYNC B1 ;  /* 0x0000000000017941 */ /* 0x000fea0003800000 */
.L_x_219:
[----:B------:R-:W-:Y:S01]  /*7c90*/  VIADD R0, R26, 0x60 ;  /* 0x000000601a007836 */ /* 0x000fe20000000000 */
[----:B0--3--:R-:W0:Y:S04]  /*7ca0*/  SHFL.IDX PT, R25, R25, 0x3, 0x181f ;  /* 0x00781f0019197f89 */ /* 0x009e2800000e0000 */
[----:B------:R-:W-:Y:S01]  /*7cb0*/  ISETP.GE.AND P0, PT, R0, R3, PT ;  /* 0x000000030000720c */ /* 0x000fe20003f06270 */
[----:B----4-:R3:W4:-:S12]  /*7cc0*/  SHFL.IDX PT, R7, R24, 0x3, 0x181f ;  /* 0x00781f0018077f89 */ /* 0x01071800000e0000 */
[----:B---3--:R-:W-:Y:S05]  /*7cd0*/  @P0 BRA `(.L_x_221) ;  /* 0x0000001800580947 */ /* 0x008fea0003800000 */
[----:B------:R-:W-:Y:S02]  /*7ce0*/  ULDC UR4, c[0x0][0xac8] ;  /* 0x0002b20000047ab9 */ /* 0x000fe40000000800 */
[----:B------:R-:W-:-:S13]  /*7cf0*/  ISETP.GE.AND P1, PT, R2, UR4, PT ;  /* 0x0000000402007c0c */ /* 0x000fda000bf26270 */
[----:B----4-:R-:W-:-:S04]  /*7d00*/  @!P1 LEA R4, P0, R2, R7, 0x1 ;  /* 0x0000000702049211 */ /* 0x010fc800078008ff */
[----:B0-----:R-:W-:Y:S02]  /*7d10*/  @!P1 LEA.HI.X R5, R2, R25, R201, 0x1, P0 ;  /* 0x0000001902059211 */ /* 0x001fe400000f0cc9 */
[----:B------:R-:W-:-:S03]  /*7d20*/  ISETP.GE.AND P0, PT, R16, UR4, PT ;  /* 0x0000000410007c0c */ /* 0x000fc6000bf06270 */
[----:B------:R3:W-:Y:S10]  /*7d30*/  @!P1 ST.E.128 desc[UR36][R4.64], R28 ;  /* 0x0000001c04009985 */ /* 0x0007f4000c101d24 */
[----:B------:R-:W-:Y:S05]  /*7d40*/  @P0 BRA `(.L_x_221) ;  /* 0x00000018003c0947 */ /* 0x000fea0003800000 */
[----:B---3--:R-:W-:-:S04]  /*7d50*/  LEA R4, P0, R16, R7, 0x1 ;  /* 0x0000000710047211 */ /* 0x008fc800078008ff */
[----:B------:R-:W-:-:S05]  /*7d60*/  LEA.HI.X R5, R16, R25, R200, 0x1, P0 ;  /* 0x0000001910057211 */ /* 0x000fca00000f0cc8 */
[----:B------:R0:W-:Y:S01]  /*7d70*/  ST.E.128 desc[UR36][R4.64], R44 ;  /* 0x0000002c04007985 */ /* 0x0001e2000c101d24 */
[----:B------:R-:W-:Y:S05]  /*7d80*/  BRA `(.L_x_221) ;  /* 0x00000018002c7947 */ /* 0x000fea0003800000 */
.L_x_214:
[----:B------:R-:W-:Y:S01]  /*7d90*/  ULDC.64 UR10, c[0x0][0xb08] ;  /* 0x0002c200000a7ab9 */ /* 0x000fe20000000a00 */
[----:B------:R-:W-:Y:S01]  /*7da0*/  R2UR UR14, R174 ;  /* 0x00000000ae0e72ca */ /* 0x000fe200000e0000 */
[----:B------:R-:W-:Y:S01]  /*7db0*/  UIMAD UR7, UR12, UR10, URZ ;  /* 0x0000000a0c0772a4 */ /* 0x000fe2000f8e023f */
[----:B0-----:R-:W0:Y:S01]  /*7dc0*/  @P1 LDC R4, c[0x0][0xbec] ;  /* 0x0002fb00ff041b82 */ /* 0x001e220000000800 */
[----:B------:R-:W-:Y:S01]  /*7dd0*/  UIMAD.WIDE.U32 UR8, UR4, UR10, URZ ;  /* 0x0000000a040872a5 */ /* 0x000fe2000f8e003f */
[----:B------:R-:W-:Y:S01]  /*7de0*/  R2UR UR13, R19 ;  /* 0x00000000130d72ca */ /* 0x000fe200000e0000 */
[----:B------:R-:W-:Y:S01]  /*7df0*/  UIMAD UR7, UR4, UR11, UR7 ;  /* 0x0000000b040772a4 */ /* 0x000fe2000f8e0207 */
[----:B------:R-:W-:Y:S01]  /*7e00*/  IMAD.MOV.U32 R3, RZ, RZ, R11 ;  /* 0x000000ffff037224 */ /* 0x000fe200078e000b */
[----:B------:R-:W-:Y:S01]  /*7e10*/  USHF.R.S32.HI UR4, URZ, 0x1f, UR61 ;  /* 0x0000001f3f047899 */ /* 0x000fe2000801143d */
[----:B------:R-:W-:Y:S01]  /*7e20*/  BSSY B1, `(.L_x_222) ;  /* 0x000006a000017945 */ /* 0x000fe20003800000 */
[----:B------:R-:W-:Y:S01]  /*7e30*/  UIADD3 UR9, UR9, UR7, URZ ;  /* 0x0000000709097290 */ /* 0x000fe2000fffe03f */
[----:B------:R-:W1:Y:S01]  /*7e40*/  @P1 LDC R5, c[0x0][0xbf0] ;  /* 0x0002fc00ff051b82 */ /* 0x000e620000000800 */
[----:B------:R-:W-:-:S02]  /*7e50*/  ULDC.64 UR10, c[0x0][0xb38] ;  /* 0x0002ce00000a7ab9 */ /* 0x000fc40000000a00 */
[----:B------:R-:W-:-:S04]  /*7e60*/  UIMAD.WIDE.U32 UR8, UR14, UR10, UR8 ;  /* 0x0000000a0e0872a5 */ /* 0x000fc8000f8e0008 */
[----:B------:R-:W-:-:S03]  /*7e70*/  UIMAD UR9, UR14, UR11, UR9 ;  /* 0x0000000b0e0972a4 */ /* 0x000fc6000f8e0209 */
[----:B------:R-:W-:Y:S02]  /*7e80*/  ULDC.64 UR10, c[0x0][0xb40] ;  /* 0x0002d000000a7ab9 */ /* 0x000fe40000000a00 */
[----:B------:R-:W-:Y:S02]  /*7e90*/  UIMAD UR4, UR4, UR10, URZ ;  /* 0x0000000a040472a4 */ /* 0x000fe4000f8e023f */
[----:B------:R-:W-:Y:S02]  /*7ea0*/  UIMAD.WIDE.U32 UR8, UR61, UR10, UR8 ;  /* 0x0000000a3d0872a5 */ /* 0x000fe4000f8e0008 */
[----:B------:R-:W-:Y:S01]  /*7eb0*/  UIMAD UR4, UR61, UR11, UR4 ;  /* 0x0000000b3d0472a4 */ /* 0x000fe2000f8e0204 */
[----:B0-----:R-:W-:Y:S02]  /*7ec0*/  @P1 IMAD.HI.U32 R4, R11, R4, RZ ;  /* 0x000000040b041227 */ /* 0x001fe400078e00ff */
[----:B------:R-:W-:Y:S01]  /*7ed0*/  ULDC.64 UR10, c[0x0][0xb48] ;  /* 0x0002d200000a7ab9 */ /* 0x000fe20000000a00 */
[----:B------:R-:W-:-:S02]  /*7ee0*/  UIADD3 UR9, UR9, UR4, URZ ;  /* 0x0000000409097290 */ /* 0x000fc4000fffe03f */
[----:B-1----:R-:W-:Y:S02]  /*7ef0*/  @P1 SHF.R.U32.HI R3, RZ, R5, R4 ;  /* 0x00000005ff031219 */ /* 0x002fe40000011604 */
[----:B------:R-:W-:Y:S02]  /*7f00*/  UIMAD.WIDE.U32 UR8, UR13, UR10, UR8 ;  /* 0x0000000a0d0872a5 */ /* 0x000fe4000f8e0008 */
[--C-:B------:R-:W-:Y:S02]  /*7f10*/  SHF.R.S32.HI R4, RZ, 0x1f, R3.reuse ;  /* 0x0000001fff047819 */ /* 0x100fe40000011403 */
[----:B------:R-:W-:Y:S01]  /*7f20*/  UIMAD UR4, UR13, UR11, UR9 ;  /* 0x0000000b0d0472a4 */ /* 0x000fe2000f8e0209 */
[----:B------:R-:W-:Y:S02]  /*7f30*/  IMAD.MOV R7, RZ, RZ, -R3 ;  /* 0x000000ffff077224 */ /* 0x000fe400078e0a03 */
[----:B------:R-:W-:Y:S01]  /*7f40*/  ULDC.64 UR10, c[0x0][0xb30] ;  /* 0x0002cc00000a7ab9 */ /* 0x000fe20000000a00 */
[----:B------:R-:W-:-:S02]  /*7f50*/  IMAD.U32 R5, RZ, RZ, UR9 ;  /* 0x00000009ff057e24 */ /* 0x000fc4000f8e00ff */
[----:B------:R-:W-:Y:S02]  /*7f60*/  IMAD R6, R4, UR10, RZ ;  /* 0x0000000a04067c24 */ /* 0x000fe4000f8e02ff */
[----:B------:R-:W-:Y:S02]  /*7f70*/  IMAD R7, R18, R7, R11 ;  /* 0x0000000712077224 */ /* 0x000fe400078e020b */
[----:B------:R-:W-:Y:S01]  /*7f80*/  IMAD.U32 R4, RZ, RZ, UR8 ;  /* 0x00000008ff047e24 */ /* 0x000fe2000f8e00ff */
[----:B------:R-:W-:Y:S01]  /*7f90*/  ULDC.64 UR8, c[0x0][0xb28] ;  /* 0x0002ca0000087ab9 */ /* 0x000fe20000000a00 */
[----:B------:R-:W-:Y:S02]  /*7fa0*/  IMAD.U32 R5, RZ, RZ, UR4 ;  /* 0x00000004ff057e24 */ /* 0x000fe4000f8e00ff */
[C---:B------:R-:W-:Y:S01]  /*7fb0*/  IMAD R9, R3.reuse, UR11, R6 ;  /* 0x0000000b03097c24 */ /* 0x040fe2000f8e0206 */
[----:B------:R-:W-:Y:S01]  /*7fc0*/  SHF.R.S32.HI R6, RZ, 0x1f, R7 ;  /* 0x0000001fff067819 */ /* 0x000fe20000011407 */
[----:B------:R-:W-:-:S04]  /*7fd0*/  IMAD.WIDE.U32 R4, R3, UR10, R4 ;  /* 0x0000000a03047c25 */ /* 0x000fc8000f8e0004 */
[----:B------:R-:W-:Y:S01]  /*7fe0*/  IMAD R6, R6, UR8, RZ ;  /* 0x0000000806067c24 */ /* 0x000fe2000f8e02ff */
[----:B------:R-:W-:-:S03]  /*7ff0*/  IADD3 R5, R5, R9, RZ ;  /* 0x0000000905057210 */ /* 0x000fc60007ffe0ff */
[C---:B------:R-:W-:Y:S02]  /*8000*/  IMAD R3, R7.reuse, UR9, R6 ;  /* 0x0000000907037c24 */ /* 0x040fe4000f8e0206 */
[----:B------:R-:W-:Y:S01]  /*8010*/  IMAD.WIDE.U32 R4, R7, UR8, R4 ;  /* 0x0000000807047c25 */ /* 0x000fe2000f8e0004 */
[----:B------:R-:W-:-:S03]  /*8020*/  ULDC.64 UR8, c[0x0][0xb00] ;  /* 0x0002c00000087ab9 */ /* 0x000fc60000000a00 */
[----:B------:R-:W-:Y:S01]  /*8030*/  VIADD R6, R0, 0x2a820 ;  /* 0x0002a82000067836 */ /* 0x000fe20000000000 */
[----:B------:R-:W-:Y:S01]  /*8040*/  LEA R0, P1, R4, UR8, 0x2 ;  /* 0x0000000804007c11 */ /* 0x000fe2000f8210ff */
[----:B------:R-:W-:-:S03]  /*8050*/  IMAD.IADD R3, R5, 0x1, R3 ;  /* 0x0000000105037824 */ /* 0x000fc600078e0203 */
[----:B------:R-:W-:Y:S02]  /*8060*/  PRMT R6, RZ, 0x654, R6 ;  /* 0x00000654ff067816 */ /* 0x000fe40000000006 */
[----:B------:R-:W-:Y:S02]  /*8070*/  LEA.HI.X R3, R4, UR9, R3, 0x2, P1 ;  /* 0x0000000904037c11 */ /* 0x000fe400088f1403 */
[----:B------:R0:W-:Y:S03]  /*8080*/  SYNCS.ARRIVE.TRANS64.RED.A1T0 RZ, [R6+URZ], RZ ;  /* 0x000000ff06ff79a7 */ /* 0x0001e6000810043f */
[----:B------:R1:W2:Y:S04]  /*8090*/  SHFL.IDX PT, R7, R3, RZ, 0x1c1f ;  /* 0x001c1fff03077589 */ /* 0x0002a800000e0000 */
[----:B0-----:R1:W0:Y:S01]  /*80a0*/  SHFL.IDX PT, R6, R0, RZ, 0x1c1f ;  /* 0x001c1fff00067589 */ /* 0x00122200000e0000 */
[----:B------:R-:W-:Y:S05]  /*80b0*/  @P2 BRA `(.L_x_223) ;  /* 0x0000000400002947 */ /* 0x000fea0003800000 */
[----:B------:R-:W-:Y:S02]  /*80c0*/  ULDC UR4, c[0x0][0xac8] ;  /* 0x0002b20000047ab9 */ /* 0x000fe40000000800 */
[----:B------:R-:W-:Y:S02]  /*80d0*/  ISETP.GE.AND P3, PT, R172, UR4, PT ;  /* 0x00000004ac007c0c */ /* 0x000fe4000bf66270 */
[----:B------:R-:W-:Y:S02]  /*80e0*/  ISETP.GE.AND P1, PT, R173, UR4, PT ;  /* 0x00000004ad007c0c */ /* 0x000fe4000bf26270 */
[----:B------:R-:W-:Y:S02]  /*80f0*/  ISETP.GE.AND P4, PT, R171, UR4, PT ;  /* 0x00000004ab007c0c */ /* 0x000fe4000bf86270 */
[----:B------:R-:W-:-:S07]  /*8100*/  ISETP.GE.AND P2, PT, R170, UR4, PT ;  /* 0x00000004aa007c0c */ /* 0x000fce000bf46270 */
[CC--:B0-----:R-:W-:Y:S02]  /*8110*/  @!P3 LEA R8, P5, R172.reuse, R6.reuse, 0x2 ;  /* 0x00000006ac08b211 */ /* 0x0c1fe400078a10ff */
[----:B--2---:R-:W-:Y:S02]  /*8120*/  @!P1 IMAD.WIDE R4, R173, 0x4, R6 ;  /* 0x00000004ad049825 */ /* 0x004fe400078e0206 */
[----:B------:R-:W-:Y:S02]  /*8130*/  @!P3 LEA.HI.X R9, R172, R7, R194, 0x2, P5 ;  /* 0x00000007ac09b211 */ /* 0x000fe400028f14c2 */
[-C--:B------:R-:W-:Y:S01]  /*8140*/  @!P4 LEA R10, P5, R171, R6.reuse, 0x2 ;  /* 0x00000006ab0ac211 */ /* 0x080fe200078a10ff */
[----:B------:R0:W-:Y:S01]  /*8150*/  @!P1 ST.E.64 desc[UR36][R4.64], R20 ;  /* 0x0000001404009985 */ /* 0x0001e2000c101b24 */
[----:B------:R-:W-:Y:S02]  /*8160*/  ISETP.GE.AND P1, PT, R169, UR4, PT ;  /* 0x00000004a9007c0c */ /* 0x000fe4000bf26270 */
[----:B------:R-:W-:Y:S01]  /*8170*/  @!P2 LEA R12, P6, R170, R6, 0x2 ;  /* 0x00000006aa0ca211 */ /* 0x000fe200078c10ff */
[----:B------:R2:W-:Y:S01]  /*8180*/  @!P3 ST.E.64 desc[UR36][R8.64], R88 ;  /* 0x000000580800b985 */ /* 0x0005e2000c101b24 */
[----:B------:R-:W-:-:S02]  /*8190*/  ISETP.GE.AND P3, PT, R168, UR4, PT ;  /* 0x00000004a8007c0c */ /* 0x000fc4000bf66270 */
[-C--:B------:R-:W-:Y:S02]  /*81a0*/  @!P4 LEA.HI.X R11, R171, R7.reuse, R193, 0x2, P5 ;  /* 0x00000007ab0bc211 */ /* 0x080fe400028f14c1 */
[----:B------:R-:W-:Y:S02]  /*81b0*/  @!P2 LEA.HI.X R13, R170, R7, R192, 0x2, P6 ;  /* 0x00000007aa0da211 */ /* 0x000fe400030f14c0 */
[----:B------:R-:W-:Y:S01]  /*81c0*/  ISETP.GE.AND P5, PT, R167, UR4, PT ;  /* 0x00000004a7007c0c */ /* 0x000fe2000bfa6270 */
[----:B------:R3:W-:Y:S02]  /*81d0*/  @!P4 ST.E.64 desc[UR36][R10.64], R90 ;  /* 0x0000005a0a00c985 */ /* 0x0007e4000c101b24 */
[----:B------:R-:W-:Y:S02]  /*81e0*/  @!P1 LEA R14, P4, R169, R6, 0x2 ;  /* 0x00000006a90e9211 */ /* 0x000fe400078810ff */
[----:B------:R4:W-:Y:S01]  /*81f0*/  @!P2 ST.E.64 desc[UR36][R12.64], R36 ;  /* 0x000000240c00a985 */ /* 0x0009e2000c101b24 */
[----:B------:R-:W-:-:S02]  /*8200*/  ISETP.GE.AND P2, PT, R166, UR4, PT ;  /* 0x00000004a6007c0c */ /* 0x000fc4000bf46270 */
[CC--:B0-----:R-:W-:Y:S02]  /*8210*/  @!P3 LEA R4, P6, R168.reuse, R6.reuse, 0x2 ;  /* 0x00000006a804b211 */ /* 0x0c1fe400078c10ff */
[-C--:B------:R-:W-:Y:S02]  /*8220*/  @!P1 LEA.HI.X R15, R169, R7.reuse, R191, 0x2, P4 ;  /* 0x00000007a90f9211 */ /* 0x080fe400020f14bf */
[----:B------:R-:W-:Y:S02]  /*8230*/  @!P3 LEA.HI.X R5, R168, R7, R190, 0x2, P6 ;  /* 0x00000007a805b211 */ /* 0x000fe400030f14be */
[----:B------:R-:W-:Y:S01]  /*8240*/  ISETP.GE.AND P4, PT, R165, UR4, PT ;  /* 0x00000004a5007c0c */ /* 0x000fe2000bf86270 */
[----:B------:R0:W-:Y:S01]  /*8250*/  @!P1 ST.E.64 desc[UR36][R14.64], R40 ;  /* 0x000000280e009985 */ /* 0x0001e2000c101b24 */
[----:B--2---:R-:W-:-:S03]  /*8260*/  @!P5 LEA R8, P1, R167, R6, 0x2 ;  /* 0x00000006a708d211 */ /* 0x004fc600078210ff */
[----:B------:R2:W-:Y:S01]  /*8270*/  @!P3 ST.E.64 desc[UR36][R4.64], R44 ;  /* 0x0000002c0400b985 */ /* 0x0005e2000c101b24 */
[-C--:B---3--:R-:W-:Y:S02]  /*8280*/  @!P2 LEA R10, P6, R166, R6.reuse, 0x2 ;  /* 0x00000006a60aa211 */ /* 0x088fe400078c10ff */
[----:B------:R-:W-:Y:S02]  /*8290*/  ISETP.GE.AND P3, PT, R164, UR4, PT ;  /* 0x00000004a4007c0c */ /* 0x000fe4000bf66270 */
[-C--:B------:R-:W-:Y:S02]  /*82a0*/  @!P5 LEA.HI.X R9, R167, R7.reuse, R189, 0x2, P1 ;  /* 0x00000007a709d211 */ /* 0x080fe400008f14bd */
[----:B------:R-:W-:Y:S02]  /*82b0*/  ISETP.GE.AND P1, PT, R163, UR4, PT ;  /* 0x00000004a3007c0c */ /* 0x000fe4000bf26270 */
[----:B------:R-:W-:Y:S01]  /*82c0*/  @!P2 LEA.HI.X R11, R166, R7, R188, 0x2, P6 ;  /* 0x00000007a60ba211 */ /* 0x000fe200030f14bc */
[----:B------:R3:W-:Y:S01]  /*82d0*/  @!P5 ST.E.64 desc[UR36][R8.64], R48 ;  /* 0x000000300800d985 */ /* 0x0007e2000c101b24 */
[----:B----4-:R-:W-:-:S03]  /*82e0*/  @!P4 LEA R12, P6, R165, R6, 0x2 ;  /* 0x00000006a50cc211 */ /* 0x010fc600078c10ff */
[----:B------:R4:W-:Y:S01]  /*82f0*/  @!P2 ST.E.64 desc[UR36][R10.64], R52 ;  /* 0x000000340a00a985 */ /* 0x0009e2000c101b24 */
[----:B------:R-:W-:Y:S02]  /*8300*/  ISETP.GE.AND P2, PT, R162, UR4, PT ;  /* 0x00000004a2007c0c */ /* 0x000fe4000bf46270 */
[-C--:B------:R-:W-:Y:S02]  /*8310*/  @!P4 LEA.HI.X R13, R165, R7.reuse, R187, 0x2, P6 ;  /* 0x00000007a50dc211 */ /* 0x080fe400030f14bb */
[CC--:B0-----:R-:W-:Y:S02]  /*8320*/  @!P3 LEA R14, P5, R164.reuse, R6.reuse, 0x2 ;  /* 0x00000006a40eb211 */ /* 0x0c1fe400078a10ff */
[----:B--2---:R-:W-:Y:S01]  /*8330*/  @!P1 LEA R4, P6, R163, R6, 0x2 ;  /* 0x00000006a3049211 */ /* 0x004fe200078c10ff */
[----:B------:R0:W-:Y:S01]  /*8340*/  @!P4 ST.E.64 desc[UR36][R12.64], R56 ;  /* 0x000000380c00c985 */ /* 0x0001e2000c101b24 */
[----:B------:R-:W-:Y:S02]  /*8350*/  @!P3 LEA.HI.X R15, R164, R7, R186, 0x2, P5 ;  /* 0x00000007a40fb211 */ /* 0x000fe400028f14ba */
[----:B------:R-:W-:-:S02]  /*8360*/  ISETP.GE.AND P4, PT, R161, UR4, PT ;  /* 0x00000004a1007c0c */ /* 0x000fc4000bf86270 */
[-C--:B------:R-:W-:Y:S01]  /*8370*/  @!P1 LEA.HI.X R5, R163, R7.reuse, R185, 0x2, P6 ;  /* 0x00000007a3059211 */ /* 0x080fe200030f14b9 */
[----:B------:R2:W-:Y:S01]  /*8380*/  @!P3 ST.E.64 desc[UR36][R14.64], R60 ;  /* 0x0000003c0e00b985 */ /* 0x0005e2000c101b24 */
[----:B------:R-:W-:Y:S02]  /*8390*/  ISETP.GE.AND P5, PT, R160, UR4, PT ;  /* 0x00000004a0007c0c */ /* 0x000fe4000bfa6270 */
[----:B---3--:R-:W-:Y:S01]  /*83a0*/  @!P2 LEA R8, P6, R162, R6, 0x2 ;  /* 0x00000006a208a211 */ /* 0x008fe200078c10ff */
[----:B------:R3:W-:Y:S01]  /*83b0*/  @!P1 ST.E.64 desc[UR36][R4.64], R64 ;  /* 0x0000004004009985 */ /* 0x0007e2000c101b24 */
[----:B------:R-:W-:Y:S02]  /*83c0*/  ISETP.GE.AND P3, PT, R23, UR4, PT ;  /* 0x0000000417007c0c */ /* 0x000fe4000bf66270 */
[----:B------:R-:W-:Y:S02]  /*83d0*/  ISETP.GE.AND P1, PT, R22, UR4, PT ;  /* 0x0000000416007c0c */ /* 0x000fe4000bf26270 */
[----:B------:R-:W-:-:S02]  /*83e0*/  @!P2 LEA.HI.X R9, R162, R7, R184, 0x2, P6 ;  /* 0x00000007a209a211 */ /* 0x000fc400030f14b8 */
[----:B----4-:R-:W-:-:S03]  /*83f0*/  @!P4 LEA R10, P6, R161, R6, 0x2 ;  /* 0x00000006a10ac211 */ /* 0x010fc600078c10ff */
[----:B------:R3:W-:Y:S01]  /*8400*/  @!P2 ST.E.64 desc[UR36][R8.64], R68 ;  /* 0x000000440800a985 */ /* 0x0007e2000c101b24 */
[CC--:B0-----:R-:W-:Y:S02]  /*8410*/  @!P5 LEA R12, P2, R160.reuse, R6.reuse, 0x2 ;  /* 0x00000006a00cd211 */ /* 0x0c1fe400078410ff */
[-C--:B------:R-:W-:Y:S02]  /*8420*/  @!P4 LEA.HI.X R11, R161, R7.reuse, R183, 0x2, P6 ;  /* 0x00000007a10bc211 */ /* 0x080fe400030f14b7 */
[CC--:B--2---:R-:W-:Y:S02]  /*8430*/  @!P3 LEA R14, P6, R23.reuse, R6.reuse, 0x2 ;  /* 0x00000006170eb211 */ /* 0x0c4fe400078c10ff */
[-C--:B------:R-:W-:Y:S01]  /*8440*/  @!P5 LEA.HI.X R13, R160, R7.reuse, R182, 0x2, P2 ;  /* 0x00000007a00dd211 */ /* 0x080fe200010f14b6 */
[----:B------:R3:W-:Y:S01]  /*8450*/  @!P4 ST.E.64 desc[UR36][R10.64], R72 ;  /* 0x000000480a00c985 */ /* 0x0007e2000c101b24 */
[C---:B------:R-:W-:Y:S02]  /*8460*/  @!P1 LEA R6, P2, R22.reuse, R6, 0x2 ;  /* 0x0000000616069211 */ /* 0x040fe400078410ff */
[-C--:B------:R-:W-:Y:S01]  /*8470*/  @!P3 LEA.HI.X R15, R23, R7.reuse, R181, 0x2, P6 ;  /* 0x00000007170fb211 */ /* 0x080fe200030f14b5 */
[----:B------:R3:W-:Y:S01]  /*8480*/  @!P5 ST.E.64 desc[UR36][R12.64], R76 ;  /* 0x0000004c0c00d985 */ /* 0x0007e2000c101b24 */
[----:B------:R-:W-:-:S03]  /*8490*/  @!P1 LEA.HI.X R7, R22, R7, R180, 0x2, P2 ;  /* 0x0000000716079211 */ /* 0x000fc600010f14b4 */
[----:B------:R3:W-:Y:S04]  /*84a0*/  @!P3 ST.E.64 desc[UR36][R14.64], R80 ;  /* 0x000000500e00b985 */ /* 0x0007e8000c101b24 */
[----:B------:R3:W-:Y:S02]  /*84b0*/  @!P1 ST.E.64 desc[UR36][R6.64], R84 ;  /* 0x0000005406009985 */ /* 0x0007e4000c101b24 */
.L_x_223:
[----:B------:R-:W-:Y:S05]  /*84c0*/  BSYNC B1 ;  /* 0x0000000000017941 */ /* 0x000fea0003800000 */
.L_x_222:
[----:B--23--:R2:W3:Y:S04]  /*84d0*/  SHFL.IDX PT, R7, R3, 0x1, 0x1c1f ;  /* 0x003c1f0003077f89 */ /* 0x00c4e800000e0000 */
[----:B0-----:R2:W0:Y:S01]  /*84e0*/  SHFL.IDX PT, R6, R0, 0x1, 0x1c1f ;  /* 0x003c1f0000067f89 */ /* 0x00142200000e0000 */
[----:B------:R-:W-:Y:S05]  /*84f0*/  @P0 BRA `(.L_x_221) ;  /* 0x0000001000500947 */ /* 0x000fea0003800000 */
[----:B------:R-:W-:Y:S02]  /*8500*/  ULDC UR4, c[0x0][0xac8] ;  /* 0x0002b20000047ab9 */ /* 0x000fe40000000800 */
[----:B------:R-:W-:Y:S02]  /*8510*/  ISETP.GE.AND P1, PT, R172, UR4, PT ;  /* 0x00000004ac007c0c */ /* 0x000fe4000bf26270 */
[----:B------:R-:W-:Y:S02]  /*8520*/  ISETP.GE.AND P0, PT, R171, UR4, PT ;  /* 0x00000004ab007c0c */ /* 0x000fe4000bf06270 */
[----:B------:R-:W-:Y:S02]  /*8530*/  ISETP.GE.AND P2, PT, R173, UR4, PT ;  /* 0x00000004ad007c0c */ /* 0x000fe4000bf46270 */
[----:B------:R-:W-:Y:S02]  /*8540*/  ISETP.GE.AND P4, PT, R169, UR4, PT ;  /* 0x00000004a9007c0c */ /* 0x000fe4000bf86270 */
[----:B------:R-:W-:-:S05]  /*8550*/  ISETP.GE.AND P3, PT, R170, UR4, PT ;  /* 0x00000004aa007c0c */ /* 0x000fca000bf66270 */
[CC--:B0-----:R-:W-:Y:S02]  /*8560*/  @!P1 LEA R8, P5, R172.reuse, R6.reuse, 0x2 ;  /* 0x00000006ac089211 */ /* 0x0c1fe400078a10ff */
[-C--:B------:R-:W-:Y:S02]  /*8570*/  @!P0 LEA R10, P6, R171, R6.reuse, 0x2 ;  /* 0x00000006ab0a8211 */ /* 0x080fe400078c10ff */
[-C--:B---3--:R-:W-:Y:S01]  /*8580*/  @!P1 LEA.HI.X R9, R172, R7.reuse, R194, 0x2, P5 ;  /* 0x00000007ac099211 */ /* 0x088fe200028f14c2 */
[----:B------:R-:W-:Y:S01]  /*8590*/  @!P2 IMAD.WIDE R4, R173, 0x4, R6 ;  /* 0x00000004ad04a825 */ /* 0x000fe200078e0206 */
[----:B------:R-:W-:Y:S02]  /*85a0*/  ISETP.GE.AND P5, PT, R168, UR4, PT ;  /* 0x00000004a8007c0c */ /* 0x000fe4000bfa6270 */
[----:B------:R-:W-:Y:S02]  /*85b0*/  @!P0 LEA.HI.X R11, R171, R7, R193, 0x2, P6 ;  /* 0x00000007ab0b8211 */ /* 0x000fe400030f14c1 */
[----:B------:R0:W-:Y:S01]  /*85c0*/  @!P2 ST.E.64 desc[UR36][R4.64], R92 ;  /* 0x0000005c0400a985 */ /* 0x0001e2000c101b24 */
[----:B------:R-:W-:-:S02]  /*85d0*/  @!P4 LEA R14, P2, R169, R6, 0x2 ;  /* 0x00000006a90ec211 */ /* 0x000fc400078410ff */
[----:B------:R-:W-:Y:S01]  /*85e0*/  @!P3 LEA R12, P6, R170, R6, 0x2 ;  /* 0x00000006aa0cb211 */ /* 0x000fe200078c10ff */
[----:B------:R-:W-:Y:S01]  /*85f0*/  @!P1 ST.E.64 desc[UR36][R8.64], R94 ;  /* 0x0000005e08009985 */ /* 0x000fe2000c101b24 */
[----:B------:R-:W-:Y:S02]  /*8600*/  ISETP.GE.AND P1, PT, R166, UR4, PT ;  /* 0x00000004a6007c0c */ /* 0x000fe4000bf26270 */
[-C--:B------:R-:W-:Y:S01]  /*8610*/  @!P4 LEA.HI.X R15, R169, R7.reuse, R191, 0x2, P2 ;  /* 0x00000007a90fc211 */ /* 0x080fe200010f14bf */
[----:B------:R3:W-:Y:S01]  /*8620*/  @!P0 ST.E.64 desc[UR36][R10.64], R96 ;  /* 0x000000600a008985 */ /* 0x0007e2000c101b24 */
[----:B------:R-:W-:Y:S02]  /*8630*/  ISETP.GE.AND P0, PT, R167, UR4, PT ;  /* 0x00000004a7007c0c */ /* 0x000fe4000bf06270 */
[----:B------:R-:W-:Y:S02]  /*8640*/  ISETP.GE.AND P2, PT, R165, UR4, PT ;  /* 0x00000004a5007c0c */ /* 0x000fe4000bf46270 */
[----:B------:R-:W-:-:S02]  /*8650*/  @!P3 LEA.HI.X R13, R170, R7, R192, 0x2, P6 ;  /* 0x00000007aa0db211 */ /* 0x000fc400030f14c0 */
[----:B------:R-:W-:-:S03]  /*8660*/  @!P5 LEA R18, P6, R168, R6, 0x2 ;  /* 0x00000006a812d211 */ /* 0x000fc600078c10ff */
[----:B------:R4:W-:Y:S01]  /*8670*/  @!P3 ST.E.64 desc[UR36][R12.64], R38 ;  /* 0x000000260c00b985 */ /* 0x0009e2000c101b24 */
[-C--:B------:R-:W-:Y:S02]  /*8680*/  @!P5 LEA.HI.X R19, R168, R7.reuse, R190, 0x2, P6 ;  /* 0x00000007a813d211 */ /* 0x080fe400030f14be */
[----:B------:R-:W-:Y:S01]  /*8690*/  ISETP.GE.AND P3, PT, R164, UR4, PT ;  /* 0x00000004a4007c0c */ /* 0x000fe2000bf66270 */
[----:B------:R5:W-:Y:S01]  /*86a0*/  @!P4 ST.E.64 desc[UR36][R14.64], R42 ;  /* 0x0000002a0e00c985 */ /* 0x000be2000c101b24 */
[-C--:B0-----:R-:W-:Y:S02]  /*86b0*/  @!P0 LEA R4, P4, R167, R6.reuse, 0x2 ;  /* 0x00000006a7048211 */ /* 0x081fe400078810ff */
[-C--:B---3--:R-:W-:Y:S01]  /*86c0*/  @!P2 LEA R10, P6, R165, R6.reuse, 0x2 ;  /* 0x00000006a50aa211 */ /* 0x088fe200078c10ff */
[----:B------:R-:W-:Y:S01]  /*86d0*/  @!P5 ST.E.64 desc[UR36][R18.64], R46 ;  /* 0x0000002e1200d985 */ /* 0x000fe2000c101b24 */
[----:B------:R-:W-:Y:S02]  /*86e0*/  @!P1 LEA R8, P5, R166, R6, 0x2 ;  /* 0x00000006a6089211 */ /* 0x000fe400078a10ff */
[----:B------:R-:W-:-:S02]  /*86f0*/  @!P0 LEA.HI.X R5, R167, R7, R189, 0x2, P4 ;  /* 0x00000007a7058211 */ /* 0x000fc400020f14bd */
[-C--:B------:R-:W-:Y:S02]  /*8700*/  @!P1 LEA.HI.X R9, R166, R7.reuse, R188, 0x2, P5 ;  /* 0x00000007a6099211 */ /* 0x080fe400028f14bc */
[----:B------:R-:W-:Y:S01]  /*8710*/  ISETP.GE.AND P4, PT, R163, UR4, PT ;  /* 0x00000004a3007c0c */ /* 0x000fe2000bf86270 */
[----:B------:R-:W-:Y:S01]  /*8720*/  @!P0 ST.E.64 desc[UR36][R4.64], R50 ;  /* 0x0000003204008985 */ /* 0x000fe2000c101b24 */
[----:B------:R-:W-:Y:S02]  /*8730*/  @!P2 LEA.HI.X R11, R165, R7, R187, 0x2, P6 ;  /* 0x00000007a50ba211 */ /* 0x000fe400030f14bb */
[----:B----4-:R-:W-:Y:S01]  /*8740*/  @!P3 LEA R12, P5, R164, R6, 0x2 ;  /* 0x00000006a40cb211 */ /* 0x010fe200078a10ff */
[----:B------:R0:W-:Y:S01]  /*8750*/  @!P1 ST.E.64 desc[UR36][R8.64], R54 ;  /* 0x0000003608009985 */ /* 0x0001e2000c101b24 */
[----:B------:R-:W-:Y:S02]  /*8760*/  ISETP.GE.AND P1, PT, R161, UR4, PT ;  /* 0x00000004a1007c0c */ /* 0x000fe4000bf26270 */
[----:B------:R-:W-:Y:S01]  /*8770*/  ISETP.GE.AND P0, PT, R160, UR4, PT ;  /* 0x00000004a0007c0c */ /* 0x000fe2000bf06270 */
[----:B------:R3:W-:Y:S01]  /*8780*/  @!P2 ST.E.64 desc[UR36][R10.64], R58 ;  /* 0x0000003a0a00a985 */ /* 0x0007e2000c101b24 */
[----:B------:R-:W-:-:S02]  /*8790*/  ISETP.GE.AND P2, PT, R162, UR4, PT ;  /* 0x00000004a2007c0c */ /* 0x000fc4000bf46270 */
[-C--:B------:R-:W-:Y:S02]  /*87a0*/  @!P3 LEA.HI.X R13, R164, R7.reuse, R186, 0x2, P5 ;  /* 0x00000007a40db211 */ /* 0x080fe400028f14ba */
[----:B------:R-:W-:Y:S02]  /*87b0*/  ISETP.GE.AND P5, PT, R23, UR4, PT ;  /* 0x0000000417007c0c */ /* 0x000fe4000bfa6270 */
[CC--:B-----5:R-:W-:Y:S01]  /*87c0*/  @!P4 LEA R14, P6, R163.reuse, R6.reuse, 0x2 ;  /* 0x00000006a30ec211 */ /* 0x0e0fe200078c10ff */
[----:B------:R4:W-:Y:S03]  /*87d0*/  @!P3 ST.E.64 desc[UR36][R12.64], R62 ;  /* 0x0000003e0c00b985 */ /* 0x0009e6000c101b24 */
[----:B------:R-:W-:Y:S02]  /*87e0*/  @!P4 LEA.HI.X R15, R163, R7, R185, 0x2, P6 ;  /* 0x00000007a30fc211 */ /* 0x000fe400030f14b9 */
[----:B0-----:R-:W-:-:S02]  /*87f0*/  @!P1 LEA R8, P6, R161, R6, 0x2 ;  /* 0x00000006a1089211 */ /* 0x001fc400078c10ff */
[-C--:B------:R-:W-:Y:S01]  /*8800*/  @!P2 LEA R4, P3, R162, R6.reuse, 0x2 ;  /* 0x00000006a204a211 */ /* 0x080fe200078610ff */
[----:B------:R4:W-:Y:S01]  /*8810*/  @!P4 ST.E.64 desc[UR36][R14.64], R66 ;  /* 0x000000420e00c985 */ /* 0x0009e2000c101b24 */
[-C--:B---3--:R-:W-:Y:S02]  /*8820*/  @!P0 LEA R10, P4, R160, R6.reuse, 0x2 ;  /* 0x00000006a00a8211 */ /* 0x088fe400078810ff */
[-C--:B------:R-:W-:Y:S02]  /*8830*/  @!P2 LEA.HI.X R5, R162, R7.reuse, R184, 0x2, P3 ;  /* 0x00000007a205a211 */ /* 0x080fe400018f14b8 */
[----:B------:R-:W-:Y:S02]  /*8840*/  @!P5 LEA R18, P3, R23, R6, 0x2 ;  /* 0x000000061712d211 */ /* 0x000fe400078610ff */
[-C--:B------:R-:W-:Y:S01]  /*8850*/  @!P1 LEA.HI.X R9, R161, R7.reuse, R183, 0x2, P6 ;  /* 0x00000007a1099211 */ /* 0x080fe200030f14b7 */
[----:B------:R4:W-:Y:S01]  /*8860*/  @!P2 ST.E.64 desc[UR36][R4.64], R70 ;  /* 0x000000460400a985 */ /* 0x0009e2000c101b24 */
[----:B------:R-:W-:-:S02]  /*8870*/  @!P0 LEA.HI.X R11, R160, R7, R182, 0x2, P4 ;  /* 0x00000007a00b8211 */ /* 0x000fc400020f14b6 */
[----:B------:R-:W-:Y:S01]  /*8880*/  @!P5 LEA.HI.X R19, R23, R7, R181, 0x2, P3 ;  /* 0x000000071713d211 */ /* 0x000fe200018f14b5 */
[----:B------:R4:W-:Y:S04]  /*8890*/  @!P1 ST.E.64 desc[UR36][R8.64], R74 ;  /* 0x0000004a08009985 */ /* 0x0009e8000c101b24 */
[----:B------:R4:W-:Y:S01]  /*88a0*/  @!P0 ST.E.64 desc[UR36][R10.64], R78 ;  /* 0x0000004e0a008985 */ /* 0x0009e2000c101b24 */
[----:B------:R-:W-:-:S03]  /*88b0*/  ISETP.GE.AND P0, PT, R22, UR4, PT ;  /* 0x0000000416007c0c */ /* 0x000fc6000bf06270 */
[----:B------:R4:W-:Y:S10]  /*88c0*/  @!P5 ST.E.64 desc[UR36][R18.64], R82 ;  /* 0x000000521200d985 */ /* 0x0009f4000c101b24 */
[----:B------:R-:W-:Y:S05]  /*88d0*/  @P0 BRA `(.L_x_221) ;  /* 0x0000000c00580947 */ /* 0x000fea0003800000 */
[----:B----4-:R-:W-:-:S04]  /*88e0*/  LEA R4, P0, R22, R6, 0x2 ;  /* 0x0000000616047211 */ /* 0x010fc800078010ff */
[----:B------:R-:W-:-:S05]  /*88f0*/  LEA.HI.X R5, R22, R7, R180, 0x2, P0 ;  /* 0x0000000716057211 */ /* 0x000fca00000f14b4 */
[----:B------:R0:W-:Y:S01]  /*8900*/  ST.E.64 desc[UR36][R4.64], R86 ;  /* 0x0000005604007985 */ /* 0x0001e2000c101b24 */
[----:B------:R-:W-:Y:S05]  /*8910*/  BRA `(.L_x_221) ;  /* 0x0000000c00487947 */ /* 0x000fea0003800000 */
.L_x_212:
[----:B------:R-:W-:Y:S01]  /*8920*/  ULDC.64 UR8, c[0x0][0xc00] ;  /* 0x0003000000087ab9 */ /* 0x000fe20000000a00 */
[----:B------:R-:W-:Y:S01]  /*8930*/  R2UR UR7, R18 ;  /* 0x00000000120772ca */ /* 0x000fe200000e0000 */
[----:B------:R-:W-:-:S04]  /*8940*/  UISETP.NE.U32.AND UP0, UPT, UR8, URZ, UPT ;  /* 0x0000003f0800728c */ /* 0x000fc8000bf05070 */
[----:B------:R-:W-:-:S03]  /*8950*/  UISETP.NE.AND.EX UP0, UPT, UR9, URZ, UPT, UP0 ;  /* 0x0000003f0900728c */ /* 0x000fc6000bf05300 */
[----:B------:R-:W-:Y:S02]  /*8960*/  ULDC.64 UR8, c[0x0][0xc00] ;  /* 0x0003000000087ab9 */ /* 0x000fe40000000a00 */
[----:B------:R-:W-:Y:S01]  /*8970*/  UIMAD.WIDE UR8, UR61, 0x4, UR8 ;  /* 0x000000043d0878a5 */ /* 0x000fe2000f8e0208 */
[----:B------:R-:W-:-:S05]  /*8980*/  PLOP3.LUT P1, PT, PT, PT, UP0, 0x80, 0x0 ;  /* 0x000000000000781c */ /* 0x000fca0003f2f008 */
[----:B------:R-:W-:Y:S02]  /*8990*/  IMAD.U32 R4, RZ, RZ, UR8 ;  /* 0x00000008ff047e24 */ /* 0x000fe4000f8e00ff */
[----:B------:R-:W-:Y:S01]  /*89a0*/  IMAD.U32 R5, RZ, RZ, UR9 ;  /* 0x00000009ff057e24 */ /* 0x000fe2000f8e00ff */
[----:B------:R-:W-:Y:S02]  /*89b0*/  ULDC.64 UR8, c[0x0][0xc08] ;  /* 0x0003020000087ab9 */ /* 0x000fe40000000a00 */
[----:B------:R-:W-:-:S03]  /*89c0*/  UISETP.NE.U32.AND UP1, UPT, UR8, URZ, UPT ;  /* 0x0000003f0800728c */ /* 0x000fc6000bf25070 */
[----:B------:R-:W2:Y:S01]  /*89d0*/  @P1 LDG.E R3, desc[UR36][R4.64] ;  /* 0x0000002404031981 */ /* 0x000ea2000c1e1900 */
[----:B------:R-:W-:Y:S01]  /*89e0*/  UISETP.NE.AND.EX UP1, UPT, UR9, URZ, UPT, UP1 ;  /* 0x0000003f0900728c */ /* 0x000fe2000bf25310 */
[----:B------:R-:W-:Y:S02]  /*89f0*/  ULDC UR4, c[0x0][0xa88] ;  /* 0x0002a20000047ab9 */ /* 0x000fe40000000800 */
[----:B------:R-:W-:-:S03]  /*8a00*/  IMAD.U32 R0, RZ, RZ, UR4 ;  /* 0x00000004ff007e24 */ /* 0x000fc6000f8e00ff */
[----:B------:R-:W-:-:S05]  /*8a10*/  PLOP3.LUT P2, PT, PT, PT, UP1, 0x80, 0x0 ;  /* 0x000000000000781c */ /* 0x000fca0003f4f018 */
[----:B------:R-:W-:Y:S02]  /*8a20*/  @UP1 ULDC.64 UR8, c[0x0][0xc08] ;  /* 0x0003020000081ab9 */ /* 0x000fe40000000a00 */
[----:B------:R-:W-:-:S06]  /*8a30*/  @UP1 UIMAD.WIDE UR8, UR61, 0x4, UR8 ;  /* 0x000000043d0818a5 */ /* 0x000fcc000f8e0208 */
[----:B------:R-:W-:Y:S02]  /*8a40*/  IMAD.U32 R6, RZ, RZ, UR8 ;  /* 0x00000008ff067e24 */ /* 0x000fe4000f8e00ff */
[----:B------:R-:W-:-:S05]  /*8a50*/  IMAD.U32 R7, RZ, RZ, UR9 ;  /* 0x00000009ff077e24 */ /* 0x000fca000f8e00ff */
[----:B------:R0:W5:Y:S01]  /*8a60*/  @P2 LDG.E R0, desc[UR36][R6.64] ;  /* 0x0000002406002981 */ /* 0x000162000c1e1900 */
[----:B------:R-:W-:Y:S01]  /*8a70*/  UMOV UR4, URZ ;  /* 0x0000003f00047c82 */ /* 0x000fe20008000000 */
[----:B------:R-:W-:Y:S01]  /*8a80*/  UISETP.NE.AND UP1, UPT, UR7, URZ, UPT ;  /* 0x0000003f0700728c */ /* 0x000fe2000bf25270 */
[----:B------:R-:W-:-:S10]  /*8a90*/  ISETP.GT.AND P0, PT, R202, 0x7f, PT ;  /* 0x0000007fca00780c */ /* 0x000fd40003f04270 */
[----:B------:R-:W-:Y:S02]  /*8aa0*/  @!UP1 ULDC UR7, c[0x0][0xad4] ;  /* 0x0002b50000079ab9 */ /* 0x000fe40000000800 */
[----:B------:R-:W-:Y:S01]  /*8ab0*/  IMAD.U32 R18, RZ, RZ, UR7 ;  /* 0x00000007ff127e24 */ /* 0x000fe2000f8e00ff */
[----:B--2---:R-:W-:-:S13]  /*8ac0*/  @P1 R2UR UR4, R3 ;  /* 0x00000000030412ca */ /* 0x004fda00000e0000 */
[----:B------:R-:W-:Y:S01]  /*8ad0*/  USHF.R.S32.HI UR19, URZ, 0x1f, UR4 ;  /* 0x0000001f3f137899 */ /* 0x000fe20008011404 */
[----:B0-----:R-:W-:Y:S11]  /*8ae0*/  @P2 BRA `(.L_x_224) ;  /* 0x0000000000102947 */ /* 0x001ff60003800000 */
[----:B------:R-:W-:Y:S05]  /*8af0*/  @!P1 BRA `(.L_x_224) ;  /* 0x00000000000c9947 */ /* 0x000fea0003800000 */
[----:B------:R-:W2:Y:S04]  /*8b00*/  LDG.E R3, desc[UR36][R4.64] ;  /* 0x0000002404037981 */ /* 0x000ea8000c1e1900 */
[----:B-----5:R-:W2:Y:S02]  /*8b10*/  LDG.E R0, desc[UR36][R4.64+0x4] ;  /* 0x0000042404007981 */ /* 0x020ea4000c1e1900 */
[----:B--2---:R-:W-:-:S07]  /*8b20*/  IMAD.IADD R0, R0, 0x1, -R3 ;  /* 0x0000000100007824 */ /* 0x004fce00078e0a03 */
.L_x_224:
[----:B------:R-:W-:Y:S01]  /*8b30*/  R2UR UR7, R178 ;  /* 0x00000000b20772ca */ /* 0x000fe200000e0000 */
[----:B------:R-:W-:Y:S01]  /*8b40*/  USEL UR61, UR61, URZ, !UP0 ;  /* 0x0000003f3d3d7287 */ /* 0x000fe2000c000000 */
[----:B------:R-:W-:Y:S11]  /*8b50*/  BSSY B1, `(.L_x_225) ;  /* 0x000003d000017945 */ /* 0x000ff60003800000 */
[----:B------:R-:W-:Y:S01]  /*8b60*/  USEL UR7, UR7, URZ, !UP0 ;  /* 0x0000003f07077287 */ /* 0x000fe2000c000000 */
[----:B------:R-:W-:Y:S11]  /*8b70*/  @P0 BRA `(.L_x_226) ;  /* 0x0000000000e80947 */ /* 0x000ff60003800000 */
[----:B------:R-:W0:Y:S01]  /*8b80*/  S2R R4, SR_TID.X ;  /* 0x0000000000047919 */ /* 0x000e220000002100 */
[----:B------:R-:W1:Y:S01]  /*8b90*/  LDC R9, c[0x0][0xbe8] ;  /* 0x0002fa00ff097b82 */ /* 0x000e620000000800 */
[----:B------:R-:W-:-:S13]  /*8ba0*/  R2UR UR8, R175 ;  /* 0x00000000af0872ca */ /* 0x000fda00000e0000 */
[----:B------:R-:W-:-:S05]  /*8bb0*/  IMAD.U32 R3, RZ, RZ, UR8 ;  /* 0x00000008ff037e24 */ /* 0x000fca000f8e00ff */
[----:B0-----:R-:W-:Y:S01]  /*8bc0*/  LEA R3, R3, R4, 0x7 ;  /* 0x0000000403037211 */ /* 0x001fe200078e38ff */
[----:B-1---5:R-:W-:-:S04]  /*8bd0*/  IMAD R4, R0, R9, RZ ;  /* 0x0000000900047224 */ /* 0x022fc800078e02ff */
[----:B------:R-:W-:-:S05]  /*8be0*/  VIADD R6, R3, 0xffffff80 ;  /* 0xffffff8003067836 */ /* 0x000fca0000000000 */
[----:B------:R-:W-:-:S13]  /*8bf0*/  ISETP.GE.AND P0, PT, R6, R4, PT ;  /* 0x000000040600720c */ /* 0x000fda0003f06270 */
[----:B------:R-:W-:Y:S05]  /*8c00*/  @P0 BRA `(.L_x_226) ;  /* 0x0000000000c40947 */ /* 0x000fea0003800000 */
[----:B------:R-:W-:Y:S01]  /*8c10*/  ISETP.NE.AND P0, PT, R9, 0x1, PT ;  /* 0x000000010900780c */ /* 0x000fe20003f05270 */
[----:B------:R-:W-:Y:S01]  /*8c20*/  UMOV UR17, 0x9b8 ;  /* 0x000009b800117882 */ /* 0x000fe20000000000 */
[----:B------:R-:W-:Y:S02]  /*8c30*/  R2UR UR9, R18 ;  /* 0x00000000120972ca */ /* 0x000fe400000e0000 */
[----:B------:R-:W-:Y:S02]  /*8c40*/  R2UR UR8, R19 ;  /* 0x00000000130872ca */ /* 0x000fe400000e0000 */
[----:B------:R-:W-:-:S07]  /*8c50*/  R2UR UR18, R174 ;  /* 0x00000000ae1272ca */ /* 0x000fce00000e0000 */
[----:B------:R-:W0:Y:S02]  /*8c60*/  @P0 LDC R3, c[0x0][0xbec] ;  /* 0x0002fb00ff030b82 */ /* 0x000e240000000800 */
[----:B------:R-:W-:-:S04]  /*8c70*/  UISETP.GT.AND UP0, UPT, UR9, 0x1, UPT ;  /* 0x000000010900788c */ /* 0x000fc8000bf04270 */
[----:B------:R-:W-:Y:S02]  /*8c80*/  USEL UR17, UR17, 0x978, UP0 ;  /* 0x0000097811117887 */ /* 0x000fe40008000000 */
[----:B------:R-:W1:Y:S01]  /*8c90*/  @P0 LDC R5, c[0x0][0xbf0] ;  /* 0x0002fc00ff050b82 */ /* 0x000e620000000800 */
[----:B------:R-:W-:-:S09]  /*8ca0*/  USEL UR16, UR8, URZ, UP0 ;  /* 0x0000003f08107287 */ /* 0x000fd20008000000 */
[----:B------:R-:W-:Y:S01]  /*8cb0*/  ULDC.64 UR10, c[0x0][UR17+0x220] ;  /* 0x00008800110a7abb */ /* 0x000fe20008000a00 */
[----:B------:R-:W-:Y:S01]  /*8cc0*/  ULDC.64 UR8, c[0x0][UR17+0x218] ;  /* 0x0000860011087abb */ /* 0x000fe20008000a00 */
[----:B------:R-:W-:Y:S01]  /*8cd0*/  ULDC.64 UR12, c[0x0][UR17+0x228] ;  /* 0x00008a00110c7abb */ /* 0x000fe20008000a00 */
[----:B------:R-:W-:Y:S02]  /*8ce0*/  UIMAD UR11, UR11, UR61, URZ ;  /* 0x0000003d0b0b72a4 */ /* 0x000fe4000f8e023f */
[----:B------:R-:W-:Y:S01]  /*8cf0*/  UIMAD.WIDE.U32 UR14, UR8, UR18, URZ ;  /* 0x00000012080e72a5 */ /* 0x000fe2000f8e003f */
[----:B0-----:R-:W-:Y:S01]  /*8d00*/  @P0 IMAD.HI.U32 R4, R6, R3, RZ ;  /* 0x0000000306040227 */ /* 0x001fe200078e00ff */
[----:B------:R-:W-:Y:S02]  /*8d10*/  UIMAD.WIDE.U32 UR20, UR12, UR16, URZ ;  /* 0x000000100c1472a5 */ /* 0x000fe4000f8e003f */
[----:B------:R-:W-:Y:S01]  /*8d20*/  UIMAD UR18, UR9, UR18, URZ ;  /* 0x00000012091272a4 */ /* 0x000fe2000f8e023f */
[----:B------:R-:W-:Y:S01]  /*8d30*/  IMAD.MOV.U32 R3, RZ, RZ, R6 ;  /* 0x000000ffff037224 */ /* 0x000fe200078e0006 */
[----:B------:R-:W-:-:S02]  /*8d40*/  UIMAD UR12, UR13, UR16, URZ ;  /* 0x000000100d0c72a4 */ /* 0x000fc4000f8e023f */
[----:B------:R-:W-:Y:S01]  /*8d50*/  UIMAD.WIDE.U32 UR8, UR10, UR61, URZ ;  /* 0x0000003d0a0872a5 */ /* 0x000fe2000f8e003f */
[----:B-1----:R-:W-:Y:S01]  /*8d60*/  @P0 SHF.R.U32.HI R3, RZ, R5, R4 ;  /* 0x00000005ff030219 */ /* 0x002fe20000011604 */
[----:B------:R-:W-:Y:S01]  /*8d70*/  UIMAD UR11, UR10, UR7, UR11 ;  /* 0x000000070a0b72a4 */ /* 0x000fe2000f8e020b */
[----:B------:R-:W-:Y:S01]  /*8d80*/  IMAD.U32 R4, RZ, RZ, UR20 ;  /* 0x00000014ff047e24 */ /* 0x000fe2000f8e00ff */
[----:B------:R-:W-:Y:S02]  /*8d90*/  UIADD3 UR12, UR21, UR12, URZ ;  /* 0x0000000c150c7290 */ /* 0x000fe4000fffe03f */
[----:B------:R-:W-:Y:S01]  /*8da0*/  IMAD.U32 R5, RZ, RZ, UR21 ;  /* 0x00000015ff057e24 */ /* 0x000fe2000f8e00ff */
[----:B------:R-:W-:Y:S01]  /*8db0*/  UIADD3 UR18, UR15, UR18, URZ ;  /* 0x000000120f127290 */ /* 0x000fe2000fffe03f */
[--C-:B------:R-:W-:Y:S01]  /*8dc0*/  IMAD.MOV R7, RZ, RZ, -R3.reuse ;  /* 0x000000ffff077224 */ /* 0x100fe200078e0a03 */
[----:B------:R-:W-:Y:S01]  /*8dd0*/  UIADD3 UR14, UP1, UP2, UR8, UR14, UR4 ;  /* 0x0000000e080e7290 */ /* 0x000fe2000fa3e004 */
[----:B------:R-:W-:Y:S01]  /*8de0*/  SHF.R.S32.HI R5, RZ, 0x1f, R3 ;  /* 0x0000001fff057819 */ /* 0x000fe20000011403 */
[----:B------:R-:W-:Y:S01]  /*8df0*/  UIADD3 UR10, UR9, UR11, URZ ;  /* 0x0000000b090a7290 */ /* 0x000fe2000fffe03f */
[----:B------:R-:W-:-:S02]  /*8e00*/  IMAD R7, R9, R7, R6 ;  /* 0x0000000709077224 */ /* 0x000fc400078e0206 */
[----:B------:R-:W-:Y:S01]  /*8e10*/  IMAD.U32 R8, RZ, RZ, UR12 ;  /* 0x0000000cff087e24 */ /* 0x000fe2000f8e00ff */
[----:B------:R-:W-:Y:S01]  /*8e20*/  UIADD3.X UR10, UR10, UR18, UR19, UP1, UP2 ;  /* 0x000000120a0a7290 */ /* 0x000fe20008fe4413 */
[----:B------:R-:W-:Y:S01]  /*8e30*/  IADD3 R4, P0, P1, R3, UR14, R4 ;  /* 0x0000000e03047c10 */ /* 0x000fe2000f91e004 */
[----:B------:R-:W-:Y:S01]  /*8e40*/  ULDC.64 UR8, c[0x0][UR17+0x210] ;  /* 0x0000840011087abb */ /* 0x000fe20008000a00 */
[----:B------:R-:W-:Y:S01]  /*8e50*/  SHF.R.S32.HI R3, RZ, 0x1f, R7 ;  /* 0x0000001fff037819 */ /* 0x000fe20000011407 */
[----:B------:R-:W-:Y:S02]  /*8e60*/  IMAD R6, R7, UR9, RZ ;  /* 0x0000000907067c24 */ /* 0x000fe4000f8e02ff */
[----:B------:R-:W-:Y:S01]  /*8e70*/  IADD3.X R5, R5, UR10, R8, P0, P1 ;  /* 0x0000000a05057c10 */ /* 0x000fe200087e2408 */
[----:B------:R-:W-:Y:S01]  /*8e80*/  ULDC.64 UR10, c[0x0][0xba8] ;  /* 0x0002ea00000a7ab9 */ /* 0x000fe20000000a00 */
[----:B------:R-:W-:Y:S01]  /*8e90*/  IMAD R3, R3, UR8, R6 ;  /* 0x0000000803037c24 */ /* 0x000fe2000f8e0206 */
[----:B------:R-:W-:Y:S01]  /*8ea0*/  @!UP0 ULDC UR10, c[0x0][0xb50] ;  /* 0x0002d400000a8ab9 */ /* 0x000fe20000000800 */
[----:B------:R-:W-:Y:S01]  /*8eb0*/  @!UP0 ULDC UR11, c[0x0][0xb54] ;  /* 0x0002d500000b8ab9 */ /* 0x000fe20000000800 */
[----:B------:R-:W-:-:S04]  /*8ec0*/  IMAD.WIDE.U32 R4, R7, UR8, R4 ;  /* 0x0000000807047c25 */ /* 0x000fc8000f8e0004 */
[----:B------:R-:W-:Y:S01]  /*8ed0*/  IMAD.IADD R3, R5, 0x1, R3 ;  /* 0x0000000105037824 */ /* 0x000fe200078e0203 */
[----:B------:R-:W-:-:S04]  /*8ee0*/  LEA R6, P0, R4, UR10, 0x2 ;  /* 0x0000000a04067c11 */ /* 0x000fc8000f8010ff */
[----:B------:R-:W-:Y:S01]  /*8ef0*/  LEA.HI.X R7, R4, UR11, R3, 0x2, P0 ;  /* 0x0000000b04077c11 */ /* 0x000fe200080f1403 */
[----:B------:R-:W-:-:S05]  /*8f00*/  IMAD.MOV.U32 R3, RZ, RZ, -0x800000 ;  /* 0xff800000ff037424 */ /* 0x000fca00078e00ff */
[----:B------:R0:W-:Y:S03]  /*8f10*/  STG.E desc[UR36][R6.64], R3 ;  /* 0x0000000306007986 */ /* 0x0001e6000c101924 */
.L_x_226:
[----:B------:R-:W-:Y:S05]  /*8f20*/  BSYNC B1 ;  /* 0x0000000000017941 */ /* 0x000fea0003800000 */
.L_x_225:
[----:B------:R-:W-:-:S13]  /*8f30*/  R2UR UR8, R18 ;  /* 0x00000000120872ca */ /* 0x000fda00000e0000 */
[----:B------:R-:W-:-:S06]  /*8f40*/  UISETP.GT.AND UP0, UPT, UR8, 0x1, UPT ;  /* 0x000000010800788c */ /* 0x000fcc000bf04270 */
[----:B------:R-:W-:-:S13]  /*8f50*/  PLOP3.LUT P0, PT, PT, PT, UP0, 0x80, 0x0 ;  /* 0x000000000000781c */ /* 0x000fda0003f0f008 */
[----:B------:R-:W-:Y:S05]  /*8f60*/  @P0 BRA `(.L_x_221) ;  /* 0x0000000400b40947 */ /* 0x000fea0003800000 */
[----:B------:R-:W1:Y:S01]  /*8f70*/  LDC R11, c[0x0][0xbe8] ;  /* 0x0002fa00ff0b7b82 */ /* 0x000e620000000800 */
[----:B------:R-:W-:Y:S01]  /*8f80*/  R2UR UR14, R175 ;  /* 0x00000000af0e72ca */ /* 0x000fe200000e0000 */
[----:B------:R-:W-:Y:S01]  /*8f90*/  ULDC.64 UR12, c[0x0][0xaa0] ;  /* 0x0002a800000c7ab9 */ /* 0x000fe20000000a00 */
[----:B------:R-:W-:Y:S01]  /*8fa0*/  R2UR UR15, R174 ;  /* 0x00000000ae0f72ca */ /* 0x000fe200000e0000 */
[----:B------:R-:W-:Y:S01]  /*8fb0*/  UIMAD UR10, UR19, UR12, URZ ;  /* 0x0000000c130a72a4 */ /* 0x000fe2000f8e023f */
[----:B0-----:R-:W-:Y:S01]  /*8fc0*/  IMAD R3, R17, 0x20, R176 ;  /* 0x0000002011037824 */ /* 0x001fe200078e02b0 */
[----:B------:R-:W-:Y:S01]  /*8fd0*/  UIMAD.WIDE.U32 UR8, UR4, UR12, URZ ;  /* 0x0000000c040872a5 */ /* 0x000fe2000f8e003f */
[----:B------:R-:W-:Y:S01]  /*8fe0*/  BSSY B1, `(.L_x_227) ;  /* 0x000003b000017945 */ /* 0x000fe20003800000 */
[----:B------:R-:W-:-:S04]  /*8ff0*/  UIMAD UR10, UR4, UR13, UR10 ;  /* 0x0000000d040a72a4 */ /* 0x000fc8000f8e020a */
[----:B------:R-:W-:Y:S02]  /*9000*/  UIADD3 UR9, UR9, UR10, URZ ;  /* 0x0000000a09097290 */ /* 0x000fe4000fffe03f */
[----:B------:R-:W-:Y:S01]  /*9010*/  IMAD.U32 R8, RZ, RZ, UR14 ;  /* 0x0000000eff087e24 */ /* 0x000fe2000f8e00ff */
[----:B------:R-:W-:Y:S01]  /*9020*/  ULDC.64 UR10, c[0x0][0xae8] ;  /* 0x0002ba00000a7ab9 */ /* 0x000fe20000000a00 */
[----:B------:R-:W-:Y:S01]  /*9030*/  IMAD.U32 R13, RZ, RZ, UR14 ;  /* 0x0000000eff0d7e24 */ /* 0x000fe2000f8e00ff */
[----:B------:R-:W-:Y:S02]  /*9040*/  UIMAD.WIDE.U32 UR8, UR15, UR10, UR8 ;  /* 0x0000000a0f0872a5 */ /* 0x000fe4000f8e0008 */
[----:B------:R-:W-:Y:S02]  /*9050*/  LEA R8, R8, R3, 0x7 ;  /* 0x0000000308087211 */ /* 0x000fe400078e38ff */
[----:B------:R-:W-:Y:S01]  /*9060*/  UIMAD UR9, UR15, UR11, UR9 ;  /* 0x0000000b0f0972a4 */ /* 0x000fe2000f8e0209 */
[----:B-1----:R-:W-:-:S02]  /*9070*/  ISETP.NE.AND P0, PT, R11, 0x1, PT ;  /* 0x000000010b00780c */ /* 0x002fc40003f05270 */
[----:B------:R-:W-:Y:S01]  /*9080*/  ULDC.64 UR10, c[0x0][0xaf0] ;  /* 0x0002bc00000a7ab9 */ /* 0x000fe20000000a00 */
[----:B------:R-:W-:Y:S01]  /*9090*/  IMAD.MOV.U32 R3, RZ, RZ, R8 ;  /* 0x000000ffff037224 */ /* 0x000fe200078e0008 */
[----:B------:R-:W-:Y:S02]  /*90a0*/  UIMAD UR7, UR7, UR10, URZ ;  /* 0x0000000a070772a4 */ /* 0x000fe4000f8e023f */
[----:B------:R-:W-:Y:S02]  /*90b0*/  UIMAD.WIDE.U32 UR8, UR61, UR10, UR8 ;  /* 0x0000000a3d0872a5 */ /* 0x000fe4000f8e0008 */
[----:B------:R-:W-:-:S03]  /*90c0*/  UIMAD UR4, UR61, UR11, UR7 ;  /* 0x0000000b3d0472a4 */ /* 0x000fc6000f8e0207 */
[----:B------:R-:W-:Y:S01]  /*90d0*/  ULDC.64 UR10, c[0x0][0xae0] ;  /* 0x0002b800000a7ab9 */ /* 0x000fe20000000a00 */
[----:B------:R-:W-:Y:S01]  /*90e0*/  UIADD3 UR4, UR9, UR4, URZ ;  /* 0x0000000409047290 */ /* 0x000fe2000fffe03f */
[----:B------:R-:W0:Y:S08]  /*90f0*/  @P0 LDC R5, c[0x0][0xbec] ;  /* 0x0002fb00ff050b82 */ /* 0x000e300000000800 */
[----:B------:R-:W1:Y:S01]  /*9100*/  @P0 LDC R7, c[0x0][0xbf0] ;  /* 0x0002fc00ff070b82 */ /* 0x000e620000000800 */
[----:B0-----:R-:W-:-:S04]  /*9110*/  @P0 IMAD.HI.U32 R4, R8, R5, RZ ;  /* 0x0000000508040227 */ /* 0x001fc800078e00ff */
[----:B------:R-:W-:Y:S02]  /*9120*/  IMAD.U32 R5, RZ, RZ, UR9 ;  /* 0x00000009ff057e24 */ /* 0x000fe4000f8e00ff */
[----:B------:R-:W-:Y:S01]  /*9130*/  IMAD.U32 R5, RZ, RZ, UR4 ;  /* 0x00000004ff057e24 */ /* 0x000fe2000f8e00ff */
[----:B-1----:R-:W-:-:S04]  /*9140*/  @P0 SHF.R.U32.HI R3, RZ, R7, R4 ;  /* 0x00000007ff030219 */ /* 0x002fc80000011604 */
[--C-:B------:R-:W-:Y:S01]  /*9150*/  SHF.R.S32.HI R4, RZ, 0x1f, R3.reuse ;  /* 0x0000001fff047819 */ /* 0x100fe20000011403 */
[----:B------:R-:W-:-:S04]  /*9160*/  IMAD.MOV R7, RZ, RZ, -R3 ;  /* 0x000000ffff077224 */ /* 0x000fc800078e0a03 */
[----:B------:R-:W-:Y:S02]  /*9170*/  IMAD R6, R4, UR10, RZ ;  /* 0x0000000a04067c24 */ /* 0x000fe4000f8e02ff */
[----:B------:R-:W-:Y:S01]  /*9180*/  IMAD.U32 R4, RZ, RZ, UR8 ;  /* 0x00000008ff047e24 */ /* 0x000fe2000f8e00ff */
[----:B------:R-:W-:Y:S01]  /*9190*/  ULDC.64 UR8, c[0x0][0xad8] ;  /* 0x0002b60000087ab9 */ /* 0x000fe20000000a00 */
[----:B------:R-:W-:Y:S02]  /*91a0*/  IMAD R7, R11, R7, R8 ;  /* 0x000000070b077224 */ /* 0x000fe400078e0208 */
[C---:B------:R-:W-:Y:S02]  /*91b0*/  IMAD R9, R3.reuse, UR11, R6 ;  /* 0x0000000b03097c24 */ /* 0x040fe4000f8e0206 */
[----:B------:R-:W-:Y:S01]  /*91c0*/  IMAD.WIDE.U32 R4, R3, UR10, R4 ;  /* 0x0000000a03047c25 */ /* 0x000fe2000f8e0004 */
[----:B------:R-:W-:-:S03]  /*91d0*/  SHF.R.S32.HI R3, RZ, 0x1f, R7 ;  /* 0x0000001fff037819 */ /* 0x000fc60000011407 */
[----:B------:R-:W-:Y:S02]  /*91e0*/  IMAD.IADD R5, R5, 0x1, R9 ;  /* 0x0000000105057824 */ /* 0x000fe400078e0209 */
[----:B------:R-:W-:Y:S02]  /*91f0*/  IMAD R6, R3, UR8, RZ ;  /* 0x0000000803067c24 */ /* 0x000fe4000f8e02ff */
[----:B------:R-:W-:Y:S02]  /*9200*/  IMAD R8, R13, 0x80, R176 ;  /* 0x000000800d087824 */ /* 0x000fe400078e02b0 */
[----:B-----5:R-:W-:Y:S02]  /*9210*/  IMAD R11, R0, R11, RZ ;  /* 0x0000000b000b7224 */ /* 0x020fe400078e02ff */
[C---:B------:R-:W-:Y:S02]  /*9220*/  IMAD R3, R7.reuse, UR9, R6 ;  /* 0x0000000907037c24 */ /* 0x040fe4000f8e0206 */
[----:B------:R-:W-:Y:S01]  /*9230*/  IMAD.WIDE.U32 R4, R7, UR8, R4 ;  /* 0x0000000807047c25 */ /* 0x000fe2000f8e0004 */
[----:B------:R-:W-:Y:S01]  /*9240*/  ISETP.GE.AND P2, PT, R8, R11, PT ;  /* 0x0000000b0800720c */ /* 0x000fe20003f46270 */
[----:B------:R-:W-:-:S02]  /*9250*/  ULDC.64 UR8, c[0x0][0xa80] ;  /* 0x0002a00000087ab9 */ /* 0x000fc40000000a00 */
[----:B------:R-:W-:Y:S01]  /*9260*/  VIADD R0, R8, 0x20 ;  /* 0x0000002008007836 */ /* 0x000fe20000000000 */
[----:B------:R-:W-:Y:S02]  /*9270*/  IADD3 R3, R5, R3, RZ ;  /* 0x0000000305037210 */ /* 0x000fe40007ffe0ff */
[----:B------:R-:W-:Y:S02]  /*9280*/  LEA R6, P3, R4, UR8, 0x1 ;  /* 0x0000000804067c11 */ /* 0x000fe4000f8608ff */
[-C--:B------:R-:W-:Y:S01]  /*9290*/  ISETP.GE.AND P1, PT, R0, R11.reuse, PT ;  /* 0x0000000b0000720c */ /* 0x080fe20003f26270 */
[----:B------:R-:W-:Y:S01]  /*92a0*/  VIADD R0, R8, 0x40 ;  /* 0x0000004008007836 */ /* 0x000fe20000000000 */
[----:B------:R-:W-:Y:S01]  /*92b0*/  LEA.HI.X R3, R4, UR9, R3, 0x1, P3 ;  /* 0x0000000904037c11 */ /* 0x000fe200098f0c03 */
[----:B------:R0:W1:Y:S03]  /*92c0*/  SHFL.IDX PT, R7, R6, RZ, 0x181f ;  /* 0x00181fff06077589 */ /* 0x00006600000e0000 */
[----:B------:R-:W-:Y:S01]  /*92d0*/  ISETP.GE.AND P0, PT, R0, R11, PT ;  /* 0x0000000b0000720c */ /* 0x000fe20003f06270 */
[----:B------:R0:W2:Y:S01]  /*92e0*/  SHFL.IDX PT, R5, R3, RZ, 0x181f ;  /* 0x00181fff03057589 */ /* 0x0000a200000e0000 */
[----:B------:R-:W-:Y:S11]  /*92f0*/  @P2 BRA `(.L_x_228) ;  /* 0x0000000000242947 */ /* 0x000ff60003800000 */
[----:B------:R-:W-:Y:S02]  /*9300*/  ULDC UR4, c[0x0][0xac8] ;  /* 0x0002b20000047ab9 */ /* 0x000fe40000000800 */
[----:B------:R-:W-:Y:S02]  /*9310*/  ISETP.GE.AND P4, PT, R2, UR4, PT ;  /* 0x0000000402007c0c */ /* 0x000fe4000bf86270 */
[----:B------:R-:W-:-:S11]  /*9320*/  ISETP.GE.AND P5, PT, R16, UR4, PT ;  /* 0x0000000410007c0c */ /* 0x000fd6000bfa6270 */
[-C--:B-1----:R-:W-:Y:S02]  /*9330*/  @!P4 LEA R12, P2, R2, R7.reuse, 0x1 ;  /* 0x00000007020cc211 */ /* 0x082fe400078408ff */
[----:B------:R-:W-:Y:S02]  /*9340*/  @!P5 LEA R4, P3, R16, R7, 0x1 ;  /* 0x000000071004d211 */ /* 0x000fe400078608ff */
[-C--:B--2---:R-:W-:Y:S02]  /*9350*/  @!P4 LEA.HI.X R13, R2, R5.reuse, R201, 0x1, P2 ;  /* 0x00000005020dc211 */ /* 0x084fe400010f0cc9 */
[----:B------:R-:W-:-:S03]  /*9360*/  @!P5 LEA.HI.X R5, R16, R5, R200, 0x1, P3 ;  /* 0x000000051005d211 */ /* 0x000fc600018f0cc8 */
[----:B------:R3:W-:Y:S04]  /*9370*/  @!P4 ST.E.128 desc[UR36][R12.64], RZ ;  /* 0x000000ff0c00c985 */ /* 0x0007e8000c101d24 */
[----:B------:R3:W-:Y:S02]  /*9380*/  @!P5 ST.E.128 desc[UR36][R4.64], RZ ;  /* 0x000000ff0400d985 */ /* 0x0007e4000c101d24 */
.L_x_228:
[----:B------:R-:W-:Y:S05]  /*9390*/  BSYNC B1 ;  /* 0x0000000000017941 */ /* 0x000fea0003800000 */
.L_x_227:
[----:B--23--:R2:W3:Y:S01]  /*93a0*/  SHFL.IDX PT, R5, R3, 0x1, 0x181f ;  /* 0x00381f0003057f89 */ /* 0x00c4e200000e0000 */
[----:B------:R-:W-:Y:S03]  /*93b0*/  BSSY B1, `(.L_x_229) ;  /* 0x000000c000017945 */ /* 0x000fe60003800000 */
[----:B-1----:R2:W1:Y:S01]  /*93c0*/  SHFL.IDX PT, R7, R6, 0x1, 0x181f ;  /* 0x00381f0006077f89 */ /* 0x00246200000e0000 */
[----:B------:R-:W-:Y:S05]  /*93d0*/  @P1 BRA `(.L_x_230) ;  /* 0x0000000000241947 */ /* 0x000fea0003800000 */
[----:B------:R-:W-:Y:S02]  /*93e0*/  ULDC UR4, c[0x0][0xac8] ;  /* 0x0002b20000047ab9 */ /* 0x000fe40000000800 */
[----:B------:R-:W-:Y:S02]  /*93f0*/  ISETP.GE.AND P3, PT, R2, UR4, PT ;  /* 0x0000000402007c0c */ /* 0x000fe4000bf66270 */
[----:B------:R-:W-:-:S11]  /*9400*/  ISETP.GE.AND P4, PT, R16, UR4, PT ;  /* 0x0000000410007c0c */ /* 0x000fd6000bf86270 */
[-C--:B-1----:R-:W-:Y:S02]  /*9410*/  @!P3 LEA R12, P1, R2, R7.reuse, 0x1 ;  /* 0x00000007020cb211 */ /* 0x082fe400078208ff */
[----:B------:R-:W-:Y:S02]  /*9420*/  @!P4 LEA R4, P2, R16, R7, 0x1 ;  /* 0x000000071004c211 */ /* 0x000fe400078408ff */
[-C--:B---3--:R-:W-:Y:S02]  /*9430*/  @!P3 LEA.HI.X R13, R2, R5.reuse, R201, 0x1, P1 ;  /* 0x00000005020db211 */ /* 0x088fe400008f0cc9 */
[----:B------:R-:W-:-:S03]  /*9440*/  @!P4 LEA.HI.X R5, R16, R5, R200, 0x1, P2 ;  /* 0x000000051005c211 */ /* 0x000fc600010f0cc8 */
[----:B------:R4:W-:Y:S04]  /*9450*/  @!P3 ST.E.128 desc[UR36][R12.64], RZ ;  /* 0x000000ff0c00b985 */ /* 0x0009e8000c101d24 */
[----:B------:R4:W-:Y:S02]  /*9460*/  @!P4 ST.E.128 desc[UR36][R4.64], RZ ;  /* 0x000000ff0400c985 */ /* 0x0009e4000c101d24 */
.L_x_230:
[----:B------:R-:W-:Y:S05]  /*9470*/  BSYNC B1 ;  /* 0x0000000000017941 */ /* 0x000fea0003800000 */
.L_x_229:
[----:B---34-:R3:W4:Y:S01]  /*9480*/  SHFL.IDX PT, R5, R3, 0x2, 0x181f ;  /* 0x00581f0003057f89 */ /* 0x01872200000e0000 */
        /* <DEDUP_REMOVED lines=8> */
[-C--:B----4-:R-:W-:Y:S02]  /*9510*/  @!P2 LEA.HI.X R13, R2, R5.reuse, R201, 0x1, P0 ;  /* 0x00000005020da211 */ /* 0x090fe400000f0cc9 */
[----:B------:R-:W-:-:S03]  /*9520*/  @!P3 LEA.HI.X R5, R16, R5, R200, 0x1, P1 ;  /* 0x000000051005b211 */ /* 0x000fc600008f0cc8 */
[----:B------:R1:W-:Y:S04]  /*9530*/  @!P2 ST.E.128 desc[UR36][R12.64], RZ ;  /* 0x000000ff0c00a985 */ /* 0x0003e8000c101d24 */
[----:B------:R1:W-:Y:S02]  /*9540*/  @!P3 ST.E.128 desc[UR36][R4.64], RZ ;  /* 0x000000ff0400b985 */ /* 0x0003e4000c101d24 */
.L_x_232:
[----:B------:R-:W-:Y:S05]  /*9550*/  BSYNC B1 ;  /* 0x0000000000017941 */ /* 0x000fea0003800000 */
.L_x_231:
[----:B------:R-:W-:Y:S01]  /*9560*/  VIADD R0, R8, 0x60 ;  /* 0x0000006008007836 */ /* 0x000fe20000000000 */
[----:B0-23--:R-:W0:Y:S04]  /*9570*/  SHFL.IDX PT, R3, R3, 0x3, 0x181f ;  /* 0x00781f0003037f89 */ /* 0x00de2800000e0000 */
[----:B------:R-:W-:Y:S01]  /*9580*/  ISETP.GE.AND P0, PT, R0, R11, PT ;  /* 0x0000000b0000720c */ /* 0x000fe20003f06270 */
[----:B-1--4-:R1:W2:-:S12]  /*9590*/  SHFL.IDX PT, R5, R6, 0x3, 0x181f ;  /* 0x00781f0006057f89 */ /* 0x01229800000e0000 */
[----:B-1----:R-:W-:Y:S05]  /*95a0*/  @P0 BRA `(.L_x_221) ;  /* 0x0000000000240947 */ /* 0x002fea0003800000 */
[----:B------:R-:W-:Y:S02]  /*95b0*/  ULDC UR4, c[0x0][0xac8] ;  /* 0x0002b20000047ab9 */ /* 0x000fe40000000800 */
[----:B------:R-:W-:Y:S02]  /*95c0*/  ISETP.GE.AND P2, PT, R2, UR4, PT ;  /* 0x0000000402007c0c */ /* 0x000fe4000bf46270 */
[----:B------:R-:W-:-:S11]  /*95d0*/  ISETP.GE.AND P3, PT, R16, UR4, PT ;  /* 0x0000000410007c0c */ /* 0x000fd6000bf66270 */
[-C--:B--2---:R-:W-:Y:S02]  /*95e0*/  @!P2 LEA R6, P0, R2, R5.reuse, 0x1 ;  /* 0x000000050206a211 */ /* 0x084fe400078008ff */
[----:B------:R-:W-:Y:S02]  /*95f0*/  @!P3 LEA R4, P1, R16, R5, 0x1 ;  /* 0x000000051004b211 */ /* 0x000fe400078208ff */
[-C--:B0-----:R-:W-:Y:S02]  /*9600*/  @!P2 LEA.HI.X R7, R2, R3.reuse, R201, 0x1, P0 ;  /* 0x000000030207a211 */ /* 0x081fe400000f0cc9 */
[----:B------:R-:W-:-:S03]  /*9610*/  @!P3 LEA.HI.X R5, R16, R3, R200, 0x1, P1 ;  /* 0x000000031005b211 */ /* 0x000fc600008f0cc8 */
[----:B------:R0:W-:Y:S04]  /*9620*/  @!P2 ST.E.128 desc[UR36][R6.64], RZ ;  /* 0x000000ff0600a985 */ /* 0x0001e8000c101d24 */
[----:B------:R0:W-:Y:S02]  /*9630*/  @!P3 ST.E.128 desc[UR36][R4.64], RZ ;  /* 0x000000ff0400b985 */ /* 0x0001e4000c101d24 */
.L_x_221:
[----:B------:R-:W-:Y:S05]  /*9640*/  BSYNC B0 ;  /* 0x0000000000007941 */ /* 0x000fea0003800000 */
.L_x_211:
[----:B------:R-:W-:Y:S02]  /*9650*/  ULDC UR4, c[0x0][0xc3c] ;  /* 0x00030f0000047ab9 */ /* 0x000fe40000000800 */
[----:B------:R-:W-:-:S13]  /*9660*/  ISETP.GE.AND P0, PT, R27, UR4, PT ;  /* 0x000000041b007c0c */ /* 0x000fda000bf06270 */
[----:B------:R-:W-:Y:S05]  /*9670*/  @!P0 BRA `(.L_x_233) ;  /* 0xffffff7800348947 */ /* 0x000fea000383ffff */
[----:B------:R-:W-:Y:S05]  /*9680*/  EXIT ;  /* 0x000000000000794d */ /* 0x000fea0003800000 */
.L_x_182:
[----:B------:R-:W-:-:S08]  /*9690*/  NOP ;  /* 0x0000000000007918 */ /* 0x000fd00000000000 */
[----:B0-----:R-:W0:-:S00]  /*96a0*/  USETMAXREG.DEALLOC.CTAPOOL 0x28 ;  /* 0x00000028000079c8 */ /* 0x001e0000080e0500 */
[----:B0-----:R-:W-:Y:S02]  /*96b0*/  LOP3.LUT R0, R0, 0x3, RZ, 0xc0, !PT ;  /* 0x0000000300007812 */ /* 0x001fe400078ec0ff */
[----:B------:R-:W-:-:S04]  /*96c0*/  LOP3.LUT R23, R23, 0xffffff7f, RZ, 0xc0, !PT ;  /* 0xffffff7f17177812 */ /* 0x000fc800078ec0ff */
[----:B------:R-:W0:Y:S02]  /*96d0*/  SHFL.IDX PT, R0, R0, RZ, 0x1f ;  /* 0x00001fff00007589 */ /* 0x000e2400000e0000 */
[----:B0-----:R-:W-:Y:S01]  /*96e0*/  ISETP.NE.AND P0, PT, R0, RZ, PT ;  /* 0x000000ff0000720c */ /* 0x001fe20003f05270 */
[----:B------:R-:W-:-:S12]  /*96f0*/  IMAD.MOV.U32 R0, RZ, RZ, RZ ;  /* 0x000000ffff007224 */ /* 0x000fd800078e00ff */
[----:B------:R-:W-:Y:S01]  /*9700*/  @P0 LOP3.LUT R23, R23, 0x80, RZ, 0xfc, !PT ;  /* 0x0000008017170812 */ /* 0x000fe200078efcff */
[----:B------:R-:W-:Y:S06]  /*9710*/  @!P0 BRA `(.L_x_234) ;  /* 0x00000000001c8947 */ /* 0x000fec0003800000 */
[----:B------:R-:W0:Y:S08]  /*9720*/  S2UR UR5, SR_CgaCtaId ;  /* 0x00000000000579c3 */ /* 0x000e300000008800 */
[----:B------:R-:W-:Y:S06]  /*9730*/  BAR.SYNC.DEFER_BLOCKING 0x5, 0x180 ;  /* 0x0146000000007b1d */ /* 0x000fec0000010000 */
[----:B------:R-:W-:-:S02]  /*9740*/  UMOV UR4, 0x400 ;  /* 0x0000040000047882 */ /* 0x000fc40000000000 */
[----:B0-----:R-:W-:-:S09]  /*9750*/  ULEA UR4, UR5, UR4, 0x18 ;  /* 0x0000000405047291 */ /* 0x001fd2000f8ec03f */
[----:B------:R-:W0:Y:S01]  /*9760*/  LDS.128 R16, [UR4+0x2a8d0] ;  /* 0x02a8d004ff107984 */ /* 0x000e220008000c00 */
[----:B------:R-:W-:Y:S06]  /*9770*/  BAR.ARV 0x4, 0x180 ;  /* 0x0106000000007b1d */ /* 0x000fec0000002000 */
[----:B------:R-:W-:Y:S05]  /*9780*/  BRA `(.L_x_235) ;  /* 0x0000000800947947 */ /* 0x000fea0003800000 */
.L_x_234:
[----:B------:R-:W0:Y:S01]  /*9790*/  S2R R2, SR_TID.X ;  /* 0x0000000000027919 */ /* 0x000e220000002100 */
[----:B------:R-:W-:Y:S01]  /*97a0*/  ULDC UR4, c[0x0][0xc3c] ;  /* 0x00030f0000047ab9 */ /* 0x000fe20000000800 */
[----:B------:R-:W-:Y:S01]  /*97b0*/  IMAD.MOV.U32 R9, RZ, RZ, RZ ;  /* 0x000000ffff097224 */ /* 0x000fe200078e00ff */
[----:B------:R-:W1:Y:S01]  /*97c0*/  S2UR UR6, SR_CTAID.X ;  /* 0x00000000000679c3 */ /* 0x000e620000002500 */
[----:B------:R-:W-:Y:S01]  /*97d0*/  ULDC UR5, c[0x0][0xc38] ;  /* 0x00030e0000057ab9 */ /* 0x000fe20000000800 */
[----:B0-----:R-:W-:-:S04]  /*97e0*/  LOP3.LUT R7, R2, 0x1f, RZ, 0xc0, !PT ;  /* 0x0000001f02077812 */ /* 0x001fc800078ec0ff */
[----:B------:R-:W-:-:S04]  /*97f0*/  ISETP.NE.AND P0, PT, R7, 0x1f, PT ;  /* 0x0000001f0700780c */ /* 0x000fc80003f05270 */
[----:B------:R-:W-:-:S13]  /*9800*/  ISETP.GE.OR P1, PT, R7, UR4, !P0 ;  /* 0x0000000407007c0c */ /* 0x000fda000c726670 */
[----:B------:R-:W0:Y:S08]  /*9810*/  @!P1 LDC.64 R4, c[0x0][0xc80] ;  /* 0x00032000ff049b82 */ /* 0x000e300000000a00 */
[----:B------:R-:W2:Y:S01]  /*9820*/  @!P1 LDC.64 R2, c[0x0][0xc78] ;  /* 0x00031e00ff029b82 */ /* 0x000ea20000000a00 */
[----:B0-----:R-:W-:-:S05]  /*9830*/  @!P1 IMAD.WIDE.U32 R4, R7, 0x4, R4 ;  /* 0x0000000407049825 */ /* 0x001fca00078e0004 */
[----:B------:R-:W3:Y:S01]  /*9840*/  @!P1 LDG.E R0, desc[UR36][R4.64] ;  /* 0x0000002404009981 */ /* 0x000ee2000c1e1900 */
[----:B--2---:R-:W-:-:S05]  /*9850*/  @!P1 IMAD.WIDE.U32 R2, R7, 0x4, R2 ;  /* 0x0000000407029825 */ /* 0x004fca00078e0002 */
[----:B------:R-:W3:Y:S01]  /*9860*/  @!P1 LDG.E R9, desc[UR36][R2.64] ;  /* 0x0000002402099981 */ /* 0x000ee2000c1e1900 */
[C---:B------:R-:W-:Y:S02]  /*9870*/  ISETP.NE.AND P1, PT, R7.reuse, RZ, PT ;  /* 0x000000ff0700720c */ /* 0x040fe40003f25270 */
[C---:B------:R-:W-:Y:S02]  /*9880*/  ISETP.GE.U32.AND P2, PT, R7.reuse, 0x2, PT ;  /* 0x000000020700780c */ /* 0x040fe40003f46070 */
[C---:B------:R-:W-:Y:S02]  /*9890*/  ISETP.GE.U32.AND P3, PT, R7.reuse, 0x4, PT ;  /* 0x000000040700780c */ /* 0x040fe40003f66070 */
[C---:B------:R-:W-:Y:S02]  /*98a0*/  ISETP.GE.U32.AND P4, PT, R7.reuse, 0x8, PT ;  /* 0x000000080700780c */ /* 0x040fe40003f86070 */
[----:B------:R-:W-:Y:S01]  /*98b0*/  ISETP.GE.U32.AND P5, PT, R7, 0x10, PT ;  /* 0x000000100700780c */ /* 0x000fe20003fa6070 */
[----:B------:R-:W-:Y:S01]  /*98c0*/  UMOV UR4, URZ ;  /* 0x0000003f00047c82 */ /* 0x000fe20008000000 */
[----:B---3--:R-:W-:-:S05]  /*98d0*/  IMAD R6, R0, R9, RZ ;  /* 0x0000000900067224 */ /* 0x008fca00078e02ff */
[----:B------:R-:W0:Y:S02]  /*98e0*/  SHFL.UP PT, R8, R6, 0x1, RZ ;  /* 0x0420000006087989 */ /* 0x000e2400000e00ff */
[----:B0-----:R-:W-:-:S05]  /*98f0*/  SEL R11, R8, RZ, P1 ;  /* 0x000000ff080b7207 */ /* 0x001fca0000800000 */
[----:B------:R-:W-:-:S05]  /*9900*/  IMAD.IADD R11, R6, 0x1, R11 ;  /* 0x00000001060b7824 */ /* 0x000fca00078e020b */
        /* <DEDUP_REMOVED lines=12> */
[----:B------:R-:W0:Y:S02]  /*99d0*/  SHFL.IDX PT, R6, R5, 0x1f, 0x1f ;  /* 0x03e01f0005067f89 */ /* 0x000e2400000e0000 */
[----:B0-----:R-:W-:-:S05]  /*99e0*/  IMAD R6, R6, UR5, RZ ;  /* 0x0000000506067c24 */ /* 0x001fca000f8e02ff */
[----:B-1----:R-:W-:Y:S01]  /*99f0*/  ISETP.GT.AND P6, PT, R6, UR6, PT ;  /* 0x0000000606007c0c */ /* 0x002fe2000bfc4270 */
[----:B------:R-:W-:-:S12]  /*9a00*/  IMAD.MOV.U32 R3, RZ, RZ, R6 ;  /* 0x000000ffff037224 */ /* 0x000fd800078e0006 */
[----:B------:R-:W-:Y:S05]  /*9a10*/  @P6 BRA `(.L_x_236) ;  /* 0x0000000000986947 */ /* 0x000fea0003800000 */
[----:B------:R-:W-:Y:S01]  /*9a20*/  IMAD.MOV.U32 R6, RZ, RZ, R3 ;  /* 0x000000ffff067224 */ /* 0x000fe200078e0003 */
[----:B------:R-:W-:Y:S01]  /*9a30*/  UMOV UR4, URZ ;  /* 0x0000003f00047c82 */ /* 0x000fe20008000000 */
[----:B------:R-:W-:-:S05]  /*9a40*/  ULDC UR5, c[0x0][0xc38] ;  /* 0x00030e0000057ab9 */ /* 0x000fca0000000800 */
.L_x_238:
[----:B------:R-:W0:Y:S01]  /*9a50*/  LDC R0, c[0x0][0xc3c] ;  /* 0x00030f00ff007b82 */ /* 0x000e220000000800 */
[----:B------:R-:W-:-:S06]  /*9a60*/  UIADD3 UR4, UR4, 0x1f, URZ ;  /* 0x0000001f04047890 */ /* 0x000fcc000fffe03f */
[----:B0-----:R-:W-:-:S13]  /*9a70*/  ISETP.LE.AND P6, PT, R0, UR4, PT ;  /* 0x0000000400007c0c */ /* 0x001fda000bfc3270 */
[----:B------:R-:W-:Y:S05]  /*9a80*/  @P6 BRA `(.L_x_237) ;  /* 0x0000000400a86947 */ /* 0x000fea0003800000 */
[----:B------:R-:W-:-:S04]  /*9a90*/  IADD3 R9, R7, UR4, RZ ;  /* 0x0000000407097c10 */ /* 0x000fc8000fffe0ff */
[----:B------:R-:W-:Y:S01]  /*9aa0*/  ISETP.GE.OR P6, PT, R9, R0, !P0 ;  /* 0x000000000900720c */ /* 0x000fe200047c6670 */
[----:B------:R-:W-:-:S12]  /*9ab0*/  IMAD.MOV.U32 R0, RZ, RZ, RZ ;  /* 0x000000ffff007224 */ /* 0x000fd800078e00ff */
[----:B------:R-:W0:Y:S08]  /*9ac0*/  @!P6 LDC.64 R4, c[0x0][0xc80] ;  /* 0x00032000ff04eb82 */ /* 0x000e300000000a00 */
[----:B------:R-:W1:Y:S01]  /*9ad0*/  @!P6 LDC.64 R2, c[0x0][0xc78] ;  /* 0x00031e00ff02eb82 */ /* 0x000e620000000a00 */
[----:B0-----:R-:W-:-:S05]  /*9ae0*/  @!P6 IMAD.WIDE R4, R9, 0x4, R4 ;  /* 0x000000040904e825 */ /* 0x001fca00078e0204 */
[----:B------:R-:W2:Y:S01]  /*9af0*/  @!P6 LDG.E R0, desc[UR36][R4.64] ;  /* 0x000000240400e981 */ /* 0x000ea2000c1e1900 */
[----:B-1----:R-:W-:-:S04]  /*9b00*/  @!P6 IMAD.WIDE R2, R9, 0x4, R2 ;  /* 0x000000040902e825 */ /* 0x002fc800078e0202 */
[----:B------:R-:W-:-:S06]  /*9b10*/  IMAD.MOV.U32 R9, RZ, RZ, RZ ;  /* 0x000000ffff097224 */ /* 0x000fcc00078e00ff */
[----:B------:R-:W2:Y:S02]  /*9b20*/  @!P6 LDG.E R9, desc[UR36][R2.64] ;  /* 0x000000240209e981 */ /* 0x000ea4000c1e1900 */
[----:B--2---:R-:W-:-:S05]  /*9b30*/  IMAD R13, R0, R9, RZ ;  /* 0x00000009000d7224 */ /* 0x004fca00078e02ff */
        /* <DEDUP_REMOVED lines=16> */
[----:B0-----:R-:W-:-:S04]  /*9c40*/  IMAD R3, R2, UR5, RZ ;  /* 0x0000000502037c24 */ /* 0x001fc8000f8e02ff */
[----:B------:R-:W-:-:S05]  /*9c50*/  IMAD.IADD R6, R3, 0x1, R6 ;  /* 0x0000000103067824 */ /* 0x000fca00078e0206 */
[----:B------:R-:W-:-:S13]  /*9c60*/  ISETP.GT.AND P6, PT, R6, UR6, PT ;  /* 0x0000000606007c0c */ /* 0x000fda000bfc4270 */
[----:B------:R-:W-:Y:S05]  /*9c70*/  @!P6 BRA `(.L_x_238) ;  /* 0xfffffffc0074e947 */ /* 0x000fea000383ffff */
.L_x_236:
[----:B------:R-:W-:Y:S02]  /*9c80*/  IMAD.IADD R10, R6, 0x1, -R3 ;  /* 0x00000001060a7824 */ /* 0x000fe400078e0a03 */
[----:B------:R-:W-:Y:S02]  /*9c90*/  IMAD.MOV.U32 R16, RZ, RZ, RZ ;  /* 0x000000ffff107224 */ /* 0x000fe400078e00ff */
[----:B------:R-:W-:-:S05]  /*9ca0*/  IMAD R2, R5, UR5, R10 ;  /* 0x0000000505027c24 */ /* 0x000fca000f8e020a */
[----:B------:R-:W-:-:S13]  /*9cb0*/  ISETP.GT.AND P0, PT, R2, UR6, PT ;  /* 0x0000000602007c0c */ /* 0x000fda000bf04270 */
[----:B------:R-:W-:-:S04]  /*9cc0*/  VOTE.ANY R6, PT, !P0 ;  /* 0x0000000000067806 */ /* 0x000fc800040e0100 */
[----:B------:R-:W0:Y:S01]  /*9cd0*/  POPC R19, R6 ;  /* 0x0000000600137309 */ /* 0x000e220000000000 */
[----:B------:R-:W-:Y:S01]  /*9ce0*/  ISETP.NE.AND P0, PT, R6, RZ, PT ;  /* 0x000000ff0600720c */ /* 0x000fe20003f05270 */
[----:B0-----:R-:W0:Y:S04]  /*9cf0*/  SHFL.IDX PT, R0, R0, R19, 0x1f ;  /* 0x00001f1300007589 */ /* 0x001e2800000e0000 */
[----:B------:R1:W2:Y:S01]  /*9d00*/  SHFL.IDX PT, R9, R9, R19, 0x1f ;  /* 0x00001f1309097589 */ /* 0x0002a200000e0000 */
[----:B0-----:R-:W-:-:S04]  /*9d10*/  IABS R4, R0 ;  /* 0x0000000000047213 */ /* 0x001fc80000000000 */
[----:B------:R-:W0:Y:S08]  /*9d20*/  I2F.RP R8, R4 ;  /* 0x0000000400087306 */ /* 0x000e300000209400 */
[----:B0-----:R-:W0:Y:S02]  /*9d30*/  MUFU.RCP R8, R8 ;  /* 0x0000000800087308 */ /* 0x001e240000001000 */
[----:B0-----:R-:W-:-:S06]  /*9d40*/  VIADD R2, R8, 0xffffffe ;  /* 0x0ffffffe08027836 */ /* 0x001fcc0000000000 */
[----:B------:R-:W0:Y:S02]  /*9d50*/  F2I.FTZ.U32.TRUNC.NTZ R3, R2 ;  /* 0x0000000200037305 */ /* 0x000e24000021f000 */
[----:B0-----:R-:W-:Y:S01]  /*9d60*/  IADD3 R11, RZ, -R3, RZ ;  /* 0x80000003ff0b7210 */ /* 0x001fe20007ffe0ff */
[----:B-12---:R-:W-:Y:S06]  /*9d70*/  @!P0 BRA `(.L_x_239) ;  /* 0x0000000000088947 */ /* 0x006fec0003800000 */
[----:B------:R-:W-:-:S06]  /*9d80*/  VIADD R16, R19, 0xffffffff ;  /* 0xffffffff13107836 */ /* 0x000fcc0000000000 */
[----:B------:R0:W1:Y:S02]  /*9d90*/  SHFL.IDX PT, R16, R5, R16, 0x1f ;  /* 0x00001f1005107589 */ /* 0x00006400000e0000 */
.L_x_239:
[----:B-1----:R-:W-:Y:S01]  /*9da0*/  IMAD R16, R16, UR5, R10 ;  /* 0x0000000510107c24 */ /* 0x002fe2000f8e020a */
[----:B------:R-:W-:Y:S01]  /*9db0*/  IABS R10, R0 ;  /* 0x00000000000a7213 */ /* 0x000fe20000000000 */
[----:B------:R-:W-:Y:S01]  /*9dc0*/  IMAD R11, R11, R4, RZ ;  /* 0x000000040b0b7224 */ /* 0x000fe200078e02ff */
[----:B0-----:R-:W-:Y:S01]  /*9dd0*/  IABS R5, R9 ;  /* 0x0000000900057213 */ /* 0x001fe20000000000 */
[----:B------:R-:W-:Y:S01]  /*9de0*/  IMAD.MOV.U32 R2, RZ, RZ, RZ ;  /* 0x000000ffff027224 */ /* 0x000fe200078e00ff */
[----:B------:R-:W-:Y:S01]  /*9df0*/  IADD3 R17, -R16, UR6, RZ ;  /* 0x0000000610117c10 */ /* 0x000fe2000fffe1ff */
[----:B------:R-:W-:Y:S01]  /*9e00*/  IMAD.MOV R10, RZ, RZ, -R10 ;  /* 0x000000ffff0a7224 */ /* 0x000fe200078e0a0a */
[----:B------:R-:W0:Y:S01]  /*9e10*/  I2F.RP R6, R5 ;  /* 0x0000000500067306 */ /* 0x000e220000209400 */
[----:B------:R-:W-:Y:S01]  /*9e20*/  IMAD.HI.U32 R2, R3, R11, R2 ;  /* 0x0000000b03027227 */ /* 0x000fe200078e0002 */
[----:B------:R-:W-:-:S03]  /*9e30*/  IABS R8, R17 ;  /* 0x0000001100087213 */ /* 0x000fc60000000000 */
[----:B------:R-:W-:Y:S02]  /*9e40*/  VIADD R19, R19, UR4 ;  /* 0x0000000413137c36 */ /* 0x000fe40008000000 */
[----:B------:R-:W-:Y:S02]  /*9e50*/  IMAD.MOV.U32 R3, RZ, RZ, R8 ;  /* 0x000000ffff037224 */ /* 0x000fe400078e0008 */
[----:B------:R-:W-:Y:S02]  /*9e60*/  IMAD.MOV.U32 R8, RZ, RZ, R10 ;  /* 0x000000ffff087224 */ /* 0x000fe400078e000a */
[----:B------:R-:W-:-:S04]  /*9e70*/  IMAD.HI.U32 R2, R2, R3, RZ ;  /* 0x0000000302027227 */ /* 0x000fc800078e00ff */
[----:B------:R-:W-:Y:S01]  /*9e80*/  IMAD R3, R2, R8, R3 ;  /* 0x0000000802037224 */ /* 0x000fe200078e0203 */
[----:B0-----:R-:W0:Y:S04]  /*9e90*/  MUFU.RCP R6, R6 ;  /* 0x0000000600067308 */ /* 0x001e280000001000 */
[----:B------:R-:W-:-:S13]  /*9ea0*/  ISETP.GT.U32.AND P1, PT, R4, R3, PT ;  /* 0x000000030400720c */ /* 0x000fda0003f24070 */
[----:B------:R-:W-:Y:S02]  /*9eb0*/  @!P1 IMAD.IADD R3, R3, 0x1, -R4 ;  /* 0x0000000103039824 */ /* 0x000fe400078e0a04 */
[----:B0-----:R-:W-:Y:S02]  /*9ec0*/  VIADD R8, R6, 0xffffffe ;  /* 0x0ffffffe06087836 */ /* 0x001fe40000000000 */
[----:B------:R-:W-:Y:S01]  /*9ed0*/  @!P1 VIADD R2, R2, 0x1 ;  /* 0x0000000102029836 */ /* 0x000fe20000000000 */
[----:B------:R-:W-:Y:S02]  /*9ee0*/  ISETP.GE.U32.AND P0, PT, R3, R4, PT ;  /* 0x000000040300720c */ /* 0x000fe40003f06070 */
[----:B------:R-:W-:Y:S01]  /*9ef0*/  LOP3.LUT R4, R17, R0, RZ, 0x3c, !PT ;  /* 0x0000000011047212 */ /* 0x000fe200078e3cff */
[----:B------:R0:W1:Y:S01]  /*9f00*/  F2I.FTZ.U32.TRUNC.NTZ R3, R8 ;  /* 0x0000000800037305 */ /* 0x000062000021f000 */
[----:B------:R-:W-:Y:S02]  /*9f10*/  ISETP.NE.AND P1, PT, R0, RZ, PT ;  /* 0x000000ff0000720c */ /* 0x000fe40003f25270 */
[----:B------:R-:W-:-:S02]  /*9f20*/  ISETP.GE.AND P2, PT, R4, RZ, PT ;  /* 0x000000ff0400720c */ /* 0x000fc40003f46270 */
[----:B0-----:R-:W-:-:S05]  /*9f30*/  IABS R8, R9 ;  /* 0x0000000900087213 */ /* 0x001fca0000000000 */
[----:B------:R-:W-:Y:S02]  /*9f40*/  @P0 VIADD R2, R2, 0x1 ;  /* 0x0000000102020836 */ /* 0x000fe40000000000 */
[----:B------:R-:W-:-:S03]  /*9f50*/  IMAD.MOV R8, RZ, RZ, -R8 ;  /* 0x000000ffff087224 */ /* 0x000fc600078e0a08 */
[----:B------:R-:W-:Y:S01]  /*9f60*/  MOV R6, R2 ;  /* 0x0000000200067202 */ /* 0x000fe20000000f00 */
[----:B-1----:R-:W-:-:S04]  /*9f70*/  IMAD.MOV R2, RZ, RZ, -R3 ;  /* 0x000000ffff027224 */ /* 0x002fc800078e0a03 */
[----:B------:R-:W-:Y:S01]  /*9f80*/  @!P2 IMAD.MOV R6, RZ, RZ, -R6 ;  /* 0x000000ffff06a224 */ /* 0x000fe200078e0a06 */
[----:B------:R-:W-:Y:S01]  /*9f90*/  @!P1 LOP3.LUT R6, RZ, R0, RZ, 0x33, !PT ;  /* 0x00000000ff069212 */ /* 0x000fe200078e33ff */
[----:B------:R-:W-:Y:S02]  /*9fa0*/  IMAD R11, R2, R5, RZ ;  /* 0x00000005020b7224 */ /* 0x000fe400078e02ff */
[----:B------:R-:W-:Y:S01]  /*9fb0*/  IMAD.MOV.U32 R2, RZ, RZ, RZ ;  /* 0x000000ffff027224 */ /* 0x000fe200078e00ff */
[-C--:B------:R-:W-:Y:S01]  /*9fc0*/  IABS R4, R6.reuse ;  /* 0x0000000600047213 */ /* 0x080fe20000000000 */
[----:B------:R-:W-:Y:S02]  /*9fd0*/  IMAD R0, R0, R6, RZ ;  /* 0x0000000600007224 */ /* 0x000fe400078e02ff */
[----:B------:R-:W-:-:S04]  /*9fe0*/  IMAD.HI.U32 R2, R3, R11, R2 ;  /* 0x0000000b03027227 */ /* 0x000fc800078e0002 */
[----:B------:R-:W-:Y:S02]  /*9ff0*/  IMAD.MOV.U32 R3, RZ, RZ, R4 ;  /* 0x000000ffff037224 */ /* 0x000fe400078e0004 */
[----:B------:R-:W-:Y:S02]  /*a000*/  IMAD.MOV.U32 R4, RZ, RZ, R8 ;  /* 0x000000ffff047224 */ /* 0x000fe400078e0008 */
[----:B------:R-:W-:-:S04]  /*a010*/  IMAD.HI.U32 R2, R2, R3, RZ ;  /* 0x0000000302027227 */ /* 0x000fc800078e00ff */
[----:B------:R-:W-:Y:S01]  /*a020*/  IMAD R4, R2, R4, R3 ;  /* 0x0000000402047224 */ /* 0x000fe200078e0203 */
[----:B------:R-:W-:Y:S01]  /*a030*/  LOP3.LUT R3, R6, R9, RZ, 0x3c, !PT ;  /* 0x0000000906037212 */ /* 0x000fe200078e3cff */
[----:B------:R-:W-:-:S03]  /*a040*/  IMAD.IADD R17, R17, 0x1, -R0 ;  /* 0x0000000111117824 */ /* 0x000fc600078e0a00 */
[----:B------:R-:W-:Y:S02]  /*a050*/  ISETP.GT.U32.AND P1, PT, R5, R4, PT ;  /* 0x000000040500720c */ /* 0x000fe40003f24070 */
[----:B------:R-:W-:-:S11]  /*a060*/  ISETP.GE.AND P2, PT, R3, RZ, PT ;  /* 0x000000ff0300720c */ /* 0x000fd60003f46270 */
[----:B------:R-:W-:Y:S02]  /*a070*/  @!P1 IMAD.IADD R4, R4, 0x1, -R5 ;  /* 0x0000000104049824 */ /* 0x000fe400078e0a05 */
[----:B------:R-:W-:Y:S01]  /*a080*/  @!P1 VIADD R2, R2, 0x1 ;  /* 0x0000000102029836 */ /* 0x000fe20000000000 */
[----:B------:R-:W-:Y:S02]  /*a090*/  ISETP.NE.AND P1, PT, R9, RZ, PT ;  /* 0x000000ff0900720c */ /* 0x000fe40003f25270 */
[----:B------:R-:W-:-:S13]  /*a0a0*/  ISETP.GE.U32.AND P0, PT, R4, R5, PT ;  /* 0x000000050400720c */ /* 0x000fda0003f06070 */
[----:B------:R-:W-:-:S04]  /*a0b0*/  @P0 VIADD R2, R2, 0x1 ;  /* 0x0000000102020836 */ /* 0x000fc80000000000 */
[----:B------:R-:W-:Y:S01]  /*a0c0*/  @!P2 IMAD.MOV R2, RZ, RZ, -R2 ;  /* 0x000000ffff02a224 */ /* 0x000fe200078e0a02 */
[----:B------:R-:W-:-:S04]  /*a0d0*/  @!P1 LOP3.LUT R2, RZ, R9, RZ, 0x33, !PT ;  /* 0x00000009ff029212 */ /* 0x000fc800078e33ff */
[----:B------:R-:W-:-:S05]  /*a0e0*/  IADD3 R18, -R2, RZ, RZ ;  /* 0x000000ff02127210 */ /* 0x000fca0007ffe1ff */
[C---:B------:R-:W-:Y:S02]  /*a0f0*/  IMAD R18, R9.reuse, R18, R6 ;  /* 0x0000001209127224 */ /* 0x040fe400078e0206 */
[----:B------:R-:W-:-:S04]  /*a100*/  IMAD R9, R9, 0x1000000, R2 ;  /* 0x0100000009097824 */ /* 0x000fc800078e0202 */
[----:B------:R-:W-:Y:S01]  /*a110*/  IMAD R18, R18, 0x10000, R9 ;  /* 0x0001000012127824 */ /* 0x000fe200078e0209 */
[----:B------:R-:W-:Y:S06]  /*a120*/  BRA `(.L_x_240) ;  /* 0x0000000000147947 */ /* 0x000fec0003800000 */
.L_x_237:
[----:B------:R-:W-:Y:S01]  /*a130*/  ULDC UR4, c[0x0][0xc3c] ;  /* 0x00030f0000047ab9 */ /* 0x000fe20000000800 */
[----:B------:R-:W-:Y:S02]  /*a140*/  IMAD.MOV.U32 R17, RZ, RZ, RZ ;  /* 0x000000ffff117224 */ /* 0x000fe400078e00ff */
[----:B------:R-:W-:Y:S02]  /*a150*/  IMAD.U32 R16, RZ, RZ, UR6 ;  /* 0x00000006ff107e24 */ /* 0x000fe4000f8e00ff */
[----:B------:R-:W-:Y:S02]  /*a160*/  IMAD.MOV.U32 R18, RZ, RZ, RZ ;  /* 0x000000ffff127224 */ /* 0x000fe400078e00ff */
[----:B------:R-:W-:-:S07]  /*a170*/  IMAD.U32 R19, RZ, RZ, UR4 ;  /* 0x00000004ff137e24 */ /* 0x000fce000f8e00ff */
.L_x_240:
[----:B------:R-:W-:-:S13]  /*a180*/  ISETP.NE.AND P0, PT, R7, RZ, PT ;  /* 0x000000ff0700720c */ /* 0x000fda0003f05270 */
[----:B------:R-:W0:Y:S01]  /*a190*/  @!P0 S2R R3, SR_CgaCtaId ;  /* 0x0000000000038919 */ /* 0x000e220000008800 */
[----:B------:R-:W-:-:S04]  /*a1a0*/  @!P0 MOV R0, 0x400 ;  /* 0x0000040000008802 */ /* 0x000fc80000000f00 */
[----:B0-----:R-:W-:-:S05]  /*a1b0*/  @!P0 LEA R0, R3, R0, 0x18 ;  /* 0x0000000003008211 */ /* 0x001fca00078ec0ff */
[----:B------:R1:W-:Y:S01]  /*a1c0*/  @!P0 STS.128 [R0+0x2a8d0], R16 ;  /* 0x02a8d01000008388 */ /* 0x0003e20000000c00 */
[----:B------:R-:W-:Y:S06]  /*a1d0*/  BAR.ARV 0x5, 0x180 ;  /* 0x0146000000007b1d */ /* 0x000fec0000002000 */
.L_x_235:
[----:B------:R2:W-:Y:S01]  /*a1e0*/  STL [R1+0x18], RZ ;  /* 0x000018ff01007387 */ /* 0x0005e20000100800 */
[----:B------:R-:W-:Y:S01]  /*a1f0*/  ULDC UR4, c[0x0][0xc3c] ;  /* 0x00030f0000047ab9 */ /* 0x000fe20000000800 */
[----:B------:R-:W-:Y:S01]  /*a200*/  IMAD.MOV.U32 R28, RZ, RZ, 0x1 ;  /* 0x00000001ff1c7424 */ /* 0x000fe200078e00ff */
[----:B0-----:R-:W-:Y:S01]  /*a210*/  ISETP.GE.AND P0, PT, R19, UR4, PT ;  /* 0x0000000413007c0c */ /* 0x001fe2000bf06270 */
[----:B------:R-:W-:-:S12]  /*a220*/  IMAD.MOV.U32 R27, RZ, RZ, RZ ;  /* 0x000000ffff1b7224 */ /* 0x000fd800078e00ff */
[----:B--2---:R-:W-:Y:S05]  /*a230*/  @P0 BRA `(.L_x_241) ;  /* 0x0000004800ac0947 */ /* 0x004fea0003800000 */
[----:B-1----:R-:W2:Y:S01]  /*a240*/  LDL R0, [R1+0x1c] ;  /* 0x00001c0001007983 */ /* 0x002ea20000100800 */
[----:B------:R-:W0:Y:S01]  /*a250*/  S2UR UR5, SR_CgaCtaId ;  /* 0x00000000000579c3 */ /* 0x000e220000008800 */
[----:B------:R-:W-:Y:S01]  /*a260*/  BSSY B8, `(.L_x_241) ;  /* 0x00004a8000087945 */ /* 0x000fe20003800000 */
[----:B------:R-:W-:Y:S01]  /*a270*/  IMAD.MOV.U32 R28, RZ, RZ, 0x1 ;  /* 0x00000001ff1c7424 */ /* 0x000fe200078e00ff */
[----:B------:R-:W1:Y:S01]  /*a280*/  S2R R5, SR_TID.X ;  /* 0x0000000000057919 */ /* 0x000e620000002100 */
[----:B------:R-:W-:Y:S01]  /*a290*/  IMAD.MOV.U32 R27, RZ, RZ, RZ ;  /* 0x000000ffff1b7224 */ /* 0x000fe200078e00ff */
[----:B------:R-:W-:Y:S01]  /*a2a0*/  ULDC UR39, c[0x0][0xc] ;  /* 0x0000030000277ab9 */ /* 0x000fe20000000800 */
[----:B------:R3:W-:Y:S01]  /*a2b0*/  STL [R1+0x18], RZ ;  /* 0x000018ff01007387 */ /* 0x0007e20000100800 */
[----:B-1----:R-:W-:Y:S02]  /*a2c0*/  LOP3.LUT R4, R5, 0x7f, RZ, 0xc0, !PT ;  /* 0x0000007f05047812 */ /* 0x002fe400078ec0ff */
[----:B--2---:R-:W-:-:S02]  /*a2d0*/  R2UR UR4, R0 ;  /* 0x00000000000472ca */ /* 0x004fc400000e0000 */
[----:B------:R-:W-:-:S04]  /*a2e0*/  SHF.L.U32 R0, R5, 0x3, RZ ;  /* 0x0000000305007819 */ /* 0x000fc800000006ff */
[----:B------:R-:W-:-:S04]  /*a2f0*/  LOP3.LUT R2, R0, 0x1f8, RZ, 0xc0, !PT ;  /* 0x000001f800027812 */ /* 0x000fc800078ec0ff */
[----:B------:R-:W-:Y:S01]  /*a300*/  LOP3.LUT R3, R2, 0x38, R5, 0x78, !PT ;  /* 0x0000003802037812 */ /* 0x000fe200078e7805 */
[----:B------:R-:W-:Y:S01]  /*a310*/  IMAD.SHL.U32 R2, R5, 0x10, RZ ;  /* 0x0000001005027824 */ /* 0x000fe200078e00ff */
[----:B------:R-:W-:Y:S01]  /*a320*/  SHF.R.U32.HI R5, RZ, 0x3, R4 ;  /* 0x00000003ff057819 */ /* 0x000fe20000011604 */
[----:B------:R-:W-:Y:S01]  /*a330*/  ULOP3.LUT UR38, UR4, 0x2, URZ, 0xfc, !UPT ;  /* 0x0000000204267892 */ /* 0x000fe2000f8efc3f */
[----:B------:R-:W-:Y:S02]  /*a340*/  LOP3.LUT R32, R3, 0x200, R0, 0xf8, !PT ;  /* 0x0000020003207812 */ /* 0x000fe400078ef800 */
[----:B------:R-:W-:Y:S01]  /*a350*/  UMOV UR4, 0x400 ;  /* 0x0000040000047882 */ /* 0x000fe20000000000 */
[----:B------:R-:W-:Y:S01]  /*a360*/  LOP3.LUT R4, R0, 0x38, RZ, 0xc0, !PT ;  /* 0x0000003800047812 */ /* 0x000fe200078ec0ff */
[----:B0-----:R-:W-:Y:S01]  /*a370*/  ULEA UR4, UR5, UR4, 0x18 ;  /* 0x0000000405047291 */ /* 0x001fe2000f8ec03f */
[----:B------:R-:W-:Y:S02]  /*a380*/  LOP3.LUT R3, R5, 0x70, R2, 0xf8, !PT ;  /* 0x0000007005037812 */ /* 0x000fe400078ef802 */
[----:B------:R-:W-:-:S02]  /*a390*/  LOP3.LUT R2, R4, 0x40, RZ, 0xfc, !PT ;  /* 0x0000004004027812 */ /* 0x000fc400078efcff */
[----:B------:R-:W-:Y:S01]  /*a3a0*/  LOP3.LUT R0, R4, 0x80, RZ, 0xfc, !PT ;  /* 0x0000008004007812 */ /* 0x000fe200078efcff */
[----:B------:R-:W-:-:S04]  /*a3b0*/  IMAD.U32 R22, RZ, RZ, UR4 ;  /* 0x00000004ff167e24 */ /* 0x000fc8000f8e00ff */
[----:B---3--:R-:W-:-:S07]  /*a3c0*/  IMAD R33, R32, 0x2, R22 ;  /* 0x0000000220217824 */ /* 0x008fce00078e0216 */
.L_x_304:
[----:B0-----:R-:W0:Y:S02]  /*a3d0*/  LDC.64 R30, c[0x0][0xc88] ;  /* 0x00032200ff1e7b82 */ /* 0x001e240000000a00 */
[----:B0-----:R-:W-:-:S06]  /*a3e0*/  IMAD.WIDE R30, R19, 0x4, R30 ;  /* 0x00000004131e7825 */ /* 0x001fcc00078e021e */
[----:B--2---:R-:W2:Y:S01]  /*a3f0*/  LDG.E R30, desc[UR36][R30.64] ;  /* 0x000000241e1e7981 */ /* 0x004ea2000c1e1900 */
[----:B------:R-:W-:Y:S05]  /*a400*/  YIELD ;  /* 0x0000000000007946 */ /* 0x000fea0003800000 */
[----:B------:R-:W-:Y:S01]  /*a410*/  ULDC.64 UR4, c[0x0][0xa28] ;  /* 0x00028a0000047ab9 */ /* 0x000fe20000000a00 */
[----:B------:R-:W-:Y:S01]  /*a420*/  IMAD.MOV.U32 R37, RZ, RZ, RZ ;  /* 0x000000ffff257224 */ /* 0x000fe200078e00ff */
[----:B------:R-:W-:Y:S01]  /*a430*/  ISETP.NE.U32.AND P0, PT, RZ, UR4, PT ;  /* 0x00000004ff007c0c */ /* 0x000fe2000bf05070 */
[----:B------:R-:W-:-:S03]  /*a440*/  ULDC.64 UR6, c[0x0][0xa18] ;  /* 0x0002860000067ab9 */ /* 0x000fc60000000a00 */
[----:B------:R-:W-:Y:S01]  /*a450*/  ISETP.NE.AND.EX P0, PT, RZ, UR5, PT, P0 ;  /* 0x00000005ff007c0c */ /* 0x000fe2000bf05300 */
[----:B------:R-:W-:Y:S01]  /*a460*/  IMAD.MOV.U32 R35, RZ, RZ, RZ ;  /* 0x000000ffff237224 */ /* 0x000fe200078e00ff */
[----:B--2---:R-:W-:-:S11]  /*a470*/  SHF.R.S32.HI R0, RZ, 0x1f, R30 ;  /* 0x0000001fff007819 */ /* 0x004fd6000001141e */
[C---:B------:R-:W-:Y:S01]  /*a480*/  @P0 LEA R2, P1, R30.reuse, UR4, 0x2 ;  /* 0x000000041e020c11 */ /* 0x040fe2000f8210ff */
[C---:B------:R-:W-:Y:S01]  /*a490*/  IMAD.SHL.U32 R24, R30.reuse, 0x4, RZ ;  /* 0x000000041e187824 */ /* 0x040fe200078e00ff */
[C-C-:B------:R-:W-:Y:S01]  /*a4a0*/  SHF.L.U64.HI R25, R30.reuse, 0x2, R0.reuse ;  /* 0x000000021e197819 */ /* 0x140fe20000010200 */
[----:B------:R0:W-:Y:S01]  /*a4b0*/  STL [R1+0x4], R0 ;  /* 0x0000040001007387 */ /* 0x0001e20000100800 */
[----:B------:R-:W-:Y:S01]  /*a4c0*/  @P0 LEA.HI.X R3, R30, UR5, R0, 0x2, P1 ;  /* 0x000000051e030c11 */ /* 0x000fe200088f1400 */
[----:B------:R-:W-:-:S04]  /*a4d0*/  ULDC.64 UR4, c[0x0][0xa00] ;  /* 0x0002800000047ab9 */ /* 0x000fc80000000a00 */
[----:B------:R1:W5:Y:S01]  /*a4e0*/  @P0 LDG.E R37, desc[UR36][R2.64] ;  /* 0x0000002402250981 */ /* 0x000362000c1e1900 */
[----:B------:R-:W-:Y:S02]  /*a4f0*/  ISETP.NE.U32.AND P0, PT, RZ, UR4, PT ;  /* 0x00000004ff007c0c */ /* 0x000fe4000bf05070 */
[----:B------:R-:W-:Y:S02]  /*a500*/  LOP3.LUT R23, R23, 0xffffffbf, RZ, 0xc0, !PT ;  /* 0xffffffbf17177812 */ /* 0x000fe400078ec0ff */
[----:B------:R-:W-:Y:S02]  /*a510*/  ISETP.NE.AND.EX P2, PT, RZ, UR5, PT, P0 ;  /* 0x00000005ff007c0c */ /* 0x000fe4000bf45300 */
[----:B------:R-:W-:Y:S02]  /*a520*/  ISETP.NE.U32.AND P0, PT, RZ, UR6, PT ;  /* 0x00000006ff007c0c */ /* 0x000fe4000bf05070 */
[----:B-1----:R-:W-:Y:S02]  /*a530*/  IADD3 R2, P1, R24, UR4, RZ ;  /* 0x0000000418027c10 */ /* 0x002fe4000ff3e0ff */
[----:B------:R-:W-:-:S02]  /*a540*/  ISETP.NE.AND.EX P0, PT, RZ, UR7, PT, P0 ;  /* 0x00000007ff007c0c */ /* 0x000fc4000bf05300 */
[----:B------:R-:W-:Y:S01]  /*a550*/  IADD3.X R3, R25, UR5, RZ, P1, !PT ;  /* 0x0000000519037c10 */ /* 0x000fe20008ffe4ff */
[----:B------:R-:W-:-:S04]  /*a560*/  ULDC.64 UR4, c[0x0][0x418] ;  /* 0x0001060000047ab9 */ /* 0x000fc80000000a00 */
[----:B------:R-:W-:Y:S01]  /*a570*/  @P2 LOP3.LUT R23, R23, 0x40, RZ, 0xfc, !PT ;  /* 0x0000004017172812 */ /* 0x000fe200078efcff */
[----:B------:R1:W5:Y:S05]  /*a580*/  @P2 LDG.E R35, desc[UR36][R2.64] ;  /* 0x0000002402232981 */ /* 0x00036a000c1e1900 */
[----:B------:R-:W-:-:S04]  /*a590*/  @P0 IADD3 R4, P1, R24, UR6, RZ ;  /* 0x0000000618040c10 */ /* 0x000fc8000ff3e0ff */
[----:B------:R-:W-:-:S05]  /*a5a0*/  @P0 IADD3.X R5, R25, UR7, RZ, P1, !PT ;  /* 0x0000000719050c10 */ /* 0x000fca0008ffe4ff */
[----:B0-----:R-:W2:Y:S01]  /*a5b0*/  @P0 LDG.E R0, desc[UR36][R4.64] ;  /* 0x0000002404000981 */ /* 0x001ea2000c1e1900 */
[----:B------:R-:W-:-:S03]  /*a5c0*/  UISETP.NE.U32.AND UP0, UPT, UR4, URZ, UPT ;  /* 0x0000003f0400728c */ /* 0x000fc6000bf05070 */
[----:B------:R-:W-:Y:S01]  /*a5d0*/  ULDC UR4, c[0x0][0x424] ;  /* 0x0001090000047ab9 */ /* 0x000fe20000000800 */
[----:B------:R-:W-:-:S03]  /*a5e0*/  UISETP.NE.AND.EX UP0, UPT, UR5, URZ, UPT, UP0 ;  /* 0x0000003f0500728c */ /* 0x000fc6000bf05300 */
[----:B------:R-:W-:Y:S01]  /*a5f0*/  ULDC UR5, c[0x0][0x2f0] ;  /* 0x0000bc0000057ab9 */ /* 0x000fe20000000800 */
[----:B------:R-:W-:-:S04]  /*a600*/  USEL UR4, UR4, 0x1, UP0 ;  /* 0x0000000104047887 */ /* 0x000fc80008000000 */
[----:B------:R-:W-:-:S06]  /*a610*/  UIMAD UR4, UR4, UR5, URZ ;  /* 0x00000005040472a4 */ /* 0x000fcc000f8e023f */
[----:B------:R-:W-:Y:S01]  /*a620*/  IMAD.U32 R34, RZ, RZ, UR4 ;  /* 0x00000004ff227e24 */ /* 0x000fe2000f8e00ff */
[----:B--2---:R1:W-:Y:S01]  /*a630*/  @P0 STL [R1+0x10], R0 ;  /* 0x0000100001000387 */ /* 0x0043e20000100800 */
[----:B------:R-:W-:Y:S05]  /*a640*/  @P0 BRA `(.L_x_242) ;  /* 0x0000000000200947 */ /* 0x000fea0003800000 */
[----:B------:R-:W-:Y:S02]  /*a650*/  ULDC UR4, c[0x0][0x288] ;  /* 0x0000a20000047ab9 */ /* 0x000fe40000000800 */
[----:B-1----:R-:W-:-:S05]  /*a660*/  IMAD.U32 R0, RZ, RZ, UR4 ;  /* 0x00000004ff007e24 */ /* 0x002fca000f8e00ff */
[----:B------:R0:W-:Y:S01]  /*a670*/  STL [R1+0x10], R0 ;  /* 0x0000100001007387 */ /* 0x0001e20000100800 */
[----:B------:R-:W-:Y:S05]  /*a680*/  @!P2 BRA `(.L_x_242) ;  /* 0x000000000010a947 */ /* 0x000fea0003800000 */
[----:B------:R-:W2:Y:S04]  /*a690*/  LDG.E R5, desc[UR36][R2.64] ;  /* 0x0000002402057981 */ /* 0x000ea8000c1e1900 */
[----:B0-----:R-:W2:Y:S02]  /*a6a0*/  LDG.E R0, desc[UR36][R2.64+0x4] ;  /* 0x0000042402007981 */ /* 0x001ea4000c1e1900 */
[----:B--2---:R-:W-:-:S05]  /*a6b0*/  IADD3 R0, -R5, R0, RZ ;  /* 0x0000000005007210 */ /* 0x004fca0007ffe1ff */
[----:B------:R2:W-:Y:S02]  /*a6c0*/  STL [R1+0x10], R0 ;  /* 0x0000100001007387 */ /* 0x0005e40000100800 */
.L_x_242:
[----:B------:R-:W-:Y:S01]  /*a6d0*/  ULDC.64 UR4, c[0x0][0xa20] ;  /* 0x0002880000047ab9 */ /* 0x000fe20000000a00 */
[----:B------:R-:W-:Y:S01]  /*a6e0*/  IMAD.MOV.U32 R31, RZ, RZ, R30 ;  /* 0x000000ffff1f7224 */ /* 0x000fe200078e001e */
[----:B------:R-:W-:-:S04]  /*a6f0*/  ISETP.NE.U32.AND P0, PT, RZ, UR4, PT ;  /* 0x00000004ff007c0c */ /* 0x000fc8000bf05070 */
[----:B------:R-:W-:-:S13]  /*a700*/  ISETP.NE.AND.EX P0, PT, RZ, UR5, PT, P0 ;  /* 0x00000005ff007c0c */ /* 0x000fda000bf05300 */
[----:B------:R-:W-:Y:S05]  /*a710*/  @!P0 BRA `(.L_x_243) ;  /* 0x0000000000108947 */ /* 0x000fea0003800000 */
[----:B-1----:R-:W-:-:S04]  /*a720*/  IADD3 R2, P0, R24, UR4, RZ ;  /* 0x0000000418027c10 */ /* 0x002fc8000ff1e0ff */
[----:B------:R-:W-:-:S05]  /*a730*/  IADD3.X R3, R25, UR5, RZ, P0, !PT ;  /* 0x0000000519037c10 */ /* 0x000fca00087fe4ff */
[----:B------:R1:W5:Y:S01]  /*a740*/  LDG.E R34, desc[UR36][R2.64] ;  /* 0x0000002402227981 */ /* 0x000362000c1e1900 */
[----:B------:R-:W-:Y:S05]  /*a750*/  BRA `(.L_x_244) ;  /* 0x0000000000247947 */ /* 0x000fea0003800000 */
.L_x_243:
[----:B------:R-:W-:Y:S02]  /*a760*/  ULDC.64 UR4, c[0x0][0xa08] ;  /* 0x0002820000047ab9 */ /* 0x000fe40000000a00 */
[----:B------:R-:W-:-:S04]  /*a770*/  ISETP.NE.U32.AND P0, PT, RZ, UR4, PT ;  /* 0x00000004ff007c0c */ /* 0x000fc8000bf05070 */
[----:B------:R-:W-:-:S13]  /*a780*/  ISETP.NE.AND.EX P0, PT, RZ, UR5, PT, P0 ;  /* 0x00000005ff007c0c */ /* 0x000fda000bf05300 */
[----:B------:R-:W-:Y:S05]  /*a790*/  @!P0 BRA `(.L_x_244) ;  /* 0x0000000000148947 */ /* 0x000fea0003800000 */
[----:B-1----:R-:W1:Y:S02]  /*a7a0*/  LDC.64 R2, c[0x0][0xa08] ;  /* 0x00028200ff027b82 */ /* 0x002e640000000a00 */
[----:B-1----:R-:W-:-:S05]  /*a7b0*/  IMAD.WIDE R2, R31, 0x4, R2 ;  /* 0x000000041f027825 */ /* 0x002fca00078e0202 */
[----:B------:R-:W3:Y:S04]  /*a7c0*/  LDG.E R34, desc[UR36][R2.64] ;  /* 0x0000002402227981 */ /* 0x000ee8000c1e1900 */
[----:B------:R-:W3:Y:S02]  /*a7d0*/  LDG.E R5, desc[UR36][R2.64+0x4] ;  /* 0x0000042402057981 */ /* 0x000ee4000c1e1900 */
[----:B---3--:R-:W-:-:S07]  /*a7e0*/  IMAD.IADD R34, R5, 0x1, -R34 ;  /* 0x0000000105227824 */ /* 0x008fce00078e0a22 */
.L_x_244:
[----:B-----5:R-:W-:Y:S01]  /*a7f0*/  IMAD.IADD R34, R34, 0x1, -R37 ;  /* 0x0000000122227824 */ /* 0x020fe200078e0a25 */
[----:B012---:R-:W-:Y:S01]  /*a800*/  LOP3.LUT R0, R18, 0xff000000, RZ, 0xc0, !PT ;  /* 0xff00000012007812 */ /* 0x007fe200078ec0ff */
[----:B------:R-:W-:Y:S02]  /*a810*/  BSSY B0, `(.L_x_245) ;  /* 0x0000029000007945 */ /* 0x000fe40003800000 */
[C---:B------:R-:W-:Y:S01]  /*a820*/  VIADD R2, R34.reuse, 0x5f ;  /* 0x0000005f22027836 */ /* 0x040fe20000000000 */
[----:B------:R-:W-:Y:S02]  /*a830*/  ISETP.GE.AND P0, PT, R34, 0x1, PT ;  /* 0x000000012200780c */ /* 0x000fe40003f06270 */
[----:B------:R-:W-:Y:S01]  /*a840*/  SHF.R.U32.HI R3, RZ, 0x8, R0 ;  /* 0x00000008ff037819 */ /* 0x000fe20000011600 */
[----:B------:R-:W-:Y:S01]  /*a850*/  IMAD.HI R2, R2, 0x2aaaaaab, RZ ;  /* 0x2aaaaaab02027827 */ /* 0x000fe200078e02ff */
[----:B------:R-:W-:-:S04]  /*a860*/  LOP3.LUT R0, R18, 0xff0000, RZ, 0xc0, !PT ;  /* 0x00ff000012007812 */ /* 0x000fc800078ec0ff */
[----:B------:R-:W-:Y:S01]  /*a870*/  LEA.HI R0, R0, R3, RZ, 0x10 ;  /* 0x0000000300007211 */ /* 0x000fe200078f80ff */
[----:B------:R-:W-:Y:S01]  /*a880*/  IMAD.MOV.U32 R3, RZ, RZ, RZ ;  /* 0x000000ffff037224 */ /* 0x000fe200078e00ff */
[----:B------:R-:W-:Y:S02]  /*a890*/  SHF.R.U32.HI R5, RZ, 0x1f, R2 ;  /* 0x0000001fff057819 */ /* 0x000fe40000011602 */
[----:B------:R-:W-:Y:S02]  /*a8a0*/  LOP3.LUT R36, R0, 0xff, RZ, 0xc0, !PT ;  /* 0x000000ff00247812 */ /* 0x000fe400078ec0ff */
[----:B------:R-:W-:Y:S01]  /*a8b0*/  LEA.HI.SX32 R5, R2, R5, 0x1c ;  /* 0x0000000502057211 */ /* 0x000fe200078fe2ff */
[----:B------:R-:W-:Y:S06]  /*a8c0*/  @!P0 BRA `(.L_x_246) ;  /* 0x0000000000748947 */ /* 0x000fec0003800000 */
[----:B------:R-:W-:-:S04]  /*a8d0*/  SHF.R.U32.HI R0, RZ, 0x10, R0 ;  /* 0x00000010ff007819 */ /* 0x000fc80000011600 */
[----:B------:R-:W-:-:S13]  /*a8e0*/  ISETP.NE.AND P0, PT, R0, RZ, PT ;  /* 0x000000ff0000720c */ /* 0x000fda0003f05270 */
[----:B------:R-:W0:Y:S02]  /*a8f0*/  @!P0 LDC R0, c[0x0][0x9f0] ;  /* 0x00027c00ff008b82 */ /* 0x000e240000000800 */
[-C--:B0-----:R-:W-:Y:S02]  /*a900*/  IABS R4, R0.reuse ;  /* 0x0000000000047213 */ /* 0x081fe40000000000 */
[----:B------:R-:W-:Y:S02]  /*a910*/  IADD3 R7, R0, -0x1, R5 ;  /* 0xffffffff00077810 */ /* 0x000fe40007ffe005 */
[----:B------:R-:W0:Y:S02]  /*a920*/  I2F.RP R6, R4 ;  /* 0x0000000400067306 */ /* 0x000e240000209400 */
[----:B------:R-:W-:-:S04]  /*a930*/  LOP3.LUT R2, R7, R0, RZ, 0x3c, !PT ;  /* 0x0000000007027212 */ /* 0x000fc800078e3cff */
[----:B------:R-:W-:Y:S01]  /*a940*/  ISETP.GE.AND P2, PT, R2, RZ, PT ;  /* 0x000000ff0200720c */ /* 0x000fe20003f46270 */
[----:B------:R-:W-:Y:S01]  /*a950*/  IMAD.MOV.U32 R2, RZ, RZ, RZ ;  /* 0x000000ffff027224 */ /* 0x000fe200078e00ff */
[----:B0-----:R-:W0:Y:S02]  /*a960*/  MUFU.RCP R6, R6 ;  /* 0x0000000600067308 */ /* 0x001e240000001000 */
[----:B0-----:R-:W-:Y:S01]  /*a970*/  VIADD R3, R6, 0xffffffe ;  /* 0x0ffffffe06037836 */ /* 0x001fe20000000000 */
[----:B------:R-:W-:-:S05]  /*a980*/  IABS R6, R0 ;  /* 0x0000000000067213 */ /* 0x000fca0000000000 */
[----:B------:R-:W0:Y:S01]  /*a990*/  F2I.FTZ.U32.TRUNC.NTZ R3, R3 ;  /* 0x0000000300037305 */ /* 0x000e22000021f000 */
[----:B------:R-:W-:Y:S02]  /*a9a0*/  IMAD.MOV R6, RZ, RZ, -R6 ;  /* 0x000000ffff067224 */ /* 0x000fe400078e0a06 */
[----:B0-----:R-:W-:-:S04]  /*a9b0*/  IMAD.MOV R9, RZ, RZ, -R3 ;  /* 0x000000ffff097224 */ /* 0x001fc800078e0a03 */
[----:B------:R-:W-:-:S04]  /*a9c0*/  IMAD R9, R9, R4, RZ ;  /* 0x0000000409097224 */ /* 0x000fc800078e02ff */
[----:B------:R-:W-:Y:S01]  /*a9d0*/  IMAD.HI.U32 R2, R3, R9, R2 ;  /* 0x0000000903027227 */ /* 0x000fe200078e0002 */
[----:B------:R-:W-:-:S05]  /*a9e0*/  IABS R3, R7 ;  /* 0x0000000700037213 */ /* 0x000fca0000000000 */
[----:B------:R-:W-:-:S04]  /*a9f0*/  IMAD.HI.U32 R2, R2, R3, RZ ;  /* 0x0000000302027227 */ /* 0x000fc800078e00ff */
[----:B------:R-:W-:-:S05]  /*aa00*/  IMAD R3, R2, R6, R3 ;  /* 0x0000000602037224 */ /* 0x000fca00078e0203 */
[----:B------:R-:W-:-:S13]  /*aa10*/  ISETP.GT.U32.AND P1, PT, R4, R3, PT ;  /* 0x000000030400720c */ /* 0x000fda0003f24070 */
[----:B------:R-:W-:Y:S01]  /*aa20*/  @!P1 IMAD.IADD R3, R3, 0x1, -R4 ;  /* 0x0000000103039824 */ /* 0x000fe200078e0a04 */
[----:B------:R-:W-:Y:S02]  /*aa30*/  @!P1 IADD3 R2, R2, 0x1, RZ ;  /* 0x0000000102029810 */ /* 0x000fe40007ffe0ff */
[----:B------:R-:W-:Y:S02]  /*aa40*/  ISETP.NE.AND P1, PT, R0, RZ, PT ;  /* 0x000000ff0000720c */ /* 0x000fe40003f25270 */
[----:B------:R-:W-:-:S13]  /*aa50*/  ISETP.GE.U32.AND P0, PT, R3, R4, PT ;  /* 0x000000040300720c */ /* 0x000fda0003f06070 */
[----:B------:R-:W-:-:S04]  /*aa60*/  @P0 VIADD R2, R2, 0x1 ;  /* 0x0000000102020836 */ /* 0x000fc80000000000 */
[----:B------:R-:W-:Y:S01]  /*aa70*/  @!P2 IMAD.MOV R2, RZ, RZ, -R2 ;  /* 0x000000ffff02a224 */ /* 0x000fe200078e0a02 */
[----:B------:R-:W-:-:S05]  /*aa80*/  @!P1 LOP3.LUT R2, RZ, R0, RZ, 0x33, !PT ;  /* 0x00000000ff029212 */ /* 0x000fca00078e33ff */
[----:B------:R-:W-:-:S07]  /*aa90*/  IMAD.MOV.U32 R3, RZ, RZ, R2 ;  /* 0x000000ffff037224 */ /* 0x000fce00078e0002 */
.L_x_246:
[----:B------:R-:W-:Y:S05]  /*aaa0*/  BSYNC B0 ;  /* 0x0000000000007941 */ /* 0x000fea0003800000 */
.L_x_245:
[-C--:B------:R-:W-:Y:S01]  /*aab0*/  IMAD R36, R36, R3.reuse, RZ ;  /* 0x0000000324247224 */ /* 0x080fe200078e02ff */
[----:B------:R-:W-:Y:S04]  /*aac0*/  BSSY B7, `(.L_x_247) ;  /* 0x000035f000077945 */ /* 0x000fe80003800000 */
[----:B------:R-:W-:-:S04]  /*aad0*/  VIADDMNMX R29, R36, R3, R5, PT ;  /* 0x00000003241d7246 */ /* 0x000fc80003800105 */
[----:B------:R-:W-:Y:S01]  /*aae0*/  ISETP.GT.AND P0, PT, R29, R36, PT ;  /* 0x000000241d00720c */ /* 0x000fe20003f04270 */
[----:B------:R0:W-:-:S12]  /*aaf0*/  STL [R1+0x14], R29 ;  /* 0x0000141d01007387 */ /* 0x0001d80000100800 */
[----:B0-----:R-:W-:Y:S05]  /*ab00*/  @P0 BRA `(.L_x_248) ;  /* 0x0000000000440947 */ /* 0x001fea0003800000 */
[----:B------:R-:W0:Y:S02]  /*ab10*/  S2R R0, SR_TID.X ;  /* 0x0000000000007919 */ /* 0x000e240000002100 */
[----:B0-----:R-:W-:-:S04]  /*ab20*/  LOP3.LUT R0, R0, 0x7f, RZ, 0xc0, !PT ;  /* 0x0000007f00007812 */ /* 0x001fc800078ec0ff */
[----:B------:R-:W-:-:S13]  /*ab30*/  ISETP.NE.AND P0, PT, R0, RZ, PT ;  /* 0x000000ff0000720c */ /* 0x000fda0003f05270 */
[----:B------:R-:W-:Y:S05]  /*ab40*/  @P0 BRA `(.L_x_249) ;  /* 0x0000003400580947 */ /* 0x000fea0003800000 */
[----:B------:R-:W0:Y:S01]  /*ab50*/  S2R R7, SR_LANEID ;  /* 0x0000000000077919 */ /* 0x000e220000000000 */
[----:B------:R-:W-:Y:S01]  /*ab60*/  VOTEU.ANY UR4, UPT, PT ;  /* 0x0000000000047886 */ /* 0x000fe200038e0100 */
[----:B------:R-:W1:Y:S01]  /*ab70*/  LDC.64 R2, c[0x0][0xc60] ;  /* 0x00031800ff027b82 */ /* 0x000e620000000a00 */
[----:B------:R-:W0:Y:S08]  /*ab80*/  FLO.U32 R0, UR4 ;  /* 0x0000000400007d00 */ /* 0x000e3000080e0000 */
[----:B------:R-:W1:Y:S01]  /*ab90*/  POPC R5, UR4 ;  /* 0x0000000400057d09 */ /* 0x000e620008000000 */
[----:B0-----:R-:W-:-:S13]  /*aba0*/  ISETP.EQ.U32.AND P0, PT, R0, R7, PT ;  /* 0x000000070000720c */ /* 0x001fda0003f02070 */
[----:B-1----:R-:W2:Y:S01]  /*abb0*/  @P0 ATOMG.E.ADD.STRONG.GPU PT, R3, desc[UR36][R2.64], R5 ;  /* 0x00000005020309a8 */ /* 0x002ea200081ee1e4 */
[----:B------:R-:W0:Y:S02]  /*abc0*/  S2R R4, SR_LTMASK ;  /* 0x0000000000047919 */ /* 0x000e240000003900 */
[----:B0-----:R-:W-:-:S04]  /*abd0*/  LOP3.LUT R4, R4, UR4, RZ, 0xc0, !PT ;  /* 0x0000000404047c12 */ /* 0x001fc8000f8ec0ff */
[----:B------:R-:W0:Y:S01]  /*abe0*/  POPC R7, R4 ;  /* 0x0000000400077309 */ /* 0x000e220000000000 */
[----:B--2---:R-:W0:Y:S02]  /*abf0*/  SHFL.IDX PT, R0, R3, R0, 0x1f ;  /* 0x00001f0003007589 */ /* 0x004e2400000e0000 */
[----:B0-----:R-:W-:Y:S01]  /*ac00*/  IADD3 R16, R0, UR39, R7 ;  /* 0x0000002700107c10 */ /* 0x001fe2000fffe007 */
[----:B------:R-:W-:Y:S06]  /*ac10*/  BRA `(.L_x_249) ;  /* 0x0000003400247947 */ /* 0x000fec0003800000 */
.L_x_248:
[----:B------:R-:W-:Y:S01]  /*ac20*/  VIADD R0, R22, 0x18400 ;  /* 0x0001840016007836 */ /* 0x000fe20000000000 */
[----:B------:R-:W-:Y:S04]  /*ac30*/  BSSY B6, `(.L_x_250) ;  /* 0x0000013000067945 */ /* 0x000fe80003800000 */
[----:B------:R-:W-:-:S13]  /*ac40*/  LOP3.LUT P0, RZ, R0, 0x3ff, RZ, 0xc0, !PT ;  /* 0x000003ff00ff7812 */ /* 0x000fda000780c0ff */
[----:B------:R-:W-:Y:S05]  /*ac50*/  @!P0 BRA `(.L_x_251) ;  /* 0x0000000000408947 */ /* 0x000fea0003800000 */
[----:B------:R-:W-:Y:S01]  /*ac60*/  MOV R2, 0x0 ;  /* 0x0000000000027802 */ /* 0x000fe20000000f00 */
[----:B------:R-:W-:Y:S01]  /*ac70*/  ULDC.64 UR6, c[0x4][0x90] ;  /* 0x0100240000067ab9 */ /* 0x000fe20000000a00 */
[----:B------:R-:W-:Y:S01]  /*ac80*/  ULDC.64 UR8, c[0x4][0x98] ;  /* 0x0100260000087ab9 */ /* 0x000fe20000000a00 */
[----:B------:R-:W-:Y:S01]  /*ac90*/  ULDC.64 UR4, c[0x4][0x8] ;  /* 0x0100020000047ab9 */ /* 0x000fe20000000a00 */
[----:B------:R-:W-:Y:S01]  /*aca0*/  IMAD.U32 R4, RZ, RZ, UR6 ;  /* 0x00000006ff047e24 */ /* 0x000fe2000f8e00ff */
[----:B------:R-:W-:Y:S01]  /*acb0*/  MOV R8, 0x70 ;  /* 0x0000007000087802 */ /* 0x000fe20000000f00 */
[----:B------:R-:W0:Y:S01]  /*acc0*/  LDC.64 R2, c[0x4][R2] ;  /* 0x0100000002027b82 */ /* 0x000e220000000a00 */
[----:B------:R-:W-:Y:S02]  /*acd0*/  IMAD.U32 R5, RZ, RZ, UR7 ;  /* 0x00000007ff057e24 */ /* 0x000fe4000f8e00ff */
[----:B------:R-:W-:Y:S02]  /*ace0*/  IMAD.U32 R6, RZ, RZ, UR8 ;  /* 0x00000008ff067e24 */ /* 0x000fe4000f8e00ff */
[----:B------:R-:W-:-:S02]  /*acf0*/  IMAD.U32 R7, RZ, RZ, UR9 ;  /* 0x00000009ff077e24 */ /* 0x000fc4000f8e00ff */
[----:B------:R-:W-:Y:S02]  /*ad00*/  IMAD.U32 R10, RZ, RZ, UR4 ;  /* 0x00000004ff0a7e24 */ /* 0x000fe4000f8e00ff */
[----:B------:R-:W-:Y:S02]  /*ad10*/  IMAD.U32 R11, RZ, RZ, UR5 ;  /* 0x00000005ff0b7e24 */ /* 0x000fe4000f8e00ff */
[----:B------:R-:W-:Y:S02]  /*ad20*/  IMAD.MOV.U32 R12, RZ, RZ, 0x1 ;  /* 0x00000001ff0c7424 */ /* 0x000fe400078e00ff */
[----:B------:R-:W-:-:S07]  /*ad30*/  IMAD.MOV.U32 R13, RZ, RZ, RZ ;  /* 0x000000ffff0d7224 */ /* 0x000fce00078e00ff */
[----:B------:R-:W-:-:S07]  /*ad40*/  LEPC R20, `(.L_x_251) ;  /* 0x000000001014794e */ /* 0x000fce0000000000 */
[----:B0-----:R-:W-:Y:S05]  /*ad50*/  CALL.ABS.NOINC R2 ;  /* 0x0000000002007343 */ /* 0x001fea0003c00000 */
.L_x_251:
[----:B------:R-:W-:Y:S05]  /*ad60*/  BSYNC B6 ;  /* 0x0000000000067941 */ /* 0x000fea0003800000 */
.L_x_250:
        /* <DEDUP_REMOVED lines=8> */
[----:B------:R0:W1:Y:S01]  /*adf0*/  LDC.64 R2, c[0x4][R26] ;  /* 0x010000001a027b82 */ /* 0x0000620000000a00 */
[----:B------:R-:W-:Y:S01]  /*ae00*/  IMAD.U32 R4, RZ, RZ, UR6 ;  /* 0x00000006ff047e24 */ /* 0x000fe2000f8e00ff */
[----:B------:R-:W-:Y:S01]  /*ae10*/  MOV R12, 0x1 ;  /* 0x00000001000c7802 */ /* 0x000fe20000000f00 */
[----:B------:R-:W-:Y:S02]  /*ae20*/  IMAD.U32 R5, RZ, RZ, UR7 ;  /* 0x00000007ff057e24 */ /* 0x000fe4000f8e00ff */
[----:B------:R-:W-:Y:S02]  /*ae30*/  IMAD.U32 R6, RZ, RZ, UR8 ;  /* 0x00000008ff067e24 */ /* 0x000fe4000f8e00ff */
[----:B------:R-:W-:-:S02]  /*ae40*/  IMAD.U32 R7, RZ, RZ, UR9 ;  /* 0x00000009ff077e24 */ /* 0x000fc4000f8e00ff */
[----:B------:R-:W-:Y:S02]  /*ae50*/  IMAD.U32 R10, RZ, RZ, UR4 ;  /* 0x00000004ff0a7e24 */ /* 0x000fe4000f8e00ff */
[----:B------:R-:W-:Y:S02]  /*ae60*/  IMAD.U32 R11, RZ, RZ, UR5 ;  /* 0x00000005ff0b7e24 */ /* 0x000fe4000f8e00ff */
[----:B------:R-:W-:Y:S02]  /*ae70*/  IMAD.MOV.U32 R8, RZ, RZ, 0x70 ;  /* 0x00000070ff087424 */ /* 0x000fe400078e00ff */
[----:B0-----:R-:W-:-:S07]  /*ae80*/  IMAD.MOV.U32 R13, RZ, RZ, RZ ;  /* 0x000000ffff0d7224 */ /* 0x001fce00078e00ff */
[----:B------:R-:W-:-:S07]  /*ae90*/  LEPC R20, `(.L_x_254) ;  /* 0x000000001014794e */ /* 0x000fce0000000000 */
[----:B-1----:R-:W-:Y:S05]  /*aea0*/  CALL.ABS.NOINC R2 ;  /* 0x0000000002007343 */ /* 0x002fea0003c00000 */
.L_x_254:
[----:B------:R0:W1:Y:S01]  /*aeb0*/  LDC.64 R2, c[0x4][R26] ;  /* 0x010000001a027b82 */ /* 0x0000620000000a00 */
[----:B------:R-:W-:Y:S01]  /*aec0*/  ULDC.64 UR6, c[0x4][0x90] ;  /* 0x0100240000067ab9 */ /* 0x000fe20000000a00 */
[----:B------:R-:W-:Y:S01]  /*aed0*/  ULDC.64 UR8, c[0x4][0x98] ;  /* 0x0100260000087ab9 */ /* 0x000fe20000000a00 */
[----:B------:R-:W-:Y:S01]  /*aee0*/  ULDC.64 UR4, c[0x4][0x18] ;  /* 0x0100060000047ab9 */ /* 0x000fe20000000a00 */
[----:B------:R-:W-:Y:S02]  /*aef0*/  IMAD.U32 R4, RZ, RZ, UR6 ;  /* 0x00000006ff047e24 */ /* 0x000fe4000f8e00ff */
[----:B------:R-:W-:Y:S02]  /*af00*/  IMAD.U32 R5, RZ, RZ, UR7 ;  /* 0x00000007ff057e24 */ /* 0x000fe4000f8e00ff */
[----:B------:R-:W-:Y:S02]  /*af10*/  IMAD.U32 R6, RZ, RZ, UR8 ;  /* 0x00000008ff067e24 */ /* 0x000fe4000f8e00ff */
[----:B------:R-:W-:-:S02]  /*af20*/  IMAD.U32 R7, RZ, RZ, UR9 ;  /* 0x00000009ff077e24 */ /* 0x000fc4000f8e00ff */
[----:B------:R-:W-:Y:S02]  /*af30*/  IMAD.U32 R10, RZ, RZ, UR4 ;  /* 0x00000004ff0a7e24 */ /* 0x000fe4000f8e00ff */
[----:B------:R-:W-:Y:S02]  /*af40*/  IMAD.U32 R11, RZ, RZ, UR5 ;  /* 0x00000005ff0b7e24 */ /* 0x000fe4000f8e00ff */
[----:B------:R-:W-:Y:S02]  /*af50*/  IMAD.MOV.U32 R8, RZ, RZ, 0x70 ;  /* 0x00000070ff087424 */ /* 0x000fe400078e00ff */
[----:B------:R-:W-:Y:S02]  /*af60*/  IMAD.MOV.U32 R12, RZ, RZ, 0x1 ;  /* 0x00000001ff0c7424 */ /* 0x000fe400078e00ff */
[----:B0-----:R-:W-:-:S07]  /*af70*/  IMAD.MOV.U32 R13, RZ, RZ, RZ ;  /* 0x000000ffff0d7224 */ /* 0x001fce00078e00ff */
[----:B------:R-:W-:-:S07]  /*af80*/  LEPC R20, `(.L_x_253) ;  /* 0x000000001014794e */ /* 0x000fce0000000000 */
[----:B-1----:R-:W-:Y:S05]  /*af90*/  CALL.ABS.NOINC R2 ;  /* 0x0000000002007343 */ /* 0x002fea0003c00000 */
.L_x_253:
[----:B------:R-:W-:Y:S05]  /*afa0*/  BSYNC B6 ;  /* 0x0000000000067941 */ /* 0x000fea0003800000 */
.L_x_252:
[----:B------:R-:W-:Y:S01]  /*afb0*/  ULDC.64 UR4, c[0x0][0x9f8] ;  /* 0x00027e0000047ab9 */ /* 0x000fe20000000a00 */
[----:B------:R-:W0:Y:S01]  /*afc0*/  LDC R6, c[0x0][0x430] ;  /* 0x00010c00ff067b82 */ /* 0x000e220000000800 */
[----:B------:R-:W-:Y:S01]  /*afd0*/  ISETP.NE.U32.AND P0, PT, RZ, UR4, PT ;  /* 0x00000004ff007c0c */ /* 0x000fe2000bf05070 */
[----:B------:R-:W1:Y:S03]  /*afe0*/  S2R R2, SR_TID.X ;  /* 0x0000000000027919 */ /* 0x000e660000002100 */
[----:B------:R-:W-:-:S13]  /*aff0*/  ISETP.NE.AND.EX P0, PT, RZ, UR5, PT, P0 ;  /* 0x00000005ff007c0c */ /* 0x000fda000bf05300 */
[----:B------:R-:W-:Y:S01]  /*b000*/  @P0 IADD3 R24, P1, R24, UR4, RZ ;  /* 0x0000000418180c10 */ /* 0x000fe2000ff3e0ff */
[----:B------:R-:W2:Y:S01]  /*b010*/  S2R R21, SR_TID.X ;  /* 0x0000000000157919 */ /* 0x000ea20000002100 */
[----:B------:R-:W-:Y:S01]  /*b020*/  LOP3.LUT R23, R23, 0xffffffdf, RZ, 0xc0, !PT ;  /* 0xffffffdf17177812 */ /* 0x000fe200078ec0ff */
[----:B------:R-:W-:Y:S01]  /*b030*/  ULDC UR4, c[0x0][0x320] ;  /* 0x0000c80000047ab9 */ /* 0x000fe20000000800 */
[----:B------:R-:W-:-:S05]  /*b040*/  @P0 IADD3.X R25, R25, UR5, RZ, P1, !PT ;  /* 0x0000000519190c10 */ /* 0x000fca0008ffe4ff */
[----:B------:R3:W4:Y:S01]  /*b050*/  @P0 LDG.E R31, desc[UR36][R24.64] ;  /* 0x00000024181f0981 */ /* 0x000722000c1e1900 */
[----:B0-----:R-:W-:Y:S01]  /*b060*/  ISETP.NE.AND P2, PT, R6, 0x1, PT ;  /* 0x000000010600780c */ /* 0x001fe20003f45270 */
[----:B------:R-:W0:Y:S01]  /*b070*/  S2R R26, SR_TID.X ;  /* 0x00000000001a7919 */ /* 0x000e220000002100 */
[----:B-1----:R-:W-:Y:S01]  /*b080*/  LOP3.LUT R2, R2, 0x7f, RZ, 0xc0, !PT ;  /* 0x0000007f02027812 */ /* 0x002fe200078ec0ff */
[----:B---3--:R-:W-:-:S03]  /*b090*/  VIADD R25, R29, 0xffffffff ;  /* 0xffffffff1d197836 */ /* 0x008fc60000000000 */
[----:B------:R-:W-:-:S07]  /*b0a0*/  SHF.R.U32.HI R2, RZ, 0x3, R2 ;  /* 0x00000003ff027819 */ /* 0x000fce0000011602 */
[----:B------:R-:W1:Y:S01]  /*b0b0*/  @P2 LDC R3, c[0x0][0x434] ;  /* 0x00010d00ff032b82 */ /* 0x000e620000000800 */
[----:B------:R-:W-:-:S07]  /*b0c0*/  @P2 LOP3.LUT R23, R23, 0x20, RZ, 0xfc, !PT ;  /* 0x0000002017172812 */ /* 0x000fce00078efcff */
[----:B------:R-:W3:Y:S01]  /*b0d0*/  @P2 LDC R5, c[0x0][0x438] ;  /* 0x00010e00ff052b82 */ /* 0x000ee20000000800 */
[----:B--2---:R-:W-:-:S04]  /*b0e0*/  SHF.L.U32 R20, R21, 0x4, RZ ;  /* 0x0000000415147819 */ /* 0x004fc800000006ff */
[----:B------:R-:W-:-:S05]  /*b0f0*/  LOP3.LUT R20, R2, 0x70, R20, 0xf8, !PT ;  /* 0x0000007002147812 */ /* 0x000fca00078ef814 */
[----:B------:R-:W-:Y:S02]  /*b100*/  IMAD R2, R25, 0x60, R20 ;  /* 0x0000006019027824 */ /* 0x000fe400078e0214 */
[----:B0-----:R-:W-:Y:S02]  /*b110*/  IMAD.SHL.U32 R9, R26, 0x8, RZ ;  /* 0x000000081a097824 */ /* 0x001fe400078e00ff */
[C---:B------:R-:W-:Y:S01]  /*b120*/  IMAD.IADD R0, R2.reuse, 0x1, R37 ;  /* 0x0000000102007824 */ /* 0x040fe200078e0225 */
[----:B------:R-:W-:Y:S02]  /*b130*/  ISETP.GE.AND P0, PT, R2, R34, PT ;  /* 0x000000220200720c */ /* 0x000fe40003f06270 */
[----:B------:R-:W-:Y:S01]  /*b140*/  LOP3.LUT R9, R9, 0x38, RZ, 0xc0, !PT ;  /* 0x0000003809097812 */ /* 0x000fe200078ec0ff */
[----:B-1----:R-:W-:Y:S01]  /*b150*/  @P2 IMAD.HI.U32 R2, R0, R3, RZ ;  /* 0x0000000300022227 */ /* 0x002fe200078e00ff */
[----:B------:R-:W-:Y:S02]  /*b160*/  ISETP.GT.U32.OR P0, PT, R20, 0x5f, P0 ;  /* 0x0000005f1400780c */ /* 0x000fe40000704470 */
[----:B------:R-:W-:Y:S01]  /*b170*/  LOP3.LUT R8, R9, 0x40, RZ, 0xfc, !PT ;  /* 0x0000004009087812 */ /* 0x000fe200078efcff */
[----:B------:R-:W-:Y:S01]  /*b180*/  IMAD.MOV.U32 R4, RZ, RZ, R0 ;  /* 0x000000ffff047224 */ /* 0x000fe200078e0000 */
[----:B---3--:R-:W-:-:S02]  /*b190*/  @P2 SHF.R.U32.HI R4, RZ, R5, R2 ;  /* 0x00000005ff042219 */ /* 0x008fc40000011602 */
[----:B------:R-:W-:Y:S02]  /*b1a0*/  ISETP.GE.AND P2, PT, R8, UR4, PT ;  /* 0x0000000408007c0c */ /* 0x000fe4000bf46270 */
[----:B------:R-:W-:Y:S01]  /*b1b0*/  ISETP.GE.AND P1, PT, R9, UR4, PT ;  /* 0x0000000409007c0c */ /* 0x000fe2000bf26270 */
[----:B------:R-:W-:Y:S01]  /*b1c0*/  IMAD.MOV R3, RZ, RZ, -R4 ;  /* 0x000000ffff037224 */ /* 0x000fe200078e0a04 */
[----:B------:R-:W-:Y:S01]  /*b1d0*/  SEL R5, RZ, 0xffffffff, P2 ;  /* 0xffffffffff057807 */ /* 0x000fe20001000000 */
[----:B------:R-:W-:Y:S01]  /*b1e0*/  ULDC UR4, c[0x0][0x2f4] ;  /* 0x0000bd0000047ab9 */ /* 0x000fe20000000800 */
[----:B------:R-:W-:Y:S01]  /*b1f0*/  SEL R29, RZ, 0x1, P1 ;  /* 0x00000001ff1d7807 */ /* 0x000fe20000800000 */
[----:B------:R-:W-:Y:S02]  /*b200*/  IMAD R0, R6, R3, R0 ;  /* 0x0000000306007224 */ /* 0x000fe400078e0200 */
[----:B------:R-:W0:Y:S01]  /*b210*/  @!P0 LDC.64 R2, c[0x0][0x428] ;  /* 0x00010a00ff028b82 */ /* 0x000e220000000a00 */
[----:B------:R-:W-:Y:S01]  /*b220*/  IMAD.SHL.U32 R6, R5, 0x2, RZ ;  /* 0x0000000205067824 */ /* 0x000fe200078e00ff */
[----:B------:R-:W-:-:S04]  /*b230*/  @!P0 SHF.R.S32.HI R5, RZ, 0x1f, R4 ;  /* 0x0000001fff058819 */ /* 0x000fc80000011404 */
[----:B------:R-:W-:Y:S02]  /*b240*/  LOP3.LUT R29, R6, 0x2, R29, 0xe2, !PT ;  /* 0x00000002061d7812 */ /* 0x000fe400078ee21d */
[----:B------:R-:W-:Y:S02]  /*b250*/  ISETP.GE.AND P2, PT, R9, UR4, PT ;  /* 0x0000000409007c0c */ /* 0x000fe4000bf46270 */
[----:B------:R-:W-:Y:S01]  /*b260*/  LOP3.LUT R23, R23, 0xffffffef, RZ, 0xc0, !PT ;  /* 0xffffffef17177812 */ /* 0x000fe200078ec0ff */
[----:B------:R-:W-:Y:S01]  /*b270*/  UMOV UR5, 0xffffffff ;  /* 0xffffffff00057882 */ /* 0x000fe20000000000 */
[----:B------:R-:W-:Y:S02]  /*b280*/  LOP3.LUT R26, R18, 0xffff, RZ, 0xc0, !PT ;  /* 0x0000ffff121a7812 */ /* 0x000fe400078ec0ff */
[----:B----4-:R-:W-:Y:S01]  /*b290*/  SHF.R.S32.HI R7, RZ, 0x1f, R31 ;  /* 0x0000001fff077819 */ /* 0x010fe2000001141f */
[----:B0-----:R-:W-:-:S04]  /*b2a0*/  @!P0 IMAD.WIDE.U32 R4, R31, R2, R4 ;  /* 0x000000021f048225 */ /* 0x001fc800078e0004 */
[----:B------:R-:W-:Y:S01]  /*b2b0*/  @!P0 IMAD R6, R7, R2, RZ ;  /* 0x0000000207068224 */ /* 0x000fe200078e02ff */
[----:B------:R0:W-:Y:S03]  /*b2c0*/  STL [R1], R7 ;  /* 0x0000000701007387 */ /* 0x0001e60000100800 */
[----:B------:R-:W-:Y:S02]  /*b2d0*/  @!P0 IMAD R6, R31, R3, R6 ;  /* 0x000000031f068224 */ /* 0x000fe400078e0206 */
[----:B------:R-:W1:Y:S02]  /*b2e0*/  @!P0 LDC.64 R2, c[0x0][0x418] ;  /* 0x00010600ff028b82 */ /* 0x000e640000000a00 */
[----:B------:R-:W-:Y:S02]  /*b2f0*/  @!P0 IMAD.IADD R6, R5, 0x1, R6 ;  /* 0x0000000105068824 */ /* 0x000fe400078e0206 */
[----:B------:R-:W-:-:S05]  /*b300*/  IMAD.U32 R5, RZ, RZ, UR38 ;  /* 0x00000026ff057e24 */ /* 0x000fca000f8e00ff */
[----:B------:R-:W-:Y:S02]  /*b310*/  ISETP.NE.AND P3, PT, R5, 0x3, PT ;  /* 0x000000030500780c */ /* 0x000fe40003f65270 */
[----:B0-----:R-:W-:-:S11]  /*b320*/  LOP3.LUT R7, R9, 0x80, RZ, 0xfc, !PT ;  /* 0x0000008009077812 */ /* 0x001fd600078efcff */
[----:B------:R-:W-:Y:S02]  /*b330*/  @P3 LOP3.LUT R23, R23, 0x10, RZ, 0xfc, !PT ;  /* 0x0000001017173812 */ /* 0x000fe400078efcff */
[C---:B-1----:R-:W-:Y:S02]  /*b340*/  @!P0 LEA R2, P1, R4.reuse, R2, 0x2 ;  /* 0x0000000204028211 */ /* 0x042fe400078210ff */
[----:B------:R-:W-:Y:S02]  /*b350*/  LOP3.LUT R23, R23, 0xfffffffb, RZ, 0xc0, !PT ;  /* 0xfffffffb17177812 */ /* 0x000fe400078ec0ff */
[----:B------:R-:W-:Y:S01]  /*b360*/  @!P0 LEA.HI.X R3, R4, R3, R6, 0x2, P1 ;  /* 0x0000000304038211 */ /* 0x000fe200008f1406 */
[----:B------:R-:W-:Y:S01]  /*b370*/  IMAD.MOV.U32 R4, RZ, RZ, RZ ;  /* 0x000000ffff047224 */ /* 0x000fe200078e00ff */
[----:B------:R-:W-:Y:S02]  /*b380*/  ISETP.GE.AND P1, PT, R8, UR4, PT ;  /* 0x0000000408007c0c */ /* 0x000fe4000bf26270 */
[----:B------:R-:W-:-:S03]  /*b390*/  @P2 LOP3.LUT R23, R23, 0x4, RZ, 0xfc, !PT ;  /* 0x0000000417172812 */ /* 0x000fc600078efcff */
[----:B------:R0:W5:Y:S01]  /*b3a0*/  @!P0 LDG.E R4, desc[UR36][R2.64] ;  /* 0x0000002402048981 */ /* 0x000162000c1e1900 */
[----:B------:R-:W-:Y:S02]  /*b3b0*/  ISETP.GE.AND P0, PT, R7, UR4, PT ;  /* 0x0000000407007c0c */ /* 0x000fe4000bf06270 */
[----:B------:R-:W-:-:S04]  /*b3c0*/  LOP3.LUT R23, R23, 0xfffffffe, RZ, 0xc0, !PT ;  /* 0xfffffffe17177812 */ /* 0x000fc800078ec0ff */
[----:B------:R-:W-:-:S04]  /*b3d0*/  LOP3.LUT R23, R23, 0xfffffffd, RZ, 0xc0, !PT ;  /* 0xfffffffd17177812 */ /* 0x000fc800078ec0ff */
[----:B------:R-:W-:-:S04]  /*b3e0*/  @P1 LOP3.LUT R23, R23, 0x2, RZ, 0xfc, !PT ;  /* 0x0000000217171812 */ /* 0x000fc800078efcff */
[----:B------:R-:W-:Y:S01]  /*b3f0*/  @P0 LOP3.LUT R23, R23, 0x1, RZ, 0xfc, !PT ;  /* 0x0000000117170812 */ /* 0x000fe200078efcff */
[----:B0-----:R-:W-:Y:S06]  /*b400*/  BRA.DIV UR5, `(.L_x_255) ;  /* 0x0000003e059c7947 */ /* 0x001fec000b800000 */
.L_x_321:
[----:B------:R-:W-:Y:S02]  /*b410*/  ISETP.GT.U32.AND P0, PT, R20, 0x5f, PT ;  /* 0x0000005f1400780c */ /* 0x000fe40003f04070 */
[----:B------:R-:W-:-:S11]  /*b420*/  LOP3.LUT R23, R23, 0xfffffff7, RZ, 0xc0, !PT ;  /* 0xfffffff717177812 */ /* 0x000fd600078ec0ff */
[----:B------:R-:W-:Y:S01]  /*b430*/  @P0 LOP3.LUT R23, R23, 0x8, RZ, 0xfc, !PT ;  /* 0x0000000817170812 */ /* 0x000fe200078efcff */
[----:B------:R-:W-:Y:S06]  /*b440*/  @!P3 BRA `(.L_x_256) ;  /* 0x000000000004b947 */ /* 0x000fec0003800000 */
[----:B------:R-:W-:Y:S01]  /*b450*/  BPT.TRAP 0x1 ;  /* 0x000000040000795c */ /* 0x000fe20000300000 */
.L_x_256:
[----:B------:R-:W-:Y:S01]  /*b460*/  SHF.R.S32.HI R5, RZ, 0x1f, R0 ;  /* 0x0000001fff057819 */ /* 0x000fe20000011400 */
[----:B------:R-:W-:Y:S01]  /*b470*/  ULDC.64 UR4, c[0x0][0x328] ;  /* 0x0000ca0000047ab9 */ /* 0x000fe20000000a00 */
[----:B------:R-:W-:Y:S01]  /*b480*/  ULDC.64 UR6, c[0x0][0x318] ;  /* 0x0000c60000067ab9 */ /* 0x000fe20000000a00 */
[----:B------:R-:W-:Y:S02]  /*b490*/  BSSY B0, `(.L_x_257) ;  /* 0x0000014000007945 */ /* 0x000fe40003800000 */
[----:B------:R-:W-:-:S04]  /*b4a0*/  IMAD R3, R5, UR4, RZ ;  /* 0x0000000405037c24 */ /* 0x000fc8000f8e02ff */
[C---:B------:R-:W-:Y:S02]  /*b4b0*/  IMAD R6, R0.reuse, UR5, R3 ;  /* 0x0000000500067c24 */ /* 0x040fe4000f8e0203 */
[----:B------:R-:W-:Y:S01]  /*b4c0*/  IMAD.WIDE.U32 R2, R0, UR4, RZ ;  /* 0x0000000400027c25 */ /* 0x000fe2000f8e00ff */
[----:B------:R-:W-:-:S03]  /*b4d0*/  ULDC.64 UR4, c[0x0][0x338] ;  /* 0x0000ce0000047ab9 */ /* 0x000fc60000000a00 */
[----:B------:R-:W-:Y:S01]  /*b4e0*/  IMAD.IADD R3, R3, 0x1, R6 ;  /* 0x0000000103037824 */ /* 0x000fe200078e0206 */
[----:B-----5:R-:W-:Y:S01]  /*b4f0*/  SHF.R.S32.HI R6, RZ, 0x1f, R4 ;  /* 0x0000001fff067819 */ /* 0x020fe20000011404 */
[----:B------:R-:W-:-:S04]  /*b500*/  IMAD.WIDE.U32 R2, R4, UR4, R2 ;  /* 0x0000000404027c25 */ /* 0x000fc8000f8e0002 */
[----:B------:R-:W-:-:S04]  /*b510*/  IMAD R7, R6, UR4, RZ ;  /* 0x0000000406077c24 */ /* 0x000fc8000f8e02ff */
[----:B------:R-:W-:Y:S01]  /*b520*/  IMAD R7, R4, UR5, R7 ;  /* 0x0000000504077c24 */ /* 0x000fe2000f8e0207 */
[----:B------:R-:W-:-:S04]  /*b530*/  ULDC.64 UR4, c[0x0][0x330] ;  /* 0x0000cc0000047ab9 */ /* 0x000fc80000000a00 */
[----:B------:R-:W-:Y:S01]  /*b540*/  IADD3 R3, R3, R7, RZ ;  /* 0x0000000703037210 */ /* 0x000fe20007ffe0ff */
[----:B------:R-:W-:Y:S02]  /*b550*/  IMAD R7, R27, 0x8, R22 ;  /* 0x000000081b077824 */ /* 0x000fe400078e0216 */
[----:B------:R-:W-:-:S04]  /*b560*/  IMAD.WIDE.U32 R2, R26, UR4, R2 ;  /* 0x000000041a027c25 */ /* 0x000fc8000f8e0002 */
[----:B------:R-:W-:Y:S01]  /*b570*/  IMAD R24, R26, UR5, R3 ;  /* 0x000000051a187c24 */ /* 0x000fe2000f8e0203 */
[----:B------:R-:W-:-:S04]  /*b580*/  LEA R18, P0, R2, UR6, 0x1 ;  /* 0x0000000602127c11 */ /* 0x000fc8000f8008ff */
[----:B------:R-:W-:Y:S02]  /*b590*/  LEA.HI.X R24, R2, UR7, R24, 0x1, P0 ;  /* 0x0000000702187c11 */ /* 0x000fe400080f0c18 */
[----:B------:R-:W-:-:S06]  /*b5a0*/  SHF.L.U32 R2, R28, 0x1f, RZ ;  /* 0x0000001f1c027819 */ /* 0x000fcc00000006ff */
[----:B------:R-:W0:Y:S02]  /*b5b0*/  SYNCS.PHASECHK.TRANS64.TRYWAIT P0, [R7+URZ+0x2a840], R2 ;  /* 0x02a84002070075a7 */ /* 0x000e24000800017f */
[----:B0-----:R-:W-:Y:S05]  /*b5c0*/  @!P0 BRA `(.L_x_258) ;  /* 0x0000003c005c8947 */ /* 0x001fea0003800000 */
.L_x_322:
[----:B------:R-:W-:Y:S05]  /*b5d0*/  BSYNC B0 ;  /* 0x0000000000007941 */ /* 0x000fea0003800000 */
.L_x_257:
[----:B------:R-:W1:Y:S01]  /*b5e0*/  S2R R8, SR_TID.X ;  /* 0x0000000000087919 */ /* 0x000e620000002100 */
[----:B------:R-:W-:Y:S01]  /*b5f0*/  ULDC.64 UR4, c[0x0][0x300] ;  /* 0x0000c00000047ab9 */ /* 0x000fe20000000a00 */
[----:B------:R-:W-:Y:S01]  /*b600*/  ULDC.64 UR6, c[0x0][0x2e8] ;  /* 0x0000ba0000067ab9 */ /* 0x000fe20000000a00 */
[----:B------:R-:W-:Y:S01]  /*b610*/  IMAD R5, R5, UR4, RZ ;  /* 0x0000000405057c24 */ /* 0x000fe2000f8e02ff */
[C---:B------:R-:W-:Y:S01]  /*b620*/  LOP3.LUT P4, RZ, R23.reuse, 0x4, RZ, 0xc0, !PT ;  /* 0x0000000417ff7812 */ /* 0x040fe2000788c0ff */
[C---:B0-----:R-:W-:Y:S01]  /*b630*/  IMAD.WIDE.U32 R2, R0.reuse, UR4, RZ ;  /* 0x0000000400027c25 */ /* 0x041fe2000f8e00ff */
[C---:B------:R-:W-:Y:S02]  /*b640*/  LOP3.LUT P3, RZ, R23.reuse, 0x2, RZ, 0xc0, !PT ;  /* 0x0000000217ff7812 */ /* 0x040fe4000786c0ff */
[----:B------:R-:W-:Y:S01]  /*b650*/  LOP3.LUT P2, RZ, R23, 0x1, RZ, 0xc0, !PT ;  /* 0x0000000117ff7812 */ /* 0x000fe2000784c0ff */
[----:B------:R-:W-:Y:S01]  /*b660*/  IMAD R5, R0, UR5, R5 ;  /* 0x0000000500057c24 */ /* 0x000fe2000f8e0205 */
[----:B------:R-:W-:-:S02]  /*b670*/  ULDC.64 UR4, c[0x0][0x310] ;  /* 0x0000c40000047ab9 */ /* 0x000fc40000000a00 */
[----:B------:R-:W-:Y:S02]  /*b680*/  IMAD R6, R6, UR4, RZ ;  /* 0x0000000406067c24 */ /* 0x000fe4000f8e02ff */
[----:B------:R-:W-:Y:S02]  /*b690*/  IMAD.IADD R3, R3, 0x1, R5 ;  /* 0x0000000103037824 */ /* 0x000fe400078e0205 */
[C---:B------:R-:W-:Y:S02]  /*b6a0*/  IMAD R6, R4.reuse, UR5, R6 ;  /* 0x0000000504067c24 */ /* 0x040fe4000f8e0206 */
[----:B------:R-:W-:Y:S01]  /*b6b0*/  IMAD.WIDE.U32 R2, R4, UR4, R2 ;  /* 0x0000000404027c25 */ /* 0x000fe2000f8e0002 */
[----:B------:R-:W-:-:S03]  /*b6c0*/  ULDC.64 UR4, c[0x0][0x308] ;  /* 0x0000c20000047ab9 */ /* 0x000fc60000000a00 */
[----:B------:R-:W-:Y:S02]  /*b6d0*/  IMAD.IADD R3, R3, 0x1, R6 ;  /* 0x0000000103037824 */ /* 0x000fe400078e0206 */
[----:B------:R-:W-:Y:S02]  /*b6e0*/  IMAD R6, R25, -0x60, R34 ;  /* 0xffffffa019067824 */ /* 0x000fe400078e0222 */
[----:B------:R-:W-:Y:S01]  /*b6f0*/  IMAD.WIDE.U32 R2, R26, UR4, R2 ;  /* 0x000000041a027c25 */ /* 0x000fe2000f8e0002 */
[----:B------:R-:W-:-:S03]  /*b700*/  UMOV UR4, 0xffffffff ;  /* 0xffffffff00047882 */ /* 0x000fc60000000000 */
[----:B------:R-:W-:Y:S01]  /*b710*/  IMAD R0, R26, UR5, R3 ;  /* 0x000000051a007c24 */ /* 0x000fe2000f8e0203 */
[----:B------:R-:W-:Y:S01]  /*b720*/  LEA R4, P0, R2, UR6, 0x1 ;  /* 0x0000000602047c11 */ /* 0x000fe2000f8008ff */
[----:B------:R-:W-:Y:S01]  /*b730*/  IMAD R5, R27, 0x4800, R32 ;  /* 0x000048001b057824 */ /* 0x000fe200078e0220 */
[----:B-1----:R-:W-:Y:S02]  /*b740*/  LOP3.LUT R8, R8, 0x7f, RZ, 0xc0, !PT ;  /* 0x0000007f08087812 */ /* 0x002fe400078ec0ff */
[----:B------:R-:W-:Y:S02]  /*b750*/  LEA.HI.X R0, R2, UR7, R0, 0x1, P0 ;  /* 0x0000000702007c11 */ /* 0x000fe400080f0c00 */
[----:B------:R-:W-:Y:S02]  /*b760*/  SHF.R.U32.HI R9, RZ, 0x3, R8 ;  /* 0x00000003ff097819 */ /* 0x000fe40000011608 */
[----:B------:R-:W0:Y:S03]  /*b770*/  S2R R8, SR_TID.X ;  /* 0x0000000000087919 */ /* 0x000e260000002100 */
[----:B------:R-:W-:-:S05]  /*b780*/  IMAD.IADD R6, R6, 0x1, -R9 ;  /* 0x0000000106067824 */ /* 0x000fca00078e0a09 */
[----:B------:R-:W-:Y:S01]  /*b790*/  ISETP.GE.AND P0, PT, R6, 0x1, PT ;  /* 0x000000010600780c */ /* 0x000fe20003f06270 */
[----:B0-----:R-:W-:-:S05]  /*b7a0*/  IMAD.SHL.U32 R9, R8, 0x8, RZ ;  /* 0x0000000808097824 */ /* 0x001fca00078e00ff */
[----:B------:R-:W-:Y:S01]  /*b7b0*/  LOP3.LUT R9, R9, 0x38, RZ, 0xc0, !PT ;  /* 0x0000003809097812 */ /* 0x000fe200078ec0ff */
[----:B------:R-:W-:Y:S06]  /*b7c0*/  BRA.DIV UR4, `(.L_x_259) ;  /* 0x0000003a04f07947 */ /* 0x000fec000b800000 */
[----:B------:R-:W0:Y:S01]  /*b7d0*/  SHFL.IDX PT, R3, R4, RZ, 0x181f ;  /* 0x00181fff04037589 */ /* 0x000e2200000e0000 */
[----:B------:R-:W-:-:S03]  /*b7e0*/  @P0 IMAD R8, R5, 0x2, R22 ;  /* 0x0000000205080824 */ /* 0x000fc600078e0216 */
[----:B------:R-:W1:Y:S01]  /*b7f0*/  SHFL.IDX PT, R2, R0, RZ, 0x181f ;  /* 0x00181fff00027589 */ /* 0x000e6200000e0000 */
[----:B0-----:R-:W-:-:S05]  /*b800*/  @P0 LEA R3, P1, R9, R3, 0x1 ;  /* 0x0000000309030211 */ /* 0x001fca00078208ff */
[----:B-1----:R-:W-:Y:S01]  /*b810*/  @P0 IMAD.X R2, RZ, RZ, R2, P1 ;  /* 0x000000ffff020224 */ /* 0x002fe200008e0602 */
[----:B------:R-:W-:-:S04]  /*b820*/  ISETP.GE.AND P1, PT, R6, 0x11, PT ;  /* 0x000000110600780c */ /* 0x000fc80003f26270 */
[----:B------:R-:W-:-:S04]  /*b830*/  @P0 LOP3.LUT R3, R3, R2, RZ, 0x3c, !PT ;  /* 0x0000000203030212 */ /* 0x000fc800078e3cff */
[----:B------:R-:W-:-:S04]  /*b840*/  @P0 LOP3.LUT R2, R3, R2, RZ, 0x3c, !PT ;  /* 0x0000000203020212 */ /* 0x000fc800078e3cff */
[----:B------:R-:W-:-:S05]  /*b850*/  @P0 LOP3.LUT R3, R3, R2, RZ, 0x3c, !PT ;  /* 0x0000000203030212 */ /* 0x000fca00078e3cff */
[----:B------:R-:W-:Y:S01]  /*b860*/  @!PT LDS RZ, [RZ] ;  /* 0x00000000fffff984 */ /* 0x000fe20000000800 */
[----:B------:R-:W-:Y:S04]  /*b870*/  @P0 LDGSTS.E.BYPASS.LTC128B.128 [R8+0x18400], desc[UR36][R2.64], !P4 ;  /* 0x1840000002080fae */ /* 0x000fe8000e101d64 */
[----:B------:R-:W-:Y:S04]  /*b880*/  @P0 LDGSTS.E.BYPASS.LTC128B.128 [R8+0x1b400], desc[UR36][R2.64+0x80], !P3 ;  /* 0x1b40008002080fae */ /* 0x000fe8000d901d64 */
[----:B------:R0:W-:Y:S04]  /*b890*/  @P0 LDGSTS.E.BYPASS.LTC128B.128 [R8+0x1e400], desc[UR36][R2.64+0x100], !P2 ;  /* 0x1e40010002080fae */ /* 0x0001e8000d101d64 */
[----:B0-----:R-:W0:Y:S01]  /*b8a0*/  SHFL.IDX PT, R3, R4, 0x1, 0x181f ;  /* 0x00381f0004037f89 */ /* 0x001e2200000e0000 */
[----:B------:R-:W-:-:S03]  /*b8b0*/  @P1 IMAD R8, R5, 0x2, R22 ;  /* 0x0000000205081824 */ /* 0x000fc600078e0216 */
[----:B------:R-:W1:Y:S01]  /*b8c0*/  SHFL.IDX PT, R2, R0, 0x1, 0x181f ;  /* 0x00381f0000027f89 */ /* 0x000e6200000e0000 */
[----:B0-----:R-:W-:-:S05]  /*b8d0*/  @P1 LEA R3, P0, R9, R3, 0x1 ;  /* 0x0000000309031211 */ /* 0x001fca00078008ff */
[----:B-1----:R-:W-:-:S05]  /*b8e0*/  @P1 IMAD.X R2, RZ, RZ, R2, P0 ;  /* 0x000000ffff021224 */ /* 0x002fca00000e0602 */
[----:B------:R-:W-:-:S04]  /*b8f0*/  @P1 LOP3.LUT R3, R3, R2, RZ, 0x3c, !PT ;  /* 0x0000000203031212 */ /* 0x000fc800078e3cff */
[----:B------:R-:W-:-:S04]  /*b900*/  @P1 LOP3.LUT R2, R3, R2, RZ, 0x3c, !PT ;  /* 0x0000000203021212 */ /* 0x000fc800078e3cff */
[----:B------:R-:W-:-:S05]  /*b910*/  @P1 LOP3.LUT R3, R3, R2, RZ, 0x3c, !PT ;  /* 0x0000000203031212 */ /* 0x000fca00078e3cff */
[----:B------:R-:W-:Y:S04]  /*b920*/  @P1 LDGSTS.E.BYPASS.LTC128B.128 [R8+0x18c00], desc[UR36][R2.64], !P4 ;  /* 0x18c0000002081fae */ /* 0x000fe8000e101d64 */
[----:B------:R-:W-:Y:S04]  /*b930*/  @P1 LDGSTS.E.BYPASS.LTC128B.128 [R8+0x1bc00], desc[UR36][R2.64+0x80], !P3 ;  /* 0x1bc0008002081fae */ /* 0x000fe8000d901d64 */
[----:B------:R0:W-:Y:S01]  /*b940*/  @P1 LDGSTS.E.BYPASS.LTC128B.128 [R8+0x1ec00], desc[UR36][R2.64+0x100], !P2 ;  /* 0x1ec0010002081fae */ /* 0x0001e2000d101d64 */
[----:B------:R-:W-:-:S03]  /*b950*/  ISETP.GE.AND P1, PT, R6, 0x21, PT ;  /* 0x000000210600780c */ /* 0x000fc60003f26270 */
[----:B0-----:R-:W0:Y:S10]  /*b960*/  SHFL.IDX PT, R3, R4, 0x2, 0x181f ;  /* 0x00581f0004037f89 */ /* 0x001e3400000e0000 */
[----:B------:R-:W-:Y:S01]  /*b970*/  @P1 LEA R8, R5, R22, 0x1 ;  /* 0x0000001605081211 */ /* 0x000fe200078e08ff */
        /* <DEDUP_REMOVED lines=11> */
[----:B------:R-:W-:Y:S01]  /*ba30*/  @P1 IMAD R8, R5, 0x2, R22 ;  /* 0x0000000205081824 */ /* 0x000fe200078e0216 */
        /* <DEDUP_REMOVED lines=12> */
[----:B------:R-:W1:Y:S04]  /*bb00*/  SHFL.IDX PT, R2, R0, 0x4, 0x181f ;  /* 0x00981f0000027f89 */ /* 0x000e6800000e0000 */
[----:B------:R-:W2:Y:S01]  /*bb10*/  SHFL.IDX PT, R0, R0, 0x5, 0x181f ;  /* 0x00b81f0000007f89 */ /* 0x000ea200000e0000 */
[----:B0-----:R-:W-:-:S05]  /*bb20*/  @P1 LEA R3, P0, R9, R3, 0x1 ;  /* 0x0000000309031211 */ /* 0x001fca00078008ff */
[----:B-1----:R-:W-:-:S05]  /*bb30*/  @P1 IMAD.X R2, RZ, RZ, R2, P0 ;  /* 0x000000ffff021224 */ /* 0x002fca00000e0602 */
[----:B------:R-:W-:-:S04]  /*bb40*/  @P1 LOP3.LUT R3, R3, R2, RZ, 0x3c, !PT ;  /* 0x0000000203031212 */ /* 0x000fc800078e3cff */
[----:B------:R-:W-:-:S04]  /*bb50*/  @P1 LOP3.LUT R2, R3, R2, RZ, 0x3c, !PT ;  /* 0x0000000203021212 */ /* 0x000fc800078e3cff */
[----:B------:R-:W-:-:S05]  /*bb60*/  @P1 LOP3.LUT R3, R3, R2, RZ, 0x3c, !PT ;  /* 0x0000000203031212 */ /* 0x000fca00078e3cff */
[----:B------:R-:W-:Y:S04]  /*bb70*/  @P1 LDGSTS.E.BYPASS.LTC128B.128 [R8+0x1a400], desc[UR36][R2.64], !P4 ;  /* 0x1a40000002081fae */ /* 0x000fe8000e101d64 */
[----:B------:R-:W-:Y:S04]  /*bb80*/  @P1 LDGSTS.E.BYPASS.LTC128B.128 [R8+0x1d400], desc[UR36][R2.64+0x80], !P3 ;  /* 0x1d40008002081fae */ /* 0x000fe8000d901d64 */
[----:B------:R0:W-:Y:S04]  /*bb90*/  @P1 LDGSTS.E.BYPASS.LTC128B.128 [R8+0x20400], desc[UR36][R2.64+0x100], !P2 ;  /* 0x2040010002081fae */ /* 0x0001e8000d101d64 */
[----:B0-2---:R0:W1:Y:S02]  /*bba0*/  SHFL.IDX PT, R2, R4, 0x5, 0x181f ;  /* 0x00b81f0004027f89 */ /* 0x00506400000e0000 */
.L_x_336:
[----:B------:R-:W-:-:S13]  /*bbb0*/  ISETP.GE.AND P0, PT, R6, 0x51, PT ;  /* 0x000000510600780c */ /* 0x000fda0003f06270 */
[----:B-1----:R-:W-:Y:S01]  /*bbc0*/  @P0 LEA R2, P1, R9, R2, 0x1 ;  /* 0x0000000209020211 */ /* 0x002fe200078208ff */
[----:B------:R-:W-:-:S04]  /*bbd0*/  @P0 IMAD R5, R5, 0x2, R22 ;  /* 0x0000000205050824 */ /* 0x000fc800078e0216 */
[----:B------:R-:W-:-:S05]  /*bbe0*/  @P0 IMAD.X R3, RZ, RZ, R0, P1 ;  /* 0x000000ffff030224 */ /* 0x000fca00008e0600 */
[----:B------:R-:W-:Y:S01]  /*bbf0*/  @!PT LDS RZ, [RZ] ;  /* 0x00000000fffff984 */ /* 0x000fe20000000800 */
[----:B------:R-:W-:Y:S01]  /*bc00*/  @!PT LDS RZ, [RZ] ;  /* 0x00000000fffff984 */ /* 0x000fe20000000800 */
[----:B------:R-:W-:Y:S01]  /*bc10*/  @!PT LDS RZ, [RZ] ;  /* 0x00000000fffff984 */ /* 0x000fe20000000800 */
[----:B------:R1:W-:Y:S04]  /*bc20*/  @P0 LDGSTS.E.BYPASS.LTC128B.128 [R5+0x1ac00], desc[UR36][R2.64], !P4 ;  /* 0x1ac0000002050fae */ /* 0x0003e8000e101d64 */
[----:B------:R1:W-:Y:S04]  /*bc30*/  @P0 LDGSTS.E.BYPASS.LTC128B.128 [R5+0x1dc00], desc[UR36][R2.64+0x80], !P3 ;  /* 0x1dc0008002050fae */ /* 0x0003e8000d901d64 */
[----:B------:R1:W-:Y:S01]  /*bc40*/  @P0 LDGSTS.E.BYPASS.LTC128B.128 [R5+0x20c00], desc[UR36][R2.64+0x100], !P2 ;  /* 0x20c0010002050fae */ /* 0x0003e2000d101d64 */
[----:B------:R-:W-:Y:S01]  /*bc50*/  PLOP3.LUT P0, PT, PT, PT, PT, 0x80, 0x0 ;  /* 0x000000000000781c */ /* 0x000fe20003f0f070 */
[----:B------:R-:W-:-:S12]  /*bc60*/  NOP ;  /* 0x0000000000007918 */ /* 0x000fd80000000000 */
.L_x_260:
[----:B------:R-:W-:Y:S02]  /*bc70*/  PLOP3.LUT P1, PT, P1, P0, PT, 0xa2, 0x0 ;  /* 0x000000000000781c */ /* 0x000fe40000f21472 */
[----:B------:R-:W-:-:S08]  /*bc80*/  @P0 R2UR P1, UR4, R7 ;  /* 0x00000000070402ca */ /* 0x000fd00000020000 */
[----:B------:R-:W-:-:S05]  /*bc90*/  @P0 PLOP3.LUT P0, PT, P1, PT, PT, 0x80, 0x0 ;  /* 0x000000000000081c */ /* 0x000fca0000f0f070 */
[----:B------:R-:W-:Y:S01]  /*bca0*/  @!P1 SYNCS.ARRIVE.TRANS64.RED.A0T1 RZ, [UR4+0x2a830], RZ ;  /* 0x02a830ffffff99a7 */ /* 0x000fe20008200404 */
[----:B------:R-:W-:Y:S07]  /*bcb0*/  @!P1 ARRIVES.LDGSTSBAR.64.TRANSCNT [UR4+0x2a830] ;  /* 0x02a83000ff0099b0 */ /* 0x000fee0008000a84 */
[----:B------:R-:W-:Y:S05]  /*bcc0*/  @P0 BRA.U.ANY `(.L_x_260) ;  /* 0xfffffffd00e80947 */ /* 0x000fea000393ffff */
[----:B------:R-:W-:Y:S01]  /*bcd0*/  NOP ;  /* 0x0000000000007918 */ /* 0x000fe20000000000 */
[----:B------:R-:W-:-:S13]  /*bce0*/  LOP3.LUT P2, RZ, R23, 0x10, RZ, 0xc0, !PT ;  /* 0x0000001017ff7812 */ /* 0x000fda000784c0ff */
[----:B------:R-:W-:Y:S05]  /*bcf0*/  @!P2 BRA `(.L_x_261) ;  /* 0x000000000004a947 */ /* 0x000fea0003800000 */
[----:B------:R-:W-:Y:S01]  /*bd00*/  BPT.TRAP 0x1 ;  /* 0x000000040000795c */ /* 0x000fe20000300000 */
.L_x_261:
[----:B------:R2:W5:Y:S01]  /*bd10*/  LDL.LU R0, [R1+0x4] ;  /* 0x0000040001007983 */ /* 0x0005620000300800 */
[----:B------:R-:W-:Y:S01]  /*bd20*/  LOP3.LUT P0, RZ, R23, 0x40, RZ, 0xc0, !PT ;  /* 0x0000004017ff7812 */ /* 0x000fe2000780c0ff */
[----:B------:R2:W-:-:S12]  /*bd30*/  SYNCS.ARRIVE.TRANS64.A1T0 RZ, [R7+URZ+0x2a830], RZ ;  /* 0x02a830ff07ff79a7 */ /* 0x0005d8000810003f */
[----:B------:R-:W-:Y:S05]  /*bd40*/  WARPSYNC.ALL ;  /* 0x0000000000007948 */ /* 0x000fea0003800000 */
[----:B------:R-:W-:Y:S01]  /*bd50*/  ULDC.64 UR4, c[0x0][0x298] ;  /* 0x0000a60000047ab9 */ /* 0x000fe20000000a00 */
[----:B-1----:R-:W-:Y:S01]  /*bd60*/  VIADD R2, R22, 0xc400 ;  /* 0x0000c40016027836 */ /* 0x002fe20000000000 */
[----:B------:R-:W-:Y:S01]  /*bd70*/  SEL R30, R30, RZ, !P0 ;  /* 0x000000ff1e1e7207 */ /* 0x000fe20004000000 */
[----:B0-----:R-:W-:Y:S01]  /*bd80*/  IMAD.WIDE.U32 R4, R35, UR4, RZ ;  /* 0x0000000423047c25 */ /* 0x001fe2000f8e00ff */
[----:B------:R-:W-:Y:S01]  /*bd90*/  BSSY B6, `(.L_x_262) ;  /* 0x000001b000067945 */ /* 0x000fe20003800000 */
[----:B------:R-:W-:Y:S01]  /*bda0*/  BAR.SYNC.DEFER_BLOCKING 0x8, 0x180 ;  /* 0x0206000000007b1d */ /* 0x000fe20000010000 */
[----:B-----5:R-:W-:-:S02]  /*bdb0*/  SEL R0, R0, RZ, !P0 ;  /* 0x000000ff00007207 */ /* 0x020fc40004000000 */
[----:B------:R-:W-:-:S03]  /*bdc0*/  LOP3.LUT P0, RZ, R2, 0x3ff, RZ, 0xc0, !PT ;  /* 0x000003ff02ff7812 */ /* 0x000fc6000780c0ff */
[----:B------:R0:W-:Y:S04]  /*bdd0*/  STL [R1+0x4], R0 ;  /* 0x0000040001007387 */ /* 0x0001e80000100800 */
[----:B------:R1:W-:Y:S01]  /*bde0*/  STL.64 [R1+0x8], R4 ;  /* 0x0000080401007387 */ /* 0x0003e20000100a00 */
[----:B0-----:R-:W-:-:S05]  /*bdf0*/  SHF.R.S32.HI R0, RZ, 0x1f, R35 ;  /* 0x0000001fff007819 */ /* 0x001fca0000011423 */
[----:B------:R-:W-:-:S04]  /*be00*/  IMAD R0, R0, UR4, RZ ;  /* 0x0000000400007c24 */ /* 0x000fc8000f8e02ff */
[----:B------:R-:W-:-:S04]  /*be10*/  IMAD R0, R35, UR5, R0 ;  /* 0x0000000523007c24 */ /* 0x000fc8000f8e0200 */
[----:B------:R-:W-:Y:S01]  /*be20*/  IMAD.IADD R35, R5, 0x1, R0 ;  /* 0x0000000105237824 */ /* 0x000fe200078e0200 */
[----:B-1----:R-:W-:Y:S06]  /*be30*/  @!P0 BRA `(.L_x_263) ;  /* 0x0000000000408947 */ /* 0x002fec0003800000 */
[----:B------:R-:W-:Y:S01]  /*be40*/  MOV R2, 0x0 ;  /* 0x0000000000027802 */ /* 0x000fe20000000f00 */
[----:B------:R-:W-:Y:S01]  /*be50*/  ULDC.64 UR6, c[0x4][0x90] ;  /* 0x0100240000067ab9 */ /* 0x000fe20000000a00 */
[----:B------:R-:W-:Y:S01]  /*be60*/  ULDC.64 UR8, c[0x4][0x98] ;  /* 0x0100260000087ab9 */ /* 0x000fe20000000a00 */
[----:B------:R-:W-:Y:S01]  /*be70*/  ULDC.64 UR4, c[0x4][0x20] ;  /* 0x0100080000047ab9 */ /* 0x000fe20000000a00 */
[----:B------:R-:W-:Y:S01]  /*be80*/  IMAD.U32 R4, RZ, RZ, UR6 ;  /* 0x00000006ff047e24 */ /* 0x000fe2000f8e00ff */
[----:B------:R-:W-:Y:S01]  /*be90*/  MOV R6, UR8 ;  /* 0x0000000800067c02 */ /* 0x000fe20008000f00 */
[----:B------:R-:W0:Y:S01]  /*bea0*/  LDC.64 R2, c[0x4][R2] ;  /* 0x0100000002027b82 */ /* 0x000e220000000a00 */
[----:B------:R-:W-:Y:S02]  /*beb0*/  IMAD.U32 R5, RZ, RZ, UR7 ;  /* 0x00000007ff057e24 */ /* 0x000fe4000f8e00ff */
[----:B--2---:R-:W-:Y:S02]  /*bec0*/  IMAD.U32 R7, RZ, RZ, UR9 ;  /* 0x00000009ff077e24 */ /* 0x004fe4000f8e00ff */
[----:B------:R-:W-:-:S02]  /*bed0*/  IMAD.U32 R10, RZ, RZ, UR4 ;  /* 0x00000004ff0a7e24 */ /* 0x000fc4000f8e00ff */
[----:B------:R-:W-:Y:S02]  /*bee0*/  IMAD.U32 R11, RZ, RZ, UR5 ;  /* 0x00000005ff0b7e24 */ /* 0x000fe4000f8e00ff */
[----:B------:R-:W-:Y:S02]  /*bef0*/  IMAD.MOV.U32 R8, RZ, RZ, 0x70 ;  /* 0x00000070ff087424 */ /* 0x000fe400078e00ff */
[----:B------:R-:W-:Y:S02]  /*bf00*/  IMAD.MOV.U32 R12, RZ, RZ, 0x1 ;  /* 0x00000001ff0c7424 */ /* 0x000fe400078e00ff */
[----:B------:R-:W-:-:S07]  /*bf10*/  IMAD.MOV.U32 R13, RZ, RZ, RZ ;  /* 0x000000ffff0d7224 */ /* 0x000fce00078e00ff */
[----:B------:R-:W-:-:S07]  /*bf20*/  LEPC R20, `(.L_x_263) ;  /* 0x000000001014794e */ /* 0x000fce0000000000 */
[----:B0-----:R-:W-:Y:S05]  /*bf30*/  CALL.ABS.NOINC R2 ;  /* 0x0000000002007343 */ /* 0x001fea0003c00000 */
.L_x_263:
[----:B------:R-:W-:Y:S05]  /*bf40*/  BSYNC B6 ;  /* 0x0000000000067941 */ /* 0x000fea0003800000 */
.L_x_262:
[----:B------:R-:W3:Y:S01]  /*bf50*/  LDL.LU R20, [R1+0x4] ;  /* 0x0000040001147983 */ /* 0x000ee20000300800 */
[----:B------:R-:W0:Y:S01]  /*bf60*/  LDC R6, c[0x0][0x448] ;  /* 0x00011200ff067b82 */ /* 0x000e220000000800 */
[----:B------:R-:W-:Y:S02]  /*bf70*/  ULDC.64 UR4, c[0x0][0x2d8] ;  /* 0x0000b60000047ab9 */ /* 0x000fe40000000a00 */
[----:B------:R-:W4:Y:S01]  /*bf80*/  LDL.LU.64 R2, [R1+0x8] ;  /* 0x0000080001027983 */ /* 0x000f220000300a00 */
[----:B------:R-:W-:-:S03]  /*bf90*/  SHF.L.U32 R4, R17, 0x7, RZ ;  /* 0x0000000711047819 */ /* 0x000fc600000006ff */
[----:B------:R1:W5:Y:S01]  /*bfa0*/  LDL R17, [R1+0x10] ;  /* 0x0000100001117983 */ /* 0x0003620000100800 */
[----:B0-----:R-:W-:Y:S01]  /*bfb0*/  ISETP.NE.AND P0, PT, R6, 0x1, PT ;  /* 0x000000010600780c */ /* 0x001fe20003f05270 */
[----:B------:R-:W0:Y:S02]  /*bfc0*/  S2R R11, SR_TID.X ;  /* 0x00000000000b7919 */ /* 0x000e240000002100 */
[----:B0-----:R-:W-:-:S05]  /*bfd0*/  IMAD.SHL.U32 R9, R11, 0x8, RZ ;  /* 0x000000080b097824 */ /* 0x001fca00078e00ff */
[----:B------:R-:W-:Y:S01]  /*bfe0*/  LOP3.LUT R9, R9, 0x38, RZ, 0xc0, !PT ;  /* 0x0000003809097812 */ /* 0x000fe200078ec0ff */
[----:B---3--:R-:W-:Y:S02]  /*bff0*/  IMAD.MOV.U32 R21, RZ, RZ, R20 ;  /* 0x000000ffff157224 */ /* 0x008fe400078e0014 */
[----:B------:R-:W0:Y:S01]  /*c000*/  S2R R20, SR_TID.X ;  /* 0x0000000000147919 */ /* 0x000e220000002100 */
[----:B----4-:R-:W-:Y:S02]  /*c010*/  IMAD.MOV.U32 R3, RZ, RZ, R35 ;  /* 0x000000ffff037224 */ /* 0x010fe400078e0023 */
[----:B------:R-:W-:-:S04]  /*c020*/  IMAD.WIDE.U32 R2, R26, UR4, R2 ;  /* 0x000000041a027c25 */ /* 0x000fc8000f8e0002 */
[----:B------:R-:W-:Y:S01]  /*c030*/  IMAD R3, R26, UR5, R3 ;  /* 0x000000051a037c24 */ /* 0x000fe2000f8e0203 */
[----:B------:R-:W-:Y:S02]  /*c040*/  ULDC.64 UR4, c[0x0][0x2e0] ;  /* 0x0000b80000047ab9 */ /* 0x000fe40000000a00 */
[----:B------:R-:W-:Y:S02]  /*c050*/  IMAD R5, R21, UR4, RZ ;  /* 0x0000000415057c24 */ /* 0x000fe4000f8e02ff */
[----:B------:R-:W-:-:S04]  /*c060*/  IMAD.WIDE.U32 R2, R30, UR4, R2 ;  /* 0x000000041e027c25 */ /* 0x000fc8000f8e0002 */
[----:B------:R-:W-:Y:S01]  /*c070*/  IMAD R0, R30, UR5, R5 ;  /* 0x000000051e007c24 */ /* 0x000fe2000f8e0205 */
[----:B------:R-:W-:Y:S01]  /*c080*/  ULDC.64 UR4, c[0x0][0x2d0] ;  /* 0x0000b40000047ab9 */ /* 0x000fe20000000a00 */
[----:B------:R-:W3:Y:S02]  /*c090*/  @P0 LDC R5, c[0x0][0x44c] ;  /* 0x00011300ff050b82 */ /* 0x000ee40000000800 */
[----:B------:R-:W-:-:S06]  /*c0a0*/  IMAD.IADD R3, R3, 0x1, R0 ;  /* 0x0000000103037824 */ /* 0x000fcc00078e0200 */
[----:B------:R-:W4:Y:S01]  /*c0b0*/  @P0 LDC R0, c[0x0][0x450] ;  /* 0x00011400ff000b82 */ /* 0x000f220000000800 */
[C---:B0-----:R-:W-:Y:S01]  /*c0c0*/  LOP3.LUT R21, R20.reuse, 0x7f, RZ, 0xc0, !PT ;  /* 0x0000007f14157812 */ /* 0x041fe200078ec0ff */
[----:B------:R-:W-:-:S03]  /*c0d0*/  IMAD.SHL.U32 R20, R20, 0x10, RZ ;  /* 0x0000001014147824 */ /* 0x000fc600078e00ff */
[----:B------:R-:W-:-:S04]  /*c0e0*/  SHF.R.U32.HI R21, RZ, 0x3, R21 ;  /* 0x00000003ff157819 */ /* 0x000fc80000011615 */
[----:B------:R-:W-:-:S04]  /*c0f0*/  LOP3.LUT R20, R21, 0x70, R20, 0xf8, !PT ;  /* 0x0000007015147812 */ /* 0x000fc800078ef814 */
[----:B--2---:R-:W-:-:S05]  /*c100*/  LOP3.LUT R7, R20, R4, RZ, 0xfc, !PT ;  /* 0x0000000414077212 */ /* 0x004fca00078efcff */
[----:B---3--:R-:W-:-:S04]  /*c110*/  @P0 IMAD.HI.U32 R8, R7, R5, RZ ;  /* 0x0000000507080227 */ /* 0x008fc800078e00ff */
[----:B------:R-:W-:Y:S01]  /*c120*/  IMAD.MOV.U32 R5, RZ, RZ, R7 ;  /* 0x000000ffff057224 */ /* 0x000fe200078e0007 */
[----:B----4-:R-:W-:-:S05]  /*c130*/  @P0 SHF.R.U32.HI R5, RZ, R0, R8 ;  /* 0x00000000ff050219 */ /* 0x010fca0000011608 */
[----:B------:R-:W-:-:S04]  /*c140*/  IMAD.MOV R0, RZ, RZ, -R5 ;  /* 0x000000ffff007224 */ /* 0x000fc800078e0a05 */
[----:B------:R-:W-:Y:S01]  /*c150*/  IMAD R0, R6, R0, R7 ;  /* 0x0000000006007224 */ /* 0x000fe200078e0207 */
[----:B------:R-:W-:Y:S01]  /*c160*/  SHF.R.S32.HI R7, RZ, 0x1f, R5 ;  /* 0x0000001fff077819 */ /* 0x000fe20000011405 */
[----:B------:R-:W-:-:S04]  /*c170*/  IMAD.WIDE.U32 R2, R5, UR4, R2 ;  /* 0x0000000405027c25 */ /* 0x000fc8000f8e0002 */
[----:B------:R-:W-:-:S04]  /*c180*/  IMAD R7, R7, UR4, RZ ;  /* 0x0000000407077c24 */ /* 0x000fc8000f8e02ff */
[----:B------:R-:W-:Y:S01]  /*c190*/  IMAD R7, R5, UR5, R7 ;  /* 0x0000000505077c24 */ /* 0x000fe2000f8e0207 */
[----:B------:R-:W-:Y:S01]  /*c1a0*/  SHF.R.S32.HI R5, RZ, 0x1f, R0 ;  /* 0x0000001fff057819 */ /* 0x000fe20000011400 */
[----:B------:R-:W-:Y:S02]  /*c1b0*/  ULDC.64 UR4, c[0x0][0x2c8] ;  /* 0x0000b20000047ab9 */ /* 0x000fe40000000a00 */
[----:B------:R-:W-:Y:S02]  /*c1c0*/  IMAD.IADD R3, R3, 0x1, R7 ;  /* 0x0000000103037824 */ /* 0x000fe400078e0207 */
[----:B------:R-:W-:Y:S02]  /*c1d0*/  IMAD R5, R5, UR4, RZ ;  /* 0x0000000405057c24 */ /* 0x000fe4000f8e02ff */
[----:B------:R-:W-:Y:S02]  /*c1e0*/  IMAD.SHL.U32 R21, R11, 0x8, RZ ;  /* 0x000000080b157824 */ /* 0x000fe400078e00ff */
[----:B------:R-:W-:-:S02]  /*c1f0*/  IMAD R5, R0, UR5, R5 ;  /* 0x0000000500057c24 */ /* 0x000fc4000f8e0205 */
[----:B------:R-:W-:Y:S01]  /*c200*/  IMAD.WIDE.U32 R2, R0, UR4, R2 ;  /* 0x0000000400027c25 */ /* 0x000fe2000f8e0002 */
[----:B------:R-:W-:Y:S01]  /*c210*/  ULDC.64 UR4, c[0x0][0x280] ;  /* 0x0000a00000047ab9 */ /* 0x000fe20000000a00 */
[----:B------:R-:W-:Y:S02]  /*c220*/  LOP3.LUT R21, R21, 0x38, RZ, 0xc0, !PT ;  /* 0x0000003815157812 */ /* 0x000fe400078ec0ff */
[----:B------:R-:W-:Y:S01]  /*c230*/  IMAD.IADD R5, R3, 0x1, R5 ;  /* 0x0000000103057824 */ /* 0x000fe200078e0205 */
[----:B------:R-:W-:Y:S01]  /*c240*/  LEA R0, P0, R2, UR4, 0x1 ;  /* 0x0000000402007c11 */ /* 0x000fe2000f8008ff */
[----:B------:R-:W-:Y:S01]  /*c250*/  ULDC UR4, c[0x0][0x2b8] ;  /* 0x0000ae0000047ab9 */ /* 0x000fe20000000800 */
[----:B------:R-:W-:Y:S02]  /*c260*/  LOP3.LUT R20, R11, 0x7f, RZ, 0xc0, !PT ;  /* 0x0000007f0b147812 */ /* 0x000fe400078ec0ff */
[C---:B------:R-:W-:Y:S02]  /*c270*/  LOP3.LUT R10, R21.reuse, 0x40, RZ, 0xfc, !PT ;  /* 0x00000040150a7812 */ /* 0x040fe400078efcff */
[----:B------:R-:W-:-:S02]  /*c280*/  LOP3.LUT R11, R21, 0x80, RZ, 0xfc, !PT ;  /* 0x00000080150b7812 */ /* 0x000fc400078efcff */
[----:B------:R-:W-:Y:S01]  /*c290*/  LEA.HI.X R5, R2, UR5, R5, 0x1, P0 ;  /* 0x0000000502057c11 */ /* 0x000fe200080f0c05 */
[----:B------:R-:W-:Y:S01]  /*c2a0*/  UMOV UR5, 0xffffffff ;  /* 0xffffffff00057882 */ /* 0x000fe20000000000 */
[----:B------:R-:W-:Y:S02]  /*c2b0*/  ISETP.GE.AND P3, PT, R9, UR4, PT ;  /* 0x0000000409007c0c */ /* 0x000fe4000bf66270 */
[----:B------:R-:W-:Y:S02]  /*c2c0*/  ISETP.GE.AND P2, PT, R10, UR4, PT ;  /* 0x000000040a007c0c */ /* 0x000fe4000bf46270 */
[----:B------:R-:W-:Y:S02]  /*c2d0*/  ISETP.GE.AND P0, PT, R11, UR4, PT ;  /* 0x000000040b007c0c */ /* 0x000fe4000bf06270 */
[----:B------:R-:W-:Y:S01]  /*c2e0*/  SHF.R.U32.HI R10, RZ, 0x3, R20 ;  /* 0x00000003ff0a7819 */ /* 0x000fe20000011614 */
[----:B-1----:R-:W-:Y:S10]  /*c2f0*/  BRA.DIV UR5, `(.L_x_264) ;  /* 0x0000003a05587947 */ /* 0x002ff4000b800000 */
[----:B------:R-:W0:Y:S01]  /*c300*/  SHFL.IDX PT, R14, R0, RZ, 0x181f ;  /* 0x00181fff000e7589 */ /* 0x000e2200000e0000 */
[----:B-----5:R-:W-:Y:S02]  /*c310*/  IMAD R6, R17, R6, RZ ;  /* 0x0000000611067224 */ /* 0x020fe400078e02ff */
[----:B------:R-:W-:Y:S01]  /*c320*/  IMAD.IADD R4, R10, 0x1, R4 ;  /* 0x000000010a047824 */ /* 0x000fe200078e0204 */
[----:B------:R-:W1:Y:S03]  /*c330*/  SHFL.IDX PT, R2, R5, RZ, 0x181f ;  /* 0x00181fff05027589 */ /* 0x000e6600000e0000 */
[C---:B------:R-:W-:Y:S01]  /*c340*/  VIADD R7, R4.reuse, 0x10 ;  /* 0x0000001004077836 */ /* 0x040fe20000000000 */
[----:B------:R-:W-:-:S13]  /*c350*/  ISETP.GE.AND P1, PT, R4, R6, PT ;  /* 0x000000060400720c */ /* 0x000fda0003f26270 */
[----:B0-----:R-:W-:-:S05]  /*c360*/  @!P1 LEA R14, P4, R9, R14, 0x1 ;  /* 0x0000000e090e9211 */ /* 0x001fca00078808ff */
[----:B-1----:R-:W-:Y:S02]  /*c370*/  @!P1 IMAD.X R3, RZ, RZ, R2, P4 ;  /* 0x000000ffff039224 */ /* 0x002fe400020e0602 */
[----:B------:R-:W-:Y:S02]  /*c380*/  @!P1 IMAD.MOV.U32 R2, RZ, RZ, R14 ;  /* 0x000000ffff029224 */ /* 0x000fe400078e000e */
[----:B------:R-:W0:Y:S04]  /*c390*/  SHFL.IDX PT, R14, R0, 0x1, 0x181f ;  /* 0x00381f00000e7f89 */ /* 0x000e2800000e0000 */
[----:B------:R-:W-:Y:S04]  /*c3a0*/  @!P1 LDGSTS.E.BYPASS.LTC128B.128 [R33+0xc400], desc[UR36][R2.64], !P3 ;  /* 0x0c40000002219fae */ /* 0x000fe8000d901d64 */
[----:B------:R-:W-:Y:S04]  /*c3b0*/  @!P1 LDGSTS.E.BYPASS.LTC128B.128 [R33+0x10400], desc[UR36][R2.64+0x80], !P2 ;  /* 0x1040008002219fae */ /* 0x000fe8000d101d64 */
[----:B------:R1:W-:Y:S01]  /*c3c0*/  @!P1 LDGSTS.E.BYPASS.LTC128B.128 [R33+0x14400], desc[UR36][R2.64+0x100], !P0 ;  /* 0x1440010002219fae */ /* 0x0003e2000c101d64 */
[----:B------:R-:W-:-:S03]  /*c3d0*/  ISETP.GE.AND P1, PT, R7, R6, PT ;  /* 0x000000060700720c */ /* 0x000fc60003f26270 */
[----:B-1----:R-:W1:Y:S10]  /*c3e0*/  SHFL.IDX PT, R2, R5, 0x1, 0x181f ;  /* 0x00381f0005027f89 */ /* 0x002e7400000e0000 */
[----:B0-----:R-:W-:-:S04]  /*c3f0*/  @!P1 LEA R14, P4, R9, R14, 0x1 ;  /* 0x0000000e090e9211 */ /* 0x001fc800078808ff */
[----:B-1----:R-:W-:Y:S01]  /*c400*/  @!P1 IADD3.X R7, RZ, R2, RZ, P4, !PT ;  /* 0x00000002ff079210 */ /* 0x002fe200027fe4ff */
[----:B------:R-:W-:Y:S02]  /*c410*/  @!P1 IMAD.MOV.U32 R2, RZ, RZ, R14 ;  /* 0x000000ffff029224 */ /* 0x000fe400078e000e */
[----:B------:R-:W0:Y:S02]  /*c420*/  SHFL.IDX PT, R14, R0, 0x2, 0x181f ;  /* 0x00581f00000e7f89 */ /* 0x000e2400000e0000 */
[----:B------:R-:W-:Y:S02]  /*c430*/  @!P1 IMAD.MOV.U32 R3, RZ, RZ, R7 ;  /* 0x000000ffff039224 */ /* 0x000fe400078e0007 */
[----:B------:R-:W-:-:S03]  /*c440*/  VIADD R7, R4, 0x20 ;  /* 0x0000002004077836 */ /* 0x000fc60000000000 */
[----:B------:R-:W-:Y:S04]  /*c450*/  @!P1 LDGSTS.E.BYPASS.LTC128B.128 [R33+0xcc00], desc[UR36][R2.64], !P3 ;  /* 0x0cc0000002219fae */ /* 0x000fe8000d901d64 */
[----:B------:R-:W-:Y:S04]  /*c460*/  @!P1 LDGSTS.E.BYPASS.LTC128B.128 [R33+0x10c00], desc[UR36][R2.64+0x80], !P2 ;  /* 0x10c0008002219fae */ /* 0x000fe8000d101d64 */
[----:B------:R1:W-:Y:S01]  /*c470*/  @!P1 LDGSTS.E.BYPASS.LTC128B.128 [R33+0x14c00], desc[UR36][R2.64+0x100], !P0 ;  /* 0x14c0010002219fae */ /* 0x0003e2000c101d64 */
[----:B------:R-:W-:-:S03]  /*c480*/  ISETP.GE.AND P1, PT, R7, R6, PT ;  /* 0x000000060700720c */ /* 0x000fc60003f26270 */
[----:B-1----:R-:W1:Y:S10]  /*c490*/  SHFL.IDX PT, R2, R5, 0x2, 0x181f ;  /* 0x00581f0005027f89 */ /* 0x002e7400000e0000 */
[----:B0-----:R-:W-:-:S05]  /*c4a0*/  @!P1 LEA R14, P4, R9, R14, 0x1 ;  /* 0x0000000e090e9211 */ /* 0x001fca00078808ff */
[----:B-1----:R-:W-:Y:S02]  /*c4b0*/  @!P1 IMAD.X R7, RZ, RZ, R2, P4 ;  /* 0x000000ffff079224 */ /* 0x002fe400020e0602 */
[----:B------:R-:W-:Y:S02]  /*c4c0*/  @!P1 IMAD.MOV.U32 R2, RZ, RZ, R14 ;  /* 0x000000ffff029224 */ /* 0x000fe400078e000e */
[----:B------:R-:W-:Y:S01]  /*c4d0*/  @!P1 IMAD.MOV.U32 R3, RZ, RZ, R7 ;  /* 0x000000ffff039224 */ /* 0x000fe200078e0007 */
[----:B------:R-:W0:Y:S01]  /*c4e0*/  SHFL.IDX PT, R14, R0, 0x3, 0x181f ;  /* 0x00781f00000e7f89 */ /* 0x000e2200000e0000 */
        /* <DEDUP_REMOVED lines=11> */
[----:B------:R-:W-:-:S03]  /*c5a0*/  IADD3 R7, R4, 0x40, RZ ;  /* 0x0000004004077810 */ /* 0x000fc60007ffe0ff */
        /* <DEDUP_REMOVED lines=27> */
[----:B0-----:R-:W-:Y:S01]  /*c760*/  @!P1 LEA R14, P4, R9, R14, 0x1 ;  /* 0x0000000e090e9211 */ /* 0x001fe200078808ff */
[----:B------:R-:W0:Y:S04]  /*c770*/  SHFL.IDX PT, R5, R5, 0x7, 0x181f ;  /* 0x00f81f0005057f89 */ /* 0x000e2800000e0000 */
[----:B-1----:R-:W-:-:S02]  /*c780*/  @!P1 IMAD.X R7, RZ, RZ, R2, P4 ;  /* 0x000000ffff079224 */ /* 0x002fc400020e0602 */
[----:B------:R-:W-:Y:S02]  /*c790*/  @!P1 IMAD.MOV.U32 R2, RZ, RZ, R14 ;  /* 0x000000ffff029224 */ /* 0x000fe400078e000e */
[----:B------:R1:W2:Y:S01]  /*c7a0*/  SHFL.IDX PT, R14, R0, 0x7, 0x181f ;  /* 0x00f81f00000e7f89 */ /* 0x0002a200000e0000 */
[----:B------:R-:W-:-:S05]  /*c7b0*/  @!P1 MOV R3, R7 ;  /* 0x0000000700039202 */ /* 0x000fca0000000f00 */
[----:B------:R1:W-:Y:S04]  /*c7c0*/  @!P1 LDGSTS.E.BYPASS.LTC128B.128 [R33+0xf400], desc[UR36][R2.64], !P3 ;  /* 0x0f40000002219fae */ /* 0x0003e8000d901d64 */
[----:B------:R1:W-:Y:S04]  /*c7d0*/  @!P1 LDGSTS.E.BYPASS.LTC128B.128 [R33+0x13400], desc[UR36][R2.64+0x80], !P2 ;  /* 0x1340008002219fae */ /* 0x0003e8000d101d64 */
[----:B0-----:R1:W-:Y:S02]  /*c7e0*/  @!P1 LDGSTS.E.BYPASS.LTC128B.128 [R33+0x17400], desc[UR36][R2.64+0x100], !P0 ;  /* 0x1740010002219fae */ /* 0x0013e4000c101d64 */
.L_x_353:
[----:B-1----:R-:W-:Y:S01]  /*c7f0*/  VIADD R3, R4, 0x70 ;  /* 0x0000007004037836 */ /* 0x002fe20000000000 */
[----:B------:R-:W-:Y:S04]  /*c800*/  BSSY B0, `(.L_x_265) ;  /* 0x000000b000007945 */ /* 0x000fe80003800000 */
[----:B------:R-:W-:-:S13]  /*c810*/  ISETP.GE.AND P1, PT, R3, R6, PT ;  /* 0x000000060300720c */ /* 0x000fda0003f26270 */
[----:B------:R-:W-:Y:S05]  /*c820*/  @P1 BRA `(.L_x_266) ;  /* 0x0000000000201947 */ /* 0x000fea0003800000 */
[----:B--2---:R-:W-:-:S05]  /*c830*/  LEA R2, P1, R9, R14, 0x1 ;  /* 0x0000000e09027211 */ /* 0x004fca00078208ff */
[----:B------:R-:W-:-:S05]  /*c840*/  IMAD.X R3, RZ, RZ, R5, P1 ;  /* 0x000000ffff037224 */ /* 0x000fca00008e0605 */
[----:B------:R-:W-:Y:S01]  /*c850*/  @!PT LDS RZ, [RZ] ;  /* 0x00000000fffff984 */ /* 0x000fe20000000800 */
[----:B------:R-:W-:Y:S01]  /*c860*/  @!PT LDS RZ, [RZ] ;  /* 0x00000000fffff984 */ /* 0x000fe20000000800 */
[----:B------:R-:W-:Y:S01]  /*c870*/  @!PT LDS RZ, [RZ] ;  /* 0x00000000fffff984 */ /* 0x000fe20000000800 */
[----:B------:R0:W-:Y:S04]  /*c880*/  LDGSTS.E.BYPASS.LTC128B.128 [R33+0xfc00], desc[UR36][R2.64], !P3 ;  /* 0x0fc0000002217fae */ /* 0x0001e8000d901d64 */
[----:B------:R0:W-:Y:S04]  /*c890*/  LDGSTS.E.BYPASS.LTC128B.128 [R33+0x13c00], desc[UR36][R2.64+0x80], !P2 ;  /* 0x13c0008002217fae */ /* 0x0001e8000d101d64 */
[----:B------:R0:W-:Y:S02]  /*c8a0*/  LDGSTS.E.BYPASS.LTC128B.128 [R33+0x17c00], desc[UR36][R2.64+0x100], !P0 ;  /* 0x17c0010002217fae */ /* 0x0001e4000c101d64 */
.L_x_266:
[----:B------:R-:W-:Y:S05]  /*c8b0*/  BSYNC B0 ;  /* 0x0000000000007941 */ /* 0x000fea0003800000 */
.L_x_265:
[----:B------:R-:W-:Y:S01]  /*c8c0*/  NOP ;  /* 0x0000000000007918 */ /* 0x000fe20000000000 */
[----:B------:R-:W-:-:S13]  /*c8d0*/  PLOP3.LUT P0, PT, PT, PT, PT, 0x80, 0x0 ;  /* 0x000000000000781c */ /* 0x000fda0003f0f070 */
.L_x_267:
[----:B------:R-:W-:Y:S02]  /*c8e0*/  PLOP3.LUT P1, PT, P1, P0, PT, 0xa2, 0x0 ;  /* 0x000000000000781c */ /* 0x000fe40000f21472 */
[----:B------:R-:W-:-:S08]  /*c8f0*/  @P0 R2UR P1, UR4, R22 ;  /* 0x00000000160402ca */ /* 0x000fd00000020000 */
[----:B------:R-:W-:-:S05]  /*c900*/  @P0 PLOP3.LUT P0, PT, P1, PT, PT, 0x80, 0x0 ;  /* 0x000000000000081c */ /* 0x000fca0000f0f070 */
[----:B------:R-:W-:Y:S01]  /*c910*/  @!P1 SYNCS.ARRIVE.TRANS64.RED.A0T1 RZ, [UR4+0x2a800], RZ ;  /* 0x02a800ffffff99a7 */ /* 0x000fe20008200404 */
[----:B------:R-:W-:Y:S07]  /*c920*/  @!P1 ARRIVES.LDGSTSBAR.64.TRANSCNT [UR4+0x2a800] ;  /* 0x02a80000ff0099b0 */ /* 0x000fee0008000a84 */
[----:B------:R-:W-:Y:S05]  /*c930*/  @P0 BRA.U.ANY `(.L_x_267) ;  /* 0xfffffffd00e80947 */ /* 0x000fea000393ffff */
[----:B0-----:R-:W3:Y:S04]  /*c940*/  LDL.LU R3, [R1+0x18] ;  /* 0x0000180001037983 */ /* 0x001ee80000300800 */
[----:B------:R-:W4:Y:S01]  /*c950*/  LDL.LU R2, [R1+0x14] ;  /* 0x0000140001027983 */ /* 0x000f220000300800 */
[----:B---3--:R-:W-:-:S05]  /*c960*/  VIADD R3, R3, 0x1 ;  /* 0x0000000103037836 */ /* 0x008fca0000000000 */
[----:B------:R-:W-:Y:S01]  /*c970*/  LEA.HI R0, R3, R3, RZ, 0x1 ;  /* 0x0000000303007211 */ /* 0x000fe200078f08ff */
[----:B------:R0:W-:Y:S03]  /*c980*/  STL [R1+0x18], R3 ;  /* 0x0000180301007387 */ /* 0x0001e60000100800 */
[----:B------:R-:W-:-:S05]  /*c990*/  LOP3.LUT R0, R0, 0xfffffffe, RZ, 0xc0, !PT ;  /* 0xfffffffe00007812 */ /* 0x000fca00078ec0ff */
[----:B0-----:R-:W-:Y:S02]  /*c9a0*/  IMAD.IADD R3, R3, 0x1, -R0 ;  /* 0x0000000103037824 */ /* 0x001fe400078e0a00 */
[----:B----4-:R-:W-:-:S03]  /*c9b0*/  VIADD R0, R2, 0xfffffffe ;  /* 0xfffffffe02007836 */ /* 0x010fc60000000000 */
[----:B------:R-:W-:Y:S01]  /*c9c0*/  SHF.L.U32 R3, R3, 0x1f, RZ ;  /* 0x0000001f03037819 */ /* 0x000fe200000006ff */
[----:B------:R-:W-:Y:S01]  /*c9d0*/  NOP ;  /* 0x0000000000007918 */ /* 0x000fe20000000000 */
[----:B------:R0:W-:Y:S01]  /*c9e0*/  SYNCS.ARRIVE.TRANS64.A1T0 RZ, [R22+URZ+0x2a800], RZ ;  /* 0x02a800ff16ff79a7 */ /* 0x0001e2000810003f */
[----:B------:R-:W-:Y:S01]  /*c9f0*/  BSSY B0, `(.L_x_268) ;  /* 0x0000003000007945 */ /* 0x000fe20003800000 */
[----:B------:R-:W1:Y:S03]  /*ca00*/  SYNCS.PHASECHK.TRANS64.TRYWAIT P0, [R22+URZ+0x2a820], R3 ;  /* 0x02a82003160075a7 */ /* 0x000e66000800017f */
[----:B01----:R-:W-:Y:S05]  /*ca10*/  @!P0 BRA `(.L_x_269) ;  /* 0x0000003c002c8947 */ /* 0x003fea0003800000 */
.L_x_354:
[----:B------:R-:W-:Y:S05]  /*ca20*/  BSYNC B0 ;  /* 0x0000000000007941 */ /* 0x000fea0003800000 */
.L_x_268:
[----:B------:R-:W-:Y:S01]  /*ca30*/  ISETP.GE.AND P0, PT, R0, R36, PT ;  /* 0x000000240000720c */ /* 0x000fe20003f06270 */
[----:B------:R-:W-:-:S12]  /*ca40*/  BSSY B0, `(.L_x_270) ;  /* 0x00000f6000007945 */ /* 0x000fd80003800000 */
[----:B------:R-:W-:Y:S05]  /*ca50*/  @!P0 BRA `(.L_x_271) ;  /* 0x0000000c00d08947 */ /* 0x000fea0003800000 */
[----:B------:R-:W-:Y:S02]  /*ca60*/  IMAD.MOV.U32 R17, RZ, RZ, R28 ;  /* 0x000000ffff117224 */ /* 0x000fe400078e001c */
[----:B------:R-:W-:Y:S02]  /*ca70*/  IMAD.MOV.U32 R10, RZ, RZ, R27 ;  /* 0x000000ffff0a7224 */ /* 0x000fe400078e001b */
[----:B------:R-:W-:-:S07]  /*ca80*/  IMAD.MOV.U32 R30, RZ, RZ, R25 ;  /* 0x000000ffff1e7224 */ /* 0x000fce00078e0019 */
.L_x_284:
[----:B------:R-:W3:Y:S01]  /*ca90*/  LDL R8, [R1] ;  /* 0x0000000001087983 */ /* 0x000ee20000100800 */
[----:B------:R-:W1:Y:S01]  /*caa0*/  S2R R2, SR_TID.X ;  /* 0x0000000000027919 */ /* 0x000e620000002100 */
[----:B0-----:R-:W0:Y:S01]  /*cab0*/  S2R R3, SR_TID.X ;  /* 0x0000000000037919 */ /* 0x001e220000002100 */
[----:B-1----:R-:W-:-:S04]  /*cac0*/  LOP3.LUT R2, R2, 0x7f, RZ, 0xc0, !PT ;  /* 0x0000007f02027812 */ /* 0x002fc800078ec0ff */
[----:B------:R-:W-:Y:S01]  /*cad0*/  SHF.R.U32.HI R4, RZ, 0x3, R2 ;  /* 0x00000003ff047819 */ /* 0x000fe20000011602 */
[----:B0-----:R-:W-:Y:S01]  /*cae0*/  IMAD.SHL.U32 R3, R3, 0x10, RZ ;  /* 0x0000001003037824 */ /* 0x001fe200078e00ff */
[----:B------:R-:W0:Y:S04]  /*caf0*/  LDC R2, c[0x0][0x430] ;  /* 0x00010c00ff027b82 */ /* 0x000e280000000800 */
[----:B------:R-:W-:-:S04]  /*cb00*/  LOP3.LUT R3, R4, 0x70, R3, 0xf8, !PT ;  /* 0x0000007004037812 */ /* 0x000fc800078ef803 */
[----:B------:R-:W-:Y:S01]  /*cb10*/  ISETP.GT.U32.AND P2, PT, R3, 0x5f, PT ;  /* 0x0000005f0300780c */ /* 0x000fe20003f44070 */
[----:B------:R-:W-:-:S12]  /*cb20*/  IMAD R7, R0, 0x60, R37 ;  /* 0x0000006000077824 */ /* 0x000fd800078e0225 */
[----:B------:R-:W1:Y:S01]  /*cb30*/  @!P2 LDC.64 R4, c[0x0][0x428] ;  /* 0x00010a00ff04ab82 */ /* 0x000e620000000a00 */
[----:B0-----:R-:W-:-:S13]  /*cb40*/  ISETP.NE.AND P0, PT, R2, 0x1, PT ;  /* 0x000000010200780c */ /* 0x001fda0003f05270 */
[----:B------:R-:W0:Y:S08]  /*cb50*/  @P0 LDC R6, c[0x0][0x434] ;  /* 0x00010d00ff060b82 */ /* 0x000e300000000800 */
[----:B------:R-:W4:Y:S01]  /*cb60*/  @P0 LDC R2, c[0x0][0x438] ;  /* 0x00010e00ff020b82 */ /* 0x000f220000000800 */
[----:B------:R-:W-:-:S04]  /*cb70*/  IMAD.IADD R7, R3, 0x1, R7 ;  /* 0x0000000103077824 */ /* 0x000fc800078e0207 */
[----:B0-----:R-:W-:Y:S01]  /*cb80*/  @P0 IMAD.HI.U32 R3, R7, R6, RZ ;  /* 0x0000000607030227 */ /* 0x001fe200078e00ff */
[----:B------:R-:W-:-:S04]  /*cb90*/  MOV R6, R7 ;  /* 0x0000000700067202 */ /* 0x000fc80000000f00 */
[----:B----4-:R-:W-:-:S04]  /*cba0*/  @P0 SHF.R.U32.HI R6, RZ, R2, R3 ;  /* 0x00000002ff060219 */ /* 0x010fc80000011603 */
[--C-:B------:R-:W-:Y:S01]  /*cbb0*/  @!P2 SHF.R.S32.HI R3, RZ, 0x1f, R6.reuse ;  /* 0x0000001fff03a819 */ /* 0x100fe20000011406 */
[----:B------:R-:W-:-:S04]  /*cbc0*/  @!P2 IMAD.MOV.U32 R2, RZ, RZ, R6 ;  /* 0x000000ffff02a224 */ /* 0x000fc800078e0006 */
[----:B-1----:R-:W-:-:S04]  /*cbd0*/  @!P2 IMAD.WIDE.U32 R2, R31, R4, R2 ;  /* 0x000000041f02a225 */ /* 0x002fc800078e0002 */
[----:B---3--:R-:W-:-:S04]  /*cbe0*/  @!P2 IMAD R8, R8, R4, RZ ;  /* 0x000000040808a224 */ /* 0x008fc800078e02ff */
[----:B------:R-:W-:Y:S02]  /*cbf0*/  @!P2 IMAD R8, R31, R5, R8 ;  /* 0x000000051f08a224 */ /* 0x000fe400078e0208 */
[----:B------:R-:W0:Y:S02]  /*cc00*/  @!P2 LDC.64 R4, c[0x0][0x418] ;  /* 0x00010600ff04ab82 */ /* 0x000e240000000a00 */
[----:B------:R-:W-:Y:S01]  /*cc10*/  @!P2 IMAD.IADD R8, R8, 0x1, R3 ;  /* 0x000000010808a824 */ /* 0x000fe200078e0203 */
[----:B0-----:R-:W-:-:S04]  /*cc20*/  @!P2 LEA R4, P0, R2, R4, 0x2 ;  /* 0x000000040204a211 */ /* 0x001fc800078010ff */
[----:B------:R-:W-:Y:S01]  /*cc30*/  @!P2 LEA.HI.X R5, R2, R5, R8, 0x2, P0 ;  /* 0x000000050205a211 */ /* 0x000fe200000f1408 */
[----:B------:R-:W-:-:S06]  /*cc40*/  IMAD.MOV.U32 R8, RZ, RZ, RZ ;  /* 0x000000ffff087224 */ /* 0x000fcc00078e00ff */
[----:B------:R0:W5:Y:S01]  /*cc50*/  @!P2 LDG.E R8, desc[UR36][R4.64] ;  /* 0x000000240408a981 */ /* 0x000162000c1e1900 */
[----:B------:R-:W-:Y:S01]  /*cc60*/  LOP3.LUT P1, RZ, R23, 0x10, RZ, 0xc0, !PT ;  /* 0x0000001017ff7812 */ /* 0x000fe2000782c0ff */
[----:B------:R-:W-:Y:S01]  /*cc70*/  VIADD R27, R10, 0x1 ;  /* 0x000000010a1b7836 */ /* 0x000fe20000000000 */
[----:B------:R-:W-:Y:S05]  /*cc80*/  YIELD ;  /* 0x0000000000007946 */ /* 0x000fea0003800000 */
[----:B------:R-:W-:Y:S01]  /*cc90*/  ISETP.NE.AND P0, PT, R27, 0x2, PT ;  /* 0x000000021b00780c */ /* 0x000fe20003f05270 */
[----:B------:R-:W-:Y:S01]  /*cca0*/  IMAD.MOV R2, RZ, RZ, -R6 ;  /* 0x000000ffff027224 */ /* 0x000fe200078e0a06 */
[----:B------:R-:W-:-:S02]  /*ccb0*/  ULDC UR4, c[0x0][0x430] ;  /* 0x00010c0000047ab9 */ /* 0x000fc40000000800 */
[----:B------:R-:W-:Y:S01]  /*ccc0*/  SEL R28, RZ, 0x1, P0 ;  /* 0x00000001ff1c7807 */ /* 0x000fe20000000000 */
[----:B------:R-:W-:Y:S01]  /*ccd0*/  IMAD R7, R2, UR4, R7 ;  /* 0x0000000402077c24 */ /* 0x000fe2000f8e0207 */
[----:B------:R-:W-:Y:S01]  /*cce0*/  SEL R27, R27, RZ, P0 ;  /* 0x000000ff1b1b7207 */ /* 0x000fe20000000000 */
[----:B------:R-:W-:Y:S01]  /*ccf0*/  IMAD.MOV.U32 R25, RZ, RZ, R0 ;  /* 0x000000ffff197224 */ /* 0x000fe200078e0000 */
[----:B------:R-:W-:Y:S01]  /*cd00*/  LOP3.LUT R28, R17, R28, RZ, 0x3c, !PT ;  /* 0x0000001c111c7212 */ /* 0x000fe200078e3cff */
[----:B0-----:R-:W-:Y:S06]  /*cd10*/  @!P1 BRA `(.L_x_272) ;  /* 0x0000000000049947 */ /* 0x001fec0003800000 */
[----:B------:R-:W-:Y:S01]  /*cd20*/  BPT.TRAP 0x1 ;  /* 0x000000040000795c */ /* 0x000fe20000300000 */
.L_x_272:
[----:B------:R-:W-:Y:S01]  /*cd30*/  IMAD R6, R27, 0x8, R22 ;  /* 0x000000081b067824 */ /* 0x000fe200078e0216 */
[----:B------:R-:W-:Y:S01]  /*cd40*/  SHF.L.U32 R3, R28, 0x1f, RZ ;  /* 0x0000001f1c037819 */ /* 0x000fe200000006ff */
[----:B------:R-:W-:Y:S03]  /*cd50*/  BSSY B1, `(.L_x_273) ;  /* 0x0000003000017945 */ /* 0x000fe60003800000 */
[----:B------:R-:W0:Y:S02]  /*cd60*/  SYNCS.PHASECHK.TRANS64.TRYWAIT P0, [R6+URZ+0x2a840], R3 ;  /* 0x02a84003060075a7 */ /* 0x000e24000800017f */
[----:B0-----:R-:W-:Y:S05]  /*cd70*/  @!P0 BRA `(.L_x_274) ;  /* 0x0000003800688947 */ /* 0x001fea0003800000 */
.L_x_355:
[----:B------:R-:W-:Y:S05]  /*cd80*/  BSYNC B1 ;  /* 0x0000000000017941 */ /* 0x000fea0003800000 */
.L_x_273:
[----:B------:R-:W-:Y:S01]  /*cd90*/  SHF.R.S32.HI R20, RZ, 0x1f, R7 ;  /* 0x0000001fff147819 */ /* 0x000fe20000011407 */
[----:B------:R-:W-:Y:S01]  /*cda0*/  ULDC.64 UR4, c[0x0][0x300] ;  /* 0x0000c00000047ab9 */ /* 0x000fe20000000a00 */
[----:B-----5:R-:W-:Y:S01]  /*cdb0*/  SHF.R.S32.HI R21, RZ, 0x1f, R8 ;  /* 0x0000001fff157819 */ /* 0x020fe20000011408 */
[----:B0-----:R-:W-:Y:S01]  /*cdc0*/  IMAD.WIDE.U32 R2, R7, UR4, RZ ;  /* 0x0000000407027c25 */ /* 0x001fe2000f8e00ff */
[----:B------:R-:W-:Y:S01]  /*cdd0*/  ULDC.64 UR6, c[0x0][0x2e8] ;  /* 0x0000ba0000067ab9 */ /* 0x000fe20000000a00 */
[C---:B------:R-:W-:Y:S02]  /*cde0*/  LOP3.LUT P3, RZ, R23.reuse, 0x4, RZ, 0xc0, !PT ;  /* 0x0000000417ff7812 */ /* 0x040fe4000786c0ff */
[----:B------:R-:W-:Y:S01]  /*cdf0*/  IMAD R0, R20, UR4, RZ ;  /* 0x0000000414007c24 */ /* 0x000fe2000f8e02ff */
[----:B------:R-:W-:Y:S01]  /*ce00*/  LOP3.LUT P2, RZ, R23, 0x2, RZ, 0xc0, !PT ;  /* 0x0000000217ff7812 */ /* 0x000fe2000784c0ff */
[----:B------:R-:W-:Y:S01]  /*ce10*/  IMAD R4, R27, 0x4800, R32 ;  /* 0x000048001b047824 */ /* 0x000fe200078e0220 */
[----:B------:R-:W-:Y:S01]  /*ce20*/  LOP3.LUT P1, RZ, R23, 0x1, RZ, 0xc0, !PT ;  /* 0x0000000117ff7812 */ /* 0x000fe2000782c0ff */
[----:B------:R-:W-:Y:S01]  /*ce30*/  IMAD R0, R7, UR5, R0 ;  /* 0x0000000507007c24 */ /* 0x000fe2000f8e0200 */
[----:B------:R-:W-:-:S03]  /*ce40*/  ULDC.64 UR4, c[0x0][0x310] ;  /* 0x0000c40000047ab9 */ /* 0x000fc60000000a00 */
[----:B------:R-:W-:Y:S02]  /*ce50*/  IMAD.IADD R3, R3, 0x1, R0 ;  /* 0x0000000103037824 */ /* 0x000fe400078e0200 */
[----:B------:R-:W-:Y:S02]  /*ce60*/  IMAD R0, R21, UR4, RZ ;  /* 0x0000000415007c24 */ /* 0x000fe4000f8e02ff */
[----:B------:R-:W-:-:S04]  /*ce70*/  IMAD.WIDE.U32 R2, R8, UR4, R2 ;  /* 0x0000000408027c25 */ /* 0x000fc8000f8e0002 */
[----:B------:R-:W-:Y:S01]  /*ce80*/  IMAD R0, R8, UR5, R0 ;  /* 0x0000000508007c24 */ /* 0x000fe2000f8e0200 */
[----:B------:R-:W-:-:S03]  /*ce90*/  ULDC.64 UR4, c[0x0][0x308] ;  /* 0x0000c20000047ab9 */ /* 0x000fc60000000a00 */
[----:B------:R-:W-:Y:S02]  /*cea0*/  IMAD.IADD R3, R3, 0x1, R0 ;  /* 0x0000000103037824 */ /* 0x000fe400078e0200 */
[----:B------:R-:W-:Y:S01]  /*ceb0*/  IMAD.WIDE.U32 R2, R26, UR4, R2 ;  /* 0x000000041a027c25 */ /* 0x000fe2000f8e0002 */
[----:B------:R-:W-:-:S03]  /*cec0*/  UMOV UR4, 0xffffffff ;  /* 0xffffffff00047882 */ /* 0x000fc60000000000 */
[----:B------:R-:W-:Y:S01]  /*ced0*/  IMAD R5, R26, UR5, R3 ;  /* 0x000000051a057c24 */ /* 0x000fe2000f8e0203 */
[----:B------:R-:W-:-:S04]  /*cee0*/  LEA R9, P0, R2, UR6, 0x1 ;  /* 0x0000000602097c11 */ /* 0x000fc8000f8008ff */
[----:B------:R-:W-:Y:S01]  /*cef0*/  LEA.HI.X R5, R2, UR7, R5, 0x1, P0 ;  /* 0x0000000702057c11 */ /* 0x000fe200080f0c05 */
[----:B------:R-:W-:Y:S08]  /*cf00*/  BRA.DIV UR4, `(.L_x_275) ;  /* 0x0000003a04187947 */ /* 0x000ff0000b800000 */
[----:B------:R-:W0:Y:S01]  /*cf10*/  S2R R3, SR_TID.X ;  /* 0x0000000000037919 */ /* 0x000e220000002100 */
[----:B------:R-:W-:Y:S01]  /*cf20*/  IMAD R4, R4, 0x2, R22 ;  /* 0x0000000204047824 */ /* 0x000fe200078e0216 */
[----:B------:R-:W1:Y:S04]  /*cf30*/  SHFL.IDX PT, R2, R9, RZ, 0x181f ;  /* 0x00181fff09027589 */ /* 0x000e6800000e0000 */
[----:B------:R-:W-:Y:S01]  /*cf40*/  SHFL.IDX PT, R35, R5, 0x2, 0x181f ;  /* 0x00581f0005237f89 */ /* 0x000fe200000e0000 */
[----:B0-----:R-:W-:-:S03]  /*cf50*/  IMAD.SHL.U32 R11, R3, 0x8, RZ ;  /* 0x00000008030b7824 */ /* 0x001fc600078e00ff */
[----:B------:R-:W0:Y:S02]  /*cf60*/  SHFL.IDX PT, R3, R5, RZ, 0x181f ;  /* 0x00181fff05037589 */ /* 0x000e2400000e0000 */
[----:B------:R-:W-:-:S04]  /*cf70*/  LOP3.LUT R11, R11, 0x38, RZ, 0xc0, !PT ;  /* 0x000000380b0b7812 */ /* 0x000fc800078ec0ff */
[----:B------:R-:W-:-:S04]  /*cf80*/  SHF.L.U32 R0, R11, 0x1, RZ ;  /* 0x000000010b007819 */ /* 0x000fc800000006ff */
[----:B-1----:R-:W-:-:S05]  /*cf90*/  IADD3 R2, P0, R2, R0, RZ ;  /* 0x0000000002027210 */ /* 0x002fca0007f1e0ff */
[----:B0-----:R-:W-:-:S05]  /*cfa0*/  IMAD.X R3, RZ, RZ, R3, P0 ;  /* 0x000000ffff037224 */ /* 0x001fca00000e0603 */
[----:B------:R-:W-:Y:S04]  /*cfb0*/  LDGSTS.E.BYPASS.LTC128B.128 [R4+0x18400], desc[UR36][R2.64], !P3 ;  /* 0x1840000002047fae */ /* 0x000fe8000d901d64 */
[----:B------:R-:W-:Y:S04]  /*cfc0*/  LDGSTS.E.BYPASS.LTC128B.128 [R4+0x1b400], desc[UR36][R2.64+0x80], !P2 ;  /* 0x1b40008002047fae */ /* 0x000fe8000d101d64 */
[----:B------:R0:W-:Y:S04]  /*cfd0*/  LDGSTS.E.BYPASS.LTC128B.128 [R4+0x1e400], desc[UR36][R2.64+0x100], !P1 ;  /* 0x1e40010002047fae */ /* 0x0001e8000c901d64 */
[----:B0-----:R-:W0:Y:S04]  /*cfe0*/  SHFL.IDX PT, R2, R9, 0x1, 0x181f ;  /* 0x00381f0009027f89 */ /* 0x001e2800000e0000 */
[----:B------:R-:W1:Y:S01]  /*cff0*/  SHFL.IDX PT, R3, R5, 0x1, 0x181f ;  /* 0x00381f0005037f89 */ /* 0x000e6200000e0000 */
[----:B0-----:R-:W-:-:S05]  /*d000*/  IADD3 R2, P0, R2, R0, RZ ;  /* 0x0000000002027210 */ /* 0x001fca0007f1e0ff */
[----:B-1----:R-:W-:-:S05]  /*d010*/  IMAD.X R3, RZ, RZ, R3, P0 ;  /* 0x000000ffff037224 */ /* 0x002fca00000e0603 */
[----:B------:R-:W-:Y:S04]  /*d020*/  LDGSTS.E.BYPASS.LTC128B.128 [R4+0x18c00], desc[UR36][R2.64], !P3 ;  /* 0x18c0000002047fae */ /* 0x000fe8000d901d64 */
[----:B------:R-:W-:Y:S04]  /*d030*/  LDGSTS.E.BYPASS.LTC128B.128 [R4+0x1bc00], desc[UR36][R2.64+0x80], !P2 ;  /* 0x1bc0008002047fae */ /* 0x000fe8000d101d64 */
[----:B------:R0:W-:Y:S04]  /*d040*/  LDGSTS.E.BYPASS.LTC128B.128 [R4+0x1ec00], desc[UR36][R2.64+0x100], !P1 ;  /* 0x1ec0010002047fae */ /* 0x0001e8000c901d64 */
[----:B0-----:R-:W0:Y:S02]  /*d050*/  SHFL.IDX PT, R2, R9, 0x2, 0x181f ;  /* 0x00581f0009027f89 */ /* 0x001e2400000e0000 */
[----:B0-----:R-:W-:-:S05]  /*d060*/  IADD3 R2, P0, R2, R0, RZ ;  /* 0x0000000002027210 */ /* 0x001fca0007f1e0ff */
[----:B------:R-:W-:Y:S02]  /*d070*/  IMAD.X R3, RZ, RZ, R35, P0 ;  /* 0x000000ffff037224 */ /* 0x000fe400000e0623 */
[----:B------:R-:W-:Y:S04]  /*d080*/  SHFL.IDX PT, R35, R5, 0x3, 0x181f ;  /* 0x00781f0005237f89 */ /* 0x000fe800000e0000 */
        /* <DEDUP_REMOVED lines=13> */
[----:B------:R0:W1:Y:S04]  /*d160*/  SHFL.IDX PT, R35, R5, 0x5, 0x181f ;  /* 0x00b81f0005237f89 */ /* 0x00006800000e0000 */
[----:B------:R-:W-:Y:S04]  /*d170*/  LDGSTS.E.BYPASS.LTC128B.128 [R4+0x1a400], desc[UR36][R2.64], !P3 ;  /* 0x1a40000002047fae */ /* 0x000fe8000d901d64 */
[----:B------:R-:W-:Y:S04]  /*d180*/  LDGSTS.E.BYPASS.LTC128B.128 [R4+0x1d400], desc[UR36][R2.64+0x80], !P2 ;  /* 0x1d40008002047fae */ /* 0x000fe8000d101d64 */
[----:B------:R3:W-:Y:S04]  /*d190*/  LDGSTS.E.BYPASS.LTC128B.128 [R4+0x20400], desc[UR36][R2.64+0x100], !P1 ;  /* 0x2040010002047fae */ /* 0x0007e8000c901d64 */
[----:B-1-3--:R0:W3:Y:S02]  /*d1a0*/  SHFL.IDX PT, R2, R9, 0x5, 0x181f ;  /* 0x00b81f0009027f89 */ /* 0x00a0e400000e0000 */
.L_x_369:
[----:B---3--:R-:W-:-:S05]  /*d1b0*/  IADD3 R2, P0, R2, R0, RZ ;  /* 0x0000000002027210 */ /* 0x008fca0007f1e0ff */
        /* <DEDUP_REMOVED lines=9> */
.L_x_276:
        /* <DEDUP_REMOVED lines=10> */
.L_x_277:
[----:B------:R3:W-:Y:S01]  /*d2f0*/  SYNCS.ARRIVE.TRANS64.A1T0 RZ, [R6+URZ+0x2a830], RZ ;  /* 0x02a830ff06ff79a7 */ /* 0x0007e2000810003f */
[----:B------:R-:W-:Y:S05]  /*d300*/  @!P2 BRA `(.L_x_278) ;  /* 0x000000000004a947 */ /* 0x000fea0003800000 */
[----:B------:R-:W-:Y:S01]  /*d310*/  BPT.TRAP 0x1 ;  /* 0x000000040000795c */ /* 0x000fe20000300000 */
.L_x_278:
[----:B-1----:R-:W-:Y:S01]  /*d320*/  SHF.L.U32 R2, R17, 0x1f, RZ ;  /* 0x0000001f11027819 */ /* 0x002fe200000006ff */
[----:B------:R-:W-:Y:S01]  /*d330*/  IMAD R4, R10, 0x8, R22 ;  /* 0x000000080a047824 */ /* 0x000fe200078e0216 */
[----:B------:R-:W-:Y:S03]  /*d340*/  BSSY B1, `(.L_x_279) ;  /* 0x0000003000017945 */ /* 0x000fe60003800000 */
[----:B------:R-:W1:Y:S02]  /*d350*/  SYNCS.PHASECHK.TRANS64.TRYWAIT P0, [R4+URZ+0x2a860], R2 ;  /* 0x02a86002040075a7 */ /* 0x000e64000800017f */
[----:B-1----:R-:W-:Y:S05]  /*d360*/  @!P0 BRA `(.L_x_280) ;  /* 0x0000003800dc8947 */ /* 0x002fea0003800000 */
.L_x_370:
[----:B------:R-:W-:Y:S05]  /*d370*/  BSYNC B1 ;  /* 0x0000000000017941 */ /* 0x000fea0003800000 */
.L_x_279:
[----:B------:R-:W4:Y:S01]  /*d380*/  S2R R3, SR_TID.X ;  /* 0x0000000000037919 */ /* 0x000f220000002100 */
[----:B------:R-:W-:Y:S01]  /*d390*/  UMOV UR4, 0xffffffff ;  /* 0xffffffff00047882 */ /* 0x000fe20000000000 */
[----:B---3--:R-:W-:Y:S01]  /*d3a0*/  IMAD R6, R30, -0x60, R34 ;  /* 0xffffffa01e067824 */ /* 0x008fe200078e0222 */
[----:B------:R-:W-:Y:S01]  /*d3b0*/  LOP3.LUT P0, RZ, R29, 0x2, RZ, 0xc0, !PT ;  /* 0x000000021dff7812 */ /* 0x000fe2000780c0ff */
[----:B0-----:R-:W-:Y:S01]  /*d3c0*/  IMAD R5, R10, 0x3000, R32 ;  /* 0x000030000a057824 */ /* 0x001fe200078e0220 */
[----:B----4-:R-:W-:-:S04]  /*d3d0*/  LOP3.LUT R3, R3, 0x7f, RZ, 0xc0, !PT ;  /* 0x0000007f03037812 */ /* 0x010fc800078ec0ff */
[----:B------:R-:W-:-:S05]  /*d3e0*/  SHF.R.U32.HI R3, RZ, 0x3, R3 ;  /* 0x00000003ff037819 */ /* 0x000fca0000011603 */
[----:B------:R-:W-:Y:S01]  /*d3f0*/  IMAD.IADD R6, R6, 0x1, -R3 ;  /* 0x0000000106067824 */ /* 0x000fe200078e0a03 */
[----:B------:R-:W-:Y:S06]  /*d400*/  BRA.DIV UR4, `(.L_x_281) ;  /* 0x0000003a04c87947 */ /* 0x000fec000b800000 */
[----:B-1----:R-:W0:Y:S01]  /*d410*/  SHFL.IDX PT, R2, R18, RZ, 0x181f ;  /* 0x00181fff12027589 */ /* 0x002e2200000e0000 */
[----:B------:R-:W-:-:S03]  /*d420*/  LEA R5, R5, R22, 0x1 ;  /* 0x0000001605057211 */ /* 0x000fc600078e08ff */
[----:B------:R-:W1:Y:S04]  /*d430*/  SHFL.IDX PT, R3, R24, RZ, 0x181f ;  /* 0x00181fff18037589 */ /* 0x000e6800000e0000 */
[----:B--2---:R-:W-:Y:S01]  /*d440*/  SHFL.IDX PT, R14, R18, 0x5, 0x181f ;  /* 0x00b81f00120e7f89 */ /* 0x004fe200000e0000 */
[----:B0-----:R-:W-:-:S05]  /*d450*/  IADD3 R2, P1, R2, R0, RZ ;  /* 0x0000000002027210 */ /* 0x001fca0007f3e0ff */
[----:B-1----:R-:W-:Y:S01]  /*d460*/  IMAD.X R3, RZ, RZ, R3, P1 ;  /* 0x000000ffff037224 */ /* 0x002fe200008e0603 */
[----:B------:R-:W-:-:S04]  /*d470*/  LOP3.LUT P1, RZ, R29, 0x1, RZ, 0xc0, !PT ;  /* 0x000000011dff7812 */ /* 0x000fc8000782c0ff */
[----:B------:R-:W-:-:S13]  /*d480*/  ISETP.LT.OR P2, PT, R6, 0x1, !P1 ;  /* 0x000000010600780c */ /* 0x000fda0004f41670 */
[----:B------:R-:W-:Y:S01]  /*d490*/  LDGSTS.E.BYPASS.LTC128B.128 [R5+0x400], desc[UR36][R2.64], !P2 ;  /* 0x0040000002057fae */ /* 0x000fe2000d101d64 */
[----:B------:R-:W-:-:S13]  /*d4a0*/  ISETP.LT.OR P2, PT, R6, 0x1, !P0 ;  /* 0x000000010600780c */ /* 0x000fda0004741670 */
[----:B------:R0:W-:Y:S04]  /*d4b0*/  LDGSTS.E.BYPASS.LTC128B.128 [R5+0x3400], desc[UR36][R2.64+0x80], !P2 ;  /* 0x0340008002057fae */ /* 0x0001e8000d101d64 */
[----:B0-----:R-:W0:Y:S04]  /*d4c0*/  SHFL.IDX PT, R2, R18, 0x1, 0x181f ;  /* 0x00381f0012027f89 */ /* 0x001e2800000e0000 */
[----:B------:R-:W1:Y:S01]  /*d4d0*/  SHFL.IDX PT, R3, R24, 0x1, 0x181f ;  /* 0x00381f0018037f89 */ /* 0x000e6200000e0000 */
[----:B0-----:R-:W-:-:S05]  /*d4e0*/  IADD3 R2, P2, R2, R0, RZ ;  /* 0x0000000002027210 */ /* 0x001fca0007f5e0ff */
[----:B-1----:R-:W-:Y:S01]  /*d4f0*/  IMAD.X R3, RZ, RZ, R3, P2 ;  /* 0x000000ffff037224 */ /* 0x002fe200010e0603 */
        /* <DEDUP_REMOVED lines=21> */
[----:B------:R-:W1:Y:S04]  /*d650*/  SHFL.IDX PT, R3, R24, 0x4, 0x181f ;  /* 0x00981f0018037f89 */ /* 0x000e6800000e0000 */
[----:B------:R-:W2:Y:S01]  /*d660*/  SHFL.IDX PT, R24, R24, 0x5, 0x181f ;  /* 0x00b81f0018187f89 */ /* 0x000ea200000e0000 */
[----:B0-----:R-:W-:-:S05]  /*d670*/  IADD3 R2, P2, R2, R0, RZ ;  /* 0x0000000002027210 */ /* 0x001fca0007f5e0ff */
[----:B-1----:R-:W-:Y:S01]  /*d680*/  IMAD.X R3, RZ, RZ, R3, P2 ;  /* 0x000000ffff037224 */ /* 0x002fe200010e0603 */
[----:B------:R-:W-:-:S13]  /*d690*/  ISETP.LT.OR P2, PT, R6, 0x41, !P1 ;  /* 0x000000410600780c */ /* 0x000fda0004f41670 */
[----:B------:R1:W-:Y:S01]  /*d6a0*/  LDGSTS.E.BYPASS.LTC128B.128 [R5+0x2400], desc[UR36][R2.64], !P2 ;  /* 0x0240000002057fae */ /* 0x0003e2000d101d64 */
[----:B------:R-:W-:-:S13]  /*d6b0*/  ISETP.LT.OR P2, PT, R6, 0x41, !P0 ;  /* 0x000000410600780c */ /* 0x000fda0004741670 */
[----:B--2---:R1:W-:Y:S02]  /*d6c0*/  LDGSTS.E.BYPASS.LTC128B.128 [R5+0x5400], desc[UR36][R2.64+0x80], !P2 ;  /* 0x0540008002057fae */ /* 0x0043e4000d101d64 */
.L_x_384:
        /* <DEDUP_REMOVED lines=16> */
[----:B------:R-:W-:Y:S02]  /*d7d0*/  IMAD.IADD R3, R3, 0x1, R9 ;  /* 0x0000000103037824 */ /* 0x000fe400078e0209 */
[----:B------:R-:W-:Y:S02]  /*d7e0*/  IMAD R21, R21, UR4, RZ ;  /* 0x0000000415157c24 */ /* 0x000fe4000f8e02ff */
[----:B------:R-:W-:-:S04]  /*d7f0*/  IMAD.WIDE.U32 R2, R8, UR4, R2 ;  /* 0x0000000408027c25 */ /* 0x000fc8000f8e0002 */
[----:B------:R-:W-:-:S04]  /*d800*/  IMAD R21, R8, UR5, R21 ;  /* 0x0000000508157c24 */ /* 0x000fc8000f8e0215 */
[----:B------:R-:W-:-:S07]  /*d810*/  IMAD.IADD R21, R3, 0x1, R21 ;  /* 0x0000000103157824 */ /* 0x000fce00078e0215 */
.L_x_282:
        /* <DEDUP_REMOVED lines=10> */
.L_x_283:
[----:B------:R-:W-:Y:S01]  /*d8c0*/  IMAD.MOV.U32 R3, RZ, RZ, R21 ;  /* 0x000000ffff037224 */ /* 0x000fe200078e0015 */
[----:B------:R-:W-:Y:S01]  /*d8d0*/  ULDC.64 UR4, c[0x0][0x330] ;  /* 0x0000cc0000047ab9 */ /* 0x000fe20000000a00 */
[----:B------:R-:W-:Y:S01]  /*d8e0*/  ULDC.64 UR6, c[0x0][0x318] ;  /* 0x0000c60000067ab9 */ /* 0x000fe20000000a00 */
[----:B------:R1:W-:Y:S01]  /*d8f0*/  SYNCS.ARRIVE.TRANS64.A1T0 RZ, [R4+URZ+0x2a850], RZ ;  /* 0x02a850ff04ff79a7 */ /* 0x0003e2000810003f */
[----:B------:R-:W-:Y:S01]  /*d900*/  IMAD.WIDE.U32 R2, R26, UR4, R2 ;  /* 0x000000041a027c25 */ /* 0x000fe2000f8e0002 */
[----:B------:R-:W-:-:S03]  /*d910*/  MOV R10, R27 ;  /* 0x0000001b000a7202 */ /* 0x000fc60000000f00 */
[----:B------:R-:W-:Y:S01]  /*d920*/  IMAD R3, R26, UR5, R3 ;  /* 0x000000051a037c24 */ /* 0x000fe2000f8e0203 */
[C---:B------:R-:W-:Y:S01]  /*d930*/  LEA R18, P0, R2.reuse, UR6, 0x1 ;  /* 0x0000000602127c11 */ /* 0x040fe2000f8008ff */
[C---:B------:R-:W-:Y:S02]  /*d940*/  VIADD R0, R25.reuse, 0xffffffff ;  /* 0xffffffff19007836 */ /* 0x040fe40000000000 */
[----:B------:R-:W-:Y:S01]  /*d950*/  IMAD.MOV.U32 R17, RZ, RZ, R28 ;  /* 0x000000ffff117224 */ /* 0x000fe200078e001c */
[----:B------:R-:W-:Y:S01]  /*d960*/  LEA.HI.X R24, R2, UR7, R3, 0x1, P0 ;  /* 0x0000000702187c11 */ /* 0x000fe200080f0c03 */
[----:B------:R-:W-:Y:S01]  /*d970*/  IMAD.MOV.U32 R30, RZ, RZ, R25 ;  /* 0x000000ffff1e7224 */ /* 0x000fe200078e0019 */
[----:B------:R-:W-:-:S13]  /*d980*/  ISETP.GT.AND P0, PT, R25, R36, PT ;  /* 0x000000241900720c */ /* 0x000fda0003f04270 */
[----:B-1----:R-:W-:Y:S05]  /*d990*/  @P0 BRA `(.L_x_284) ;  /* 0xfffffff0003c0947 */ /* 0x002fea000383ffff */
.L_x_271:
[----:B------:R-:W-:Y:S05]  /*d9a0*/  BSYNC B0 ;  /* 0x0000000000007941 */ /* 0x000fea0003800000 */
.L_x_270:
[----:B------:R-:W1:Y:S01]  /*d9b0*/  S2R R2, SR_TID.X ;  /* 0x0000000000027919 */ /* 0x000e620000002100 */
[----:B------:R-:W-:Y:S01]  /*d9c0*/  BSSY B0, `(.L_x_285) ;  /* 0x0000010000007945 */ /* 0x000fe20003800000 */
[----:B-1----:R-:W-:-:S04]  /*d9d0*/  LOP3.LUT R2, R2, 0x7f, RZ, 0xc0, !PT ;  /* 0x0000007f02027812 */ /* 0x002fc800078ec0ff */
[----:B------:R-:W-:-:S13]  /*d9e0*/  ISETP.NE.AND P0, PT, R2, RZ, PT ;  /* 0x000000ff0200720c */ /* 0x000fda0003f05270 */
[----:B------:R-:W-:Y:S05]  /*d9f0*/  @P0 BRA `(.L_x_286) ;  /* 0x0000000000300947 */ /* 0x000fea0003800000 */
[----:B------:R-:W1:Y:S01]  /*da00*/  S2R R5, SR_LANEID ;  /* 0x0000000000057919 */ /* 0x000e620000000000 */
[----:B------:R-:W-:Y:S01]  /*da10*/  VOTEU.ANY UR4, UPT, PT ;  /* 0x0000000000047886 */ /* 0x000fe200038e0100 */
[----:B0-----:R-:W0:Y:S01]  /*da20*/  LDC.64 R2, c[0x0][0xc60] ;  /* 0x00031800ff027b82 */ /* 0x001e220000000a00 */
[----:B------:R-:W1:Y:S02]  /*da30*/  FLO.U32 R0, UR4 ;  /* 0x0000000400007d00 */ /* 0x000e6400080e0000 */
[----:B-1----:R-:W-:-:S06]  /*da40*/  ISETP.EQ.U32.AND P0, PT, R0, R5, PT ;  /* 0x000000050000720c */ /* 0x002fcc0003f02070 */
[----:B------:R-:W0:Y:S07]  /*da50*/  POPC R5, UR4 ;  /* 0x0000000400057d09 */ /* 0x000e2e0008000000 */
[----:B0-----:R-:W3:Y:S01]  /*da60*/  @P0 ATOMG.E.ADD.STRONG.GPU PT, R3, desc[UR36][R2.64], R5 ;  /* 0x00000005020309a8 */ /* 0x001ee200081ee1e4 */
[----:B------:R-:W0:Y:S02]  /*da70*/  S2R R4, SR_LTMASK ;  /* 0x0000000000047919 */ /* 0x000e240000003900 */
[----:B0-----:R-:W-:-:S04]  /*da80*/  LOP3.LUT R4, R4, UR4, RZ, 0xc0, !PT ;  /* 0x0000000404047c12 */ /* 0x001fc8000f8ec0ff */
[----:B------:R-:W0:Y:S01]  /*da90*/  POPC R7, R4 ;  /* 0x0000000400077309 */ /* 0x000e220000000000 */
[----:B---3--:R-:W0:Y:S02]  /*daa0*/  SHFL.IDX PT, R0, R3, R0, 0x1f ;  /* 0x00001f0003007589 */ /* 0x008e2400000e0000 */
[----:B0-----:R-:W-:-:S07]  /*dab0*/  IADD3 R16, R0, UR39, R7 ;  /* 0x0000002700107c10 */ /* 0x001fce000fffe007 */
.L_x_286:
[----:B------:R-:W-:Y:S05]  /*dac0*/  BSYNC B0 ;  /* 0x0000000000007941 */ /* 0x000fea0003800000 */
.L_x_285:
[----:B------:R-:W-:-:S13]  /*dad0*/  LOP3.LUT P0, RZ, R23, 0x10, RZ, 0xc0, !PT ;  /* 0x0000001017ff7812 */ /* 0x000fda000780c0ff */
[----:B------:R-:W-:Y:S05]  /*dae0*/  @!P0 BRA `(.L_x_287) ;  /* 0x0000000000048947 */ /* 0x000fea0003800000 */
[----:B------:R-:W-:Y:S01]  /*daf0*/  BPT.TRAP 0x1 ;  /* 0x000000040000795c */ /* 0x000fe20000300000 */
.L_x_287:
[----:B------:R-:W-:Y:S01]  /*db00*/  IMAD R0, R27, 0x8, R22 ;  /* 0x000000081b007824 */ /* 0x000fe200078e0216 */
[----:B0-----:R-:W-:Y:S01]  /*db10*/  SHF.L.U32 R3, R28, 0x1f, RZ ;  /* 0x0000001f1c037819 */ /* 0x001fe200000006ff */
[----:B------:R-:W-:Y:S01]  /*db20*/  BSSY B0, `(.L_x_288) ;  /* 0x0000004000007945 */ /* 0x000fe20003800000 */
[----:B------:R-:W-:Y:S02]  /*db30*/  IMAD R6, R25, -0x60, R34 ;  /* 0xffffffa019067824 */ /* 0x000fe400078e0222 */
[----:B------:R-:W0:Y:S02]  /*db40*/  SYNCS.PHASECHK.TRANS64.TRYWAIT P0, [R0+URZ+0x2a860], R3 ;  /* 0x02a86003000075a7 */ /* 0x000e24000800017f */
[----:B0-----:R-:W-:Y:S05]  /*db50*/  @!P0 BRA `(.L_x_289) ;  /* 0x0000003800e08947 */ /* 0x001fea0003800000 */
.L_x_385:
[----:B------:R-:W-:Y:S05]  /*db60*/  BSYNC B0 ;  /* 0x0000000000007941 */ /* 0x000fea0003800000 */
.L_x_288:
[----:B------:R-:W1:Y:S01]  /*db70*/  S2R R2, SR_TID.X ;  /* 0x0000000000027919 */ /* 0x000e620000002100 */
[----:B------:R-:W-:Y:S01]  /*db80*/  UMOV UR4, 0xffffffff ;  /* 0xffffffff00047882 */ /* 0x000fe20000000000 */
[----:B------:R-:W-:Y:S01]  /*db90*/  IMAD R7, R27, 0x3000, R32 ;  /* 0x000030001b077824 */ /* 0x000fe200078e0220 */
[----:B-1----:R-:W-:-:S04]  /*dba0*/  LOP3.LUT R2, R2, 0x7f, RZ, 0xc0, !PT ;  /* 0x0000007f02027812 */ /* 0x002fc800078ec0ff */
[----:B------:R-:W-:-:S05]  /*dbb0*/  SHF.R.U32.HI R2, RZ, 0x3, R2 ;  /* 0x00000003ff027819 */ /* 0x000fca0000011602 */
[----:B------:R-:W-:Y:S01]  /*dbc0*/  IMAD.IADD R6, R6, 0x1, -R2 ;  /* 0x0000000106067824 */ /* 0x000fe200078e0a02 */
[----:B------:R-:W-:Y:S06]  /*dbd0*/  BRA.DIV UR4, `(.L_x_290) ;  /* 0x0000003a04d47947 */ /* 0x000fec000b800000 */
[----:B------:R-:W1:Y:S01]  /*dbe0*/  S2R R2, SR_TID.X ;  /* 0x0000000000027919 */ /* 0x000e620000002100 */
[----:B------:R-:W-:Y:S01]  /*dbf0*/  LOP3.LUT P0, RZ, R29, 0x2, RZ, 0xc0, !PT ;  /* 0x000000021dff7812 */ /* 0x000fe2000780c0ff */
[----:B------:R-:W-:Y:S01]  /*dc00*/  IMAD R4, R7, 0x2, R22 ;  /* 0x0000000207047824 */ /* 0x000fe200078e0216 */
[----:B--2---:R-:W2:Y:S02]  /*dc10*/  SHFL.IDX PT, R14, R18, RZ, 0x181f ;  /* 0x00181fff120e7589 */ /* 0x004ea400000e0000 */
[----:B------:R-:W-:Y:S02]  /*dc20*/  ISETP.LT.OR P3, PT, R6, 0x1, !P0 ;  /* 0x000000010600780c */ /* 0x000fe40004761670 */
[----:B0-----:R-:W0:Y:S04]  /*dc30*/  SHFL.IDX PT, R3, R24, RZ, 0x181f ;  /* 0x00181fff18037589 */ /* 0x001e2800000e0000 */
[----:B------:R-:W-:Y:S04]  /*dc40*/  SHFL.IDX PT, R10, R18, 0x2, 0x181f ;  /* 0x00581f00120a7f89 */ /* 0x000fe800000e0000 */
[----:B------:R-:W-:Y:S01]  /*dc50*/  SHFL.IDX PT, R7, R24, 0x2, 0x181f ;  /* 0x00581f0018077f89 */ /* 0x000fe200000e0000 */
[----:B-1----:R-:W-:Y:S01]  /*dc60*/  IMAD.SHL.U32 R8, R2, 0x8, RZ ;  /* 0x0000000802087824 */ /* 0x002fe200078e00ff */
[----:B------:R-:W-:-:S04]  /*dc70*/  LOP3.LUT R2, R29, 0x1, RZ, 0xc0, !PT ;  /* 0x000000011d027812 */ /* 0x000fc800078ec0ff */
[----:B------:R-:W-:Y:S02]  /*dc80*/  LOP3.LUT R8, R8, 0x38, RZ, 0xc0, !PT ;  /* 0x0000003808087812 */ /* 0x000fe400078ec0ff */
[----:B------:R-:W-:-:S03]  /*dc90*/  ISETP.NE.U32.AND P1, PT, R2, 0x1, PT ;  /* 0x000000010200780c */ /* 0x000fc60003f25070 */
[----:B------:R-:W-:Y:S01]  /*dca0*/  IMAD.SHL.U32 R5, R8, 0x2, RZ ;  /* 0x0000000208057824 */ /* 0x000fe200078e00ff */
[----:B------:R-:W-:Y:S01]  /*dcb0*/  ISETP.LT.OR P2, PT, R6, 0x1, P1 ;  /* 0x000000010600780c */ /* 0x000fe20000f41670 */
[----:B------:R-:W-:Y:S03]  /*dcc0*/  SHFL.IDX PT, R8, R24, 0x1, 0x181f ;  /* 0x00381f0018087f89 */ /* 0x000fe600000e0000 */
[----:B--2---:R-:W-:Y:S02]  /*dcd0*/  IADD3 R2, P4, R14, R5, RZ ;  /* 0x000000050e027210 */ /* 0x004fe40007f9e0ff */
[----:B------:R-:W1:Y:S03]  /*dce0*/  SHFL.IDX PT, R14, R18, 0x1, 0x181f ;  /* 0x00381f00120e7f89 */ /* 0x000e6600000e0000 */
[----:B0-----:R-:W-:-:S05]  /*dcf0*/  IMAD.X R3, RZ, RZ, R3, P4 ;  /* 0x000000ffff037224 */ /* 0x001fca00020e0603 */
[----:B------:R-:W-:Y:S01]  /*dd00*/  LDGSTS.E.BYPASS.LTC128B.128 [R4+0x400], desc[UR36][R2.64], !P2 ;  /* 0x0040000002047fae */ /* 0x000fe2000d101d64 */
[----:B------:R-:W-:-:S03]  /*dd10*/  ISETP.LT.OR P2, PT, R6, 0x11, P1 ;  /* 0x000000110600780c */ /* 0x000fc60000f41670 */
[----:B------:R1:W-:Y:S01]  /*dd20*/  LDGSTS.E.BYPASS.LTC128B.128 [R4+0x3400], desc[UR36][R2.64+0x80], !P3 ;  /* 0x0340008002047fae */ /* 0x0003e2000d901d64 */
[----:B------:R-:W-:Y:S02]  /*dd30*/  ISETP.LT.OR P3, PT, R6, 0x11, !P0 ;  /* 0x000000110600780c */ /* 0x000fe40004761670 */
[----:B-1----:R-:W-:Y:S02]  /*dd40*/  IADD3 R2, P4, R14, R5, RZ ;  /* 0x000000050e027210 */ /* 0x002fe40007f9e0ff */
[----:B------:R-:W0:Y:S03]  /*dd50*/  SHFL.IDX PT, R14, R18, 0x3, 0x181f ;  /* 0x00781f00120e7f89 */ /* 0x000e2600000e0000 */
[----:B------:R-:W-:Y:S02]  /*dd60*/  IMAD.X R3, RZ, RZ, R8, P4 ;  /* 0x000000ffff037224 */ /* 0x000fe400020e0608 */
[----:B------:R-:W1:Y:S04]  /*dd70*/  SHFL.IDX PT, R8, R24, 0x3, 0x181f ;  /* 0x00781f0018087f89 */ /* 0x000e6800000e0000 */
[----:B------:R-:W-:Y:S01]  /*dd80*/  LDGSTS.E.BYPASS.LTC128B.128 [R4+0xc00], desc[UR36][R2.64], !P2 ;  /* 0x00c0000002047fae */ /* 0x000fe2000d101d64 */
[----:B------:R-:W-:-:S03]  /*dd90*/  ISETP.LT.OR P2, PT, R6, 0x21, P1 ;  /* 0x000000210600780c */ /* 0x000fc60000f41670 */
[----:B------:R2:W-:Y:S01]  /*dda0*/  LDGSTS.E.BYPASS.LTC128B.128 [R4+0x3c00], desc[UR36][R2.64+0x80], !P3 ;  /* 0x03c0008002047fae */ /* 0x0005e2000d901d64 */
[----:B------:R-:W-:Y:S02]  /*ddb0*/  ISETP.LT.OR P3, PT, R6, 0x21, !P0 ;  /* 0x000000210600780c */ /* 0x000fe40004761670 */
[----:B--2---:R-:W-:Y:S02]  /*ddc0*/  IADD3 R2, P4, R10, R5, RZ ;  /* 0x000000050a027210 */ /* 0x004fe40007f9e0ff */
[----:B------:R-:W2:Y:S03]  /*ddd0*/  SHFL.IDX PT, R10, R18, 0x4, 0x181f ;  /* 0x00981f00120a7f89 */ /* 0x000ea600000e0000 */
[----:B------:R-:W-:Y:S02]  /*dde0*/  IMAD.X R3, RZ, RZ, R7, P4 ;  /* 0x000000ffff037224 */ /* 0x000fe400020e0607 */
[----:B------:R-:W3:Y:S04]  /*ddf0*/  SHFL.IDX PT, R7, R24, 0x4, 0x181f ;  /* 0x00981f0018077f89 */ /* 0x000ee800000e0000 */
[----:B------:R-:W-:Y:S01]  /*de00*/  LDGSTS.E.BYPASS.LTC128B.128 [R4+0x1400], desc[UR36][R2.64], !P2 ;  /* 0x0140000002047fae */ /* 0x000fe2000d101d64 */
[----:B------:R-:W-:-:S03]  /*de10*/  ISETP.LT.OR P2, PT, R6, 0x31, P1 ;  /* 0x000000310600780c */ /* 0x000fc60000f41670 */
[----:B------:R0:W-:Y:S01]  /*de20*/  LDGSTS.E.BYPASS.LTC128B.128 [R4+0x4400], desc[UR36][R2.64+0x80], !P3 ;  /* 0x0440008002047fae */ /* 0x0001e2000d901d64 */
[----:B------:R-:W-:-:S03]  /*de30*/  ISETP.LT.OR P3, PT, R6, 0x31, !P0 ;  /* 0x000000310600780c */ /* 0x000fc60004761670 */
[----:B------:R-:W4:Y:S01]  /*de40*/  SHFL.IDX PT, R24, R24, 0x5, 0x181f ;  /* 0x00b81f0018187f89 */ /* 0x000f2200000e0000 */
[----:B0-----:R-:W-:-:S03]  /*de50*/  IADD3 R2, P4, R14, R5, RZ ;  /* 0x000000050e027210 */ /* 0x001fc60007f9e0ff */
[----:B------:R0:W0:Y:S02]  /*de60*/  SHFL.IDX PT, R14, R18, 0x5, 0x181f ;  /* 0x00b81f00120e7f89 */ /* 0x00002400000e0000 */
[----:B-1----:R-:W-:-:S05]  /*de70*/  IMAD.X R3, RZ, RZ, R8, P4 ;  /* 0x000000ffff037224 */ /* 0x002fca00020e0608 */
[----:B------:R-:W-:Y:S01]  /*de80*/  LDGSTS.E.BYPASS.LTC128B.128 [R4+0x1c00], desc[UR36][R2.64], !P2 ;  /* 0x01c0000002047fae */ /* 0x000fe2000d101d64 */
[----:B------:R-:W-:-:S03]  /*de90*/  ISETP.LT.OR P2, PT, R6, 0x41, P1 ;  /* 0x000000410600780c */ /* 0x000fc60000f41670 */
[----:B------:R2:W-:Y:S01]  /*dea0*/  LDGSTS.E.BYPASS.LTC128B.128 [R4+0x4c00], desc[UR36][R2.64+0x80], !P3 ;  /* 0x04c0008002047fae */ /* 0x0005e2000d901d64 */
[----:B------:R-:W-:Y:S02]  /*deb0*/  ISETP.LT.OR P3, PT, R6, 0x41, !P0 ;  /* 0x000000410600780c */ /* 0x000fe40004761670 */
[----:B--2---:R-:W-:-:S04]  /*dec0*/  IADD3 R2, P4, R10, R5, RZ ;  /* 0x000000050a027210 */ /* 0x004fc80007f9e0ff */
[----:B---3--:R-:W-:-:S05]  /*ded0*/  IADD3.X R3, RZ, R7, RZ, P4, !PT ;  /* 0x00000007ff037210 */ /* 0x008fca00027fe4ff */
[----:B------:R1:W-:Y:S04]  /*dee0*/  LDGSTS.E.BYPASS.LTC128B.128 [R4+0x2400], desc[UR36][R2.64], !P2 ;  /* 0x0240000002047fae */ /* 0x0003e8000d101d64 */
[----:B0---4-:R1:W-:Y:S02]  /*def0*/  LDGSTS.E.BYPASS.LTC128B.128 [R4+0x5400], desc[UR36][R2.64+0x80], !P3 ;  /* 0x0540008002047fae */ /* 0x0113e4000d901d64 */
.L_x_399:
[C---:B------:R-:W-:Y:S02]  /*df00*/  ISETP.LT.OR P1, PT, R6.reuse, 0x51, P1 ;  /* 0x000000510600780c */ /* 0x040fe40000f21670 */
[----:B------:R-:W-:Y:S02]  /*df10*/  ISETP.LT.OR P0, PT, R6, 0x51, !P0 ;  /* 0x000000510600780c */ /* 0x000fe40004701670 */
[----:B-1----:R-:W-:-:S05]  /*df20*/  IADD3 R2, P2, R14, R5, RZ ;  /* 0x000000050e027210 */ /* 0x002fca0007f5e0ff */
[----:B------:R-:W-:-:S05]  /*df30*/  IMAD.X R3, RZ, RZ, R24, P2 ;  /* 0x000000ffff037224 */ /* 0x000fca00010e0618 */
[----:B------:R-:W-:Y:S01]  /*df40*/  @!PT LDS RZ, [RZ] ;  /* 0x00000000fffff984 */ /* 0x000fe20000000800 */
[----:B------:R-:W-:Y:S01]  /*df50*/  @!PT LDS RZ, [RZ] ;  /* 0x00000000fffff984 */ /* 0x000fe20000000800 */
[----:B------:R-:W-:Y:S01]  /*df60*/  @!PT LDS RZ, [RZ] ;  /* 0x00000000fffff984 */ /* 0x000fe20000000800 */
[----:B------:R0:W-:Y:S04]  /*df70*/  LDGSTS.E.BYPASS.LTC128B.128 [R4+0x2c00], desc[UR36][R2.64], !P1 ;  /* 0x02c0000002047fae */ /* 0x0001e8000c901d64 */
[----:B------:R0:W-:Y:S01]  /*df80*/  LDGSTS.E.BYPASS.LTC128B.128 [R4+0x5c00], desc[UR36][R2.64+0x80], !P0 ;  /* 0x05c0008002047fae */ /* 0x0001e2000c101d64 */
[----:B------:R-:W-:Y:S01]  /*df90*/  PLOP3.LUT P0, PT, PT, PT, PT, 0x80, 0x0 ;  /* 0x000000000000781c */ /* 0x000fe20003f0f070 */
[----:B------:R-:W-:-:S12]  /*dfa0*/  NOP ;  /* 0x0000000000007918 */ /* 0x000fd80000000000 */
.L_x_291:
        /* <DEDUP_REMOVED lines=10> */
.L_x_292:
[----:B------:R1:W-:Y:S01]  /*e050*/  SYNCS.ARRIVE.TRANS64.A1T0 RZ, [R0+URZ+0x2a850], RZ ;  /* 0x02a850ff00ff79a7 */ /* 0x0003e2000810003f */
[----:B------:R-:W-:-:S05]  /*e060*/  VIADD R27, R27, 0x1 ;  /* 0x000000011b1b7836 */ /* 0x000fca0000000000 */
[----:B------:R-:W-:-:S04]  /*e070*/  ISETP.NE.AND P0, PT, R27, 0x2, PT ;  /* 0x000000021b00780c */ /* 0x000fc80003f05270 */
[----:B0-----:R-:W-:Y:S02]  /*e080*/  SEL R3, RZ, 0x1, P0 ;  /* 0x00000001ff037807 */ /* 0x001fe40000000000 */
[----:B------:R-:W-:Y:S02]  /*e090*/  SEL R27, R27, RZ, P0 ;  /* 0x000000ff1b1b7207 */ /* 0x000fe40000000000 */
[----:B-1----:R-:W-:-:S07]  /*e0a0*/  LOP3.LUT R28, R28, R3, RZ, 0x3c, !PT ;  /* 0x000000031c1c7212 */ /* 0x002fce00078e3cff */
.L_x_249:
[----:B------:R-:W-:Y:S05]  /*e0b0*/  BSYNC B7 ;  /* 0x0000000000077941 */ /* 0x000fea0003800000 */
.L_x_247:
[----:B------:R-:W-:-:S13]  /*e0c0*/  LOP3.LUT P0, RZ, R23, 0x80, RZ, 0xc0, !PT ;  /* 0x0000008017ff7812 */ /* 0x000fda000780c0ff */
[----:B------:R-:W-:Y:S05]  /*e0d0*/  @!P0 BRA `(.L_x_293) ;  /* 0x0000000000248947 */ /* 0x000fea0003800000 */
[----:B------:R-:W-:Y:S05]  /*e0e0*/  WARPSYNC.ALL ;  /* 0x0000000000007948 */ /* 0x000fea0003800000 */
[----:B------:R-:W0:Y:S08]  /*e0f0*/  S2UR UR5, SR_CgaCtaId ;  /* 0x00000000000579c3 */ /* 0x000e300000008800 */
[----:B------:R-:W-:Y:S06]  /*e100*/  BAR.SYNC.DEFER_BLOCKING 0x5, 0x180 ;  /* 0x0146000000007b1d */ /* 0x000fec0000010000 */
[----:B------:R-:W-:-:S02]  /*e110*/  UMOV UR4, 0x400 ;  /* 0x0000040000047882 */ /* 0x000fc40000000000 */
[----:B0-----:R-:W-:-:S06]  /*e120*/  ULEA UR4, UR5, UR4, 0x18 ;  /* 0x0000000405047291 */ /* 0x001fcc000f8ec03f */
[----:B------:R-:W-:-:S05]  /*e130*/  IMAD.U32 R22, RZ, RZ, UR4 ;  /* 0x00000004ff167e24 */ /* 0x000fca000f8e00ff */
[----:B------:R0:W1:Y:S01]  /*e140*/  LDS.128 R16, [R22+0x2a8d0] ;  /* 0x02a8d00016107984 */ /* 0x0000620000000c00 */
[----:B------:R-:W-:Y:S06]  /*e150*/  BAR.ARV 0x4, 0x180 ;  /* 0x0106000000007b1d */ /* 0x000fec0000002000 */
[----:B------:R-:W-:Y:S05]  /*e160*/  BRA `(.L_x_294) ;  /* 0x0000000800d07947 */ /* 0x000fea0003800000 */
.L_x_293:
[----:B------:R-:W0:Y:S01]  /*e170*/  S2R R0, SR_TID.X ;  /* 0x0000000000007919 */ /* 0x000e220000002100 */
[----:B------:R-:W-:Y:S01]  /*e180*/  UMOV UR4, 0xffffffff ;  /* 0xffffffff00047882 */ /* 0x000fe20000000000 */
[----:B0-----:R-:W-:-:S04]  /*e190*/  LOP3.LUT R9, R0, 0x1f, RZ, 0xc0, !PT ;  /* 0x0000001f00097812 */ /* 0x001fc800078ec0ff */
[----:B------:R-:W-:Y:S01]  /*e1a0*/  ISETP.NE.AND P0, PT, R9, 0x1f, PT ;  /* 0x0000001f0900780c */ /* 0x000fe20003f05270 */
[----:B------:R-:W-:-:S12]  /*e1b0*/  BRA.DIV UR4, `(.L_x_295) ;  /* 0x0000003e04487947 */ /* 0x000fd8000b800000 */
[----:B------:R-:W-:Y:S01]  /*e1c0*/  IMAD.IADD R7, R19, 0x1, R9 ;  /* 0x0000000113077824 */ /* 0x000fe200078e0209 */
[----:B------:R-:W-:-:S04]  /*e1d0*/  ULDC UR4, c[0x0][0xc3c] ;  /* 0x00030f0000047ab9 */ /* 0x000fc80000000800 */
[----:B------:R-:W-:-:S13]  /*e1e0*/  ISETP.GE.OR P1, PT, R7, UR4, !P0 ;  /* 0x0000000407007c0c */ /* 0x000fda000c726670 */
[----:B------:R-:W0:Y:S08]  /*e1f0*/  @!P1 LDC.64 R4, c[0x0][0xc80] ;  /* 0x00032000ff049b82 */ /* 0x000e300000000a00 */
[----:B------:R-:W1:Y:S01]  /*e200*/  @!P1 LDC.64 R2, c[0x0][0xc78] ;  /* 0x00031e00ff029b82 */ /* 0x000e620000000a00 */
[----:B0-----:R-:W-:-:S06]  /*e210*/  @!P1 IMAD.WIDE R4, R7, 0x4, R4 ;  /* 0x0000000407049825 */ /* 0x001fcc00078e0204 */
[----:B------:R-:W2:Y:S01]  /*e220*/  @!P1 LDG.E R4, desc[UR36][R4.64] ;  /* 0x0000002404049981 */ /* 0x000ea2000c1e1900 */
[----:B-1----:R-:W-:-:S06]  /*e230*/  @!P1 IMAD.WIDE R2, R7, 0x4, R2 ;  /* 0x0000000407029825 */ /* 0x002fcc00078e0202 */
[----:B------:R-:W3:Y:S01]  /*e240*/  @!P1 LDG.E R2, desc[UR36][R2.64] ;  /* 0x0000002402029981 */ /* 0x000ee2000c1e1900 */
[----:B------:R-:W-:Y:S02]  /*e250*/  IMAD.MOV.U32 R7, RZ, RZ, RZ ;  /* 0x000000ffff077224 */ /* 0x000fe400078e00ff */
[----:B------:R-:W-:Y:S01]  /*e260*/  IMAD.MOV.U32 R10, RZ, RZ, RZ ;  /* 0x000000ffff0a7224 */ /* 0x000fe200078e00ff */
[C---:B------:R-:W-:Y:S02]  /*e270*/  ISETP.GE.U32.AND P2, PT, R9.reuse, 0x2, PT ;  /* 0x000000020900780c */ /* 0x040fe40003f46070 */
[C---:B------:R-:W-:Y:S02]  /*e280*/  ISETP.GE.U32.AND P3, PT, R9.reuse, 0x4, PT ;  /* 0x000000040900780c */ /* 0x040fe40003f66070 */
[C---:B------:R-:W-:Y:S02]  /*e290*/  ISETP.GE.U32.AND P4, PT, R9.reuse, 0x8, PT ;  /* 0x000000080900780c */ /* 0x040fe40003f86070 */
[----:B------:R-:W-:Y:S01]  /*e2a0*/  ISETP.GE.U32.AND P5, PT, R9, 0x10, PT ;  /* 0x000000100900780c */ /* 0x000fe20003fa6070 */
[----:B------:R-:W-:Y:S04]  /*e2b0*/  SHFL.IDX PT, R0, R16, RZ, 0x1f ;  /* 0x00001fff10007589 */ /* 0x000fe800000e0000 */
[----:B------:R-:W-:Y:S01]  /*e2c0*/  SHFL.IDX PT, R8, R16, 0x1, 0x1f ;  /* 0x00201f0010087f89 */ /* 0x000fe200000e0000 */
[----:B--2---:R-:W-:-:S02]  /*e2d0*/  @!P1 IMAD.MOV.U32 R7, RZ, RZ, R4 ;  /* 0x000000ffff079224 */ /* 0x004fc400078e0004 */
[----:B---3--:R-:W-:-:S04]  /*e2e0*/  @!P1 IMAD.MOV.U32 R10, RZ, RZ, R2 ;  /* 0x000000ffff0a9224 */ /* 0x008fc800078e0002 */
[----:B------:R-:W-:-:S05]  /*e2f0*/  IMAD R13, R10, R7, RZ ;  /* 0x000000070a0d7224 */ /* 0x000fca00078e02ff */
[----:B------:R-:W0:Y:S01]  /*e300*/  SHFL.UP PT, R14, R13, 0x1, RZ ;  /* 0x042000000d0e7989 */ /* 0x000e2200000e00ff */
[----:B------:R-:W-:-:S04]  /*e310*/  ISETP.NE.AND P1, PT, R9, RZ, PT ;  /* 0x000000ff0900720c */ /* 0x000fc80003f25270 */
[----:B0-----:R-:W-:-:S05]  /*e320*/  SEL R6, R14, RZ, P1 ;  /* 0x000000ff0e067207 */ /* 0x001fca0000800000 */
[----:B------:R-:W-:-:S05]  /*e330*/  IMAD.IADD R6, R13, 0x1, R6 ;  /* 0x000000010d067824 */ /* 0x000fca00078e0206 */
[----:B------:R-:W0:Y:S02]  /*e340*/  SHFL.UP PT, R14, R6, 0x2, RZ ;  /* 0x04400000060e7989 */ /* 0x000e2400000e00ff */
[----:B0-----:R-:W-:-:S05]  /*e350*/  SEL R3, R14, RZ, P2 ;  /* 0x000000ff0e037207 */ /* 0x001fca0001000000 */
[----:B------:R-:W-:-:S05]  /*e360*/  IMAD.IADD R2, R6, 0x1, R3 ;  /* 0x0000000106027824 */ /* 0x000fca00078e0203 */
[----:B------:R-:W0:Y:S02]  /*e370*/  SHFL.UP PT, R14, R2, 0x4, RZ ;  /* 0x04800000020e7989 */ /* 0x000e2400000e00ff */
[----:B0-----:R-:W-:-:S04]  /*e380*/  SEL R3, R14, RZ, P3 ;  /* 0x000000ff0e037207 */ /* 0x001fc80001800000 */
[----:B------:R-:W-:-:S05]  /*e390*/  IADD3 R3, R2, R3, RZ ;  /* 0x0000000302037210 */ /* 0x000fca0007ffe0ff */
[----:B------:R-:W0:Y:S02]  /*e3a0*/  SHFL.UP PT, R14, R3, 0x8, RZ ;  /* 0x05000000030e7989 */ /* 0x000e2400000e00ff */
[----:B0-----:R-:W-:-:S05]  /*e3b0*/  SEL R4, R14, RZ, P4 ;  /* 0x000000ff0e047207 */ /* 0x001fca0002000000 */
[----:B------:R-:W-:-:S05]  /*e3c0*/  IMAD.IADD R4, R3, 0x1, R4 ;  /* 0x0000000103047824 */ /* 0x000fca00078e0204 */
[----:B------:R-:W0:Y:S02]  /*e3d0*/  SHFL.UP PT, R14, R4, 0x10, RZ ;  /* 0x06000000040e7989 */ /* 0x000e2400000e00ff */
[----:B0-----:R-:W-:-:S05]  /*e3e0*/  SEL R5, R14, RZ, P5 ;  /* 0x000000ff0e057207 */ /* 0x001fca0002800000 */
[----:B------:R-:W-:-:S05]  /*e3f0*/  IMAD.IADD R2, R4, 0x1, R5 ;  /* 0x0000000104027824 */ /* 0x000fca00078e0205 */
[----:B------:R0:W1:Y:S01]  /*e400*/  SHFL.IDX PT, R14, R2, 0x1f, 0x1f ;  /* 0x03e01f00020e7f89 */ /* 0x00006200000e0000 */
[----:B------:R-:W-:-:S07]  /*e410*/  IMAD.MOV.U32 R6, RZ, RZ, RZ ;  /* 0x000000ffff067224 */ /* 0x000fce00078e00ff */
.L_x_409:
[----:B------:R-:W-:Y:S02]  /*e420*/  ULDC UR4, c[0x0][0xc38] ;  /* 0x00030e0000047ab9 */ /* 0x000fe40000000800 */
[----:B------:R-:W-:-:S04]  /*e430*/  IMAD.U32 R5, RZ, RZ, UR4 ;  /* 0x00000004ff057e24 */ /* 0x000fc8000f8e00ff */
[----:B-1----:R-:W-:-:S04]  /*e440*/  IMAD R14, R14, R5, RZ ;  /* 0x000000050e0e7224 */ /* 0x002fc800078e02ff */
[----:B------:R-:W-:-:S05]  /*e450*/  IMAD.IADD R9, R8, 0x1, R14 ;  /* 0x0000000108097824 */ /* 0x000fca00078e020e */
[----:B------:R-:W-:-:S13]  /*e460*/  ISETP.GT.AND P6, PT, R9, R0, PT ;  /* 0x000000000900720c */ /* 0x000fda0003fc4270 */
[----:B------:R-:W-:Y:S05]  /*e470*/  @P6 BRA `(.L_x_296) ;  /* 0x0000000000a46947 */ /* 0x000fea0003800000 */
.L_x_299:
[----:B0-----:R-:W0:Y:S01]  /*e480*/  LDC R2, c[0x0][0xc3c] ;  /* 0x00030f00ff027b82 */ /* 0x001e220000000800 */
[----:B------:R-:W-:-:S05]  /*e490*/  VIADD R19, R19, 0x1f ;  /* 0x0000001f13137836 */ /* 0x000fca0000000000 */
[----:B0-----:R-:W-:-:S13]  /*e4a0*/  ISETP.GE.AND P6, PT, R19, R2, PT ;  /* 0x000000021300720c */ /* 0x001fda0003fc6270 */
[----:B------:R-:W-:Y:S05]  /*e4b0*/  @P6 BRA `(.L_x_297) ;  /* 0x0000000400b86947 */ /* 0x000fea0003800000 */
[----:B------:R-:W0:Y:S01]  /*e4c0*/  S2R R3, SR_TID.X ;  /* 0x0000000000037919 */ /* 0x000e220000002100 */
[----:B------:R-:W-:Y:S01]  /*e4d0*/  IMAD.MOV.U32 R7, RZ, RZ, RZ ;  /* 0x000000ffff077224 */ /* 0x000fe200078e00ff */
[----:B0-----:R-:W-:-:S05]  /*e4e0*/  LOP3.LUT R3, R3, 0x1f, RZ, 0xc0, !PT ;  /* 0x0000001f03037812 */ /* 0x001fca00078ec0ff */
[----:B------:R-:W-:-:S05]  /*e4f0*/  IMAD.IADD R11, R19, 0x1, R3 ;  /* 0x00000001130b7824 */ /* 0x000fca00078e0203 */
[----:B------:R-:W-:-:S13]  /*e500*/  ISETP.GE.OR P6, PT, R11, R2, !P0 ;  /* 0x000000020b00720c */ /* 0x000fda00047c6670 */
[----:B------:R-:W0:Y:S08]  /*e510*/  @!P6 LDC.64 R2, c[0x0][0xc80] ;  /* 0x00032000ff02eb82 */ /* 0x000e300000000a00 */
[----:B------:R-:W1:Y:S01]  /*e520*/  @!P6 LDC.64 R4, c[0x0][0xc78] ;  /* 0x00031e00ff04eb82 */ /* 0x000e620000000a00 */
[----:B------:R-:W-:Y:S02]  /*e530*/  IMAD.MOV.U32 R10, RZ, RZ, RZ ;  /* 0x000000ffff0a7224 */ /* 0x000fe400078e00ff */
[----:B0-----:R-:W-:-:S05]  /*e540*/  @!P6 IMAD.WIDE R2, R11, 0x4, R2 ;  /* 0x000000040b02e825 */ /* 0x001fca00078e0202 */
[----:B------:R1:W2:Y:S02]  /*e550*/  @!P6 LDG.E R7, desc[UR36][R2.64] ;  /* 0x000000240207e981 */ /* 0x0002a4000c1e1900 */
[----:B-1----:R-:W-:-:S05]  /*e560*/  @!P6 IMAD.WIDE R2, R11, 0x4, R4 ;  /* 0x000000040b02e825 */ /* 0x002fca00078e0204 */
[----:B------:R-:W2:Y:S01]  /*e570*/  @!P6 LDG.E R10, desc[UR36][R2.64] ;  /* 0x00000024020ae981 */ /* 0x000ea2000c1e1900 */
[----:B------:R-:W-:Y:S01]  /*e580*/  UMOV UR4, 0xffffffff ;  /* 0xffffffff00047882 */ /* 0x000fe20000000000 */
[----:B--2---:R-:W-:Y:S02]  /*e590*/  IMAD R13, R10, R7, RZ ;  /* 0x000000070a0d7224 */ /* 0x004fe400078e02ff */
[----:B------:R-:W-:Y:S05]  /*e5a0*/  BRA.DIV UR4, `(.L_x_298) ;  /* 0x0000003e04847947 */ /* 0x000fea000b800000 */
        /* <DEDUP_REMOVED lines=15> */
[----:B------:R0:W1:Y:S02]  /*e6a0*/  SHFL.IDX PT, R14, R2, 0x1f, 0x1f ;  /* 0x03e01f00020e7f89 */ /* 0x00006400000e0000 */
.L_x_417:
[----:B------:R-:W-:Y:S02]  /*e6b0*/  ULDC UR4, c[0x0][0xc38] ;  /* 0x00030e0000047ab9 */ /* 0x000fe40000000800 */
[----:B------:R-:W-:-:S04]  /*e6c0*/  IMAD.U32 R5, RZ, RZ, UR4 ;  /* 0x00000004ff057e24 */ /* 0x000fc8000f8e00ff */
[----:B-1----:R-:W-:-:S04]  /*e6d0*/  IMAD R14, R14, R5, RZ ;  /* 0x000000050e0e7224 */ /* 0x002fc800078e02ff */
[----:B------:R-:W-:-:S05]  /*e6e0*/  IMAD.IADD R9, R14, 0x1, R9 ;  /* 0x000000010e097824 */ /* 0x000fca00078e0209 */
[----:B------:R-:W-:-:S13]  /*e6f0*/  ISETP.GT.AND P6, PT, R9, R0, PT ;  /* 0x000000000900720c */ /* 0x000fda0003fc4270 */
[----:B------:R-:W-:Y:S05]  /*e700*/  @!P6 BRA `(.L_x_299) ;  /* 0xfffffffc005ce947 */ /* 0x000fea000383ffff */
.L_x_296:
[----:B------:R-:W-:Y:S01]  /*e710*/  IMAD.IADD R9, R9, 0x1, -R14 ;  /* 0x0000000109097824 */ /* 0x000fe200078e0a0e */
[----:B------:R-:W-:-:S03]  /*e720*/  UMOV UR4, 0xffffffff ;  /* 0xffffffff00047882 */ /* 0x000fc60000000000 */
[----:B------:R-:W-:-:S05]  /*e730*/  IMAD R3, R2, R5, R9 ;  /* 0x0000000502037224 */ /* 0x000fca00078e0209 */
[----:B------:R-:W-:Y:S01]  /*e740*/  ISETP.GT.AND P6, PT, R3, R0, PT ;  /* 0x000000000300720c */ /* 0x000fe20003fc4270 */
[----:B------:R-:W-:-:S12]  /*e750*/  BRA.DIV UR4, `(.L_x_300) ;  /* 0x0000003e04d07947 */ /* 0x000fd8000b800000 */
[----:B------:R-:W-:-:S04]  /*e760*/  VOTE.ANY R3, PT, !P6 ;  /* 0x0000000000037806 */ /* 0x000fc800070e0100 */
[----:B------:R-:W1:Y:S02]  /*e770*/  POPC R4, R3 ;  /* 0x0000000300047309 */ /* 0x000e640000000000 */
[----:B-1----:R1:W2:Y:S04]  /*e780*/  SHFL.IDX PT, R7, R7, R4, 0x1f ;  /* 0x00001f0407077589 */ /* 0x0022a800000e0000 */
[----:B------:R1:W3:Y:S02]  /*e790*/  SHFL.IDX PT, R10, R10, R4, 0x1f ;  /* 0x00001f040a0a7589 */ /* 0x0002e400000e0000 */
.L_x_422:
[----:B------:R-:W-:-:S13]  /*e7a0*/  ISETP.NE.AND P0, PT, R3, RZ, PT ;  /* 0x000000ff0300720c */ /* 0x000fda0003f05270 */
[----:B------:R-:W-:Y:S05]  /*e7b0*/  @!P0 BRA `(.L_x_301) ;  /* 0x0000000000108947 */ /* 0x000fea0003800000 */
[----:B------:R-:W-:Y:S01]  /*e7c0*/  UMOV UR4, 0xffffffff ;  /* 0xffffffff00047882 */ /* 0x000fe20000000000 */
[----:B------:R-:W-:Y:S02]  /*e7d0*/  VIADD R12, R4, 0xffffffff ;  /* 0xffffffff040c7836 */ /* 0x000fe40000000000 */
[----:B------:R-:W-:Y:S05]  /*e7e0*/  BRA.DIV UR4, `(.L_x_302) ;  /* 0x0000004204087947 */ /* 0x000fea000b800000 */
[----:B------:R4:W0:Y:S02]  /*e7f0*/  SHFL.IDX PT, R6, R2, R12, 0x1f ;  /* 0x00001f0c02067589 */ /* 0x00082400000e0000 */
.L_x_301:
[----:B--2---:R-:W-:Y:S01]  /*e800*/  IABS R8, R7 ;  /* 0x0000000700087213 */ /* 0x004fe20000000000 */
[----:B0-----:R-:W-:Y:S01]  /*e810*/  IMAD R16, R6, R5, R9 ;  /* 0x0000000506107224 */ /* 0x001fe200078e0209 */
[----:B---3--:R-:W-:Y:S01]  /*e820*/  IABS R5, R10 ;  /* 0x0000000a00057213 */ /* 0x008fe20000000000 */
[----:B------:R-:W-:Y:S01]  /*e830*/  IMAD.IADD R19, R4, 0x1, R19 ;  /* 0x0000000104137824 */ /* 0x000fe200078e0213 */
[----:B------:R-:W0:Y:S02]  /*e840*/  I2F.RP R11, R8 ;  /* 0x00000008000b7306 */ /* 0x000e240000209400 */
[----:B------:R-:W-:-:S06]  /*e850*/  IADD3 R0, R0, -R16, RZ ;  /* 0x8000001000007210 */ /* 0x000fcc0007ffe0ff */
[----:B----4-:R-:W2:Y:S08]  /*e860*/  I2F.RP R12, R5 ;  /* 0x00000005000c7306 */ /* 0x010eb00000209400 */
[----:B0-----:R-:W0:Y:S08]  /*e870*/  MUFU.RCP R11, R11 ;  /* 0x0000000b000b7308 */ /* 0x001e300000001000 */
[----:B--2---:R-:W-:Y:S01]  /*e880*/  MUFU.RCP R12, R12 ;  /* 0x0000000c000c7308 */ /* 0x004fe20000001000 */
[----:B0-----:R-:W-:-:S07]  /*e890*/  VIADD R2, R11, 0xffffffe ;  /* 0x0ffffffe0b027836 */ /* 0x001fce0000000000 */
[----:B------:R0:W2:Y:S02]  /*e8a0*/  F2I.FTZ.U32.TRUNC.NTZ R3, R2 ;  /* 0x0000000200037305 */ /* 0x0000a4000021f000 */
[----:B0-----:R-:W-:Y:S02]  /*e8b0*/  IMAD.MOV.U32 R2, RZ, RZ, RZ ;  /* 0x000000ffff027224 */ /* 0x001fe400078e00ff */
[----:B--2---:R-:W-:-:S04]  /*e8c0*/  IMAD.MOV R9, RZ, RZ, -R3 ;  /* 0x000000ffff097224 */ /* 0x004fc800078e0a03 */
[----:B------:R-:W-:-:S04]  /*e8d0*/  IMAD R9, R9, R8, RZ ;  /* 0x0000000809097224 */ /* 0x000fc800078e02ff */
[----:B------:R-:W-:Y:S01]  /*e8e0*/  IMAD.HI.U32 R3, R3, R9, R2 ;  /* 0x0000000903037227 */ /* 0x000fe200078e0002 */
[----:B------:R-:W-:Y:S02]  /*e8f0*/  IABS R2, R7 ;  /* 0x0000000700027213 */ /* 0x000fe40000000000 */
[----:B------:R-:W-:-:S03]  /*e900*/  IABS R9, R0 ;  /* 0x0000000000097213 */ /* 0x000fc60000000000 */
[----:B------:R-:W-:Y:S02]  /*e910*/  IMAD.MOV R2, RZ, RZ, -R2 ;  /* 0x000000ffff027224 */ /* 0x000fe400078e0a02 */
[----:B------:R-:W-:-:S04]  /*e920*/  IMAD.HI.U32 R6, R3, R9, RZ ;  /* 0x0000000903067227 */ /* 0x000fc800078e00ff */
[----:B------:R-:W-:Y:S02]  /*e930*/  VIADD R3, R12, 0xffffffe ;  /* 0x0ffffffe0c037836 */ /* 0x000fe40000000000 */
[----:B------:R-:W-:-:S04]  /*e940*/  IMAD R9, R6, R2, R9 ;  /* 0x0000000206097224 */ /* 0x000fc800078e0209 */
[----:B------:R-:W0:Y:S01]  /*e950*/  F2I.FTZ.U32.TRUNC.NTZ R3, R3 ;  /* 0x0000000300037305 */ /* 0x000e22000021f000 */
[----:B------:R-:W-:-:S13]  /*e960*/  ISETP.GT.U32.AND P1, PT, R8, R9, PT ;  /* 0x000000090800720c */ /* 0x000fda0003f24070 */
[----:B------:R-:W-:Y:S02]  /*e970*/  @!P1 IMAD.IADD R9, R9, 0x1, -R8 ;  /* 0x0000000109099824 */ /* 0x000fe400078e0a08 */
[----:B0-----:R-:W-:Y:S02]  /*e980*/  IMAD.MOV R2, RZ, RZ, -R3 ;  /* 0x000000ffff027224 */ /* 0x001fe400078e0a03 */
[----:B------:R-:W-:Y:S01]  /*e990*/  @!P1 VIADD R6, R6, 0x1 ;  /* 0x0000000106069836 */ /* 0x000fe20000000000 */
[----:B------:R-:W-:Y:S01]  /*e9a0*/  ISETP.GE.U32.AND P0, PT, R9, R8, PT ;  /* 0x000000080900720c */ /* 0x000fe20003f06070 */
[----:B------:R-:W-:Y:S01]  /*e9b0*/  IMAD R9, R2, R5, RZ ;  /* 0x0000000502097224 */ /* 0x000fe200078e02ff */
[----:B------:R-:W-:Y:S01]  /*e9c0*/  ISETP.NE.AND P1, PT, R7, RZ, PT ;  /* 0x000000ff0700720c */ /* 0x000fe20003f25270 */
[----:B------:R-:W-:-:S04]  /*e9d0*/  IMAD.MOV.U32 R2, RZ, RZ, RZ ;  /* 0x000000ffff027224 */ /* 0x000fc800078e00ff */
[----:B------:R-:W-:Y:S01]  /*e9e0*/  IMAD.HI.U32 R8, R3, R9, R2 ;  /* 0x0000000903087227 */ /* 0x000fe200078e0002 */
[----:B------:R-:W-:-:S04]  /*e9f0*/  LOP3.LUT R2, R0, R7, RZ, 0x3c, !PT ;  /* 0x0000000700027212 */ /* 0x000fc800078e3cff */
[----:B------:R-:W-:Y:S01]  /*ea00*/  ISETP.GE.AND P2, PT, R2, RZ, PT ;  /* 0x000000ff0200720c */ /* 0x000fe20003f46270 */
[----:B------:R-:W-:Y:S01]  /*ea10*/  @P0 VIADD R6, R6, 0x1 ;  /* 0x0000000106060836 */ /* 0x000fe20000000000 */
[----:B------:R-:W-:-:S05]  /*ea20*/  IABS R2, R10 ;  /* 0x0000000a00027213 */ /* 0x000fca0000000000 */
[----:B------:R-:W-:-:S06]  /*ea30*/  IMAD.MOV R2, RZ, RZ, -R2 ;  /* 0x000000ffff027224 */ /* 0x000fcc00078e0a02 */
[----:B------:R-:W-:Y:S01]  /*ea40*/  @!P2 IMAD.MOV R6, RZ, RZ, -R6 ;  /* 0x000000ffff06a224 */ /* 0x000fe200078e0a06 */
[----:B------:R-:W-:-:S04]  /*ea50*/  @!P1 LOP3.LUT R6, RZ, R7, RZ, 0x33, !PT ;  /* 0x00000007ff069212 */ /* 0x000fc800078e33ff */
[-C--:B------:R-:W-:Y:S01]  /*ea60*/  IABS R3, R6.reuse ;  /* 0x0000000600037213 */ /* 0x080fe20000000000 */
[----:B------:R-:W-:-:S04]  /*ea70*/  IMAD R7, R7, R6, RZ ;  /* 0x0000000607077224 */ /* 0x000fc800078e02ff */
[----:B------:R-:W-:-:S04]  /*ea80*/  IMAD.HI.U32 R8, R8, R3, RZ ;  /* 0x0000000308087227 */ /* 0x000fc800078e00ff */
[----:B------:R-:W-:Y:S02]  /*ea90*/  IMAD R2, R8, R2, R3 ;  /* 0x0000000208027224 */ /* 0x000fe400078e0203 */
[----:B------:R-:W-:-:S03]  /*eaa0*/  IMAD.IADD R17, R0, 0x1, -R7 ;  /* 0x0000000100117824 */ /* 0x000fc600078e0a07 */
[----:B------:R-:W-:-:S13]  /*eab0*/  ISETP.GT.U32.AND P1, PT, R5, R2, PT ;  /* 0x000000020500720c */ /* 0x000fda0003f24070 */
[----:B------:R-:W-:Y:S01]  /*eac0*/  @!P1 IMAD.IADD R2, R2, 0x1, -R5 ;  /* 0x0000000102029824 */ /* 0x000fe200078e0a05 */
[----:B------:R-:W-:Y:S02]  /*ead0*/  @!P1 IADD3 R8, R8, 0x1, RZ ;  /* 0x0000000108089810 */ /* 0x000fe40007ffe0ff */
[----:B------:R-:W-:Y:S02]  /*eae0*/  ISETP.NE.AND P1, PT, R10, RZ, PT ;  /* 0x000000ff0a00720c */ /* 0x000fe40003f25270 */
[----:B------:R-:W-:Y:S02]  /*eaf0*/  ISETP.GE.U32.AND P0, PT, R2, R5, PT ;  /* 0x000000050200720c */ /* 0x000fe40003f06070 */
[----:B------:R-:W-:-:S04]  /*eb00*/  LOP3.LUT R2, R6, R10, RZ, 0x3c, !PT ;  /* 0x0000000a06027212 */ /* 0x000fc800078e3cff */
[----:B------:R-:W-:-:S07]  /*eb10*/  ISETP.GE.AND P2, PT, R2, RZ, PT ;  /* 0x000000ff0200720c */ /* 0x000fce0003f46270 */
[----:B------:R-:W-:-:S06]  /*eb20*/  @P0 VIADD R8, R8, 0x1 ;  /* 0x0000000108080836 */ /* 0x000fcc0000000000 */
[----:B------:R-:W-:Y:S01]  /*eb30*/  @!P2 IMAD.MOV R8, RZ, RZ, -R8 ;  /* 0x000000ffff08a224 */ /* 0x000fe200078e0a08 */
[----:B------:R-:W-:-:S05]  /*eb40*/  @!P1 LOP3.LUT R8, RZ, R10, RZ, 0x33, !PT ;  /* 0x0000000aff089212 */ /* 0x000fca00078e33ff */
[----:B------:R-:W-:-:S04]  /*eb50*/  IMAD.MOV R3, RZ, RZ, -R8 ;  /* 0x000000ffff037224 */ /* 0x000fc800078e0a08 */
[C---:B------:R-:W-:Y:S02]  /*eb60*/  IMAD R18, R10.reuse, R3, R6 ;  /* 0x000000030a127224 */ /* 0x040fe400078e0206 */
[----:B------:R-:W-:-:S04]  /*eb70*/  IMAD R3, R10, 0x1000000, R8 ;  /* 0x010000000a037824 */ /* 0x000fc800078e0208 */
[----:B------:R-:W-:Y:S01]  /*eb80*/  IMAD R18, R18, 0x10000, R3 ;  /* 0x0001000012127824 */ /* 0x000fe200078e0203 */
[----:B------:R-:W-:Y:S06]  /*eb90*/  BRA `(.L_x_303) ;  /* 0x00000000001c7947 */ /* 0x000fec0003800000 */
.L_x_297:
[----:B------:R-:W-:Y:S01]  /*eba0*/  UMOV UR4, URZ ;  /* 0x0000003f00047c82 */ /* 0x000fe20008000000 */
[----:B------:R-:W-:Y:S01]  /*ebb0*/  UMOV UR5, URZ ;  /* 0x0000003f00057c82 */ /* 0x000fe20008000000 */
[----:B------:R-:W-:Y:S01]  /*ebc0*/  ULDC UR6, c[0x0][0xc3c] ;  /* 0x00030f0000067ab9 */ /* 0x000fe20000000800 */
[----:B------:R-:W-:Y:S01]  /*ebd0*/  IMAD.MOV.U32 R16, RZ, RZ, R0 ;  /* 0x000000ffff107224 */ /* 0x000fe200078e0000 */
[----:B------:R-:W-:Y:S01]  /*ebe0*/  MOV R19, UR6 ;  /* 0x0000000600137c02 */ /* 0x000fe20008000f00 */
[----:B------:R-:W-:Y:S02]  /*ebf0*/  IMAD.U32 R17, RZ, RZ, UR4 ;  /* 0x00000004ff117e24 */ /* 0x000fe4000f8e00ff */
[----:B------:R-:W-:-:S07]  /*ec00*/  IMAD.U32 R18, RZ, RZ, UR5 ;  /* 0x00000005ff127e24 */ /* 0x000fce000f8e00ff */
.L_x_303:
[----:B------:R-:W0:Y:S01]  /*ec10*/  S2R R0, SR_TID.X ;  /* 0x0000000000007919 */ /* 0x000e220000002100 */
[----:B------:R-:W-:Y:S05]  /*ec20*/  WARPSYNC.ALL ;  /* 0x0000000000007948 */ /* 0x000fea0003800000 */
[----:B------:R-:W-:Y:S01]  /*ec30*/  BAR.SYNC.DEFER_BLOCKING 0x4, 0x180 ;  /* 0x0106000000007b1d */ /* 0x000fe20000010000 */
[----:B0-----:R-:W-:-:S04]  /*ec40*/  LOP3.LUT R0, R0, 0x1f, RZ, 0xc0, !PT ;  /* 0x0000001f00007812 */ /* 0x001fc800078ec0ff */
[----:B------:R-:W-:-:S13]  /*ec50*/  ISETP.NE.AND P0, PT, R0, RZ, PT ;  /* 0x000000ff0000720c */ /* 0x000fda0003f05270 */
[----:B------:R-:W0:Y:S01]  /*ec60*/  @!P0 S2R R3, SR_CgaCtaId ;  /* 0x0000000000038919 */ /* 0x000e220000008800 */
[----:B------:R-:W-:-:S04]  /*ec70*/  @!P0 MOV R0, 0x400 ;  /* 0x0000040000008802 */ /* 0x000fc80000000f00 */
[----:B0-----:R-:W-:-:S05]  /*ec80*/  @!P0 LEA R22, R3, R0, 0x18 ;  /* 0x0000000003168211 */ /* 0x001fca00078ec0ff */
[----:B------:R2:W-:Y:S01]  /*ec90*/  @!P0 STS.128 [R22+0x2a8d0], R16 ;  /* 0x02a8d01016008388 */ /* 0x0005e20000000c00 */
[----:B------:R-:W-:Y:S06]  /*eca0*/  BAR.ARV 0x5, 0x180 ;  /* 0x0146000000007b1d */ /* 0x000fec0000002000 */
.L_x_294:
[----:B------:R-:W-:Y:S02]  /*ecb0*/  ULDC UR4, c[0x0][0xc3c] ;  /* 0x00030f0000047ab9 */ /* 0x000fe40000000800 */
[----:B-1----:R-:W-:-:S13]  /*ecc0*/  ISETP.GE.AND P0, PT, R19, UR4, PT ;  /* 0x0000000413007c0c */ /* 0x002fda000bf06270 */
[----:B------:R-:W-:Y:S05]  /*ecd0*/  @!P0 BRA `(.L_x_304) ;  /* 0xffffffb400bc8947 */ /* 0x000fea000383ffff */
[----:B------:R-:W-:Y:S05]  /*ece0*/  BSYNC B8 ;  /* 0x0000000000087941 */ /* 0x000fea0003800000 */
.L_x_241:
[----:B-1----:R-:W3:Y:S01]  /*ecf0*/  LDL.LU R0, [R1+0x18] ;  /* 0x0000180001007983 */ /* 0x002ee20000300800 */
[----:B------:R-:W-:Y:S01]  /*ed00*/  BSSY B0, `(.L_x_305) ;  /* 0x000000b000007945 */ /* 0x000fe20003800000 */
[----:B------:R-:W1:Y:S01]  /*ed10*/  S2R R5, SR_CgaCtaId ;  /* 0x0000000000057919 */ /* 0x000e620000008800 */
[----:B---3--:R-:W-:-:S05]  /*ed20*/  VIADD R0, R0, 0x1 ;  /* 0x0000000100007836 */ /* 0x008fca0000000000 */
[----:B------:R-:W-:-:S04]  /*ed30*/  LEA.HI R2, R0, R0, RZ, 0x1 ;  /* 0x0000000000027211 */ /* 0x000fc800078f08ff */
[----:B------:R-:W-:Y:S02]  /*ed40*/  LOP3.LUT R3, R2, 0xfffffffe, RZ, 0xc0, !PT ;  /* 0xfffffffe02037812 */ /* 0x000fe400078ec0ff */
[----:B------:R-:W-:-:S03]  /*ed50*/  MOV R2, 0x400 ;  /* 0x0000040000027802 */ /* 0x000fc60000000f00 */
[----:B------:R-:W-:Y:S01]  /*ed60*/  IMAD.IADD R0, R0, 0x1, -R3 ;  /* 0x0000000100007824 */ /* 0x000fe200078e0a03 */
[----:B-1----:R-:W-:-:S04]  /*ed70*/  LEA R4, R5, R2, 0x18 ;  /* 0x0000000205047211 */ /* 0x002fc800078ec0ff */
[----:B------:R-:W-:-:S04]  /*ed80*/  SHF.L.U32 R0, R0, 0x1f, RZ ;  /* 0x0000001f00007819 */ /* 0x000fc800000006ff */
[----:B------:R-:W1:Y:S02]  /*ed90*/  SYNCS.PHASECHK.TRANS64.TRYWAIT P0, [R4+URZ+0x2a820], R0 ;  /* 0x02a82000040075a7 */ /* 0x000e64000800017f */
[----:B-1----:R-:W-:Y:S05]  /*eda0*/  @!P0 BRA `(.L_x_306) ;  /* 0x0000003800c08947 */ /* 0x002fea0003800000 */
.L_x_425:
[----:B------:R-:W-:Y:S05]  /*edb0*/  BSYNC B0 ;  /* 0x0000000000007941 */ /* 0x000fea0003800000 */
.L_x_305:
[----:B------:R-:W-:-:S03]  /*edc0*/  UMOV UR4, 0xffffffff ;  /* 0xffffffff00047882 */ /* 0x000fc60000000000 */
[----:B------:R-:W-:Y:S05]  /*edd0*/  BRA.DIV UR4, `(.L_x_307) ;  /* 0x0000003a04c87947 */ /* 0x000fea000b800000 */
[----:B-1----:R-:W1:Y:S02]  /*ede0*/  S2R R0, SR_TID.X ;  /* 0x0000000000007919 */ /* 0x002e640000002100 */
[----:B-1----:R-:W-:-:S04]  /*edf0*/  SHF.R.U32.HI R0, RZ, 0x5, R0 ;  /* 0x00000005ff007819 */ /* 0x002fc80000011600 */
[----:B------:R-:W-:-:S05]  /*ee00*/  LOP3.LUT R0, R0, 0x3, RZ, 0xc0, !PT ;  /* 0x0000000300007812 */ /* 0x000fca00078ec0ff */
[----:B------:R1:W3:Y:S02]  /*ee10*/  SHFL.IDX PT, R14, R0, RZ, 0x1f ;  /* 0x00001fff000e7589 */ /* 0x0002e400000e0000 */
.L_x_428:
[----:B---3--:R-:W-:Y:S01]  /*ee20*/  ISETP.NE.AND P0, PT, R14, RZ, PT ;  /* 0x000000ff0e00720c */ /* 0x008fe20003f05270 */
[----:B------:R-:W-:-:S12]  /*ee30*/  BSSY B0, `(.L_x_308) ;  /* 0x0000026000007945 */ /* 0x000fd80003800000 */
[----:B------:R-:W-:Y:S05]  /*ee40*/  @P0 BRA `(.L_x_309) ;  /* 0x0000000000900947 */ /* 0x000fea0003800000 */
[----:B------:R-:W-:-:S03]  /*ee50*/  UMOV UR4, 0xffffffff ;  /* 0xffffffff00047882 */ /* 0x000fc60000000000 */
[----:B------:R-:W-:Y:S05]  /*ee60*/  BRA.DIV UR4, `(.L_x_310) ;  /* 0x0000003a04d87947 */ /* 0x000fea000b800000 */
[----:B------:R-:W-:-:S13]  /*ee70*/  ELECT P6, URZ, PT ;  /* 0x00000000003f782f */ /* 0x000fda00038c0000 */
.L_x_431:
[----:B------:R-:W-:Y:S05]  /*ee80*/  @!P6 BRA `(.L_x_309) ;  /* 0x000000000080e947 */ /* 0x000fea0003800000 */
[----:B-1----:R-:W3:Y:S02]  /*ee90*/  LDL R0, [R1+0x1c] ;  /* 0x00001c0001007983 */ /* 0x002ee40000100800 */
[----:B---3--:R-:W-:-:S13]  /*eea0*/  R2UR UR4, R0 ;  /* 0x00000000000472ca */ /* 0x008fda00000e0000 */
[----:B------:R-:W-:-:S06]  /*eeb0*/  ULOP3.LUT UR4, UR4, 0x2, URZ, 0xfc, !UPT ;  /* 0x0000000204047892 */ /* 0x000fcc000f8efc3f */
[----:B------:R-:W-:-:S05]  /*eec0*/  IMAD.U32 R0, RZ, RZ, UR4 ;  /* 0x00000004ff007e24 */ /* 0x000fca000f8e00ff */
[----:B------:R-:W-:-:S13]  /*eed0*/  ISETP.NE.AND P0, PT, R0, 0x3, PT ;  /* 0x000000030000780c */ /* 0x000fda0003f05270 */
[----:B------:R-:W-:Y:S05]  /*eee0*/  @!P0 BRA `(.L_x_311) ;  /* 0x0000000000048947 */ /* 0x000fea0003800000 */
[----:B------:R-:W-:Y:S01]  /*eef0*/  BPT.TRAP 0x1 ;  /* 0x000000040000795c */ /* 0x000fe20000300000 */
.L_x_311:
[C---:B------:R-:W-:Y:S01]  /*ef00*/  IMAD R5, R27.reuse, 0x8, R4 ;  /* 0x000000081b057824 */ /* 0x040fe200078e0204 */
[----:B------:R-:W-:Y:S01]  /*ef10*/  SHF.L.U32 R0, R28, 0x1f, RZ ;  /* 0x0000001f1c007819 */ /* 0x000fe200000006ff */
[----:B------:R-:W-:-:S03]  /*ef20*/  VIADD R27, R27, 0x1 ;  /* 0x000000011b1b7836 */ /* 0x000fc60000000000 */
[----:B------:R-:W1:Y:S02]  /*ef30*/  SYNCS.PHASECHK.TRANS64.TRYWAIT P1, [R5+URZ+0x2a840], R0 ;  /* 0x02a84000050075a7 */ /* 0x000e64000802017f */
[----:B------:R-:W-:-:S04]  /*ef40*/  ISETP.NE.AND P2, PT, R27, 0x2, PT ;  /* 0x000000021b00780c */ /* 0x000fc80003f45270 */
[----:B------:R-:W-:Y:S01]  /*ef50*/  SEL R3, RZ, 0x1, P2 ;  /* 0x00000001ff037807 */ /* 0x000fe20001000000 */
[----:B-1----:R-:W-:Y:S08]  /*ef60*/  @!P1 BRA `(.L_x_312) ;  /* 0x0000003800b89947 */ /* 0x002ff00003800000 */
.L_x_432:
[----:B------:R-:W-:Y:S02]  /*ef70*/  SEL R27, R27, RZ, P2 ;  /* 0x000000ff1b1b7207 */ /* 0x000fe40001000000 */
[----:B------:R-:W-:Y:S01]  /*ef80*/  LOP3.LUT R2, R28, R3, RZ, 0x3c, !PT ;  /* 0x000000031c027212 */ /* 0x000fe200078e3cff */
[----:B------:R-:W-:Y:S06]  /*ef90*/  @!P0 BRA `(.L_x_313) ;  /* 0x0000000000048947 */ /* 0x000fec0003800000 */
[----:B------:R-:W-:Y:S01]  /*efa0*/  BPT.TRAP 0x1 ;  /* 0x000000040000795c */ /* 0x000fe20000300000 */
.L_x_313:
[----:B------:R-:W-:Y:S01]  /*efb0*/  IMAD R27, R27, 0x8, R4 ;  /* 0x000000081b1b7824 */ /* 0x000fe200078e0204 */
[----:B------:R-:W-:-:S04]  /*efc0*/  SHF.L.U32 R2, R2, 0x1f, RZ ;  /* 0x0000001f02027819 */ /* 0x000fc800000006ff */
[----:B------:R-:W3:Y:S02]  /*efd0*/  SYNCS.PHASECHK.TRANS64.TRYWAIT P1, [R27+URZ+0x2a840], R2 ;  /* 0x02a840021b0075a7 */ /* 0x000ee4000802017f */
[----:B---3--:R-:W-:Y:S05]  /*efe0*/  @!P1 BRA `(.L_x_314) ;  /* 0x0000003800ac9947 */ /* 0x008fea0003800000 */
.L_x_433:
[----:B------:R-:W-:Y:S05]  /*eff0*/  @!P0 BRA `(.L_x_315) ;  /* 0x0000000000048947 */ /* 0x000fea0003800000 */
[----:B------:R-:W-:Y:S01]  /*f000*/  BPT.TRAP 0x1 ;  /* 0x000000040000795c */ /* 0x000fe20000300000 */
.L_x_315:
[----:B------:R-:W4:Y:S02]  /*f010*/  SYNCS.PHASECHK.TRANS64.TRYWAIT P1, [R5+URZ+0x2a860], R0 ;  /* 0x02a86000050075a7 */ /* 0x000f24000802017f */
[----:B----4-:R-:W-:Y:S05]  /*f020*/  @!P1 BRA `(.L_x_316) ;  /* 0x0000003800b09947 */ /* 0x010fea0003800000 */
.L_x_434:
[----:B------:R-:W-:Y:S05]  /*f030*/  @!P0 BRA `(.L_x_317) ;  /* 0x0000000000048947 */ /* 0x000fea0003800000 */
[----:B------:R-:W-:Y:S01]  /*f040*/  BPT.TRAP 0x1 ;  /* 0x000000040000795c */ /* 0x000fe20000300000 */
.L_x_317:
[----:B------:R0:W0:Y:S02]  /*f050*/  SYNCS.PHASECHK.TRANS64.TRYWAIT P0, [R27+URZ+0x2a860], R2 ;  /* 0x02a860021b0075a7 */ /* 0x000024000800017f */
[----:B0-----:R-:W-:Y:S05]  /*f060*/  @!P0 NANOSLEEP.SYNCS 0x989680 ;  /* 0x009896800000895d */ /* 0x001fea0003900000 */
[----:B------:R-:W0:Y:S02]  /*f070*/  @!P0 SYNCS.PHASECHK.TRANS64 P0, [R27+URZ+0x2a860], R2 ;  /* 0x02a860021b0085a7 */ /* 0x000e24000800007f */
[----:B0-----:R-:W-:Y:S05]  /*f080*/  @!P0 BRA `(.L_x_317) ;  /* 0xfffffffc00f08947 */ /* 0x001fea000383ffff */
.L_x_309:
[----:B------:R-:W-:Y:S05]  /*f090*/  BSYNC B0 ;  /* 0x0000000000007941 */ /* 0x000fea0003800000 */
.L_x_308:
[----:B------:R-:W-:Y:S05]  /*f0a0*/  EXIT ;  /* 0x000000000000794d */ /* 0x000fea0003800000 */
.L_x_188:
[----:B0-----:R-:W-:-:S04]  /*f0b0*/  IMAD.U32 R3, RZ, RZ, UR43 ;  /* 0x0000002bff037e24 */ /* 0x001fc8000f8e00ff */
[----:B------:R0:W1:Y:S03]  /*f0c0*/  SYNCS.PHASECHK.TRANS64.TRYWAIT P1, [R3+URZ+0x2a800], R0 ;  /* 0x02a80000030075a7 */ /* 0x000066000802017f */
[----:B-1----:R-:W-:Y:S05]  /*f0d0*/  @!P1 NANOSLEEP.SYNCS 0x989680 ;  /* 0x009896800000995d */ /* 0x002fea0003900000 */
[----:B------:R-:W1:Y:S02]  /*f0e0*/  @!P1 SYNCS.PHASECHK.TRANS64 P1, [R3+URZ+0x2a800], R0 ;  /* 0x02a80000030095a7 */ /* 0x000e64000802007f */
[----:B-1----:R-:W-:Y:S05]  /*f0f0*/  @!P1 BRA `(.L_x_188) ;  /* 0xfffffffc00ec9947 */ /* 0x002fea000383ffff */
[----:B------:R-:W-:Y:S05]  /*f100*/  BRA `(.L_x_318) ;  /* 0xffffff2800887947 */ /* 0x000fea000383ffff */
.L_x_192:
[----:B-1----:R1:W2:Y:S02]  /*f110*/  SYNCS.PHASECHK.TRANS64.TRYWAIT P1, [R8+URZ+0x2a830], R3 ;  /* 0x02a83003080075a7 */ /* 0x0022a4000802017f */
[----:B--2---:R-:W-:Y:S05]  /*f120*/  @!P1 NANOSLEEP.SYNCS 0x989680 ;  /* 0x009896800000995d */ /* 0x004fea0003900000 */
[----:B------:R-:W2:Y:S02]  /*f130*/  @!P1 SYNCS.PHASECHK.TRANS64 P1, [R8+URZ+0x2a830], R3 ;  /* 0x02a83003080095a7 */ /* 0x000ea4000802007f */
[----:B--2---:R-:W-:Y:S05]  /*f140*/  @!P1 BRA `(.L_x_192) ;  /* 0xfffffffc00f09947 */ /* 0x004fea000383ffff */
[----:B------:R-:W-:Y:S05]  /*f150*/  BRA `(.L_x_191) ;  /* 0xffffff2800a87947 */ /* 0x000fea000383ffff */
.L_x_198:
[----:B-1----:R-:W-:-:S04]  /*f160*/  IMAD.U32 R3, RZ, RZ, UR8 ;  /* 0x00000008ff037e24 */ /* 0x002fc8000f8e00ff */
[----:B------:R1:W2:Y:S03]  /*f170*/  SYNCS.PHASECHK.TRANS64.TRYWAIT P1, [R3+URZ+0x2a830], R0 ;  /* 0x02a83000030075a7 */ /* 0x0002a6000802017f */
[----:B--2---:R-:W-:Y:S05]  /*f180*/  @!P1 NANOSLEEP.SYNCS 0x989680 ;  /* 0x009896800000995d */ /* 0x004fea0003900000 */
[----:B------:R-:W2:Y:S02]  /*f190*/  @!P1 SYNCS.PHASECHK.TRANS64 P1, [R3+URZ+0x2a830], R0 ;  /* 0x02a83000030095a7 */ /* 0x000ea4000802007f */
[----:B--2---:R-:W-:Y:S05]  /*f1a0*/  @!P1 BRA `(.L_x_198) ;  /* 0xfffffffc00ec9947 */ /* 0x004fea000383ffff */
[----:B------:R-:W-:Y:S05]  /*f1b0*/  BRA `(.L_x_197) ;  /* 0xffffff4800f07947 */ /* 0x000fea000383ffff */
.L_x_202:
[----:B-1----:R-:W-:-:S04]  /*f1c0*/  IMAD.U32 R3, RZ, RZ, UR9 ;  /* 0x00000009ff037e24 */ /* 0x002fc8000f8e00ff */
[----:B------:R1:W2:Y:S03]  /*f1d0*/  SYNCS.PHASECHK.TRANS64.TRYWAIT P1, [R3+URZ+0x2a850], R0 ;  /* 0x02a85000030075a7 */ /* 0x0002a6000802017f */
[----:B--2---:R-:W-:Y:S05]  /*f1e0*/  @!P1 NANOSLEEP.SYNCS 0x989680 ;  /* 0x009896800000995d */ /* 0x004fea0003900000 */
[----:B------:R-:W2:Y:S02]  /*f1f0*/  @!P1 SYNCS.PHASECHK.TRANS64 P1, [R3+URZ+0x2a850], R0 ;  /* 0x02a85000030095a7 */ /* 0x000ea4000802007f */
[----:B--2---:R-:W-:Y:S05]  /*f200*/  @!P1 BRA `(.L_x_202) ;  /* 0xfffffffc00ec9947 */ /* 0x004fea000383ffff */
[----:B------:R-:W-:Y:S05]  /*f210*/  BRA `(.L_x_201) ;  /* 0xffffff5400287947 */ /* 0x000fea000383ffff */
.L_x_209:
[----:B-1----:R-:W-:-:S04]  /*f220*/  IMAD.U32 R5, RZ, RZ, UR5 ;  /* 0x00000005ff057e24 */ /* 0x002fc8000f8e00ff */
[----:B------:R1:W2:Y:S03]  /*f230*/  SYNCS.PHASECHK.TRANS64.TRYWAIT P1, [R5+URZ+0x2a850], R4 ;  /* 0x02a85004050075a7 */ /* 0x0002a6000802017f */
[----:B--2---:R-:W-:Y:S05]  /*f240*/  @!P1 NANOSLEEP.SYNCS 0x989680 ;  /* 0x009896800000995d */ /* 0x004fea0003900000 */
[----:B------:R-:W2:Y:S02]  /*f250*/  @!P1 SYNCS.PHASECHK.TRANS64 P1, [R5+URZ+0x2a850], R4 ;  /* 0x02a85004050095a7 */ /* 0x000ea4000802007f */
[----:B--2---:R-:W-:Y:S05]  /*f260*/  @!P1 BRA `(.L_x_209) ;  /* 0xfffffffc00ec9947 */ /* 0x004fea000383ffff */
[----:B------:R-:W-:Y:S05]  /*f270*/  BRA `(.L_x_208) ;  /* 0xffffff6800c47947 */ /* 0x000fea000383ffff */
.L_x_255:
[----:B------:R-:W-:Y:S01]  /*f280*/  SHF.R.U32.HI R7, RZ, 0x5, R21 ;  /* 0x00000005ff077819 */ /* 0x000fe20000011615 */
[----:B------:R-:W-:Y:S01]  /*f290*/  BSSY B0, `(.L_x_319) ;  /* 0x0000009000007945 */ /* 0x000fe20003800000 */
[----:B------:R-:W-:Y:S02]  /*f2a0*/  IMAD.MOV.U32 R12, RZ, RZ, RZ ;  /* 0x000000ffff0c7224 */ /* 0x000fe400078e00ff */
[----:B------:R-:W-:Y:S01]  /*f2b0*/  LOP3.LUT R7, R7, 0x3, RZ, 0xc0, !PT ;  /* 0x0000000307077812 */ /* 0x000fe200078ec0ff */
[----:B------:R-:W-:Y:S02]  /*f2c0*/  IMAD.MOV.U32 R11, RZ, RZ, 0x1f ;  /* 0x0000001fff0b7424 */ /* 0x000fe400078e00ff */
[----:B------:R-:W-:Y:S01]  /*f2d0*/  IMAD.MOV.U32 R15, RZ, RZ, -0x1 ;  /* 0xffffffffff0f7424 */ /* 0x000fe200078e00ff */
[----:B------:R-:W-:-:S07]  /*f2e0*/  MOV R13, R7 ;  /* 0x00000007000d7202 */ /* 0x000fce0000000f00 */
[----:B-----5:R-:W-:Y:S05]  /*f2f0*/  WARPSYNC.COLLECTIVE R15, `(.L_x_320) ;  /* 0x000000000f087348 */ /* 0x020fea0003c00000 */
[----:B------:R0:W1:Y:S02]  /*f300*/  SHFL.IDX P6, R14, R13, R12, R11 ;  /* 0x0000000c0d0e7389 */ /* 0x00006400000c000b */
[----:B01---5:R-:W-:Y:S01]  /*f310*/  ENDCOLLECTIVE ;  /* 0x000000000000791b */ /* 0x023fe20003800000 */
.L_x_320:
[----:B------:R-:W-:Y:S05]  /*f320*/  BSYNC B0 ;  /* 0x0000000000007941 */ /* 0x000fea0003800000 */
.L_x_319:
[----:B------:R-:W-:Y:S05]  /*f330*/  BRA `(.L_x_321) ;  /* 0xffffffc000347947 */ /* 0x000fea000383ffff */
.L_x_258:
[----:B0-----:R0:W1:Y:S02]  /*f340*/  SYNCS.PHASECHK.TRANS64.TRYWAIT P0, [R7+URZ+0x2a840], R2 ;  /* 0x02a84002070075a7 */ /* 0x001064000800017f */
[----:B-1----:R-:W-:Y:S05]  /*f350*/  @!P0 NANOSLEEP.SYNCS 0x989680 ;  /* 0x009896800000895d */ /* 0x002fea0003900000 */
[----:B------:R-:W1:Y:S02]  /*f360*/  @!P0 SYNCS.PHASECHK.TRANS64 P0, [R7+URZ+0x2a840], R2 ;  /* 0x02a84002070085a7 */ /* 0x000e64000800007f */
[----:B-1----:R-:W-:Y:S05]  /*f370*/  @!P0 BRA `(.L_x_258) ;  /* 0xfffffffc00f08947 */ /* 0x002fea000383ffff */
[----:B------:R-:W-:Y:S05]  /*f380*/  BRA `(.L_x_322) ;  /* 0xffffffc000907947 */ /* 0x000fea000383ffff */
.L_x_259:
[----:B------:R-:W-:Y:S01]  /*f390*/  BSSY B0, `(.L_x_323) ;  /* 0x0000008000007945 */ /* 0x000fe20003800000 */
[----:B------:R-:W-:Y:S02]  /*f3a0*/  IMAD.MOV.U32 R13, RZ, RZ, R0 ;  /* 0x000000ffff0d7224 */ /* 0x000fe400078e0000 */
[----:B------:R-:W-:Y:S02]  /*f3b0*/  IMAD.MOV.U32 R12, RZ, RZ, RZ ;  /* 0x000000ffff0c7224 */ /* 0x000fe400078e00ff */
[----:B------:R-:W-:Y:S02]  /*f3c0*/  IMAD.MOV.U32 R11, RZ, RZ, 0x181f ;  /* 0x0000181fff0b7424 */ /* 0x000fe400078e00ff */
[----:B------:R-:W-:-:S07]  /*f3d0*/  IMAD.MOV.U32 R15, RZ, RZ, -0x1 ;  /* 0xffffffffff0f7424 */ /* 0x000fce00078e00ff */
[----:B------:R-:W-:Y:S05]  /*f3e0*/  WARPSYNC.COLLECTIVE R15, `(.L_x_324) ;  /* 0x000000000f087348 */ /* 0x000fea0003c00000 */
[----:B------:R0:W1:Y:S02]  /*f3f0*/  SHFL.IDX P6, R14, R13, R12, R11 ;  /* 0x0000000c0d0e7389 */ /* 0x00006400000c000b */
[----:B01----:R-:W-:Y:S01]  /*f400*/  ENDCOLLECTIVE ;  /* 0x000000000000791b */ /* 0x003fe20003800000 */
.L_x_324:
[----:B------:R-:W-:Y:S05]  /*f410*/  BSYNC B0 ;  /* 0x0000000000007941 */ /* 0x000fea0003800000 */
.L_x_323:
[----:B------:R-:W-:Y:S01]  /*f420*/  IMAD.MOV.U32 R13, RZ, RZ, R4 ;  /* 0x000000ffff0d7224 */ /* 0x000fe200078e0004 */
[----:B------:R-:W-:Y:S01]  /*f430*/  MOV R11, 0x181f ;  /* 0x0000181f000b7802 */ /* 0x000fe20000000f00 */
[----:B------:R-:W-:Y:S02]  /*f440*/  IMAD.MOV.U32 R12, RZ, RZ, RZ ;  /* 0x000000ffff0c7224 */ /* 0x000fe400078e00ff */
[----:B------:R-:W-:Y:S02]  /*f450*/  IMAD.MOV.U32 R15, RZ, RZ, -0x1 ;  /* 0xffffffffff0f7424 */ /* 0x000fe400078e00ff */
[----:B------:R-:W-:Y:S02]  /*f460*/  IMAD.MOV.U32 R2, RZ, RZ, R14 ;  /* 0x000000ffff027224 */ /* 0x000fe400078e000e */
[----:B------:R-:W-:-:S07]  /*f470*/  @P0 IMAD R8, R5, 0x2, R22 ;  /* 0x0000000205080824 */ /* 0x000fce00078e0216 */
[----:B------:R-:W-:Y:S05]  /*f480*/  WARPSYNC.COLLECTIVE R15, `(.L_x_325) ;  /* 0x000000000f087348 */ /* 0x000fea0003c00000 */
[----:B------:R0:W1:Y:S02]  /*f490*/  SHFL.IDX P6, R14, R13, R12, R11 ;  /* 0x0000000c0d0e7389 */ /* 0x00006400000c000b */
[----:B01----:R-:W-:Y:S01]  /*f4a0*/  ENDCOLLECTIVE ;  /* 0x000000000000791b */ /* 0x003fe20003800000 */
.L_x_325:
[----:B------:R-:W-:Y:S02]  /*f4b0*/  IMAD.MOV.U32 R13, RZ, RZ, R0 ;  /* 0x000000ffff0d7224 */ /* 0x000fe400078e0000 */
[----:B------:R-:W-:Y:S02]  /*f4c0*/  IMAD.MOV.U32 R12, RZ, RZ, 0x1 ;  /* 0x00000001ff0c7424 */ /* 0x000fe400078e00ff */
[----:B------:R-:W-:-:S07]  /*f4d0*/  IMAD.MOV.U32 R3, RZ, RZ, R14 ;  /* 0x000000ffff037224 */ /* 0x000fce00078e000e */
[----:B------:R-:W-:Y:S05]  /*f4e0*/  WARPSYNC.COLLECTIVE R15, `(.L_x_326) ;  /* 0x000000000f087348 */ /* 0x000fea0003c00000 */
[----:B------:R0:W1:Y:S02]  /*f4f0*/  SHFL.IDX P6, R14, R13, R12, R11 ;  /* 0x0000000c0d0e7389 */ /* 0x00006400000c000b */
[----:B01----:R-:W-:Y:S01]  /*f500*/  ENDCOLLECTIVE ;  /* 0x000000000000791b */ /* 0x003fe20003800000 */
.L_x_326:
[----:B------:R-:W-:-:S05]  /*f510*/  @P0 LEA R3, P1, R9, R3, 0x1 ;  /* 0x0000000309030211 */ /* 0x000fca00078208ff */
[----:B------:R-:W-:Y:S01]  /*f520*/  @P0 IMAD.X R2, RZ, RZ, R2, P1 ;  /* 0x000000ffff020224 */ /* 0x000fe200008e0602 */
[----:B------:R-:W-:-:S04]  /*f530*/  ISETP.GE.AND P1, PT, R6, 0x11, PT ;  /* 0x000000110600780c */ /* 0x000fc80003f26270 */
[----:B------:R-:W-:Y:S01]  /*f540*/  @P0 LOP3.LUT R3, R3, R2, RZ, 0x3c, !PT ;  /* 0x0000000203030212 */ /* 0x000fe200078e3cff */
[----:B------:R-:W-:-:S03]  /*f550*/  IMAD.MOV.U32 R13, RZ, RZ, R4 ;  /* 0x000000ffff0d7224 */ /* 0x000fc600078e0004 */
[----:B------:R-:W-:-:S04]  /*f560*/  @P0 LOP3.LUT R2, R3, R2, RZ, 0x3c, !PT ;  /* 0x0000000203020212 */ /* 0x000fc800078e3cff */
[----:B------:R-:W-:-:S05]  /*f570*/  @P0 LOP3.LUT R3, R3, R2, RZ, 0x3c, !PT ;  /* 0x0000000203030212 */ /* 0x000fca00078e3cff */
[----:B------:R-:W-:Y:S01]  /*f580*/  @!PT LDS RZ, [RZ] ;  /* 0x00000000fffff984 */ /* 0x000fe20000000800 */
[----:B------:R-:W-:Y:S01]  /*f590*/  @!PT LDS RZ, [RZ] ;  /* 0x00000000fffff984 */ /* 0x000fe20000000800 */
[----:B------:R-:W-:Y:S01]  /*f5a0*/  @!PT LDS RZ, [RZ] ;  /* 0x00000000fffff984 */ /* 0x000fe20000000800 */
[----:B------:R-:W-:Y:S04]  /*f5b0*/  @P0 LDGSTS.E.BYPASS.LTC128B.128 [R8+0x18400], desc[UR36][R2.64], !P4 ;  /* 0x1840000002080fae */ /* 0x000fe8000e101d64 */
[----:B------:R-:W-:Y:S04]  /*f5c0*/  @P0 LDGSTS.E.BYPASS.LTC128B.128 [R8+0x1b400], desc[UR36][R2.64+0x80], !P3 ;  /* 0x1b40008002080fae */ /* 0x000fe8000d901d64 */
[----:B------:R0:W-:Y:S02]  /*f5d0*/  @P0 LDGSTS.E.BYPASS.LTC128B.128 [R8+0x1e400], desc[UR36][R2.64+0x100], !P2 ;  /* 0x1e40010002080fae */ /* 0x0001e4000d101d64 */
[----:B0-----:R-:W-:Y:S01]  /*f5e0*/  IMAD.MOV.U32 R2, RZ, RZ, R14 ;  /* 0x000000ffff027224 */ /* 0x001fe200078e000e */
[----:B------:R-:W-:-:S07]  /*f5f0*/  @P1 LEA R8, R5, R22, 0x1 ;  /* 0x0000001605081211 */ /* 0x000fce00078e08ff */
[----:B------:R-:W-:Y:S05]  /*f600*/  WARPSYNC.COLLECTIVE R15, `(.L_x_327) ;  /* 0x000000000f087348 */ /* 0x000fea0003c00000 */
[----:B------:R0:W1:Y:S02]  /*f610*/  SHFL.IDX P6, R14, R13, R12, R11 ;  /* 0x0000000c0d0e7389 */ /* 0x00006400000c000b */
[----:B01----:R-:W-:Y:S01]  /*f620*/  ENDCOLLECTIVE ;  /* 0x000000000000791b */ /* 0x003fe20003800000 */
.L_x_327:
[----:B------:R-:W-:Y:S02]  /*f630*/  IMAD.MOV.U32 R13, RZ, RZ, R0 ;  /* 0x000000ffff0d7224 */ /* 0x000fe400078e0000 */
[----:B------:R-:W-:Y:S02]  /*f640*/  IMAD.MOV.U32 R12, RZ, RZ, 0x2 ;  /* 0x00000002ff0c7424 */ /* 0x000fe400078e00ff */
[----:B------:R-:W-:-:S07]  /*f650*/  IMAD.MOV.U32 R3, RZ, RZ, R14 ;  /* 0x000000ffff037224 */ /* 0x000fce00078e000e */
[----:B------:R-:W-:Y:S05]  /*f660*/  WARPSYNC.COLLECTIVE R15, `(.L_x_328) ;  /* 0x000000000f087348 */ /* 0x000fea0003c00000 */
[----:B------:R0:W1:Y:S02]  /*f670*/  SHFL.IDX P6, R14, R13, R12, R11 ;  /* 0x0000000c0d0e7389 */ /* 0x00006400000c000b */
[----:B01----:R-:W-:Y:S01]  /*f680*/  ENDCOLLECTIVE ;  /* 0x000000000000791b */ /* 0x003fe20003800000 */
.L_x_328:
[----:B------:R-:W-:-:S05]  /*f690*/  @P1 LEA R3, P0, R9, R3, 0x1 ;  /* 0x0000000309031211 */ /* 0x000fca00078008ff */
[----:B------:R-:W-:-:S05]  /*f6a0*/  @P1 IMAD.X R2, RZ, RZ, R2, P0 ;  /* 0x000000ffff021224 */ /* 0x000fca00000e0602 */
        /* <DEDUP_REMOVED lines=9> */
[----:B------:R0:W-:Y:S01]  /*f740*/  @P1 LDGSTS.E.BYPASS.LTC128B.128 [R8+0x1ec00], desc[UR36][R2.64+0x100], !P2 ;  /* 0x1ec0010002081fae */ /* 0x0001e2000d101d64 */
[----:B------:R-:W-:Y:S01]  /*f750*/  ISETP.GE.AND P1, PT, R6, 0x21, PT ;  /* 0x000000210600780c */ /* 0x000fe20003f26270 */
[----:B0-----:R-:W-:-:S12]  /*f760*/  IMAD.MOV.U32 R2, RZ, RZ, R14 ;  /* 0x000000ffff027224 */ /* 0x001fd800078e000e */
[----:B------:R-:W-:Y:S05]  /*f770*/  WARPSYNC.COLLECTIVE R15, `(.L_x_329) ;  /* 0x000000000f087348 */ /* 0x000fea0003c00000 */
[----:B------:R0:W1:Y:S02]  /*f780*/  SHFL.IDX P6, R14, R13, R12, R11 ;  /* 0x0000000c0d0e7389 */ /* 0x00006400000c000b */
[----:B01----:R-:W-:Y:S01]  /*f790*/  ENDCOLLECTIVE ;  /* 0x000000000000791b */ /* 0x003fe20003800000 */
.L_x_329:
[----:B------:R-:W-:Y:S02]  /*f7a0*/  @P1 IMAD R8, R5, 0x2, R22 ;  /* 0x0000000205081824 */ /* 0x000fe400078e0216 */
[----:B------:R-:W-:Y:S02]  /*f7b0*/  IMAD.MOV.U32 R13, RZ, RZ, R0 ;  /* 0x000000ffff0d7224 */ /* 0x000fe400078e0000 */
[----:B------:R-:W-:Y:S02]  /*f7c0*/  IMAD.MOV.U32 R12, RZ, RZ, 0x3 ;  /* 0x00000003ff0c7424 */ /* 0x000fe400078e00ff */
[----:B------:R-:W-:-:S07]  /*f7d0*/  IMAD.MOV.U32 R3, RZ, RZ, R14 ;  /* 0x000000ffff037224 */ /* 0x000fce00078e000e */
[----:B------:R-:W-:Y:S05]  /*f7e0*/  WARPSYNC.COLLECTIVE R15, `(.L_x_330) ;  /* 0x000000000f087348 */ /* 0x000fea0003c00000 */
[----:B------:R0:W1:Y:S02]  /*f7f0*/  SHFL.IDX P6, R14, R13, R12, R11 ;  /* 0x0000000c0d0e7389 */ /* 0x00006400000c000b */
[----:B01----:R-:W-:Y:S01]  /*f800*/  ENDCOLLECTIVE ;  /* 0x000000000000791b */ /* 0x003fe20003800000 */
.L_x_330:
        /* <DEDUP_REMOVED lines=12> */
[----:B------:R-:W-:Y:S02]  /*f8d0*/  ISETP.GE.AND P1, PT, R6, 0x31, PT ;  /* 0x000000310600780c */ /* 0x000fe40003f26270 */
[----:B0-----:R-:W-:-:S11]  /*f8e0*/  MOV R2, R14 ;  /* 0x0000000e00027202 */ /* 0x001fd60000000f00 */
[----:B------:R-:W-:Y:S05]  /*f8f0*/  WARPSYNC.COLLECTIVE R15, `(.L_x_331) ;  /* 0x000000000f087348 */ /* 0x000fea0003c00000 */
[----:B------:R0:W1:Y:S02]  /*f900*/  SHFL.IDX P6, R14, R13, R12, R11 ;  /* 0x0000000c0d0e7389 */ /* 0x00006400000c000b */
[----:B01----:R-:W-:Y:S01]  /*f910*/  ENDCOLLECTIVE ;  /* 0x000000000000791b */ /* 0x003fe20003800000 */
.L_x_331:
[----:B------:R-:W-:Y:S02]  /*f920*/  @P1 IMAD R8, R5, 0x2, R22 ;  /* 0x0000000205081824 */ /* 0x000fe400078e0216 */
[----:B------:R-:W-:Y:S02]  /*f930*/  IMAD.MOV.U32 R13, RZ, RZ, R0 ;  /* 0x000000ffff0d7224 */ /* 0x000fe400078e0000 */
[----:B------:R-:W-:Y:S02]  /*f940*/  IMAD.MOV.U32 R12, RZ, RZ, 0x4 ;  /* 0x00000004ff0c7424 */ /* 0x000fe400078e00ff */
[----:B------:R-:W-:-:S07]  /*f950*/  IMAD.MOV.U32 R3, RZ, RZ, R14 ;  /* 0x000000ffff037224 */ /* 0x000fce00078e000e */
[----:B------:R-:W-:Y:S05]  /*f960*/  WARPSYNC.COLLECTIVE R15, `(.L_x_332) ;  /* 0x000000000f087348 */ /* 0x000fea0003c00000 */
[----:B------:R0:W1:Y:S02]  /*f970*/  SHFL.IDX P6, R14, R13, R12, R11 ;  /* 0x0000000c0d0e7389 */ /* 0x00006400000c000b */
[----:B01----:R-:W-:Y:S01]  /*f980*/  ENDCOLLECTIVE ;  /* 0x000000000000791b */ /* 0x003fe20003800000 */
.L_x_332:
        /* <DEDUP_REMOVED lines=17> */
.L_x_333:
[----:B------:R-:W-:Y:S02]  /*faa0*/  @P1 IMAD R8, R5, 0x2, R22 ;  /* 0x0000000205081824 */ /* 0x000fe400078e0216 */
[----:B------:R-:W-:Y:S02]  /*fab0*/  IMAD.MOV.U32 R13, RZ, RZ, R0 ;  /* 0x000000ffff0d7224 */ /* 0x000fe400078e0000 */
[----:B------:R-:W-:Y:S02]  /*fac0*/  IMAD.MOV.U32 R12, RZ, RZ, 0x5 ;  /* 0x00000005ff0c7424 */ /* 0x000fe400078e00ff */
[----:B------:R-:W-:-:S07]  /*fad0*/  IMAD.MOV.U32 R3, RZ, RZ, R14 ;  /* 0x000000ffff037224 */ /* 0x000fce00078e000e */
[----:B------:R-:W-:Y:S05]  /*fae0*/  WARPSYNC.COLLECTIVE R15, `(.L_x_334) ;  /* 0x000000000f087348 */ /* 0x000fea0003c00000 */
[----:B------:R0:W1:Y:S02]  /*faf0*/  SHFL.IDX P6, R14, R13, R12, R11 ;  /* 0x0000000c0d0e7389 */ /* 0x00006400000c000b */
[----:B01----:R-:W-:Y:S01]  /*fb00*/  ENDCOLLECTIVE ;  /* 0x000000000000791b */ /* 0x003fe20003800000 */
.L_x_334:
[----:B------:R-:W-:-:S04]  /*fb10*/  @P1 LEA R3, P0, R9, R3, 0x1 ;  /* 0x0000000309031211 */ /* 0x000fc800078008ff */
[----:B------:R-:W-:-:S04]  /*fb20*/  @P1 IADD3.X R2, RZ, R2, RZ, P0, !PT ;  /* 0x00000002ff021210 */ /* 0x000fc800007fe4ff */
[----:B------:R-:W-:Y:S01]  /*fb30*/  @P1 LOP3.LUT R3, R3, R2, RZ, 0x3c, !PT ;  /* 0x0000000203031212 */ /* 0x000fe200078e3cff */
[----:B------:R-:W-:-:S03]  /*fb40*/  IMAD.MOV.U32 R13, RZ, RZ, R4 ;  /* 0x000000ffff0d7224 */ /* 0x000fc600078e0004 */
[----:B------:R-:W-:-:S04]  /*fb50*/  @P1 LOP3.LUT R2, R3, R2, RZ, 0x3c, !PT ;  /* 0x0000000203021212 */ /* 0x000fc800078e3cff */
[----:B------:R-:W-:Y:S01]  /*fb60*/  @P1 LOP3.LUT R3, R3, R2, RZ, 0x3c, !PT ;  /* 0x0000000203031212 */ /* 0x000fe200078e3cff */
[----:B------:R-:W-:-:S04]  /*fb70*/  IMAD.MOV.U32 R0, RZ, RZ, R14 ;  /* 0x000000ffff007224 */ /* 0x000fc800078e000e */
[----:B------:R-:W-:Y:S01]  /*fb80*/  @!PT LDS RZ, [RZ] ;  /* 0x00000000fffff984 */ /* 0x000fe20000000800 */
[----:B------:R-:W-:Y:S01]  /*fb90*/  @!PT LDS RZ, [RZ] ;  /* 0x00000000fffff984 */ /* 0x000fe20000000800 */
[----:B------:R-:W-:Y:S01]  /*fba0*/  @!PT LDS RZ, [RZ] ;  /* 0x00000000fffff984 */ /* 0x000fe20000000800 */
[----:B------:R0:W-:Y:S03]  /*fbb0*/  @P1 LDGSTS.E.BYPASS.LTC128B.128 [R8+0x1a400], desc[UR36][R2.64], !P4 ;  /* 0x1a40000002081fae */ /* 0x0001e6000e101d64 */
[----:B0-----:R-:W-:Y:S05]  /*fbc0*/  WARPSYNC.COLLECTIVE R15, `(.L_x_335) ;  /* 0x000000000f087348 */ /* 0x001fea0003c00000 */
[----:B------:R1:W2:Y:S02]  /*fbd0*/  SHFL.IDX P6, R14, R13, R12, R11 ;  /* 0x0000000c0d0e7389 */ /* 0x0002a400000c000b */
[----:B012---:R-:W-:Y:S01]  /*fbe0*/  ENDCOLLECTIVE ;  /* 0x000000000000791b */ /* 0x007fe20003800000 */
.L_x_335:
[----:B------:R-:W-:Y:S01]  /*fbf0*/  @!PT LDS RZ, [RZ] ;  /* 0x00000000fffff984 */ /* 0x000fe20000000800 */
[----:B------:R-:W-:Y:S01]  /*fc00*/  @!PT LDS RZ, [RZ] ;  /* 0x00000000fffff984 */ /* 0x000fe20000000800 */
[----:B------:R-:W-:Y:S01]  /*fc10*/  @!PT LDS RZ, [RZ] ;  /* 0x00000000fffff984 */ /* 0x000fe20000000800 */
[----:B------:R-:W-:Y:S04]  /*fc20*/  @P1 LDGSTS.E.BYPASS.LTC128B.128 [R8+0x1d400], desc[UR36][R2.64+0x80], !P3 ;  /* 0x1d40008002081fae */ /* 0x000fe8000d901d64 */
[----:B------:R0:W-:Y:S02]  /*fc30*/  @P1 LDGSTS.E.BYPASS.LTC128B.128 [R8+0x20400], desc[UR36][R2.64+0x100], !P2 ;  /* 0x2040010002081fae */ /* 0x0001e4000d101d64 */
[----:B0-----:R-:W-:Y:S01]  /*fc40*/  IMAD.MOV.U32 R2, RZ, RZ, R14 ;  /* 0x000000ffff027224 */ /* 0x001fe200078e000e */
[----:B------:R-:W-:Y:S06]  /*fc50*/  BRA `(.L_x_336) ;  /* 0xffffffbc00d47947 */ /* 0x000fec000383ffff */
.L_x_264:
[----:B------:R-:W-:Y:S01]  /*fc60*/  IMAD.MOV.U32 R13, RZ, RZ, R5 ;  /* 0x000000ffff0d7224 */ /* 0x000fe200078e0005 */
[----:B------:R-:W-:Y:S01]  /*fc70*/  MOV R15, 0xffffffff ;  /* 0xffffffff000f7802 */ /* 0x000fe20000000f00 */
[----:B------:R-:W-:Y:S02]  /*fc80*/  IMAD.MOV.U32 R12, RZ, RZ, RZ ;  /* 0x000000ffff0c7224 */ /* 0x000fe400078e00ff */
[----:B------:R-:W-:Y:S02]  /*fc90*/  IMAD.MOV.U32 R11, RZ, RZ, 0x181f ;  /* 0x0000181fff0b7424 */ /* 0x000fe400078e00ff */
[----:B-----5:R-:W-:Y:S02]  /*fca0*/  IMAD R6, R17, R6, RZ ;  /* 0x0000000611067224 */ /* 0x020fe400078e02ff */
[----:B------:R-:W-:-:S07]  /*fcb0*/  IMAD.IADD R4, R10, 0x1, R4 ;  /* 0x000000010a047824 */ /* 0x000fce00078e0204 */
[----:B------:R-:W-:Y:S05]  /*fcc0*/  WARPSYNC.COLLECTIVE R15, `(.L_x_337) ;  /* 0x000000000f087348 */ /* 0x000fea0003c00000 */
[----:B------:R0:W1:Y:S02]  /*fcd0*/  SHFL.IDX P6, R14, R13, R12, R11 ;  /* 0x0000000c0d0e7389 */ /* 0x00006400000c000b */
[----:B01----:R-:W-:Y:S01]  /*fce0*/  ENDCOLLECTIVE ;  /* 0x000000000000791b */ /* 0x003fe20003800000 */
.L_x_337:
[C---:B------:R-:W-:Y:S01]  /*fcf0*/  VIADD R7, R4.reuse, 0x10 ;  /* 0x0000001004077836 */ /* 0x040fe20000000000 */
[----:B------:R-:W-:Y:S01]  /*fd00*/  ISETP.GE.AND P1, PT, R4, R6, PT ;  /* 0x000000060400720c */ /* 0x000fe20003f26270 */
[----:B------:R-:W-:Y:S02]  /*fd10*/  IMAD.MOV.U32 R13, RZ, RZ, R0 ;  /* 0x000000ffff0d7224 */ /* 0x000fe400078e0000 */
[----:B------:R-:W-:-:S10]  /*fd20*/  IMAD.MOV.U32 R2, RZ, RZ, R14 ;  /* 0x000000ffff027224 */ /* 0x000fd400078e000e */
[----:B------:R-:W-:Y:S05]  /*fd30*/  WARPSYNC.COLLECTIVE R15, `(.L_x_338) ;  /* 0x000000000f087348 */ /* 0x000fea0003c00000 */
[----:B------:R0:W1:Y:S02]  /*fd40*/  SHFL.IDX P6, R14, R13, R12, R11 ;  /* 0x0000000c0d0e7389 */ /* 0x00006400000c000b */
[----:B01----:R-:W-:Y:S01]  /*fd50*/  ENDCOLLECTIVE ;  /* 0x000000000000791b */ /* 0x003fe20003800000 */
.L_x_338:
[----:B------:R-:W-:Y:S02]  /*fd60*/  IMAD.MOV.U32 R13, RZ, RZ, R5 ;  /* 0x000000ffff0d7224 */ /* 0x000fe400078e0005 */
[----:B------:R-:W-:Y:S01]  /*fd70*/  IMAD.MOV.U32 R12, RZ, RZ, 0x1 ;  /* 0x00000001ff0c7424 */ /* 0x000fe200078e00ff */
[----:B------:R-:W-:-:S05]  /*fd80*/  @!P1 LEA R14, P4, R9, R14, 0x1 ;  /* 0x0000000e090e9211 */ /* 0x000fca00078808ff */
[----:B------:R-:W-:Y:S02]  /*fd90*/  @!P1 IMAD.X R3, RZ, RZ, R2, P4 ;  /* 0x000000ffff039224 */ /* 0x000fe400020e0602 */
[----:B------:R-:W-:-:S07]  /*fda0*/  @!P1 IMAD.MOV.U32 R2, RZ, RZ, R14 ;  /* 0x000000ffff029224 */ /* 0x000fce00078e000e */
[----:B------:R-:W-:Y:S05]  /*fdb0*/  WARPSYNC.COLLECTIVE R15, `(.L_x_339) ;  /* 0x000000000f087348 */ /* 0x000fea0003c00000 */
[----:B------:R0:W1:Y:S02]  /*fdc0*/  SHFL.IDX P6, R14, R13, R12, R11 ;  /* 0x0000000c0d0e7389 */ /* 0x00006400000c000b */
[----:B01----:R-:W-:Y:S01]  /*fdd0*/  ENDCOLLECTIVE ;  /* 0x000000000000791b */ /* 0x003fe20003800000 */
.L_x_339:
[----:B------:R-:W-:Y:S01]  /*fde0*/  @!PT LDS RZ, [RZ] ;  /* 0x00000000fffff984 */ /* 0x000fe20000000800 */
[----:B------:R-:W-:Y:S01]  /*fdf0*/  @!PT LDS RZ, [RZ] ;  /* 0x00000000fffff984 */ /* 0x000fe20000000800 */
[----:B------:R-:W-:Y:S01]  /*fe00*/  @!PT LDS RZ, [RZ] ;  /* 0x00000000fffff984 */ /* 0x000fe20000000800 */
[----:B------:R-:W-:Y:S04]  /*fe10*/  @!P1 LDGSTS.E.BYPASS.LTC128B.128 [R33+0xc400], desc[UR36][R2.64], !P3 ;  /* 0x0c40000002219fae */ /* 0x000fe8000d901d64 */
[----:B------:R-:W-:Y:S04]  /*fe20*/  @!P1 LDGSTS.E.BYPASS.LTC128B.128 [R33+0x10400], desc[UR36][R2.64+0x80], !P2 ;  /* 0x1040008002219fae */ /* 0x000fe8000d101d64 */
[----:B------:R0:W-:Y:S01]  /*fe30*/  @!P1 LDGSTS.E.BYPASS.LTC128B.128 [R33+0x14400], desc[UR36][R2.64+0x100], !P0 ;  /* 0x1440010002219fae */ /* 0x0001e2000c101d64 */
[----:B------:R-:W-:Y:S02]  /*fe40*/  ISETP.GE.AND P1, PT, R7, R6, PT ;  /* 0x000000060700720c */ /* 0x000fe40003f26270 */
[----:B------:R-:W-:Y:S01]  /*fe50*/  MOV R13, R0 ;  /* 0x00000000000d7202 */ /* 0x000fe20000000f00 */
[----:B0-----:R-:W-:-:S10]  /*fe60*/  IMAD.MOV.U32 R2, RZ, RZ, R14 ;  /* 0x000000ffff027224 */ /* 0x001fd400078e000e */
[----:B------:R-:W-:Y:S05]  /*fe70*/  WARPSYNC.COLLECTIVE R15, `(.L_x_340) ;  /* 0x000000000f087348 */ /* 0x000fea0003c00000 */
[----:B------:R0:W1:Y:S02]  /*fe80*/  SHFL.IDX P6, R14, R13, R12, R11 ;  /* 0x0000000c0d0e7389 */ /* 0x00006400000c000b */
[----:B01----:R-:W-:Y:S01]  /*fe90*/  ENDCOLLECTIVE ;  /* 0x000000000000791b */ /* 0x003fe20003800000 */
.L_x_340:
        /* <DEDUP_REMOVED lines=8> */
.L_x_341:
[----:B------:R-:W-:Y:S02]  /*ff20*/  @!P1 IMAD.MOV.U32 R3, RZ, RZ, R7 ;  /* 0x000000ffff039224 */ /* 0x000fe400078e0007 */
[----:B------:R-:W-:-:S03]  /*ff30*/  VIADD R7, R4, 0x20 ;  /* 0x0000002004077836 */ /* 0x000fc60000000000 */
[----:B------:R-:W-:Y:S01]  /*ff40*/  @!PT LDS RZ, [RZ] ;  /* 0x00000000fffff984 */ /* 0x000fe20000000800 */
[----:B------:R-:W-:Y:S01]  /*ff50*/  @!PT LDS RZ, [RZ] ;  /* 0x00000000fffff984 */ /* 0x000fe20000000800 */
[----:B------:R-:W-:Y:S01]  /*ff60*/  @!PT LDS RZ, [RZ] ;  /* 0x00000000fffff984 */ /* 0x000fe20000000800 */
[----:B------:R-:W-:Y:S04]  /*ff70*/  @!P1 LDGSTS.E.BYPASS.LTC128B.128 [R33+0xcc00], desc[UR36][R2.64], !P3 ;  /* 0x0cc0000002219fae */ /* 0x000fe8000d901d64 */
[----:B------:R-:W-:Y:S01]  /*ff80*/  @!P1 LDGSTS.E.BYPASS.LTC128B.128 [R33+0x10c00], desc[UR36][R2.64+0x80], !P2 ;  /* 0x10c0008002219fae */ /* 0x000fe2000d101d64 */
[----:B------:R-:W-:-:S03]  /*ff90*/  IMAD.MOV.U32 R13, RZ, RZ, R0 ;  /* 0x000000ffff0d7224 */ /* 0x000fc600078e0000 */
[----:B------:R0:W-:Y:S01]  /*ffa0*/  @!P1 LDGSTS.E.BYPASS.LTC128B.128 [R33+0x14c00], desc[UR36][R2.64+0x100], !P0 ;  /* 0x14c0010002219fae */ /* 0x0001e2000c101d64 */
[----:B------:R-:W-:Y:S01]  /*ffb0*/  ISETP.GE.AND P1, PT, R7, R6, PT ;  /* 0x000000060700720c */ /* 0x000fe20003f26270 */
[----:B0-----:R-:W-:-:S12]  /*ffc0*/  IMAD.MOV.U32 R2, RZ, RZ, R14 ;  /* 0x000000ffff027224 */ /* 0x001fd800078e000e */
[----:B------:R-:W-:Y:S05]  /*ffd0*/  WARPSYNC.COLLECTIVE R15, `(.L_x_342) ;  /* 0x000000000f087348 */ /* 0x000fea0003c00000 */
[----:B------:R0:W1:Y:S02]  /*ffe0*/  SHFL.IDX P6, R14, R13, R12, R11 ;  /* 0x0000000c0d0e7389 */ /* 0x00006400000c000b */
[----:B01----:R-:W-:Y:S01]  /*fff0*/  ENDCOLLECTIVE ;  /* 0x000000000000791b */ /* 0x003fe20003800000 */
.L_x_342:
[----:B------:R-:W-:Y:S02]  /*10000*/  IMAD.MOV.U32 R13, RZ, RZ, R5 ;  /* 0x000000ffff0d7224 */ /* 0x000fe400078e0005 */
[----:B------:R-:W-:Y:S01]  /*10010*/  IMAD.MOV.U32 R12, RZ, RZ, 0x3 ;  /* 0x00000003ff0c7424 */ /* 0x000fe200078e00ff */
[----:B------:R-:W-:-:S05]  /*10020*/  @!P1 LEA R14, P4, R9, R14, 0x1 ;  /* 0x0000000e090e9211 */ /* 0x000fca00078808ff */
[----:B------:R-:W-:Y:S01]  /*10030*/  @!P1 IMAD.X R7, RZ, RZ, R2, P4 ;  /* 0x000000ffff079224 */ /* 0x000fe200020e0602 */
[----:B------:R-:W-:-:S07]  /*10040*/  @!P1 MOV R2, R14 ;  /* 0x0000000e00029202 */ /* 0x000fce0000000f00 */
[----:B------:R-:W-:Y:S05]  /*10050*/  WARPSYNC.COLLECTIVE R15, `(.L_x_343) ;  /* 0x000000000f087348 */ /* 0x000fea0003c00000 */
[----:B------:R0:W1:Y:S02]  /*10060*/  SHFL.IDX P6, R14, R13, R12, R11 ;  /* 0x0000000c0d0e7389 */ /* 0x00006400000c000b */
[----:B01----:R-:W-:Y:S01]  /*10070*/  ENDCOLLECTIVE ;  /* 0x000000000000791b */ /* 0x003fe20003800000 */
.L_x_343:
        /* <DEDUP_REMOVED lines=14> */
.L_x_344:
        /* <DEDUP_REMOVED lines=8> */
.L_x_345:
[----:B------:R-:W-:Y:S01]  /*101e0*/  @!P1 IMAD.MOV.U32 R3, RZ, RZ, R7 ;  /* 0x000000ffff039224 */ /* 0x000fe200078e0007 */
[----:B------:R-:W-:-:S04]  /*101f0*/  IADD3 R7, R4, 0x40, RZ ;  /* 0x0000004004077810 */ /* 0x000fc80007ffe0ff */
        /* <DEDUP_REMOVED lines=12> */
.L_x_346:
[----:B------:R-:W-:Y:S01]  /*102c0*/  IMAD.MOV.U32 R13, RZ, RZ, R5 ;  /* 0x000000ffff0d7224 */ /* 0x000fe200078e0005 */
[----:B------:R-:W-:Y:S02]  /*102d0*/  MOV R12, 0x5 ;  /* 0x00000005000c7802 */ /* 0x000fe40000000f00 */
[----:B------:R-:W-:-:S05]  /*102e0*/  @!P1 LEA R14, P4, R9, R14, 0x1 ;  /* 0x0000000e090e9211 */ /* 0x000fca00078808ff */
[----:B------:R-:W-:Y:S02]  /*102f0*/  @!P1 IMAD.X R7, RZ, RZ, R2, P4 ;  /* 0x000000ffff079224 */ /* 0x000fe400020e0602 */
[----:B------:R-:W-:-:S07]  /*10300*/  @!P1 IMAD.MOV.U32 R2, RZ, RZ, R14 ;  /* 0x000000ffff029224 */ /* 0x000fce00078e000e */
[----:B------:R-:W-:Y:S05]  /*10310*/  WARPSYNC.COLLECTIVE R15, `(.L_x_347) ;  /* 0x000000000f087348 */ /* 0x000fea0003c00000 */
[----:B------:R0:W1:Y:S02]  /*10320*/  SHFL.IDX P6, R14, R13, R12, R11 ;  /* 0x0000000c0d0e7389 */ /* 0x00006400000c000b */
[----:B01----:R-:W-:Y:S01]  /*10330*/  ENDCOLLECTIVE ;  /* 0x000000000000791b */ /* 0x003fe20003800000 */
.L_x_347:
        /* <DEDUP_REMOVED lines=14> */
.L_x_348:
        /* <DEDUP_REMOVED lines=8> */
.L_x_349:
[----:B------:R-:W-:Y:S02]  /*104a0*/  @!P1 IMAD.MOV.U32 R3, RZ, RZ, R7 ;  /* 0x000000ffff039224 */ /* 0x000fe400078e0007 */
[----:B------:R-:W-:-:S03]  /*104b0*/  VIADD R7, R4, 0x60 ;  /* 0x0000006004077836 */ /* 0x000fc60000000000 */
[----:B------:R-:W-:Y:S01]  /*104c0*/  @!PT LDS RZ, [RZ] ;  /* 0x00000000fffff984 */ /* 0x000fe20000000800 */
[----:B------:R-:W-:Y:S01]  /*104d0*/  @!PT LDS RZ, [RZ] ;  /* 0x00000000fffff984 */ /* 0x000fe20000000800 */
[----:B------:R-:W-:Y:S01]  /*104e0*/  @!PT LDS RZ, [RZ] ;  /* 0x00000000fffff984 */ /* 0x000fe20000000800 */
[----:B------:R-:W-:Y:S04]  /*104f0*/  @!P1 LDGSTS.E.BYPASS.LTC128B.128 [R33+0xec00], desc[UR36][R2.64], !P3 ;  /* 0x0ec0000002219fae */ /* 0x000fe8000d901d64 */
[----:B------:R-:W-:Y:S01]  /*10500*/  @!P1 LDGSTS.E.BYPASS.LTC128B.128 [R33+0x12c00], desc[UR36][R2.64+0x80], !P2 ;  /* 0x12c0008002219fae */ /* 0x000fe2000d101d64 */
[----:B------:R-:W-:-:S03]  /*10510*/  MOV R13, R0 ;  /* 0x00000000000d7202 */ /* 0x000fc60000000f00 */
[----:B------:R0:W-:Y:S01]  /*10520*/  @!P1 LDGSTS.E.BYPASS.LTC128B.128 [R33+0x16c00], desc[UR36][R2.64+0x100], !P0 ;  /* 0x16c0010002219fae */ /* 0x0001e2000c101d64 */
[----:B------:R-:W-:Y:S01]  /*10530*/  ISETP.GE.AND P1, PT, R7, R6, PT ;  /* 0x000000060700720c */ /* 0x000fe20003f26270 */
[----:B0-----:R-:W-:-:S12]  /*10540*/  IMAD.MOV.U32 R2, RZ, RZ, R14 ;  /* 0x000000ffff027224 */ /* 0x001fd800078e000e */
[----:B------:R-:W-:Y:S05]  /*10550*/  WARPSYNC.COLLECTIVE R15, `(.L_x_350) ;  /* 0x000000000f087348 */ /* 0x000fea0003c00000 */
[----:B------:R0:W1:Y:S02]  /*10560*/  SHFL.IDX P6, R14, R13, R12, R11 ;  /* 0x0000000c0d0e7389 */ /* 0x00006400000c000b */
[----:B01----:R-:W-:Y:S01]  /*10570*/  ENDCOLLECTIVE ;  /* 0x000000000000791b */ /* 0x003fe20003800000 */
.L_x_350:
        /* <DEDUP_REMOVED lines=8> */
.L_x_351:
[----:B------:R-:W-:-:S05]  /*10600*/  @!P1 IMAD.MOV.U32 R3, RZ, RZ, R7 ;  /* 0x000000ffff039224 */ /* 0x000fca00078e0007 */
[----:B------:R-:W-:Y:S01]  /*10610*/  @!PT LDS RZ, [RZ] ;  /* 0x00000000fffff984 */ /* 0x000fe20000000800 */
[----:B------:R-:W-:Y:S01]  /*10620*/  @!PT LDS RZ, [RZ] ;  /* 0x00000000fffff984 */ /* 0x000fe20000000800 */
[----:B------:R-:W-:Y:S01]  /*10630*/  @!PT LDS RZ, [RZ] ;  /* 0x00000000fffff984 */ /* 0x000fe20000000800 */
[----:B------:R0:W-:Y:S04]  /*10640*/  @!P1 LDGSTS.E.BYPASS.LTC128B.128 [R33+0xf400], desc[UR36][R2.64], !P3 ;  /* 0x0f40000002219fae */ /* 0x0001e8000d901d64 */
[----:B------:R0:W-:Y:S01]  /*10650*/  @!P1 LDGSTS.E.BYPASS.LTC128B.128 [R33+0x13400], desc[UR36][R2.64+0x80], !P2 ;  /* 0x1340008002219fae */ /* 0x0001e2000d101d64 */
[----:B------:R-:W-:-:S03]  /*10660*/  IMAD.MOV.U32 R13, RZ, RZ, R0 ;  /* 0x000000ffff0d7224 */ /* 0x000fc600078e0000 */
[----:B------:R0:W-:Y:S01]  /*10670*/  @!P1 LDGSTS.E.BYPASS.LTC128B.128 [R33+0x17400], desc[UR36][R2.64+0x100], !P0 ;  /* 0x1740010002219fae */ /* 0x0001e2000c101d64 */
[----:B------:R-:W-:-:S07]  /*10680*/  IMAD.MOV.U32 R5, RZ, RZ, R14 ;  /* 0x000000ffff057224 */ /* 0x000fce00078e000e */
[----:B0-----:R-:W-:Y:S05]  /*10690*/  WARPSYNC.COLLECTIVE R15, `(.L_x_352) ;  /* 0x000000000f087348 */ /* 0x001fea0003c00000 */
[----:B------:R1:W2:Y:S02]  /*106a0*/  SHFL.IDX P6, R14, R13, R12, R11 ;  /* 0x0000000c0d0e7389 */ /* 0x0002a400000c000b */
[----:B012---:R-:W-:Y:S01]  /*106b0*/  ENDCOLLECTIVE ;  /* 0x000000000000791b */ /* 0x007fe20003800000 */
.L_x_352:
[----:B------:R-:W-:Y:S05]  /*106c0*/  BRA `(.L_x_353) ;  /* 0xffffffc000487947 */ /* 0x000fea000383ffff */
.L_x_269:
[----:B0-----:R0:W1:Y:S02]  /*106d0*/  SYNCS.PHASECHK.TRANS64.TRYWAIT P0, [R22+URZ+0x2a820], R3 ;  /* 0x02a82003160075a7 */ /* 0x001064000800017f */
[----:B-1----:R-:W-:Y:S05]  /*106e0*/  @!P0 NANOSLEEP.SYNCS 0x989680 ;  /* 0x009896800000895d */ /* 0x002fea0003900000 */
[----:B------:R-:W1:Y:S02]  /*106f0*/  @!P0 SYNCS.PHASECHK.TRANS64 P0, [R22+URZ+0x2a820], R3 ;  /* 0x02a82003160085a7 */ /* 0x000e64000800007f */
[----:B-1----:R-:W-:Y:S05]  /*10700*/  @!P0 BRA `(.L_x_269) ;  /* 0xfffffffc00f08947 */ /* 0x002fea000383ffff */
[----:B------:R-:W-:Y:S05]  /*10710*/  BRA `(.L_x_354) ;  /* 0xffffffc000c07947 */ /* 0x000fea000383ffff */
.L_x_274:
[----:B0-----:R0:W1:Y:S02]  /*10720*/  SYNCS.PHASECHK.TRANS64.TRYWAIT P0, [R6+URZ+0x2a840], R3 ;  /* 0x02a84003060075a7 */ /* 0x001064000800017f */
[----:B-1----:R-:W-:Y:S05]  /*10730*/  @!P0 NANOSLEEP.SYNCS 0x989680 ;  /* 0x009896800000895d */ /* 0x002fea0003900000 */
[----:B------:R-:W1:Y:S02]  /*10740*/  @!P0 SYNCS.PHASECHK.TRANS64 P0, [R6+URZ+0x2a840], R3 ;  /* 0x02a84003060085a7 */ /* 0x000e64000800007f */
[----:B-1----:R-:W-:Y:S05]  /*10750*/  @!P0 BRA `(.L_x_274) ;  /* 0xfffffffc00f08947 */ /* 0x002fea000383ffff */
[----:B------:R-:W-:Y:S05]  /*10760*/  BRA `(.L_x_355) ;  /* 0xffffffc400847947 */ /* 0x000fea000383ffff */
.L_x_275:
[----:B------:R-:W-:Y:S01]  /*10770*/  BSSY B1, `(.L_x_356) ;  /* 0x0000008000017945 */ /* 0x000fe20003800000 */
[----:B------:R-:W-:Y:S01]  /*10780*/  IMAD.MOV.U32 R13, RZ, RZ, R5 ;  /* 0x000000ffff0d7224 */ /* 0x000fe200078e0005 */
[----:B------:R-:W-:Y:S01]  /*10790*/  MOV R11, 0x181f ;  /* 0x0000181f000b7802 */ /* 0x000fe20000000f00 */
[----:B------:R-:W-:Y:S02]  /*107a0*/  IMAD.MOV.U32 R12, RZ, RZ, RZ ;  /* 0x000000ffff0c7224 */ /* 0x000fe400078e00ff */
[----:B------:R-:W-:-:S07]  /*107b0*/  IMAD.MOV.U32 R15, RZ, RZ, -0x1 ;  /* 0xffffffffff0f7424 */ /* 0x000fce00078e00ff */
[----:B--2---:R-:W-:Y:S05]  /*107c0*/  WARPSYNC.COLLECTIVE R15, `(.L_x_357) ;  /* 0x000000000f087348 */ /* 0x004fea0003c00000 */
[----:B--2---:R0:W1:Y:S02]  /*107d0*/  SHFL.IDX P6, R14, R13, R12, R11 ;  /* 0x0000000c0d0e7389 */ /* 0x00406400000c000b */
[----:B01----:R-:W-:Y:S01]  /*107e0*/  ENDCOLLECTIVE ;  /* 0x000000000000791b */ /* 0x003fe20003800000 */
.L_x_357:
[----:B------:R-:W-:Y:S05]  /*107f0*/  BSYNC B1 ;  /* 0x0000000000017941 */ /* 0x000fea0003800000 */
.L_x_356:
[----:B------:R-:W0:Y:S01]  /*10800*/  S2R R35, SR_TID.X ;  /* 0x0000000000237919 */ /* 0x000e220000002100 */
[----:B------:R-:W-:Y:S02]  /*10810*/  IMAD.MOV.U32 R13, RZ, RZ, R9 ;  /* 0x000000ffff0d7224 */ /* 0x000fe400078e0009 */
[----:B------:R-:W-:Y:S02]  /*10820*/  IMAD.MOV.U32 R12, RZ, RZ, RZ ;  /* 0x000000ffff0c7224 */ /* 0x000fe400078e00ff */
[----:B------:R-:W-:Y:S02]  /*10830*/  IMAD.MOV.U32 R11, RZ, RZ, 0x181f ;  /* 0x0000181fff0b7424 */ /* 0x000fe400078e00ff */
[----:B------:R-:W-:Y:S02]  /*10840*/  IMAD.MOV.U32 R15, RZ, RZ, -0x1 ;  /* 0xffffffffff0f7424 */ /* 0x000fe400078e00ff */
[----:B------:R-:W-:Y:S02]  /*10850*/  IMAD.MOV.U32 R3, RZ, RZ, R14 ;  /* 0x000000ffff037224 */ /* 0x000fe400078e000e */
[----:B------:R-:W-:-:S07]  /*10860*/  IMAD R4, R4, 0x2, R22 ;  /* 0x0000000204047824 */ /* 0x000fce00078e0216 */
[----:B0-----:R-:W-:Y:S05]  /*10870*/  WARPSYNC.COLLECTIVE R15, `(.L_x_358) ;  /* 0x000000000f087348 */ /* 0x001fea0003c00000 */
[----:B------:R1:W2:Y:S02]  /*10880*/  SHFL.IDX P6, R14, R13, R12, R11 ;  /* 0x0000000c0d0e7389 */ /* 0x0002a400000c000b */
[----:B012---:R-:W-:Y:S01]  /*10890*/  ENDCOLLECTIVE ;  /* 0x000000000000791b */ /* 0x007fe20003800000 */
.L_x_358:
[----:B------:R-:W-:Y:S02]  /*108a0*/  IMAD.MOV.U32 R13, RZ, RZ, R5 ;  /* 0x000000ffff0d7224 */ /* 0x000fe400078e0005 */
[----:B------:R-:W-:Y:S02]  /*108b0*/  IMAD.MOV.U32 R12, RZ, RZ, 0x1 ;  /* 0x00000001ff0c7424 */ /* 0x000fe400078e00ff */
[----:B------:R-:W-:Y:S02]  /*108c0*/  IMAD.SHL.U32 R35, R35, 0x8, RZ ;  /* 0x0000000823237824 */ /* 0x000fe400078e00ff */
[----:B------:R-:W-:-:S03]  /*108d0*/  IMAD.MOV.U32 R2, RZ, RZ, R14 ;  /* 0x000000ffff027224 */ /* 0x000fc600078e000e */
[----:B------:R-:W-:-:S07]  /*108e0*/  LOP3.LUT R35, R35, 0x38, RZ, 0xc0, !PT ;  /* 0x0000003823237812 */ /* 0x000fce00078ec0ff */
[----:B------:R-:W-:Y:S05]  /*108f0*/  WARPSYNC.COLLECTIVE R15, `(.L_x_359) ;  /* 0x000000000f087348 */ /* 0x000fea0003c00000 */
[----:B------:R0:W1:Y:S02]  /*10900*/  SHFL.IDX P6, R14, R13, R12, R11 ;  /* 0x0000000c0d0e7389 */ /* 0x00006400000c000b */
[----:B01----:R-:W-:Y:S01]  /*10910*/  ENDCOLLECTIVE ;  /* 0x000000000000791b */ /* 0x003fe20003800000 */
.L_x_359:
[----:B------:R-:W-:-:S05]  /*10920*/  IMAD.SHL.U32 R0, R35, 0x2, RZ ;  /* 0x0000000223007824 */ /* 0x000fca00078e00ff */
[----:B------:R-:W-:-:S04]  /*10930*/  IADD3 R2, P0, R2, R0, RZ ;  /* 0x0000000002027210 */ /* 0x000fc80007f1e0ff */
[----:B------:R-:W-:Y:S01]  /*10940*/  IADD3.X R3, RZ, R3, RZ, P0, !PT ;  /* 0x00000003ff037210 */ /* 0x000fe200007fe4ff */
[----:B------:R-:W-:-:S04]  /*10950*/  IMAD.MOV.U32 R13, RZ, RZ, R9 ;  /* 0x000000ffff0d7224 */ /* 0x000fc800078e0009 */
[----:B------:R-:W-:Y:S01]  /*10960*/  @!PT LDS RZ, [RZ] ;  /* 0x00000000fffff984 */ /* 0x000fe20000000800 */
[----:B------:R-:W-:Y:S01]  /*10970*/  @!PT LDS RZ, [RZ] ;  /* 0x00000000fffff984 */ /* 0x000fe20000000800 */
[----:B------:R-:W-:Y:S01]  /*10980*/  @!PT LDS RZ, [RZ] ;  /* 0x00000000fffff984 */ /* 0x000fe20000000800 */
[----:B------:R-:W-:Y:S04]  /*10990*/  LDGSTS.E.BYPASS.LTC128B.128 [R4+0x18400], desc[UR36][R2.64], !P3 ;  /* 0x1840000002047fae */ /* 0x000fe8000d901d64 */
[----:B------:R-:W-:Y:S04]  /*109a0*/  LDGSTS.E.BYPASS.LTC128B.128 [R4+0x1b400], desc[UR36][R2.64+0x80], !P2 ;  /* 0x1b40008002047fae */ /* 0x000fe8000d101d64 */
[----:B------:R0:W-:Y:S02]  /*109b0*/  LDGSTS.E.BYPASS.LTC128B.128 [R4+0x1e400], desc[UR36][R2.64+0x100], !P1 ;  /* 0x1e40010002047fae */ /* 0x0001e4000c901d64 */
[----:B0-----:R-:W-:-:S07]  /*109c0*/  IMAD.MOV.U32 R3, RZ, RZ, R14 ;  /* 0x000000ffff037224 */ /* 0x001fce00078e000e */
[----:B------:R-:W-:Y:S05]  /*109d0*/  WARPSYNC.COLLECTIVE R15, `(.L_x_360) ;  /* 0x000000000f087348 */ /* 0x000fea0003c00000 */
[----:B------:R0:W1:Y:S02]  /*109e0*/  SHFL.IDX P6, R14, R13, R12, R11 ;  /* 0x0000000c0d0e7389 */ /* 0x00006400000c000b */
[----:B01----:R-:W-:Y:S01]  /*109f0*/  ENDCOLLECTIVE ;  /* 0x000000000000791b */ /* 0x003fe20003800000 */
.L_x_360:
[----:B------:R-:W-:Y:S02]  /*10a00*/  IMAD.MOV.U32 R13, RZ, RZ, R5 ;  /* 0x000000ffff0d7224 */ /* 0x000fe400078e0005 */
[----:B------:R-:W-:Y:S02]  /*10a10*/  IMAD.MOV.U32 R12, RZ, RZ, 0x2 ;  /* 0x00000002ff0c7424 */ /* 0x000fe400078e00ff */
[----:B------:R-:W-:-:S07]  /*10a20*/  IMAD.MOV.U32 R2, RZ, RZ, R14 ;  /* 0x000000ffff027224 */ /* 0x000fce00078e000e */
[----:B------:R-:W-:Y:S05]  /*10a30*/  WARPSYNC.COLLECTIVE R15, `(.L_x_361) ;  /* 0x000000000f087348 */ /* 0x000fea0003c00000 */
[----:B------:R0:W1:Y:S02]  /*10a40*/  SHFL.IDX P6, R14, R13, R12, R11 ;  /* 0x0000000c0d0e7389 */ /* 0x00006400000c000b */
[----:B01----:R-:W-:Y:S01]  /*10a50*/  ENDCOLLECTIVE ;  /* 0x000000000000791b */ /* 0x003fe20003800000 */
.L_x_361:
[----:B------:R-:W-:-:S05]  /*10a60*/  IADD3 R2, P0, R2, R0, RZ ;  /* 0x0000000002027210 */ /* 0x000fca0007f1e0ff */
[----:B------:R-:W-:-:S05]  /*10a70*/  IMAD.X R3, RZ, RZ, R3, P0 ;  /* 0x000000ffff037224 */ /* 0x000fca00000e0603 */
[----:B------:R-:W-:Y:S01]  /*10a80*/  @!PT LDS RZ, [RZ] ;  /* 0x00000000fffff984 */ /* 0x000fe20000000800 */
[----:B------:R-:W-:Y:S01]  /*10a90*/  @!PT LDS RZ, [RZ] ;  /* 0x00000000fffff984 */ /* 0x000fe20000000800 */
[----:B------:R-:W-:Y:S01]  /*10aa0*/  @!PT LDS RZ, [RZ] ;  /* 0x00000000fffff984 */ /* 0x000fe20000000800 */
[----:B------:R0:W-:Y:S01]  /*10ab0*/  LDGSTS.E.BYPASS.LTC128B.128 [R4+0x18c00], desc[UR36][R2.64], !P3 ;  /* 0x18c0000002047fae */ /* 0x0001e2000d901d64 */
[----:B------:R-:W-:-:S03]  /*10ac0*/  IMAD.MOV.U32 R13, RZ, RZ, R9 ;  /* 0x000000ffff0d7224 */ /* 0x000fc600078e0009 */
[----:B------:R0:W-:Y:S04]  /*10ad0*/  LDGSTS.E.BYPASS.LTC128B.128 [R4+0x1bc00], desc[UR36][R2.64+0x80], !P2 ;  /* 0x1bc0008002047fae */ /* 0x0001e8000d101d64 */
[----:B------:R0:W-:Y:S01]  /*10ae0*/  LDGSTS.E.BYPASS.LTC128B.128 [R4+0x1ec00], desc[UR36][R2.64+0x100], !P1 ;  /* 0x1ec0010002047fae */ /* 0x0001e2000c901d64 */
[----:B------:R-:W-:-:S07]  /*10af0*/  MOV R35, R14 ;  /* 0x0000000e00237202 */ /* 0x000fce0000000f00 */
[----:B0-----:R-:W-:Y:S05]  /*10b00*/  WARPSYNC.COLLECTIVE R15, `(.L_x_362) ;  /* 0x000000000f087348 */ /* 0x001fea0003c00000 */
[----:B------:R1:W2:Y:S02]  /*10b10*/  SHFL.IDX P6, R14, R13, R12, R11 ;  /* 0x0000000c0d0e7389 */ /* 0x0002a400000c000b */
[----:B012---:R-:W-:Y:S01]  /*10b20*/  ENDCOLLECTIVE ;  /* 0x000000000000791b */ /* 0x007fe20003800000 */
.L_x_362:
[----:B------:R-:W-:Y:S02]  /*10b30*/  IMAD.MOV.U32 R13, RZ, RZ, R5 ;  /* 0x000000ffff0d7224 */ /* 0x000fe400078e0005 */
[----:B------:R-:W-:Y:S02]  /*10b40*/  IMAD.MOV.U32 R12, RZ, RZ, 0x3 ;  /* 0x00000003ff0c7424 */ /* 0x000fe400078e00ff */
[----:B------:R-:W-:-:S07]  /*10b50*/  IMAD.MOV.U32 R2, RZ, RZ, R14 ;  /* 0x000000ffff027224 */ /* 0x000fce00078e000e */
[----:B------:R-:W-:Y:S05]  /*10b60*/  WARPSYNC.COLLECTIVE R15, `(.L_x_363) ;  /* 0x000000000f087348 */ /* 0x000fea0003c00000 */
[----:B------:R0:W1:Y:S02]  /*10b70*/  SHFL.IDX P6, R14, R13, R12, R11 ;  /* 0x0000000c0d0e7389 */ /* 0x00006400000c000b */
[----:B01----:R-:W-:Y:S01]  /*10b80*/  ENDCOLLECTIVE ;  /* 0x000000000000791b */ /* 0x003fe20003800000 */
.L_x_363:
        /* <DEDUP_REMOVED lines=9> */
[----:B------:R-:W-:-:S07]  /*10c20*/  IMAD.MOV.U32 R35, RZ, RZ, R14 ;  /* 0x000000ffff237224 */ /* 0x000fce00078e000e */
[----:B0-----:R-:W-:Y:S05]  /*10c30*/  WARPSYNC.COLLECTIVE R15, `(.L_x_364) ;  /* 0x000000000f087348 */ /* 0x001fea0003c00000 */
[----:B------:R1:W2:Y:S02]  /*10c40*/  SHFL.IDX P6, R14, R13, R12, R11 ;  /* 0x0000000c0d0e7389 */ /* 0x0002a400000c000b */
[----:B012---:R-:W-:Y:S01]  /*10c50*/  ENDCOLLECTIVE ;  /* 0x000000000000791b */ /* 0x007fe20003800000 */
.L_x_364:
[----:B------:R-:W-:Y:S01]  /*10c60*/  MOV R13, R5 ;  /* 0x00000005000d7202 */ /* 0x000fe20000000f00 */
[----:B------:R-:W-:Y:S02]  /*10c70*/  IMAD.MOV.U32 R12, RZ, RZ, 0x4 ;  /* 0x00000004ff0c7424 */ /* 0x000fe400078e00ff */
[----:B------:R-:W-:-:S07]  /*10c80*/  IMAD.MOV.U32 R2, RZ, RZ, R14 ;  /* 0x000000ffff027224 */ /* 0x000fce00078e000e */
[----:B------:R-:W-:Y:S05]  /*10c90*/  WARPSYNC.COLLECTIVE R15, `(.L_x_365) ;  /* 0x000000000f087348 */ /* 0x000fea0003c00000 */
[----:B------:R0:W1:Y:S02]  /*10ca0*/  SHFL.IDX P6, R14, R13, R12, R11 ;  /* 0x0000000c0d0e7389 */ /* 0x00006400000c000b */
[----:B01----:R-:W-:Y:S01]  /*10cb0*/  ENDCOLLECTIVE ;  /* 0x000000000000791b */ /* 0x003fe20003800000 */
.L_x_365:
        /* <DEDUP_REMOVED lines=13> */
.L_x_366:
[----:B------:R-:W-:Y:S02]  /*10d90*/  IMAD.MOV.U32 R13, RZ, RZ, R5 ;  /* 0x000000ffff0d7224 */ /* 0x000fe400078e0005 */
[----:B------:R-:W-:Y:S02]  /*10da0*/  IMAD.MOV.U32 R12, RZ, RZ, 0x5 ;  /* 0x00000005ff0c7424 */ /* 0x000fe400078e00ff */
[----:B------:R-:W-:-:S07]  /*10db0*/  IMAD.MOV.U32 R2, RZ, RZ, R14 ;  /* 0x000000ffff027224 */ /* 0x000fce00078e000e */
[----:B------:R-:W-:Y:S05]  /*10dc0*/  WARPSYNC.COLLECTIVE R15, `(.L_x_367) ;  /* 0x000000000f087348 */ /* 0x000fea0003c00000 */
[----:B------:R0:W1:Y:S02]  /*10dd0*/  SHFL.IDX P6, R14, R13, R12, R11 ;  /* 0x0000000c0d0e7389 */ /* 0x00006400000c000b */
[----:B01----:R-:W-:Y:S01]  /*10de0*/  ENDCOLLECTIVE ;  /* 0x000000000000791b */ /* 0x003fe20003800000 */
.L_x_367:
        /* <DEDUP_REMOVED lines=13> */
.L_x_368:
[----:B------:R-:W-:Y:S01]  /*10ec0*/  MOV R2, R14 ;  /* 0x0000000e00027202 */ /* 0x000fe20000000f00 */
[----:B------:R-:W-:Y:S06]  /*10ed0*/  BRA `(.L_x_369) ;  /* 0xffffffc000b47947 */ /* 0x000fec000383ffff */
.L_x_280:
[----:B-1----:R1:W4:Y:S02]  /*10ee0*/  SYNCS.PHASECHK.TRANS64.TRYWAIT P0, [R4+URZ+0x2a860], R2 ;  /* 0x02a86002040075a7 */ /* 0x002324000800017f */
[----:B----4-:R-:W-:Y:S05]  /*10ef0*/  @!P0 NANOSLEEP.SYNCS 0x989680 ;  /* 0x009896800000895d */ /* 0x010fea0003900000 */
[----:B------:R-:W4:Y:S02]  /*10f00*/  @!P0 SYNCS.PHASECHK.TRANS64 P0, [R4+URZ+0x2a860], R2 ;  /* 0x02a86002040085a7 */ /* 0x000f24000800007f */
[----:B----4-:R-:W-:Y:S05]  /*10f10*/  @!P0 BRA `(.L_x_280) ;  /* 0xfffffffc00f08947 */ /* 0x010fea000383ffff */
[----:B------:R-:W-:Y:S05]  /*10f20*/  BRA `(.L_x_370) ;  /* 0xffffffc400107947 */ /* 0x000fea000383ffff */
.L_x_281:
[----:B------:R-:W-:Y:S01]  /*10f30*/  BSSY B1, `(.L_x_371) ;  /* 0x0000008000017945 */ /* 0x000fe20003800000 */
[----:B------:R-:W-:Y:S02]  /*10f40*/  IMAD.MOV.U32 R13, RZ, RZ, R24 ;  /* 0x000000ffff0d7224 */ /* 0x000fe400078e0018 */
[----:B------:R-:W-:Y:S02]  /*10f50*/  IMAD.MOV.U32 R12, RZ, RZ, RZ ;  /* 0x000000ffff0c7224 */ /* 0x000fe400078e00ff */
[----:B------:R-:W-:Y:S02]  /*10f60*/  IMAD.MOV.U32 R11, RZ, RZ, 0x181f ;  /* 0x0000181fff0b7424 */ /* 0x000fe400078e00ff */
[----:B------:R-:W-:-:S07]  /*10f70*/  IMAD.MOV.U32 R15, RZ, RZ, -0x1 ;  /* 0xffffffffff0f7424 */ /* 0x000fce00078e00ff */
[----:B-12---:R-:W-:Y:S05]  /*10f80*/  WARPSYNC.COLLECTIVE R15, `(.L_x_372) ;  /* 0x000000000f087348 */ /* 0x006fea0003c00000 */
[----:B--2---:R0:W2:Y:S02]  /*10f90*/  SHFL.IDX P6, R14, R13, R12, R11 ;  /* 0x0000000c0d0e7389 */ /* 0x0040a400000c000b */
[----:B012---:R-:W-:Y:S01]  /*10fa0*/  ENDCOLLECTIVE ;  /* 0x000000000000791b */ /* 0x007fe20003800000 */
.L_x_372:
[----:B------:R-:W-:Y:S05]  /*10fb0*/  BSYNC B1 ;  /* 0x0000000000017941 */ /* 0x000fea0003800000 */
.L_x_371:
[----:B------:R-:W-:Y:S02]  /*10fc0*/  IMAD.MOV.U32 R13, RZ, RZ, R18 ;  /* 0x000000ffff0d7224 */ /* 0x000fe400078e0012 */
[----:B------:R-:W-:Y:S02]  /*10fd0*/  IMAD.MOV.U32 R12, RZ, RZ, RZ ;  /* 0x000000ffff0c7224 */ /* 0x000fe400078e00ff */
[----:B------:R-:W-:Y:S02]  /*10fe0*/  IMAD.MOV.U32 R11, RZ, RZ, 0x181f ;  /* 0x0000181fff0b7424 */ /* 0x000fe400078e00ff */
[----:B------:R-:W-:Y:S02]  /*10ff0*/  IMAD.MOV.U32 R15, RZ, RZ, -0x1 ;  /* 0xffffffffff0f7424 */ /* 0x000fe400078e00ff */
[----:B------:R-:W-:Y:S02]  /*11000*/  IMAD.MOV.U32 R3, RZ, RZ, R14 ;  /* 0x000000ffff037224 */ /* 0x000fe400078e000e */
[----:B------:R-:W-:-:S07]  /*11010*/  IMAD R5, R5, 0x2, R22 ;  /* 0x0000000205057824 */ /* 0x000fce00078e0216 */
[----:B------:R-:W-:Y:S05]  /*11020*/  WARPSYNC.COLLECTIVE R15, `(.L_x_373) ;  /* 0x000000000f087348 */ /* 0x000fea0003c00000 */
[----:B------:R0:W1:Y:S02]  /*11030*/  SHFL.IDX P6, R14, R13, R12, R11 ;  /* 0x0000000c0d0e7389 */ /* 0x00006400000c000b */
[----:B01----:R-:W-:Y:S01]  /*11040*/  ENDCOLLECTIVE ;  /* 0x000000000000791b */ /* 0x003fe20003800000 */
.L_x_373:
[----:B------:R-:W-:Y:S02]  /*11050*/  IMAD.MOV.U32 R13, RZ, RZ, R24 ;  /* 0x000000ffff0d7224 */ /* 0x000fe400078e0018 */
[----:B------:R-:W-:Y:S01]  /*11060*/  IMAD.MOV.U32 R12, RZ, RZ, 0x1 ;  /* 0x00000001ff0c7424 */ /* 0x000fe200078e00ff */
[----:B------:R-:W-:-:S07]  /*11070*/  MOV R2, R14 ;  /* 0x0000000e00027202 */ /* 0x000fce0000000f00 */
[----:B------:R-:W-:Y:S05]  /*11080*/  WARPSYNC.COLLECTIVE R15, `(.L_x_374) ;  /* 0x000000000f087348 */ /* 0x000fea0003c00000 */
[----:B------:R0:W1:Y:S02]  /*11090*/  SHFL.IDX P6, R14, R13, R12, R11 ;  /* 0x0000000c0d0e7389 */ /* 0x00006400000c000b */
[----:B01----:R-:W-:Y:S01]  /*110a0*/  ENDCOLLECTIVE ;  /* 0x000000000000791b */ /* 0x003fe20003800000 */
.L_x_374:
[----:B------:R-:W-:-:S05]  /*110b0*/  IADD3 R2, P1, R2, R0, RZ ;  /* 0x0000000002027210 */ /* 0x000fca0007f3e0ff */
[----:B------:R-:W-:Y:S01]  /*110c0*/  IMAD.X R3, RZ, RZ, R3, P1 ;  /* 0x000000ffff037224 */ /* 0x000fe200008e0603 */
[----:B------:R-:W-:-:S04]  /*110d0*/  LOP3.LUT P1, RZ, R29, 0x1, RZ, 0xc0, !PT ;  /* 0x000000011dff7812 */ /* 0x000fc8000782c0ff */
[----:B------:R-:W-:Y:S01]  /*110e0*/  ISETP.LT.OR P2, PT, R6, 0x1, !P1 ;  /* 0x000000010600780c */ /* 0x000fe20004f41670 */
[----:B------:R-:W-:-:S12]  /*110f0*/  IMAD.MOV.U32 R13, RZ, RZ, R18 ;  /* 0x000000ffff0d7224 */ /* 0x000fd800078e0012 */
[----:B------:R-:W-:Y:S01]  /*11100*/  @!PT LDS RZ, [RZ] ;  /* 0x00000000fffff984 */ /* 0x000fe20000000800 */
[----:B------:R-:W-:Y:S01]  /*11110*/  @!PT LDS RZ, [RZ] ;  /* 0x00000000fffff984 */ /* 0x000fe20000000800 */
[----:B------:R-:W-:Y:S01]  /*11120*/  @!PT LDS RZ, [RZ] ;  /* 0x00000000fffff984 */ /* 0x000fe20000000800 */
[----:B------:R-:W-:Y:S01]  /*11130*/  LDGSTS.E.BYPASS.LTC128B.128 [R5+0x400], desc[UR36][R2.64], !P2 ;  /* 0x0040000002057fae */ /* 0x000fe2000d101d64 */
[----:B------:R-:W-:-:S13]  /*11140*/  ISETP.LT.OR P2, PT, R6, 0x1, !P0 ;  /* 0x000000010600780c */ /* 0x000fda0004741670 */
[----:B------:R0:W-:Y:S02]  /*11150*/  LDGSTS.E.BYPASS.LTC128B.128 [R5+0x3400], desc[UR36][R2.64+0x80], !P2 ;  /* 0x0340008002057fae */ /* 0x0001e4000d101d64 */
[----:B0-----:R-:W-:-:S07]  /*11160*/  IMAD.MOV.U32 R3, RZ, RZ, R14 ;  /* 0x000000ffff037224 */ /* 0x001fce00078e000e */
[----:B------:R-:W-:Y:S05]  /*11170*/  WARPSYNC.COLLECTIVE R15, `(.L_x_375) ;  /* 0x000000000f087348 */ /* 0x000fea0003c00000 */
[----:B------:R0:W1:Y:S02]  /*11180*/  SHFL.IDX P6, R14, R13, R12, R11 ;  /* 0x0000000c0d0e7389 */ /* 0x00006400000c000b */
[----:B01----:R-:W-:Y:S01]  /*11190*/  ENDCOLLECTIVE ;  /* 0x000000000000791b */ /* 0x003fe20003800000 */
.L_x_375:
[----:B------:R-:W-:Y:S01]  /*111a0*/  IMAD.MOV.U32 R13, RZ, RZ, R24 ;  /* 0x000000ffff0d7224 */ /* 0x000fe200078e0018 */
[----:B------:R-:W-:Y:S01]  /*111b0*/  MOV R12, 0x2 ;  /* 0x00000002000c7802 */ /* 0x000fe20000000f00 */
[----:B------:R-:W-:-:S07]  /*111c0*/  IMAD.MOV.U32 R2, RZ, RZ, R14 ;  /* 0x000000ffff027224 */ /* 0x000fce00078e000e */
[----:B------:R-:W-:Y:S05]  /*111d0*/  WARPSYNC.COLLECTIVE R15, `(.L_x_376) ;  /* 0x000000000f087348 */ /* 0x000fea0003c00000 */
[----:B------:R0:W1:Y:S02]  /*111e0*/  SHFL.IDX P6, R14, R13, R12, R11 ;  /* 0x0000000c0d0e7389 */ /* 0x00006400000c000b */
[----:B01----:R-:W-:Y:S01]  /*111f0*/  ENDCOLLECTIVE ;  /* 0x000000000000791b */ /* 0x003fe20003800000 */
.L_x_376:
[----:B------:R-:W-:-:S05]  /*11200*/  IADD3 R2, P2, R2, R0, RZ ;  /* 0x0000000002027210 */ /* 0x000fca0007f5e0ff */
[----:B------:R-:W-:Y:S01]  /*11210*/  IMAD.X R3, RZ, RZ, R3, P2 ;  /* 0x000000ffff037224 */ /* 0x000fe200010e0603 */
        /* <DEDUP_REMOVED lines=12> */
.L_x_377:
[----:B------:R-:W-:Y:S02]  /*112e0*/  IMAD.MOV.U32 R13, RZ, RZ, R24 ;  /* 0x000000ffff0d7224 */ /* 0x000fe400078e0018 */
[----:B------:R-:W-:Y:S02]  /*112f0*/  IMAD.MOV.U32 R12, RZ, RZ, 0x3 ;  /* 0x00000003ff0c7424 */ /* 0x000fe400078e00ff */
[----:B------:R-:W-:-:S07]  /*11300*/  IMAD.MOV.U32 R2, RZ, RZ, R14 ;  /* 0x000000ffff027224 */ /* 0x000fce00078e000e */
[----:B------:R-:W-:Y:S05]  /*11310*/  WARPSYNC.COLLECTIVE R15, `(.L_x_378) ;  /* 0x000000000f087348 */ /* 0x000fea0003c00000 */
[----:B------:R0:W1:Y:S02]  /*11320*/  SHFL.IDX P6, R14, R13, R12, R11 ;  /* 0x0000000c0d0e7389 */ /* 0x00006400000c000b */
[----:B01----:R-:W-:Y:S01]  /*11330*/  ENDCOLLECTIVE ;  /* 0x000000000000791b */ /* 0x003fe20003800000 */
.L_x_378:
        /* <DEDUP_REMOVED lines=14> */
.L_x_379:
[----:B------:R-:W-:Y:S02]  /*11420*/  IMAD.MOV.U32 R13, RZ, RZ, R24 ;  /* 0x000000ffff0d7224 */ /* 0x000fe400078e0018 */
[----:B------:R-:W-:Y:S02]  /*11430*/  IMAD.MOV.U32 R12, RZ, RZ, 0x4 ;  /* 0x00000004ff0c7424 */ /* 0x000fe400078e00ff */
[----:B------:R-:W-:-:S07]  /*11440*/  IMAD.MOV.U32 R2, RZ, RZ, R14 ;  /* 0x000000ffff027224 */ /* 0x000fce00078e000e */
[----:B------:R-:W-:Y:S05]  /*11450*/  WARPSYNC.COLLECTIVE R15, `(.L_x_380) ;  /* 0x000000000f087348 */ /* 0x000fea0003c00000 */
[----:B------:R0:W1:Y:S02]  /*11460*/  SHFL.IDX P6, R14, R13, R12, R11 ;  /* 0x0000000c0d0e7389 */ /* 0x00006400000c000b */
[----:B01----:R-:W-:Y:S01]  /*11470*/  ENDCOLLECTIVE ;  /* 0x000000000000791b */ /* 0x003fe20003800000 */
.L_x_380:
[----:B------:R-:W-:-:S04]  /*11480*/  IADD3 R2, P2, R2, R0, RZ ;  /* 0x0000000002027210 */ /* 0x000fc80007f5e0ff */
[----:B------:R-:W-:Y:S02]  /*11490*/  IADD3.X R3, RZ, R3, RZ, P2, !PT ;  /* 0x00000003ff037210 */ /* 0x000fe400017fe4ff */
        /* <DEDUP_REMOVED lines=12> */
.L_x_381:
[----:B------:R-:W-:Y:S02]  /*11560*/  IMAD.MOV.U32 R13, RZ, RZ, R24 ;  /* 0x000000ffff0d7224 */ /* 0x000fe400078e0018 */
[----:B------:R-:W-:Y:S02]  /*11570*/  IMAD.MOV.U32 R12, RZ, RZ, 0x5 ;  /* 0x00000005ff0c7424 */ /* 0x000fe400078e00ff */
[----:B------:R-:W-:-:S07]  /*11580*/  IMAD.MOV.U32 R2, RZ, RZ, R14 ;  /* 0x000000ffff027224 */ /* 0x000fce00078e000e */
[----:B------:R-:W-:Y:S05]  /*11590*/  WARPSYNC.COLLECTIVE R15, `(.L_x_382) ;  /* 0x000000000f087348 */ /* 0x000fea0003c00000 */
[----:B------:R0:W1:Y:S02]  /*115a0*/  SHFL.IDX P6, R14, R13, R12, R11 ;  /* 0x0000000c0d0e7389 */ /* 0x00006400000c000b */
[----:B01----:R-:W-:Y:S01]  /*115b0*/  ENDCOLLECTIVE ;  /* 0x000000000000791b */ /* 0x003fe20003800000 */
.L_x_382:
[----:B------:R-:W-:-:S05]  /*115c0*/  IADD3 R2, P2, R2, R0, RZ ;  /* 0x0000000002027210 */ /* 0x000fca0007f5e0ff */
        /* <DEDUP_REMOVED lines=12> */
.L_x_383:
[----:B------:R-:W-:Y:S01]  /*11690*/  @!PT LDS RZ, [RZ] ;  /* 0x00000000fffff984 */ /* 0x000fe20000000800 */
[----:B------:R-:W-:Y:S01]  /*116a0*/  @!PT LDS RZ, [RZ] ;  /* 0x00000000fffff984 */ /* 0x000fe20000000800 */
[----:B------:R-:W-:Y:S01]  /*116b0*/  @!PT LDS RZ, [RZ] ;  /* 0x00000000fffff984 */ /* 0x000fe20000000800 */
[----:B------:R0:W-:Y:S01]  /*116c0*/  LDGSTS.E.BYPASS.LTC128B.128 [R5+0x5400], desc[UR36][R2.64+0x80], !P2 ;  /* 0x0540008002057fae */ /* 0x0001e2000d101d64 */
[----:B------:R-:W-:Y:S05]  /*116d0*/  BRA `(.L_x_384) ;  /* 0xffffffbc00fc7947 */ /* 0x000fea000383ffff */
.L_x_289:
[----:B0-----:R0:W1:Y:S02]  /*116e0*/  SYNCS.PHASECHK.TRANS64.TRYWAIT P0, [R0+URZ+0x2a860], R3 ;  /* 0x02a86003000075a7 */ /* 0x001064000800017f */
[----:B-1----:R-:W-:Y:S05]  /*116f0*/  @!P0 NANOSLEEP.SYNCS 0x989680 ;  /* 0x009896800000895d */ /* 0x002fea0003900000 */
[----:B------:R-:W1:Y:S02]  /*11700*/  @!P0 SYNCS.PHASECHK.TRANS64 P0, [R0+URZ+0x2a860], R3 ;  /* 0x02a86003000085a7 */ /* 0x000e64000800007f */
[----:B-1----:R-:W-:Y:S05]  /*11710*/  @!P0 BRA `(.L_x_289) ;  /* 0xfffffffc00f08947 */ /* 0x002fea000383ffff */
[----:B------:R-:W-:Y:S05]  /*11720*/  BRA `(.L_x_385) ;  /* 0xffffffc4000c7947 */ /* 0x000fea000383ffff */
.L_x_290:
[----:B------:R-:W-:Y:S01]  /*11730*/  BSSY B0, `(.L_x_386) ;  /* 0x0000008000007945 */ /* 0x000fe20003800000 */
[----:B------:R-:W-:Y:S02]  /*11740*/  IMAD.MOV.U32 R13, RZ, RZ, R24 ;  /* 0x000000ffff0d7224 */ /* 0x000fe400078e0018 */
[----:B------:R-:W-:Y:S02]  /*11750*/  IMAD.MOV.U32 R12, RZ, RZ, RZ ;  /* 0x000000ffff0c7224 */ /* 0x000fe400078e00ff */
[----:B------:R-:W-:Y:S02]  /*11760*/  IMAD.MOV.U32 R11, RZ, RZ, 0x181f ;  /* 0x0000181fff0b7424 */ /* 0x000fe400078e00ff */
[----:B------:R-:W-:-:S07]  /*11770*/  IMAD.MOV.U32 R15, RZ, RZ, -0x1 ;  /* 0xffffffffff0f7424 */ /* 0x000fce00078e00ff */
[----:B0-2---:R-:W-:Y:S05]  /*11780*/  WARPSYNC.COLLECTIVE R15, `(.L_x_387) ;  /* 0x000000000f087348 */ /* 0x005fea0003c00000 */
[----:B--2---:R1:W2:Y:S02]  /*11790*/  SHFL.IDX P6, R14, R13, R12, R11 ;  /* 0x0000000c0d0e7389 */ /* 0x0042a400000c000b */
[----:B012---:R-:W-:Y:S01]  /*117a0*/  ENDCOLLECTIVE ;  /* 0x000000000000791b */ /* 0x007fe20003800000 */
.L_x_387:
[----:B------:R-:W-:Y:S05]  /*117b0*/  BSYNC B0 ;  /* 0x0000000000007941 */ /* 0x000fea0003800000 */
.L_x_386:
[----:B------:R-:W0:Y:S01]  /*117c0*/  S2R R4, SR_TID.X ;  /* 0x0000000000047919 */ /* 0x000e220000002100 */
[----:B------:R-:W-:Y:S01]  /*117d0*/  IMAD.MOV.U32 R13, RZ, RZ, R18 ;  /* 0x000000ffff0d7224 */ /* 0x000fe200078e0012 */
[C---:B------:R-:W-:Y:S01]  /*117e0*/  LOP3.LUT R2, R29.reuse, 0x1, RZ, 0xc0, !PT ;  /* 0x000000011d027812 */ /* 0x040fe200078ec0ff */
[----:B------:R-:W-:Y:S01]  /*117f0*/  IMAD.MOV.U32 R12, RZ, RZ, RZ ;  /* 0x000000ffff0c7224 */ /* 0x000fe200078e00ff */
[----:B------:R-:W-:Y:S01]  /*11800*/  LOP3.LUT P0, RZ, R29, 0x2, RZ, 0xc0, !PT ;  /* 0x000000021dff7812 */ /* 0x000fe2000780c0ff */
[----:B------:R-:W-:Y:S01]  /*11810*/  IMAD.MOV.U32 R11, RZ, RZ, 0x181f ;  /* 0x0000181fff0b7424 */ /* 0x000fe200078e00ff */
[----:B------:R-:W-:Y:S01]  /*11820*/  ISETP.NE.U32.AND P1, PT, R2, 0x1, PT ;  /* 0x000000010200780c */ /* 0x000fe20003f25070 */
[----:B------:R-:W-:Y:S01]  /*11830*/  IMAD.MOV.U32 R15, RZ, RZ, -0x1 ;  /* 0xffffffffff0f7424 */ /* 0x000fe200078e00ff */
[C---:B------:R-:W-:Y:S01]  /*11840*/  ISETP.LT.OR P4, PT, R6.reuse, 0x1, !P0 ;  /* 0x000000010600780c */ /* 0x040fe20004781670 */
[----:B------:R-:W-:Y:S01]  /*11850*/  IMAD.MOV.U32 R3, RZ, RZ, R14 ;  /* 0x000000ffff037224 */ /* 0x000fe200078e000e */
[----:B------:R-:W-:-:S13]  /*11860*/  ISETP.LT.OR P3, PT, R6, 0x1, P1 ;  /* 0x000000010600780c */ /* 0x000fda0000f61670 */
[----:B0-----:R-:W-:Y:S05]  /*11870*/  WARPSYNC.COLLECTIVE R15, `(.L_x_388) ;  /* 0x000000000f087348 */ /* 0x001fea0003c00000 */
[----:B------:R1:W2:Y:S02]  /*11880*/  SHFL.IDX P6, R14, R13, R12, R11 ;  /* 0x0000000c0d0e7389 */ /* 0x0002a400000c000b */
[----:B012---:R-:W-:Y:S01]  /*11890*/  ENDCOLLECTIVE ;  /* 0x000000000000791b */ /* 0x007fe20003800000 */
.L_x_388:
[----:B------:R-:W-:Y:S02]  /*118a0*/  IMAD.MOV.U32 R13, RZ, RZ, R24 ;  /* 0x000000ffff0d7224 */ /* 0x000fe400078e0018 */
[----:B------:R-:W-:Y:S01]  /*118b0*/  IMAD.MOV.U32 R12, RZ, RZ, 0x1 ;  /* 0x00000001ff0c7424 */ /* 0x000fe200078e00ff */
[----:B------:R-:W-:-:S04]  /*118c0*/  SHF.L.U32 R4, R4, 0x3, RZ ;  /* 0x0000000304047819 */ /* 0x000fc800000006ff */
[----:B------:R-:W-:-:S05]  /*118d0*/  LOP3.LUT R4, R4, 0x38, RZ, 0xc0, !PT ;  /* 0x0000003804047812 */ /* 0x000fca00078ec0ff */
[----:B------:R-:W-:Y:S02]  /*118e0*/  IMAD.SHL.U32 R5, R4, 0x2, RZ ;  /* 0x0000000204057824 */ /* 0x000fe400078e00ff */
[----:B------:R-:W-:-:S03]  /*118f0*/  IMAD R4, R7, 0x2, R22 ;  /* 0x0000000207047824 */ /* 0x000fc600078e0216 */
[----:B------:R-:W-:-:S13]  /*11900*/  IADD3 R2, P2, R14, R5, RZ ;  /* 0x000000050e027210 */ /* 0x000fda0007f5e0ff */
[----:B------:R-:W-:Y:S05]  /*11910*/  WARPSYNC.COLLECTIVE R15, `(.L_x_389) ;  /* 0x000000000f087348 */ /* 0x000fea0003c00000 */
[----:B------:R0:W1:Y:S02]  /*11920*/  SHFL.IDX P6, R14, R13, R12, R11 ;  /* 0x0000000c0d0e7389 */ /* 0x00006400000c000b */
[----:B01----:R-:W-:Y:S01]  /*11930*/  ENDCOLLECTIVE ;  /* 0x000000000000791b */ /* 0x003fe20003800000 */
.L_x_389:
[----:B------:R-:W-:-:S05]  /*11940*/  IMAD.X R3, RZ, RZ, R3, P2 ;  /* 0x000000ffff037224 */ /* 0x000fca00010e0603 */
[----:B------:R-:W-:Y:S01]  /*11950*/  @!PT LDS RZ, [RZ] ;  /* 0x00000000fffff984 */ /* 0x000fe20000000800 */
[----:B------:R-:W-:Y:S01]  /*11960*/  @!PT LDS RZ, [RZ] ;  /* 0x00000000fffff984 */ /* 0x000fe20000000800 */
[----:B------:R-:W-:Y:S01]  /*11970*/  @!PT LDS RZ, [RZ] ;  /* 0x00000000fffff984 */ /* 0x000fe20000000800 */
[----:B------:R0:W-:Y:S01]  /*11980*/  LDGSTS.E.BYPASS.LTC128B.128 [R4+0x400], desc[UR36][R2.64], !P3 ;  /* 0x0040000002047fae */ /* 0x0001e2000d901d64 */
[----:B------:R-:W-:-:S03]  /*11990*/  ISETP.LT.OR P3, PT, R6, 0x11, P1 ;  /* 0x000000110600780c */ /* 0x000fc60000f61670 */
[----:B------:R0:W-:Y:S01]  /*119a0*/  LDGSTS.E.BYPASS.LTC128B.128 [R4+0x3400], desc[UR36][R2.64+0x80], !P4 ;  /* 0x0340008002047fae */ /* 0x0001e2000e101d64 */
[----:B------:R-:W-:Y:S01]  /*119b0*/  ISETP.LT.OR P4, PT, R6, 0x11, !P0 ;  /* 0x000000110600780c */ /* 0x000fe20004781670 */
[----:B------:R-:W-:Y:S02]  /*119c0*/  IMAD.MOV.U32 R13, RZ, RZ, R18 ;  /* 0x000000ffff0d7224 */ /* 0x000fe400078e0012 */
[----:B------:R-:W-:-:S10]  /*119d0*/  IMAD.MOV.U32 R8, RZ, RZ, R14 ;  /* 0x000000ffff087224 */ /* 0x000fd400078e000e */
[----:B0-----:R-:W-:Y:S05]  /*119e0*/  WARPSYNC.COLLECTIVE R15, `(.L_x_390) ;  /* 0x000000000f087348 */ /* 0x001fea0003c00000 */
[----:B------:R1:W2:Y:S02]  /*119f0*/  SHFL.IDX P6, R14, R13, R12, R11 ;  /* 0x0000000c0d0e7389 */ /* 0x0002a400000c000b */
[----:B012---:R-:W-:Y:S01]  /*11a00*/  ENDCOLLECTIVE ;  /* 0x000000000000791b */ /* 0x007fe20003800000 */
.L_x_390:
[----:B------:R-:W-:Y:S01]  /*11a10*/  IMAD.MOV.U32 R13, RZ, RZ, R24 ;  /* 0x000000ffff0d7224 */ /* 0x000fe200078e0018 */
[----:B------:R-:W-:Y:S02]  /*11a20*/  MOV R12, 0x2 ;  /* 0x00000002000c7802 */ /* 0x000fe40000000f00 */
[----:B------:R-:W-:-:S13]  /*11a30*/  IADD3 R2, P2, R14, R5, RZ ;  /* 0x000000050e027210 */ /* 0x000fda0007f5e0ff */
[----:B------:R-:W-:Y:S05]  /*11a40*/  WARPSYNC.COLLECTIVE R15, `(.L_x_391) ;  /* 0x000000000f087348 */ /* 0x000fea0003c00000 */
[----:B------:R0:W1:Y:S02]  /*11a50*/  SHFL.IDX P6, R14, R13, R12, R11 ;  /* 0x0000000c0d0e7389 */ /* 0x00006400000c000b */
[----:B01----:R-:W-:Y:S01]  /*11a60*/  ENDCOLLECTIVE ;  /* 0x000000000000791b */ /* 0x003fe20003800000 */
.L_x_391:
        /* <DEDUP_REMOVED lines=13> */
.L_x_392:
[----:B------:R-:W-:Y:S02]  /*11b40*/  IMAD.MOV.U32 R13, RZ, RZ, R24 ;  /* 0x000000ffff0d7224 */ /* 0x000fe400078e0018 */
[----:B------:R-:W-:Y:S02]  /*11b50*/  IMAD.MOV.U32 R12, RZ, RZ, 0x3 ;  /* 0x00000003ff0c7424 */ /* 0x000fe400078e00ff */
[----:B------:R-:W-:-:S07]  /*11b60*/  IMAD.MOV.U32 R10, RZ, RZ, R14 ;  /* 0x000000ffff0a7224 */ /* 0x000fce00078e000e */
[----:B------:R-:W-:Y:S05]  /*11b70*/  WARPSYNC.COLLECTIVE R15, `(.L_x_393) ;  /* 0x000000000f087348 */ /* 0x000fea0003c00000 */
[----:B------:R0:W1:Y:S02]  /*11b80*/  SHFL.IDX P6, R14, R13, R12, R11 ;  /* 0x0000000c0d0e7389 */ /* 0x00006400000c000b */
[----:B01----:R-:W-:Y:S01]  /*11b90*/  ENDCOLLECTIVE ;  /* 0x000000000000791b */ /* 0x003fe20003800000 */
.L_x_393:
[----:B------:R-:W-:-:S05]  /*11ba0*/  IADD3 R2, P2, R10, R5, RZ ;  /* 0x000000050a027210 */ /* 0x000fca0007f5e0ff */
[----:B------:R-:W-:-:S05]  /*11bb0*/  IMAD.X R3, RZ, RZ, R7, P2 ;  /* 0x000000ffff037224 */ /* 0x000fca00010e0607 */
        /* <DEDUP_REMOVED lines=12> */
.L_x_394:
[----:B------:R-:W-:Y:S01]  /*11c80*/  MOV R13, R24 ;  /* 0x00000018000d7202 */ /* 0x000fe20000000f00 */
[----:B------:R-:W-:Y:S01]  /*11c90*/  IMAD.MOV.U32 R12, RZ, RZ, 0x4 ;  /* 0x00000004ff0c7424 */ /* 0x000fe200078e00ff */
[----:B------:R-:W-:-:S13]  /*11ca0*/  IADD3 R2, P2, R14, R5, RZ ;  /* 0x000000050e027210 */ /* 0x000fda0007f5e0ff */
[----:B------:R-:W-:Y:S05]  /*11cb0*/  WARPSYNC.COLLECTIVE R15, `(.L_x_395) ;  /* 0x000000000f087348 */ /* 0x000fea0003c00000 */
[----:B------:R0:W1:Y:S02]  /*11cc0*/  SHFL.IDX P6, R14, R13, R12, R11 ;  /* 0x0000000c0d0e7389 */ /* 0x00006400000c000b */
[----:B01----:R-:W-:Y:S01]  /*11cd0*/  ENDCOLLECTIVE ;  /* 0x000000000000791b */ /* 0x003fe20003800000 */
.L_x_395:
        /* <DEDUP_REMOVED lines=13> */
.L_x_396:
[----:B------:R-:W-:Y:S02]  /*11db0*/  IMAD.MOV.U32 R13, RZ, RZ, R24 ;  /* 0x000000ffff0d7224 */ /* 0x000fe400078e0018 */
[----:B------:R-:W-:Y:S02]  /*11dc0*/  IMAD.MOV.U32 R12, RZ, RZ, 0x5 ;  /* 0x00000005ff0c7424 */ /* 0x000fe400078e00ff */
[----:B------:R-:W-:-:S07]  /*11dd0*/  IMAD.MOV.U32 R10, RZ, RZ, R14 ;  /* 0x000000ffff0a7224 */ /* 0x000fce00078e000e */
[----:B------:R-:W-:Y:S05]  /*11de0*/  WARPSYNC.COLLECTIVE R15, `(.L_x_397) ;  /* 0x000000000f087348 */ /* 0x000fea0003c00000 */
[----:B------:R0:W1:Y:S02]  /*11df0*/  SHFL.IDX P6, R14, R13, R12, R11 ;  /* 0x0000000c0d0e7389 */ /* 0x00006400000c000b */
[----:B01----:R-:W-:Y:S01]  /*11e00*/  ENDCOLLECTIVE ;  /* 0x000000000000791b */ /* 0x003fe20003800000 */
.L_x_397:
[----:B------:R-:W-:-:S05]  /*11e10*/  IADD3 R2, P2, R10, R5, RZ ;  /* 0x000000050a027210 */ /* 0x000fca0007f5e0ff */
[----:B------:R-:W-:-:S05]  /*11e20*/  IMAD.X R3, RZ, RZ, R7, P2 ;  /* 0x000000ffff037224 */ /* 0x000fca00010e0607 */
[----:B------:R-:W-:Y:S01]  /*11e30*/  @!PT LDS RZ, [RZ] ;  /* 0x00000000fffff984 */ /* 0x000fe20000000800 */
[----:B------:R-:W-:Y:S01]  /*11e40*/  @!PT LDS RZ, [RZ] ;  /* 0x00000000fffff984 */ /* 0x000fe20000000800 */
[----:B------:R-:W-:Y:S01]  /*11e50*/  @!PT LDS RZ, [RZ] ;  /* 0x00000000fffff984 */ /* 0x000fe20000000800 */
[----:B------:R0:W-:Y:S01]  /*11e60*/  LDGSTS.E.BYPASS.LTC128B.128 [R4+0x2400], desc[UR36][R2.64], !P3 ;  /* 0x0240000002047fae */ /* 0x0001e2000d901d64 */
[----:B------:R-:W-:-:S03]  /*11e70*/  IMAD.MOV.U32 R13, RZ, RZ, R18 ;  /* 0x000000ffff0d7224 */ /* 0x000fc600078e0012 */
[----:B------:R0:W-:Y:S01]  /*11e80*/  LDGSTS.E.BYPASS.LTC128B.128 [R4+0x5400], desc[UR36][R2.64+0x80], !P4 ;  /* 0x0540008002047fae */ /* 0x0001e2000e101d64 */
[----:B------:R-:W-:-:S07]  /*11e90*/  IMAD.MOV.U32 R24, RZ, RZ, R14 ;  /* 0x000000ffff187224 */ /* 0x000fce00078e000e */
[----:B0-----:R-:W-:Y:S05]  /*11ea0*/  WARPSYNC.COLLECTIVE R15, `(.L_x_398) ;  /* 0x000000000f087348 */ /* 0x001fea0003c00000 */
[----:B------:R1:W2:Y:S02]  /*11eb0*/  SHFL.IDX P6, R14, R13, R12, R11 ;  /* 0x0000000c0d0e7389 */ /* 0x0002a400000c000b */
[----:B012---:R-:W-:Y:S01]  /*11ec0*/  ENDCOLLECTIVE ;  /* 0x000000000000791b */ /* 0x007fe20003800000 */
.L_x_398:
[----:B------:R-:W-:Y:S05]  /*11ed0*/  BRA `(.L_x_399) ;  /* 0xffffffc000087947 */ /* 0x000fea000383ffff */
.L_x_295:
[----:B------:R-:W-:Y:S01]  /*11ee0*/  BSSY B0, `(.L_x_400) ;  /* 0x0000008000007945 */ /* 0x000fe20003800000 */
[----:B------:R-:W-:Y:S01]  /*11ef0*/  MOV R13, R16 ;  /* 0x00000010000d7202 */ /* 0x000fe20000000f00 */
[----:B------:R-:W-:Y:S02]  /*11f00*/  IMAD.MOV.U32 R12, RZ, RZ, RZ ;  /* 0x000000ffff0c7224 */ /* 0x000fe400078e00ff */
[----:B------:R-:W-:Y:S02]  /*11f10*/  IMAD.MOV.U32 R11, RZ, RZ, 0x1f ;  /* 0x0000001fff0b7424 */ /* 0x000fe400078e00ff */
[----:B------:R-:W-:-:S07]  /*11f20*/  IMAD.MOV.U32 R15, RZ, RZ, -0x1 ;  /* 0xffffffffff0f7424 */ /* 0x000fce00078e00ff */
[----:B------:R-:W-:Y:S05]  /*11f30*/  WARPSYNC.COLLECTIVE R15, `(.L_x_401) ;  /* 0x000000000f087348 */ /* 0x000fea0003c00000 */
[----:B------:R0:W1:Y:S02]  /*11f40*/  SHFL.IDX P6, R14, R13, R12, R11 ;  /* 0x0000000c0d0e7389 */ /* 0x00006400000c000b */
[----:B01----:R-:W-:Y:S01]  /*11f50*/  ENDCOLLECTIVE ;  /* 0x000000000000791b */ /* 0x003fe20003800000 */
.L_x_401:
[----:B------:R-:W-:Y:S05]  /*11f60*/  BSYNC B0 ;  /* 0x0000000000007941 */ /* 0x000fea0003800000 */
.L_x_400:
[----:B------:R-:W-:Y:S01]  /*11f70*/  IMAD.MOV.U32 R13, RZ, RZ, R16 ;  /* 0x000000ffff0d7224 */ /* 0x000fe200078e0010 */
[----:B------:R-:W-:Y:S01]  /*11f80*/  IADD3 R7, R19, R9, RZ ;  /* 0x0000000913077210 */ /* 0x000fe20007ffe0ff */
[----:B------:R-:W-:Y:S02]  /*11f90*/  IMAD.MOV.U32 R12, RZ, RZ, 0x1 ;  /* 0x00000001ff0c7424 */ /* 0x000fe400078e00ff */
[----:B------:R-:W-:Y:S02]  /*11fa0*/  IMAD.MOV.U32 R11, RZ, RZ, 0x1f ;  /* 0x0000001fff0b7424 */ /* 0x000fe400078e00ff */
[----:B------:R-:W-:Y:S02]  /*11fb0*/  IMAD.MOV.U32 R15, RZ, RZ, -0x1 ;  /* 0xffffffffff0f7424 */ /* 0x000fe400078e00ff */
[----:B------:R-:W-:-:S07]  /*11fc0*/  IMAD.MOV.U32 R0, RZ, RZ, R14 ;  /* 0x000000ffff007224 */ /* 0x000fce00078e000e */
[----:B------:R-:W-:Y:S05]  /*11fd0*/  WARPSYNC.COLLECTIVE R15, `(.L_x_402) ;  /* 0x000000000f087348 */ /* 0x000fea0003c00000 */
[----:B------:R0:W1:Y:S02]  /*11fe0*/  SHFL.IDX P6, R14, R13, R12, R11 ;  /* 0x0000000c0d0e7389 */ /* 0x00006400000c000b */
[----:B01----:R-:W-:Y:S01]  /*11ff0*/  ENDCOLLECTIVE ;  /* 0x000000000000791b */ /* 0x003fe20003800000 */
.L_x_402:
[----:B------:R-:W-:Y:S02]  /*12000*/  ULDC UR4, c[0x0][0xc3c] ;  /* 0x00030f0000047ab9 */ /* 0x000fe40000000800 */
[----:B------:R-:W-:-:S13]  /*12010*/  ISETP.GE.OR P1, PT, R7, UR4, !P0 ;  /* 0x0000000407007c0c */ /* 0x000fda000c726670 */
[----:B------:R-:W0:Y:S08]  /*12020*/  @!P1 LDC.64 R4, c[0x0][0xc80] ;  /* 0x00032000ff049b82 */ /* 0x000e300000000a00 */
[----:B------:R-:W1:Y:S01]  /*12030*/  @!P1 LDC.64 R2, c[0x0][0xc78] ;  /* 0x00031e00ff029b82 */ /* 0x000e620000000a00 */
[----:B------:R-:W-:Y:S01]  /*12040*/  CS2R R10, SRZ ;  /* 0x00000000000a7805 */ /* 0x000fe2000001ff00 */
[----:B------:R-:W-:-:S02]  /*12050*/  IMAD.MOV.U32 R8, RZ, RZ, R14 ;  /* 0x000000ffff087224 */ /* 0x000fc400078e000e */
[----:B0-----:R-:W-:-:S06]  /*12060*/  @!P1 IMAD.WIDE R4, R7, 0x4, R4 ;  /* 0x0000000407049825 */ /* 0x001fcc00078e0204 */
[----:B------:R-:W2:Y:S01]  /*12070*/  @!P1 LDG.E R4, desc[UR36][R4.64] ;  /* 0x0000002404049981 */ /* 0x000ea2000c1e1900 */
[----:B-1----:R-:W-:-:S06]  /*12080*/  @!P1 IMAD.WIDE R2, R7, 0x4, R2 ;  /* 0x0000000407029825 */ /* 0x002fcc00078e0202 */
[----:B------:R-:W3:Y:S01]  /*12090*/  @!P1 LDG.E R2, desc[UR36][R2.64] ;  /* 0x0000002402029981 */ /* 0x000ee2000c1e1900 */
[----:B------:R-:W-:Y:S01]  /*120a0*/  IMAD.MOV.U32 R7, RZ, RZ, RZ ;  /* 0x000000ffff077224 */ /* 0x000fe200078e00ff */
[C---:B------:R-:W-:Y:S02]  /*120b0*/  ISETP.GE.U32.AND P2, PT, R9.reuse, 0x2, PT ;  /* 0x000000020900780c */ /* 0x040fe40003f46070 */
[C---:B------:R-:W-:Y:S02]  /*120c0*/  ISETP.GE.U32.AND P3, PT, R9.reuse, 0x4, PT ;  /* 0x000000040900780c */ /* 0x040fe40003f66070 */
[C---:B------:R-:W-:Y:S02]  /*120d0*/  ISETP.GE.U32.AND P4, PT, R9.reuse, 0x8, PT ;  /* 0x000000080900780c */ /* 0x040fe40003f86070 */
[C---:B------:R-:W-:Y:S01]  /*120e0*/  ISETP.GE.U32.AND P5, PT, R9.reuse, 0x10, PT ;  /* 0x000000100900780c */ /* 0x040fe20003fa6070 */
[----:B--2---:R-:W-:Y:S02]  /*120f0*/  @!P1 IMAD.MOV.U32 R7, RZ, RZ, R4 ;  /* 0x000000ffff079224 */ /* 0x004fe400078e0004 */
[----:B---3--:R-:W-:Y:S01]  /*12100*/  @!P1 IMAD.MOV.U32 R10, RZ, RZ, R2 ;  /* 0x000000ffff0a9224 */ /* 0x008fe200078e0002 */
[----:B------:R-:W-:-:S03]  /*12110*/  ISETP.NE.AND P1, PT, R9, RZ, PT ;  /* 0x000000ff0900720c */ /* 0x000fc60003f25270 */
[----:B------:R-:W-:-:S10]  /*12120*/  IMAD R13, R10, R7, RZ ;  /* 0x000000070a0d7224 */ /* 0x000fd400078e02ff */
[----:B------:R-:W-:Y:S05]  /*12130*/  WARPSYNC.COLLECTIVE R15, `(.L_x_403) ;  /* 0x000000000f087348 */ /* 0x000fea0003c00000 */
[----:B------:R0:W1:Y:S02]  /*12140*/  SHFL.UP P6, R14, R13, R12, R11 ;  /* 0x0400000c0d0e7389 */ /* 0x00006400000c000b */
[----:B01----:R-:W-:Y:S01]  /*12150*/  ENDCOLLECTIVE ;  /* 0x000000000000791b */ /* 0x003fe20003800000 */
.L_x_403:
[----:B------:R-:W-:Y:S01]  /*12160*/  IMAD.MOV.U32 R12, RZ, RZ, 0x2 ;  /* 0x00000002ff0c7424 */ /* 0x000fe200078e00ff */
[----:B------:R-:W-:-:S05]  /*12170*/  SEL R6, R14, RZ, P1 ;  /* 0x000000ff0e067207 */ /* 0x000fca0000800000 */
[----:B------:R-:W-:-:S04]  /*12180*/  IMAD.IADD R6, R13, 0x1, R6 ;  /* 0x000000010d067824 */ /* 0x000fc800078e0206 */
[----:B------:R-:W-:-:S07]  /*12190*/  IMAD.MOV.U32 R13, RZ, RZ, R6 ;  /* 0x000000ffff0d7224 */ /* 0x000fce00078e0006 */
[----:B------:R-:W-:Y:S05]  /*121a0*/  WARPSYNC.COLLECTIVE R15, `(.L_x_404) ;  /* 0x000000000f087348 */ /* 0x000fea0003c00000 */
[----:B------:R0:W1:Y:S02]  /*121b0*/  SHFL.UP P6, R14, R13, R12, R11 ;  /* 0x0400000c0d0e7389 */ /* 0x00006400000c000b */
[----:B01----:R-:W-:Y:S01]  /*121c0*/  ENDCOLLECTIVE ;  /* 0x000000000000791b */ /* 0x003fe20003800000 */
.L_x_404:
[----:B------:R-:W-:Y:S01]  /*121d0*/  IMAD.MOV.U32 R12, RZ, RZ, 0x4 ;  /* 0x00000004ff0c7424 */ /* 0x000fe200078e00ff */
[----:B------:R-:W-:-:S05]  /*121e0*/  SEL R3, R14, RZ, P2 ;  /* 0x000000ff0e037207 */ /* 0x000fca0001000000 */
[----:B------:R-:W-:Y:S01]  /*121f0*/  IMAD.IADD R2, R6, 0x1, R3 ;  /* 0x0000000106027824 */ /* 0x000fe200078e0203 */
[----:B------:R-:W-:-:S03]  /*12200*/  MOV R6, RZ ;  /* 0x000000ff00067202 */ /* 0x000fc60000000f00 */
[----:B------:R-:W-:-:S07]  /*12210*/  IMAD.MOV.U32 R13, RZ, RZ, R2 ;  /* 0x000000ffff0d7224 */ /* 0x000fce00078e0002 */
[----:B------:R-:W-:Y:S05]  /*12220*/  WARPSYNC.COLLECTIVE R15, `(.L_x_405) ;  /* 0x000000000f087348 */ /* 0x000fea0003c00000 */
[----:B------:R0:W1:Y:S02]  /*12230*/  SHFL.UP P6, R14, R13, R12, R11 ;  /* 0x0400000c0d0e7389 */ /* 0x00006400000c000b */
[----:B01----:R-:W-:Y:S01]  /*12240*/  ENDCOLLECTIVE ;  /* 0x000000000000791b */ /* 0x003fe20003800000 */
.L_x_405:
[----:B------:R-:W-:Y:S01]  /*12250*/  IMAD.MOV.U32 R12, RZ, RZ, 0x8 ;  /* 0x00000008ff0c7424 */ /* 0x000fe200078e00ff */
[----:B------:R-:W-:-:S04]  /*12260*/  SEL R3, R14, RZ, P3 ;  /* 0x000000ff0e037207 */ /* 0x000fc80001800000 */
[----:B------:R-:W-:-:S05]  /*12270*/  IADD3 R3, R2, R3, RZ ;  /* 0x0000000302037210 */ /* 0x000fca0007ffe0ff */
[----:B------:R-:W-:-:S07]  /*12280*/  IMAD.MOV.U32 R13, RZ, RZ, R3 ;  /* 0x000000ffff0d7224 */ /* 0x000fce00078e0003 */
[----:B------:R-:W-:Y:S05]  /*12290*/  WARPSYNC.COLLECTIVE R15, `(.L_x_406) ;  /* 0x000000000f087348 */ /* 0x000fea0003c00000 */
[----:B------:R0:W1:Y:S02]  /*122a0*/  SHFL.UP P6, R14, R13, R12, R11 ;  /* 0x0400000c0d0e7389 */ /* 0x00006400000c000b */
[----:B01----:R-:W-:Y:S01]  /*122b0*/  ENDCOLLECTIVE ;  /* 0x000000000000791b */ /* 0x003fe20003800000 */
.L_x_406:
[----:B------:R-:W-:Y:S01]  /*122c0*/  IMAD.MOV.U32 R12, RZ, RZ, 0x10 ;  /* 0x00000010ff0c7424 */ /* 0x000fe200078e00ff */
[----:B------:R-:W-:-:S05]  /*122d0*/  SEL R4, R14, RZ, P4 ;  /* 0x000000ff0e047207 */ /* 0x000fca0002000000 */
[----:B------:R-:W-:-:S04]  /*122e0*/  IMAD.IADD R4, R3, 0x1, R4 ;  /* 0x0000000103047824 */ /* 0x000fc800078e0204 */
[----:B------:R-:W-:-:S07]  /*122f0*/  IMAD.MOV.U32 R13, RZ, RZ, R4 ;  /* 0x000000ffff0d7224 */ /* 0x000fce00078e0004 */
[----:B------:R-:W-:Y:S05]  /*12300*/  WARPSYNC.COLLECTIVE R15, `(.L_x_407) ;  /* 0x000000000f087348 */ /* 0x000fea0003c00000 */
[----:B------:R0:W1:Y:S02]  /*12310*/  SHFL.UP P6, R14, R13, R12, R11 ;  /* 0x0400000c0d0e7389 */ /* 0x00006400000c000b */
[----:B01----:R-:W-:Y:S01]  /*12320*/  ENDCOLLECTIVE ;  /* 0x000000000000791b */ /* 0x003fe20003800000 */
.L_x_407:
[----:B------:R-:W-:Y:S02]  /*12330*/  IMAD.MOV.U32 R12, RZ, RZ, 0x1f ;  /* 0x0000001fff0c7424 */ /* 0x000fe400078e00ff */
[----:B------:R-:W-:Y:S01]  /*12340*/  IMAD.MOV.U32 R11, RZ, RZ, 0x1f ;  /* 0x0000001fff0b7424 */ /* 0x000fe200078e00ff */
[----:B------:R-:W-:-:S05]  /*12350*/  SEL R3, R14, RZ, P5 ;  /* 0x000000ff0e037207 */ /* 0x000fca0002800000 */
[----:B------:R-:W-:-:S04]  /*12360*/  IMAD.IADD R2, R4, 0x1, R3 ;  /* 0x0000000104027824 */ /* 0x000fc800078e0203 */
[----:B------:R-:W-:-:S07]  /*12370*/  IMAD.MOV.U32 R13, RZ, RZ, R2 ;  /* 0x000000ffff0d7224 */ /* 0x000fce00078e0002 */
[----:B------:R-:W-:Y:S05]  /*12380*/  WARPSYNC.COLLECTIVE R15, `(.L_x_408) ;  /* 0x000000000f087348 */ /* 0x000fea0003c00000 */
[----:B------:R0:W1:Y:S02]  /*12390*/  SHFL.IDX P6, R14, R13, R12, R11 ;  /* 0x0000000c0d0e7389 */ /* 0x00006400000c000b */
[----:B01----:R-:W-:Y:S01]  /*123a0*/  ENDCOLLECTIVE ;  /* 0x000000000000791b */ /* 0x003fe20003800000 */
.L_x_408:
[----:B------:R-:W-:Y:S05]  /*123b0*/  BRA `(.L_x_409) ;  /* 0xffffffc000187947 */ /* 0x000fea000383ffff */
.L_x_298:
[----:B------:R-:W-:Y:S01]  /*123c0*/  BSSY B0, `(.L_x_410) ;  /* 0x0000007000007945 */ /* 0x000fe20003800000 */
[----:B------:R-:W-:Y:S02]  /*123d0*/  IMAD.MOV.U32 R12, RZ, RZ, 0x1 ;  /* 0x00000001ff0c7424 */ /* 0x000fe400078e00ff */
[----:B------:R-:W-:Y:S02]  /*123e0*/  IMAD.MOV.U32 R11, RZ, RZ, RZ ;  /* 0x000000ffff0b7224 */ /* 0x000fe400078e00ff */
[----:B------:R-:W-:-:S07]  /*123f0*/  IMAD.MOV.U32 R15, RZ, RZ, -0x1 ;  /* 0xffffffffff0f7424 */ /* 0x000fce00078e00ff */
[----:B------:R-:W-:Y:S05]  /*12400*/  WARPSYNC.COLLECTIVE R15, `(.L_x_411) ;  /* 0x000000000f087348 */ /* 0x000fea0003c00000 */
[----:B------:R0:W1:Y:S02]  /*12410*/  SHFL.UP P6, R14, R13, R12, R11 ;  /* 0x0400000c0d0e7389 */ /* 0x00006400000c000b */
[----:B01----:R-:W-:Y:S01]  /*12420*/  ENDCOLLECTIVE ;  /* 0x000000000000791b */ /* 0x003fe20003800000 */
.L_x_411:
[----:B------:R-:W-:Y:S05]  /*12430*/  BSYNC B0 ;  /* 0x0000000000007941 */ /* 0x000fea0003800000 */
.L_x_410:
[----:B------:R-:W-:Y:S01]  /*12440*/  SEL R14, R14, RZ, P1 ;  /* 0x000000ff0e0e7207 */ /* 0x000fe20000800000 */
[----:B------:R-:W-:Y:S02]  /*12450*/  IMAD.MOV.U32 R12, RZ, RZ, 0x2 ;  /* 0x00000002ff0c7424 */ /* 0x000fe400078e00ff */
[----:B------:R-:W-:Y:S02]  /*12460*/  IMAD.MOV.U32 R11, RZ, RZ, RZ ;  /* 0x000000ffff0b7224 */ /* 0x000fe400078e00ff */
[----:B------:R-:W-:Y:S02]  /*12470*/  IMAD.IADD R13, R13, 0x1, R14 ;  /* 0x000000010d0d7824 */ /* 0x000fe400078e020e */
[----:B------:R-:W-:-:S07]  /*12480*/  IMAD.MOV.U32 R15, RZ, RZ, -0x1 ;  /* 0xffffffffff0f7424 */ /* 0x000fce00078e00ff */
[----:B------:R-:W-:Y:S05]  /*12490*/  WARPSYNC.COLLECTIVE R15, `(.L_x_412) ;  /* 0x000000000f087348 */ /* 0x000fea0003c00000 */
[----:B------:R0:W1:Y:S02]  /*124a0*/  SHFL.UP P6, R14, R13, R12, R11 ;  /* 0x0400000c0d0e7389 */ /* 0x00006400000c000b */
[----:B01----:R-:W-:Y:S01]  /*124b0*/  ENDCOLLECTIVE ;  /* 0x000000000000791b */ /* 0x003fe20003800000 */
.L_x_412:
[----:B------:R-:W-:Y:S02]  /*124c0*/  MOV R12, 0x4 ;  /* 0x00000004000c7802 */ /* 0x000fe40000000f00 */
[----:B------:R-:W-:-:S05]  /*124d0*/  SEL R2, R14, RZ, P2 ;  /* 0x000000ff0e027207 */ /* 0x000fca0001000000 */
[----:B------:R-:W-:-:S04]  /*124e0*/  IMAD.IADD R2, R13, 0x1, R2 ;  /* 0x000000010d027824 */ /* 0x000fc800078e0202 */
[----:B------:R-:W-:-:S07]  /*124f0*/  IMAD.MOV.U32 R13, RZ, RZ, R2 ;  /* 0x000000ffff0d7224 */ /* 0x000fce00078e0002 */
[----:B------:R-:W-:Y:S05]  /*12500*/  WARPSYNC.COLLECTIVE R15, `(.L_x_413) ;  /* 0x000000000f087348 */ /* 0x000fea0003c00000 */
[----:B------:R0:W1:Y:S02]  /*12510*/  SHFL.UP P6, R14, R13, R12, R11 ;  /* 0x0400000c0d0e7389 */ /* 0x00006400000c000b */
[----:B01----:R-:W-:Y:S01]  /*12520*/  ENDCOLLECTIVE ;  /* 0x000000000000791b */ /* 0x003fe20003800000 */
.L_x_413:
[----:B------:R-:W-:Y:S01]  /*12530*/  IMAD.MOV.U32 R12, RZ, RZ, 0x8 ;  /* 0x00000008ff0c7424 */ /* 0x000fe200078e00ff */
[----:B------:R-:W-:-:S05]  /*12540*/  SEL R3, R14, RZ, P3 ;  /* 0x000000ff0e037207 */ /* 0x000fca0001800000 */
[----:B------:R-:W-:-:S04]  /*12550*/  IMAD.IADD R3, R2, 0x1, R3 ;  /* 0x0000000102037824 */ /* 0x000fc800078e0203 */
[----:B------:R-:W-:-:S07]  /*12560*/  IMAD.MOV.U32 R13, RZ, RZ, R3 ;  /* 0x000000ffff0d7224 */ /* 0x000fce00078e0003 */
[----:B------:R-:W-:Y:S05]  /*12570*/  WARPSYNC.COLLECTIVE R15, `(.L_x_414) ;  /* 0x000000000f087348 */ /* 0x000fea0003c00000 */
[----:B------:R0:W1:Y:S02]  /*12580*/  SHFL.UP P6, R14, R13, R12, R11 ;  /* 0x0400000c0d0e7389 */ /* 0x00006400000c000b */
[----:B01----:R-:W-:Y:S01]  /*12590*/  ENDCOLLECTIVE ;  /* 0x000000000000791b */ /* 0x003fe20003800000 */
.L_x_414:
[----:B------:R-:W-:Y:S01]  /*125a0*/  IMAD.MOV.U32 R12, RZ, RZ, 0x10 ;  /* 0x00000010ff0c7424 */ /* 0x000fe200078e00ff */
[----:B------:R-:W-:-:S05]  /*125b0*/  SEL R4, R14, RZ, P4 ;  /* 0x000000ff0e047207 */ /* 0x000fca0002000000 */
[----:B------:R-:W-:-:S04]  /*125c0*/  IMAD.IADD R4, R3, 0x1, R4 ;  /* 0x0000000103047824 */ /* 0x000fc800078e0204 */
[----:B------:R-:W-:-:S07]  /*125d0*/  IMAD.MOV.U32 R13, RZ, RZ, R4 ;  /* 0x000000ffff0d7224 */ /* 0x000fce00078e0004 */
[----:B------:R-:W-:Y:S05]  /*125e0*/  WARPSYNC.COLLECTIVE R15, `(.L_x_415) ;  /* 0x000000000f087348 */ /* 0x000fea0003c00000 */
[----:B------:R0:W1:Y:S02]  /*125f0*/  SHFL.UP P6, R14, R13, R12, R11 ;  /* 0x0400000c0d0e7389 */ /* 0x00006400000c000b */
[----:B01----:R-:W-:Y:S01]  /*12600*/  ENDCOLLECTIVE ;  /* 0x000000000000791b */ /* 0x003fe20003800000 */
.L_x_415:
[----:B------:R-:W-:Y:S01]  /*12610*/  IMAD.MOV.U32 R12, RZ, RZ, 0x1f ;  /* 0x0000001fff0c7424 */ /* 0x000fe200078e00ff */
[----:B------:R-:W-:Y:S02]  /*12620*/  MOV R11, 0x1f ;  /* 0x0000001f000b7802 */ /* 0x000fe40000000f00 */
[----:B------:R-:W-:-:S05]  /*12630*/  SEL R3, R14, RZ, P5 ;  /* 0x000000ff0e037207 */ /* 0x000fca0002800000 */
[----:B------:R-:W-:-:S04]  /*12640*/  IMAD.IADD R2, R4, 0x1, R3 ;  /* 0x0000000104027824 */ /* 0x000fc800078e0203 */
[----:B------:R-:W-:-:S07]  /*12650*/  IMAD.MOV.U32 R13, RZ, RZ, R2 ;  /* 0x000000ffff0d7224 */ /* 0x000fce00078e0002 */
[----:B------:R-:W-:Y:S05]  /*12660*/  WARPSYNC.COLLECTIVE R15, `(.L_x_416) ;  /* 0x000000000f087348 */ /* 0x000fea0003c00000 */
[----:B------:R0:W1:Y:S02]  /*12670*/  SHFL.IDX P6, R14, R13, R12, R11 ;  /* 0x0000000c0d0e7389 */ /* 0x00006400000c000b */
[----:B01----:R-:W-:Y:S01]  /*12680*/  ENDCOLLECTIVE ;  /* 0x000000000000791b */ /* 0x003fe20003800000 */
.L_x_416:
[----:B------:R-:W-:Y:S05]  /*12690*/  BRA `(.L_x_417) ;  /* 0xffffffc000047947 */ /* 0x000fea000383ffff */
.L_x_300:
[----:B------:R-:W-:Y:S01]  /*126a0*/  BSSY B0, `(.L_x_418) ;  /* 0x0000006000007945 */ /* 0x000fe20003800000 */
[----:B------:R-:W-:Y:S01]  /*126b0*/  PLOP3.LUT P6, PT, P6, PT, PT, 0x8, 0x0 ;  /* 0x000000000000781c */ /* 0x000fe200037ce170 */
[----:B------:R-:W-:-:S12]  /*126c0*/  IMAD.MOV.U32 R15, RZ, RZ, -0x1 ;  /* 0xffffffffff0f7424 */ /* 0x000fd800078e00ff */
[----:B0-----:R-:W-:Y:S05]  /*126d0*/  WARPSYNC.COLLECTIVE R15, `(.L_x_419) ;  /* 0x000000000f087348 */ /* 0x001fea0003c00000 */
[----:B------:R-:W-:Y:S01]  /*126e0*/  VOTE.ANY R14, PT, P6 ;  /* 0x00000000000e7806 */ /* 0x000fe200030e0100 */
[----:B0-----:R-:W-:Y:S06]  /*126f0*/  ENDCOLLECTIVE ;  /* 0x000000000000791b */ /* 0x001fec0003800000 */
.L_x_419:
[----:B------:R-:W-:Y:S05]  /*12700*/  BSYNC B0 ;  /* 0x0000000000007941 */ /* 0x000fea0003800000 */
.L_x_418:
[----:B------:R-:W-:Y:S02]  /*12710*/  IMAD.MOV.U32 R3, RZ, RZ, R14 ;  /* 0x000000ffff037224 */ /* 0x000fe400078e000e */
[----:B------:R-:W-:Y:S02]  /*12720*/  IMAD.MOV.U32 R13, RZ, RZ, R7 ;  /* 0x000000ffff0d7224 */ /* 0x000fe400078e0007 */
[----:B------:R-:W0:Y:S01]  /*12730*/  POPC R4, R3 ;  /* 0x0000000300047309 */ /* 0x000e220000000000 */
[----:B------:R-:W-:Y:S02]  /*12740*/  IMAD.MOV.U32 R11, RZ, RZ, 0x1f ;  /* 0x0000001fff0b7424 */ /* 0x000fe400078e00ff */
[----:B------:R-:W-:Y:S02]  /*12750*/  IMAD.MOV.U32 R15, RZ, RZ, -0x1 ;  /* 0xffffffffff0f7424 */ /* 0x000fe400078e00ff */
[----:B0-----:R-:W-:-:S07]  /*12760*/  IMAD.MOV.U32 R12, RZ, RZ, R4 ;  /* 0x000000ffff0c7224 */ /* 0x001fce00078e0004 */
[----:B------:R-:W-:Y:S05]  /*12770*/  WARPSYNC.COLLECTIVE R15, `(.L_x_420) ;  /* 0x000000000f087348 */ /* 0x000fea0003c00000 */
[----:B------:R0:W1:Y:S02]  /*12780*/  SHFL.IDX P6, R14, R13, R12, R11 ;  /* 0x0000000c0d0e7389 */ /* 0x00006400000c000b */
[----:B01----:R-:W-:Y:S01]  /*12790*/  ENDCOLLECTIVE ;  /* 0x000000000000791b */ /* 0x003fe20003800000 */
.L_x_420:
[----:B------:R-:W-:Y:S02]  /*127a0*/  IMAD.MOV.U32 R13, RZ, RZ, R10 ;  /* 0x000000ffff0d7224 */ /* 0x000fe400078e000a */
[----:B------:R-:W-:-:S07]  /*127b0*/  IMAD.MOV.U32 R7, RZ, RZ, R14 ;  /* 0x000000ffff077224 */ /* 0x000fce00078e000e */
[----:B------:R-:W-:Y:S05]  /*127c0*/  WARPSYNC.COLLECTIVE R15, `(.L_x_421) ;  /* 0x000000000f087348 */ /* 0x000fea0003c00000 */
[----:B------:R0:W1:Y:S02]  /*127d0*/  SHFL.IDX P6, R14, R13, R12, R11 ;  /* 0x0000000c0d0e7389 */ /* 0x00006400000c000b */
[----:B01----:R-:W-:Y:S01]  /*127e0*/  ENDCOLLECTIVE ;  /* 0x000000000000791b */ /* 0x003fe20003800000 */
.L_x_421:
[----:B------:R-:W-:Y:S01]  /*127f0*/  IMAD.MOV.U32 R10, RZ, RZ, R14 ;  /* 0x000000ffff0a7224 */ /* 0x000fe200078e000e */
[----:B------:R-:W-:Y:S06]  /*12800*/  BRA `(.L_x_422) ;  /* 0xffffffbc00e47947 */ /* 0x000fec000383ffff */
.L_x_302:
[----:B------:R-:W-:Y:S01]  /*12810*/  BSSY B0, `(.L_x_423) ;  /* 0x0000007000007945 */ /* 0x000fe20003800000 */
[----:B------:R-:W-:Y:S01]  /*12820*/  MOV R13, R2 ;  /* 0x00000002000d7202 */ /* 0x000fe20000000f00 */
[----:B------:R-:W-:Y:S02]  /*12830*/  IMAD.MOV.U32 R11, RZ, RZ, 0x1f ;  /* 0x0000001fff0b7424 */ /* 0x000fe400078e00ff */
[----:B------:R-:W-:-:S07]  /*12840*/  IMAD.MOV.U32 R15, RZ, RZ, -0x1 ;  /* 0xffffffffff0f7424 */ /* 0x000fce00078e00ff */
[----:B0123--:R-:W-:Y:S05]  /*12850*/  WARPSYNC.COLLECTIVE R15, `(.L_x_424) ;  /* 0x000000000f087348 */ /* 0x00ffea0003c00000 */
[----:B------:R4:W0:Y:S02]  /*12860*/  SHFL.IDX P6, R14, R13, R12, R11 ;  /* 0x0000000c0d0e7389 */ /* 0x00082400000c000b */
[----:B01234-:R-:W-:Y:S01]  /*12870*/  ENDCOLLECTIVE ;  /* 0x000000000000791b */ /* 0x01ffe20003800000 */
.L_x_424:
[----:B------:R-:W-:Y:S05]  /*12880*/  BSYNC B0 ;  /* 0x0000000000007941 */ /* 0x000fea0003800000 */
.L_x_423:
[----:B------:R-:W-:Y:S01]  /*12890*/  IMAD.MOV.U32 R6, RZ, RZ, R14 ;  /* 0x000000ffff067224 */ /* 0x000fe200078e000e */
[----:B------:R-:W-:Y:S06]  /*128a0*/  BRA `(.L_x_301) ;  /* 0xffffffbc00d47947 */ /* 0x000fec000383ffff */
.L_x_306:
[----:B-1----:R1:W3:Y:S02]  /*128b0*/  SYNCS.PHASECHK.TRANS64.TRYWAIT P0, [R4+URZ+0x2a820], R0 ;  /* 0x02a82000040075a7 */ /* 0x0022e4000800017f */
[----:B---3--:R-:W-:Y:S05]  /*128c0*/  @!P0 NANOSLEEP.SYNCS 0x989680 ;  /* 0x009896800000895d */ /* 0x008fea0003900000 */
[----:B------:R-:W3:Y:S02]  /*128d0*/  @!P0 SYNCS.PHASECHK.TRANS64 P0, [R4+URZ+0x2a820], R0 ;  /* 0x02a82000040085a7 */ /* 0x000ee4000800007f */
[----:B---3--:R-:W-:Y:S05]  /*128e0*/  @!P0 BRA `(.L_x_306) ;  /* 0xfffffffc00f08947 */ /* 0x008fea000383ffff */
[----:B------:R-:W-:Y:S05]  /*128f0*/  BRA `(.L_x_425) ;  /* 0xffffffc4002c7947 */ /* 0x000fea000383ffff */
.L_x_307:
[----:B------:R-:W3:Y:S01]  /*12900*/  S2R R2, SR_TID.X ;  /* 0x0000000000027919 */ /* 0x000ee20000002100 */
[----:B------:R-:W-:Y:S01]  /*12910*/  BSSY B0, `(.L_x_426) ;  /* 0x000000a000007945 */ /* 0x000fe20003800000 */
[----:B------:R-:W-:Y:S02]  /*12920*/  IMAD.MOV.U32 R12, RZ, RZ, RZ ;  /* 0x000000ffff0c7224 */ /* 0x000fe400078e00ff */
[----:B------:R-:W-:Y:S02]  /*12930*/  IMAD.MOV.U32 R11, RZ, RZ, 0x1f ;  /* 0x0000001fff0b7424 */ /* 0x000fe400078e00ff */
[----:B------:R-:W-:Y:S01]  /*12940*/  IMAD.MOV.U32 R15, RZ, RZ, -0x1 ;  /* 0xffffffffff0f7424 */ /* 0x000fe200078e00ff */
[----:B---3--:R-:W-:-:S04]  /*12950*/  SHF.R.U32.HI R2, RZ, 0x5, R2 ;  /* 0x00000005ff027819 */ /* 0x008fc80000011602 */
[----:B------:R-:W-:-:S05]  /*12960*/  LOP3.LUT R2, R2, 0x3, RZ, 0xc0, !PT ;  /* 0x0000000302027812 */ /* 0x000fca00078ec0ff */
[----:B------:R-:W-:-:S07]  /*12970*/  IMAD.MOV.U32 R13, RZ, RZ, R2 ;  /* 0x000000ffff0d7224 */ /* 0x000fce00078e0002 */
[----:B012---:R-:W-:Y:S05]  /*12980*/  WARPSYNC.COLLECTIVE R15, `(.L_x_427) ;  /* 0x000000000f087348 */ /* 0x007fea0003c00000 */
[----:B------:R3:W4:Y:S02]  /*12990*/  SHFL.IDX P6, R14, R13, R12, R11 ;  /* 0x0000000c0d0e7389 */ /* 0x00072400000c000b */
[----:B01234-:R-:W-:Y:S01]  /*129a0*/  ENDCOLLECTIVE ;  /* 0x000000000000791b */ /* 0x01ffe20003800000 */
.L_x_427:
[----:B------:R-:W-:Y:S05]  /*129b0*/  BSYNC B0 ;  /* 0x0000000000007941 */ /* 0x000fea0003800000 */
.L_x_426:
[----:B------:R-:W-:Y:S05]  /*129c0*/  BRA `(.L_x_428) ;  /* 0xffffffc400147947 */ /* 0x000fea000383ffff */
.L_x_310:
[----:B------:R-:W-:Y:S01]  /*129d0*/  BSSY B1, `(.L_x_429) ;  /* 0x0000006000017945 */ /* 0x000fe20003800000 */
[----:B------:R-:W-:-:S07]  /*129e0*/  IMAD.MOV.U32 R15, RZ, RZ, -0x1 ;  /* 0xffffffffff0f7424 */ /* 0x000fce00078e00ff */
[----:B012---:R-:W-:Y:S05]  /*129f0*/  WARPSYNC.COLLECTIVE R15, `(.L_x_430) ;  /* 0x000000000f0c7348 */ /* 0x007fea0003c00000 */
[----:B------:R-:W-:Y:S02]  /*12a00*/  ELECT P6, UR62, PT ;  /* 0x00000000003e782f */ /* 0x000fe400038c0000 */
[----:B------:R-:W-:Y:S01]  /*12a10*/  MOV R14, UR62 ;  /* 0x0000003e000e7c02 */ /* 0x000fe20008000f00 */
[----:B012---:R-:W-:Y:S10]  /*12a20*/  ENDCOLLECTIVE ;  /* 0x000000000000791b */ /* 0x007ff40003800000 */
.L_x_430:
[----:B------:R-:W-:Y:S05]  /*12a30*/  BSYNC B1 ;  /* 0x0000000000017941 */ /* 0x000fea0003800000 */
.L_x_429:
[----:B------:R-:W-:Y:S05]  /*12a40*/  BRA `(.L_x_431) ;  /* 0xffffffc4000c7947 */ /* 0x000fea000383ffff */
.L_x_312:
[----:B-1----:R1:W3:Y:S02]  /*12a50*/  SYNCS.PHASECHK.TRANS64.TRYWAIT P1, [R5+URZ+0x2a840], R0 ;  /* 0x02a84000050075a7 */ /* 0x0022e4000802017f */
[----:B---3--:R-:W-:Y:S05]  /*12a60*/  @!P1 NANOSLEEP.SYNCS 0x989680 ;  /* 0x009896800000995d */ /* 0x008fea0003900000 */
[----:B------:R-:W3:Y:S02]  /*12a70*/  @!P1 SYNCS.PHASECHK.TRANS64 P1, [R5+URZ+0x2a840], R0 ;  /* 0x02a84000050095a7 */ /* 0x000ee4000802007f */
[----:B---3--:R-:W-:Y:S05]  /*12a80*/  @!P1 BRA `(.L_x_312) ;  /* 0xfffffffc00f09947 */ /* 0x008fea000383ffff */
[----:B------:R-:W-:Y:S05]  /*12a90*/  BRA `(.L_x_432) ;  /* 0xffffffc400347947 */ /* 0x000fea000383ffff */
.L_x_314:
[----:B---3--:R3:W4:Y:S02]  /*12aa0*/  SYNCS.PHASECHK.TRANS64.TRYWAIT P1, [R27+URZ+0x2a840], R2 ;  /* 0x02a840021b0075a7 */ /* 0x008724000802017f */
[----:B----4-:R-:W-:Y:S05]  /*12ab0*/  @!P1 NANOSLEEP.SYNCS 0x989680 ;  /* 0x009896800000995d */ /* 0x010fea0003900000 */
[----:B------:R-:W4:Y:S02]  /*12ac0*/  @!P1 SYNCS.PHASECHK.TRANS64 P1, [R27+URZ+0x2a840], R2 ;  /* 0x02a840021b0095a7 */ /* 0x000f24000802007f */
[----:B----4-:R-:W-:Y:S05]  /*12ad0*/  @!P1 BRA `(.L_x_314) ;  /* 0xfffffffc00f09947 */ /* 0x010fea000383ffff */
[----:B------:R-:W-:Y:S05]  /*12ae0*/  BRA `(.L_x_433) ;  /* 0xffffffc400407947 */ /* 0x000fea000383ffff */
.L_x_316:
[----:B----4-:R4:W0:Y:S02]  /*12af0*/  SYNCS.PHASECHK.TRANS64.TRYWAIT P1, [R5+URZ+0x2a860], R0 ;  /* 0x02a86000050075a7 */ /* 0x010824000802017f */
[----:B0-----:R-:W-:Y:S05]  /*12b00*/  @!P1 NANOSLEEP.SYNCS 0x989680 ;  /* 0x009896800000995d */ /* 0x001fea0003900000 */
[----:B------:R-:W0:Y:S02]  /*12b10*/  @!P1 SYNCS.PHASECHK.TRANS64 P1, [R5+URZ+0x2a860], R0 ;  /* 0x02a86000050095a7 */ /* 0x000e24000802007f */
[----:B0-----:R-:W-:Y:S05]  /*12b20*/  @!P1 BRA `(.L_x_316) ;  /* 0xfffffffc00f09947 */ /* 0x001fea000383ffff */
[----:B------:R-:W-:Y:S05]  /*12b30*/  BRA `(.L_x_434) ;  /* 0xffffffc4003c7947 */ /* 0x000fea000383ffff */
.L_x_435:
        /* <DEDUP_REMOVED lines=12> */
.L_x_3205:


//--------------------- .text._ZN7cutlass13device_kernelIN5flash11enable_sm90INS1_16FlashAttnFwdSm90INS1_25CollectiveMainloopFwdSm90ILi2EN4cute5tupleIJNS5_1CILi1EEES8_S8_EEENS6_IJNS7_ILi128EEENS7_ILi96EEENS7_ILi192EEEEEELi128ENS_10bfloat16_tEfNS_4arch4Sm90ELb0ELb0ELb0ELb1ELb1ELb1ELb0ELb1ELb1ELb1ELb1ELb0EEENS1_21CollectiveEpilogueFwdINS6_IJSA_SA_SB_EEES9_SE_SG_Li256ELb1ELb1ELb1ELb0EEENS1_36VarlenDynamicPersistentTileSchedulerILi128ELi96ELi256ELi128ELb1ELb1ELb1ELb0ELb1ELb1EEEEEEEEEvNT_6ParamsE --------------------------
	.section	.text._ZN7cutlass13device_kernelIN5flash11enable_sm90INS1_16FlashAttnFwdSm90INS1_25CollectiveMainloopFwdSm90ILi2EN4cute5tupleIJNS5_1CILi1EEES8_S8_EEENS6_IJNS7_ILi128EEENS7_ILi96EEENS7_ILi192EEEEEELi128ENS_10bfloat16_tEfNS_4arch4Sm90ELb0ELb0ELb0ELb1ELb1ELb1ELb0ELb1ELb1ELb1ELb1ELb0EEENS1_21CollectiveEpilogueFwdINS6_IJSA_SA_SB_EEES9_SE_SG_Li256ELb1ELb1ELb1ELb0EEENS1_36VarlenDynamicPersistentTileSchedulerILi128ELi96ELi256ELi128ELb1ELb1ELb1ELb0ELb1ELb1EEEEEEEEEvNT_6ParamsE,"ax",@progbits
	.align	128
.text._ZN7cutlass13device_kernelIN5flash11enable_sm90INS1_16FlashAttnFwdSm90INS1_25CollectiveMainloopFwdSm90ILi2EN4cute5tupleIJNS5_1CILi1EEES8_S8_EEENS6_IJNS7_ILi128EEENS7_ILi96EEENS7_ILi192EEEEEELi128ENS_10bfloat16_tEfNS_4arch4Sm90ELb0ELb0ELb0ELb1ELb1ELb1ELb0ELb1ELb1ELb1ELb1ELb0EEENS1_21CollectiveEpilogueFwdINS6_IJSA_SA_SB_EEES9_SE_SG_Li256ELb1ELb1ELb1ELb0EEENS1_36VarlenDynamicPersistentTileSchedulerILi128ELi96ELi256ELi128ELb1ELb1ELb1ELb0ELb1ELb1EEEEEEEEEvNT_6ParamsE:
        .type           _ZN7cutlass13device_kernelIN5flash11enable_sm90INS1_16FlashAttnFwdSm90INS1_25CollectiveMainloopFwdSm90ILi2EN4cute5tupleIJNS5_1CILi1EEES8_S8_EEENS6_IJNS7_ILi128EEENS7_ILi96EEENS7_ILi192EEEEEELi128ENS_10bfloat16_tEfNS_4arch4Sm90ELb0ELb0ELb0ELb1ELb1ELb1ELb0ELb1ELb1ELb1ELb1ELb0EEENS1_21CollectiveEpilogueFwdINS6_IJSA_SA_SB_EEES9_SE_SG_Li256ELb1ELb1ELb1ELb0EEENS1_36VarlenDynamicPersistentTileSchedulerILi128ELi96ELi256ELi128ELb1ELb1ELb1ELb0ELb1ELb1EEEEEEEEEvNT_6ParamsE,@function
        .size           _ZN7cutlass13device_kernelIN5flash11enable_sm90INS1_16FlashAttnFwdSm90INS1_25CollectiveMainloopFwdSm90ILi2EN4cute5tupleIJNS5_1CILi1EEES8_S8_EEENS6_IJNS7_ILi128EEENS7_ILi96EEENS7_ILi192EEEEEELi128ENS_10bfloat16_tEfNS_4arch4Sm90ELb0ELb0ELb0ELb1ELb1ELb1ELb0ELb1ELb1ELb1ELb1ELb0EEENS1_21CollectiveEpilogueFwdINS6_IJSA_SA_SB_EEES9_SE_SG_Li256ELb1ELb1ELb1ELb0EEENS1_36VarlenDynamicPersistentTileSchedulerILi128ELi96ELi256ELi128ELb1ELb1ELb1ELb0ELb1ELb1EEEEEEEEEvNT_6ParamsE,(.L_x_3206 - _ZN7cutlass13device_kernelIN5flash11enable_sm90INS1_16FlashAttnFwdSm90INS1_25CollectiveMainloopFwdSm90ILi2EN4cute5tupleIJNS5_1CILi1EEES8_S8_EEENS6_IJNS7_ILi128EEENS7_ILi96EEENS7_ILi192EEEEEELi128ENS_10bfloat16_tEfNS_4arch4Sm90ELb0ELb0ELb0ELb1ELb1ELb1ELb0ELb1ELb1ELb1ELb1ELb0EEENS1_21CollectiveEpilogueFwdINS6_IJSA_SA_SB_EEES9_SE_SG_Li256ELb1ELb1ELb1ELb0EEENS1_36VarlenDynamicPersistentTileSchedulerILi128ELi96ELi256ELi128ELb1ELb1ELb1ELb0ELb1ELb1EEEEEEEEEvNT_6ParamsE)
        .other          _ZN7cutlass13device_kernelIN5flash11enable_sm90INS1_16FlashAttnFwdSm90INS1_25CollectiveMainloopFwdSm90ILi2EN4cute5tupleIJNS5_1CILi1EEES8_S8_EEENS6_IJNS7_ILi128EEENS7_ILi96EEENS7_ILi192EEEEEELi128ENS_10bfloat16_tEfNS_4arch4Sm90ELb0ELb0ELb0ELb1ELb1ELb1ELb0ELb1ELb1ELb1ELb1ELb0EEENS1_21CollectiveEpilogueFwdINS6_IJSA_SA_SB_EEES9_SE_SG_Li256ELb1ELb1ELb1ELb0EEENS1_36VarlenDynamicPersistentTileSchedulerILi128ELi96ELi256ELi128ELb1ELb1ELb1ELb0ELb1ELb1EEEEEEEEEvNT_6ParamsE,@"STO_CUDA_ENTRY STV_DEFAULT"
_ZN7cutlass13device_kernelIN5flash11enable_sm90INS1_16FlashAttnFwdSm90INS1_25CollectiveMainloopFwdSm90ILi2EN4cute5tupleIJNS5_1CILi1EEES8_S8_EEENS6_IJNS7_ILi128EEENS7_ILi96EEENS7_ILi192EEEEEELi128ENS_10bfloat16_tEfNS_4arch4Sm90ELb0ELb0ELb0ELb1ELb1ELb1ELb0ELb1ELb1ELb1ELb1ELb0EEENS1_21CollectiveEpilogueFwdINS6_IJSA_SA_SB_EEES9_SE_SG_Li256ELb1ELb1ELb1ELb0EEENS1_36VarlenDynamicPersistentTileSchedulerILi128ELi96ELi256ELi128ELb1ELb1ELb1ELb0ELb1ELb1EEEEEEEEEvNT_6ParamsE:
[----:B------:R-:W0:Y:S02]  /*0000*/  LDC R1, c[0x0][0x28] ;  /* 0x00000a00ff017b82 */ /* 0x000e240000000800 */
[----:B0-----:R-:W-:Y:S01]  /*0010*/  VIADD R1, R1, 0xffffff78 ;  /* 0xffffff7801017836 */ /* 0x001fe20000000000 */
[----:B------:R-:W0:Y:S01]  /*0020*/  S2R R0, SR_TID.X ;  /* 0x0000000000007919 */ /* 0x000e220000002100 */
[----:B------:R-:W-:Y:S01]  /*0030*/  ELECT P0, URZ, PT ;  /* 0x00000000003f782f */ /* 0x000fe20003800000 */
[----:B------:R-:W-:Y:S01]  /*0040*/  BSSY B0, `(.L_x_436) ;  /* 0x000000e000007945 */ /* 0x000fe20003800000 */
[----:B0-----:R-:W-:-:S05]  /*0050*/  SHF.R.U32.HI R2, RZ, 0x5, R0 ;  /* 0x00000005ff027819 */ /* 0x001fca0000011600 */
[----:B------:R-:W0:Y:S02]  /*0060*/  SHFL.IDX PT, R3, R2, RZ, 0x1f ;  /* 0x00001fff02037589 */ /* 0x000e2400000e0000 */
[----:B0-----:R-:W-:Y:S02]  /*0070*/  ISETP.EQ.AND P0, PT, R3, RZ, P0 ;  /* 0x000000ff0300720c */ /* 0x001fe40000702270 */
[----:B------:R-:W-:-:S11]  /*0080*/  SHF.R.U32.HI R3, RZ, 0x7, R0 ;  /* 0x00000007ff037819 */ /* 0x000fd60000011600 */
[----:B------:R-:W-:Y:S05]  /*0090*/  @!P0 BRA `(.L_x_437) ;  /* 0x0000000000208947 */ /* 0x000fea0003800000 */
[----:B------:R-:W-:Y:S02]  /*00a0*/  ULDC.64 UR4, c[0x0][0x198] ;  /* 0x0000660000047ab9 */ /* 0x000fe40000000a00 */
[----:B------:R-:W-:Y:S02]  /*00b0*/  UIADD3 UR6, UP0, UR4, 0x570, URZ ;  /* 0x0000057004067890 */ /* 0x000fe4000ff1e03f */
[----:B------:R-:W-:Y:S02]  /*00c0*/  UIADD3 UR4, UP1, UR4, 0x670, URZ ;  /* 0x0000067004047890 */ /* 0x000fe4000ff3e03f */
[----:B------:R-:W-:Y:S02]  /*00d0*/  UIADD3.X UR7, URZ, UR5, URZ, UP0, !UPT ;  /* 0x000000053f077290 */ /* 0x000fe400087fe43f */
[----:B------:R-:W-:-:S07]  /*00e0*/  UIADD3.X UR5, URZ, UR5, URZ, UP1, !UPT ;  /* 0x000000053f057290 */ /* 0x000fce0008ffe43f */
[----:B------:R0:W-:Y:S02]  /*00f0*/  UTMACCTL.PF [UR6] ;  /* 0x00000000060079b9 */ /* 0x0001e40008040000 */
[----:B------:R0:W-:Y:S02]  /*0100*/  UTMACCTL.PF [UR4] ;  /* 0x00000000040079b9 */ /* 0x0001e40008040000 */
[----:B0-----:R-:W-:Y:S01]  /*0110*/  NOP ;  /* 0x0000000000007918 */ /* 0x001fe20000000000 */
.L_x_437:
[----:B------:R-:W-:Y:S05]  /*0120*/  BSYNC B0 ;  /* 0x0000000000007941 */ /* 0x000fea0003800000 */
.L_x_436:
[----:B------:R-:W-:Y:S01]  /*0130*/  VOTEU.ANY UP0, P0 ;  /* 0x00000000003f7886 */ /* 0x000fe20000000100 */
[----:B------:R-:W0:Y:S01]  /*0140*/  SHFL.IDX PT, R3, R3, RZ, 0x1f ;  /* 0x00001fff03037589 */ /* 0x000e2200000e0000 */
[----:B------:R-:W-:Y:S01]  /*0150*/  UMOV UR4, 0x80 ;  /* 0x0000008000047882 */ /* 0x000fe20000000000 */
[----:B------:R-:W-:Y:S01]  /*0160*/  UMOV UR7, 0x100 ;  /* 0x0000010000077882 */ /* 0x000fe20000000000 */
[----:B------:R-:W-:Y:S01]  /*0170*/  VOTEU.ANY UP1, P0 ;  /* 0x00000000003f7886 */ /* 0x000fe20000020100 */
[----:B------:R-:W1:Y:S01]  /*0180*/  @UP0 S2UR UR8, SR_CgaCtaId ;  /* 0x00000000000809c3 */ /* 0x000e620000008800 */
[----:B------:R-:W2:Y:S01]  /*0190*/  SHFL.IDX PT, R4, R2, RZ, 0x1f ;  /* 0x00001fff02047589 */ /* 0x000ea200000e0000 */
[----:B------:R-:W-:Y:S01]  /*01a0*/  @UP0 UMOV UR6, 0x400 ;  /* 0x0000040000060882 */ /* 0x000fe20000000000 */
[----:B------:R-:W-:-:S04]  /*01b0*/  @UP0 UIADD3 UR4, -UR4, 0x100000, URZ ;  /* 0x0010000004040890 */ /* 0x000fc8000fffe13f */
[----:B------:R-:W-:Y:S02]  /*01c0*/  @UP0 USHF.L.U32 UR5, UR4, 0xb, URZ ;  /* 0x0000000b04050899 */ /* 0x000fe4000800063f */
[----:B------:R-:W-:Y:S01]  /*01d0*/  @UP0 USHF.L.U32 UR4, UR4, 0x1, URZ ;  /* 0x0000000104040899 */ /* 0x000fe2000800063f */
[----:B------:R-:W-:Y:S01]  /*01e0*/  VOTEU.ANY UP2, P0 ;  /* 0x00000000003f7886 */ /* 0x000fe20000040100 */
[----:B0-----:R-:W-:Y:S01]  /*01f0*/  R2UR UR9, R3 ;  /* 0x00000000030972ca */ /* 0x001fe200000e0000 */
[----:B-1----:R-:W-:Y:S01]  /*0200*/  @UP0 ULEA UR8, UR8, UR6, 0x18 ;  /* 0x0000000608080291 */ /* 0x002fe2000f8ec03f */
[----:B--2---:R-:W-:Y:S01]  /*0210*/  ISETP.NE.AND P1, PT, R4, RZ, PT ;  /* 0x000000ff0400720c */ /* 0x004fe20003f25270 */
[----:B------:R-:W-:-:S04]  /*0220*/  @UP0 UIADD3 UR6, -UR7, 0x100000, URZ ;  /* 0x0010000007060890 */ /* 0x000fc8000fffe13f */
[----:B------:R-:W-:Y:S02]  /*0230*/  @UP0 USHF.L.U32 UR7, UR6, 0xb, URZ ;  /* 0x0000000b06070899 */ /* 0x000fe4000800063f */
[----:B------:R-:W-:-:S04]  /*0240*/  @UP0 USHF.L.U32 UR6, UR6, 0x1, URZ ;  /* 0x0000000106060899 */ /* 0x000fc8000800063f */
[----:B------:R-:W-:Y:S01]  /*0250*/  UISETP.NE.AND UP0, UPT, UR9, URZ, UPT ;  /* 0x0000003f0900728c */ /* 0x000fe2000bf05270 */
[----:B------:R-:W0:Y:S02]  /*0260*/  FENCE.VIEW.ASYNC.S ;  /* 0x00000000000073c6 */ /* 0x000e240000000000 */
[----:B0-----:R0:W1:Y:S05]  /*0270*/  @UP1 SYNCS.EXCH.64 URZ, [UR8+0x2a800], UR4 ;  /* 0x02a80004083f15b2 */ /* 0x00106a0008000100 */
[----:B------:R0:W2:Y:S01]  /*0280*/  @UP2 SYNCS.EXCH.64 URZ, [UR8+0x2a820], UR6 ;  /* 0x02a82006083f25b2 */ /* 0x0000a20008000100 */
        /* <DEDUP_REMOVED lines=14> */
[----:B0-----:R3:W4:Y:S08]  /*0370*/  SYNCS.EXCH.64 URZ, [UR8+0x2a830], UR4 ;  /* 0x02a83004083f75b2 */ /* 0x0017300008000100 */
[----:B------:R3:W0:Y:S01]  /*0380*/  SYNCS.EXCH.64 URZ, [UR8+0x2a840], UR6 ;  /* 0x02a84006083f75b2 */ /* 0x0006220008000100 */
[----:B------:R3:W0:Y:S01]  /*0390*/  SYNCS.EXCH.64 URZ, [UR8+0x2a838], UR4 ;  /* 0x02a83804083f75b2 */ /* 0x0006220008000100 */
[----:B------:R3:W0:Y:S02]  /*03a0*/  SYNCS.EXCH.64 URZ, [UR8+0x2a848], UR6 ;  /* 0x02a84806083f75b2 */ /* 0x0006240008000100 */
[----:B---3--:R-:W-:Y:S01]  /*03b0*/  NOP ;  /* 0x0000000000007918 */ /* 0x008fe20000000000 */
.L_x_438:
[----:B------:R-:W3:Y:S01]  /*03c0*/  SHFL.IDX PT, R3, R2, RZ, 0x1f ;  /* 0x00001fff02037589 */ /* 0x000ee200000e0000 */
[----:B------:R-:W-:Y:S01]  /*03d0*/  NOP ;  /* 0x0000000000007918 */ /* 0x000fe20000000000 */
[----:B---3--:R-:W-:-:S13]  /*03e0*/  ISETP.NE.AND P0, PT, R3, RZ, PT ;  /* 0x000000ff0300720c */ /* 0x008fda0003f05270 */
        /* <DEDUP_REMOVED lines=17> */
[----:B------:R3:W0:Y:S02]  /*0500*/  SYNCS.EXCH.64 URZ, [UR8+0x2a868], UR6 ;  /* 0x02a86806083f75b2 */ /* 0x0006240008000100 */
[----:B---3--:R-:W-:Y:S01]  /*0510*/  NOP ;  /* 0x0000000000007918 */ /* 0x008fe20000000000 */
.L_x_439:
[----:B------:R-:W3:Y:S01]  /*0520*/  SHFL.IDX PT, R3, R2, RZ, 0x1f ;  /* 0x00001fff02037589 */ /* 0x000ee200000e0000 */
[----:B------:R-:W-:Y:S01]  /*0530*/  NOP ;  /* 0x0000000000007918 */ /* 0x000fe20000000000 */
[----:B---3--:R-:W-:-:S13]  /*0540*/  ISETP.NE.AND P0, PT, R3, RZ, PT ;  /* 0x000000ff0300720c */ /* 0x008fda0003f05270 */
        /* <DEDUP_REMOVED lines=13> */
[----:B------:R3:W0:Y:S02]  /*0620*/  SYNCS.EXCH.64 URZ, [UR6+0x2a888], UR4 ;  /* 0x02a88804063f75b2 */ /* 0x0006240008000100 */
[----:B---3--:R-:W-:Y:S01]  /*0630*/  NOP ;  /* 0x0000000000007918 */ /* 0x008fe20000000000 */
.L_x_440:
        /* <DEDUP_REMOVED lines=22> */
.L_x_441:
        /* <DEDUP_REMOVED lines=22> */
.L_x_442:
[----:B------:R-:W-:Y:S01]  /*0900*/  PLOP3.LUT P0, PT, PT, PT, UP0, 0x80, 0x0 ;  /* 0x000000000000781c */ /* 0x000fe20003f0f008 */
[----:B------:R-:W-:Y:S01]  /*0910*/  UMOV UR60, 0x1 ;  /* 0x00000001003c7882 */ /* 0x000fe20000000000 */
[----:B------:R-:W-:Y:S01]  /*0920*/  NOP ;  /* 0x0000000000007918 */ /* 0x000fe20000000000 */
[----:B------:R-:W-:Y:S01]  /*0930*/  USEL UR60, UR60, 0x2, !UP0 ;  /* 0x000000023c3c7887 */ /* 0x000fe2000c000000 */
[----:B------:R-:W-:Y:S01]  /*0940*/  BSSY B9, `(.L_x_443) ;  /* 0x0001feb000097945 */ /* 0x000fe20003800000 */
[----:B------:R-:W-:Y:S01]  /*0950*/  ULDC.64 UR56, c[0x0][0x208] ;  /* 0x0000820000387ab9 */ /* 0x000fe20000000a00 */
[----:B012-4-:R-:W-:Y:S07]  /*0960*/  BAR.SYNC.DEFER_BLOCKING 0x0 ;  /* 0x0000000000007b1d */ /* 0x017fee0000010000 */
[----:B------:R-:W-:Y:S05]  /*0970*/  @!P0 BRA `(.L_x_444) ;  /* 0x0000018c00548947 */ /* 0x000fea0003800000 */
.L_x_445:
[----:B------:R-:W-:-:S08]  /*0980*/  NOP ;  /* 0x0000000000007918 */ /* 0x000fd00000000000 */
[----:B------:R-:W0:Y:S02]  /*0990*/  USETMAXREG.TRY_ALLOC.CTAPOOL UP0, 0xe8 ;  /* 0x000000e8000079c8 */ /* 0x000e240008000600 */
[----:B0-----:R-:W-:-:S13]  /*09a0*/  PLOP3.LUT P0, PT, PT, PT, UP0, 0x80, 0x0 ;  /* 0x000000000000781c */ /* 0x001fda0003f0f008 */
[----:B------:R-:W-:Y:S05]  /*09b0*/  @!P0 BRA `(.L_x_445) ;  /* 0xfffffffc00f08947 */ /* 0x000fea000383ffff */
[----:B------:R-:W0:Y:S08]  /*09c0*/  S2UR UR4, SR_CgaCtaId ;  /* 0x00000000000479c3 */ /* 0x000e300000008800 */
[----:B------:R-:W-:Y:S06]  /*09d0*/  BAR.ARV 0x8, 0x180 ;  /* 0x0206000000007b1d */ /* 0x000fec0000002000 */
[----:B------:R-:W-:-:S02]  /*09e0*/  MOV R2, 0x400 ;  /* 0x0000040000027802 */ /* 0x000fc40000000f00 */
[----:B------:R-:W-:Y:S01]  /*09f0*/  BAR.SYNC.DEFER_BLOCKING 0x5, 0x180 ;  /* 0x0146000000007b1d */ /* 0x000fe20000010000 */
[----:B0-----:R-:W-:-:S05]  /*0a00*/  IMAD.U32 R183, RZ, RZ, UR4 ;  /* 0x00000004ffb77e24 */ /* 0x001fca000f8e00ff */
[----:B------:R-:W-:Y:S01]  /*0a10*/  ULDC UR4, c[0x0][0xc3c] ;  /* 0x00030f0000047ab9 */ /* 0x000fe20000000800 */
[----:B------:R-:W-:-:S05]  /*0a20*/  LEA R2, R183, R2, 0x18 ;  /* 0x00000002b7027211 */ /* 0x000fca00078ec0ff */
[----:B------:R-:W0:Y:S01]  /*0a30*/  LDS.128 R144, [R2+0x2a8d0] ;  /* 0x02a8d00002907984 */ /* 0x000e220000000c00 */
[----:B------:R-:W-:Y:S06]  /*0a40*/  BAR.ARV 0x4, 0x180 ;  /* 0x0106000000007b1d */ /* 0x000fec0000002000 */
[----:B0-----:R-:W-:-:S13]  /*0a50*/  ISETP.GE.AND P0, PT, R147, UR4, PT ;  /* 0x0000000493007c0c */ /* 0x001fda000bf06270 */
[----:B------:R-:W-:Y:S05]  /*0a60*/  @P0 BRA `(.L_x_446) ;  /* 0x000001fc00600947 */ /* 0x000fea0003800000 */
[----:B------:R-:W-:Y:S01]  /*0a70*/  VIADD R0, R0, 0xffffff80 ;  /* 0xffffff8000007836 */ /* 0x000fe20000000000 */
[----:B------:R-:W-:Y:S01]  /*0a80*/  R2UR UR59, R2 ;  /* 0x00000000023b72ca */ /* 0x000fe200000e0000 */
[----:B------:R-:W-:Y:S01]  /*0a90*/  IMAD.MOV.U32 R191, RZ, RZ, RZ ;  /* 0x000000ffffbf7224 */ /* 0x000fe200078e00ff */
[----:B------:R-:W-:Y:S01]  /*0aa0*/  ULOP3.LUT UR58, UR60, 0x1, URZ, 0xfc, !UPT ;  /* 0x000000013c3a7892 */ /* 0x000fe2000f8efc3f */
[----:B------:R-:W-:Y:S01]  /*0ab0*/  IMAD.MOV.U32 R167, RZ, RZ, RZ ;  /* 0x000000ffffa77224 */ /* 0x000fe200078e00ff */
[----:B------:R-:W-:Y:S01]  /*0ac0*/  SHF.R.S32.HI R3, RZ, 0x1f, R0 ;  /* 0x0000001fff037819 */ /* 0x000fe20000011400 */
[----:B------:R-:W-:Y:S02]  /*0ad0*/  IMAD.MOV.U32 R181, RZ, RZ, RZ ;  /* 0x000000ffffb57224 */ /* 0x000fe400078e00ff */
[----:B------:R-:W-:Y:S01]  /*0ae0*/  IMAD.MOV.U32 R174, RZ, RZ, RZ ;  /* 0x000000ffffae7224 */ /* 0x000fe200078e00ff */
[CC--:B------:R-:W-:Y:S02]  /*0af0*/  LEA.HI R5, R3.reuse, R0.reuse, RZ, 0x4 ;  /* 0x0000000003057211 */ /* 0x0c0fe400078f20ff */
[----:B------:R-:W-:-:S02]  /*0b00*/  LEA.HI R8, R3, R0, RZ, 0x2 ;  /* 0x0000000003087211 */ /* 0x000fc400078f10ff */
[----:B------:R-:W-:Y:S01]  /*0b10*/  SHF.R.S32.HI R6, RZ, 0x4, R5 ;  /* 0x00000004ff067819 */ /* 0x000fe20000011405 */
[----:B------:R-:W-:Y:S01]  /*0b20*/  UIADD3 UR59, UR59, 0xc400, URZ ;  /* 0x0000c4003b3b7890 */ /* 0x000fe2000fffe03f */
[----:B------:R-:W-:Y:S02]  /*0b30*/  LOP3.LUT R9, R8, 0xfffffffc, RZ, 0xc0, !PT ;  /* 0xfffffffc08097812 */ /* 0x000fe400078ec0ff */
[----:B------:R-:W-:Y:S02]  /*0b40*/  LEA.HI R7, R5, R6, RZ, 0x1 ;  /* 0x0000000605077211 */ /* 0x000fe400078f08ff */
[-C--:B------:R-:W-:Y:S01]  /*0b50*/  LEA.HI R4, R3, R0.reuse, RZ, 0x7 ;  /* 0x0000000003047211 */ /* 0x080fe200078f38ff */
[----:B------:R-:W-:Y:S01]  /*0b60*/  IMAD.IADD R214, R0, 0x1, -R9 ;  /* 0x0000000100d67824 */ /* 0x000fe200078e0a09 */
[----:B------:R-:W-:Y:S02]  /*0b70*/  LOP3.LUT R7, R7, 0x1ffffffe, RZ, 0xc0, !PT ;  /* 0x1ffffffe07077812 */ /* 0x000fe400078ec0ff */
[CC--:B------:R-:W-:Y:S01]  /*0b80*/  LEA.HI R217, R3.reuse, R0.reuse, RZ, 0x3 ;  /* 0x0000000003d97211 */ /* 0x0c0fe200078f18ff */
[----:B------:R-:W-:Y:S01]  /*0b90*/  IMAD.SHL.U32 R160, R214, 0x4, RZ ;  /* 0x00000004d6a07824 */ /* 0x000fe200078e00ff */
[----:B------:R-:W-:Y:S01]  /*0ba0*/  LOP3.LUT R11, R4, 0xffffff80, RZ, 0xc0, !PT ;  /* 0xffffff80040b7812 */ /* 0x000fe200078ec0ff */
[----:B------:R-:W-:Y:S01]  /*0bb0*/  IMAD.IADD R7, R6, 0x1, -R7 ;  /* 0x0000000106077824 */ /* 0x000fe200078e0a07 */
[----:B------:R-:W-:Y:S01]  /*0bc0*/  LEA.HI R6, R3, R0, RZ, 0x5 ;  /* 0x0000000003067211 */ /* 0x000fe200078f28ff */
[----:B------:R-:W-:Y:S01]  /*0bd0*/  VIADD R171, R160, 0x40 ;  /* 0x00000040a0ab7836 */ /* 0x000fe20000000000 */
[----:B------:R-:W-:Y:S01]  /*0be0*/  LOP3.LUT R5, R5, 0x3fffff0, RZ, 0xc0, !PT ;  /* 0x03fffff005057812 */ /* 0x000fe200078ec0ff */
[----:B------:R-:W-:Y:S01]  /*0bf0*/  IMAD.IADD R220, R0, 0x1, -R11 ;  /* 0x0000000100dc7824 */ /* 0x000fe200078e0a0b */
[----:B------:R-:W-:Y:S01]  /*0c00*/  LOP3.LUT R3, R217, 0xfffffff8, RZ, 0xc0, !PT ;  /* 0xfffffff8d9037812 */ /* 0x000fe200078ec0ff */
[----:B------:R-:W-:Y:S01]  /*0c10*/  VIADD R169, R160, 0x20 ;  /* 0x00000020a0a97836 */ /* 0x000fe20000000000 */
[----:B------:R-:W-:Y:S01]  /*0c20*/  SHF.R.S32.HI R6, RZ, 0x5, R6 ;  /* 0x00000005ff067819 */ /* 0x000fe20000011406 */
[C---:B------:R-:W-:Y:S01]  /*0c30*/  IMAD.IADD R5, R0.reuse, 0x1, -R5 ;  /* 0x0000000100057824 */ /* 0x040fe200078e0a05 */
[----:B------:R-:W-:Y:S01]  /*0c40*/  SHF.R.S32.HI R9, RZ, 0x1f, R220 ;  /* 0x0000001fff097819 */ /* 0x000fe200000114dc */
[----:B------:R-:W-:Y:S01]  /*0c50*/  IMAD.IADD R186, R0, 0x1, -R3 ;  /* 0x0000000100ba7824 */ /* 0x000fe200078e0a03 */
[--C-:B------:R-:W-:Y:S01]  /*0c60*/  SHF.R.S32.HI R166, RZ, 0x2, R8.reuse ;  /* 0x00000002ffa67819 */ /* 0x100fe20000011408 */
[----:B------:R-:W-:Y:S01]  /*0c70*/  IMAD.IADD R0, R160, 0x1, R171 ;  /* 0x00000001a0007824 */ /* 0x000fe200078e02ab */
[----:B------:R-:W-:Y:S01]  /*0c80*/  SHF.R.S32.HI R3, RZ, 0x1f, R8 ;  /* 0x0000001fff037819 */ /* 0x000fe20000011408 */
[----:B------:R-:W-:Y:S01]  /*0c90*/  IMAD R16, R6, 0x10, R5 ;  /* 0x0000001006107824 */ /* 0x000fe200078e0205 */
[----:B------:R-:W-:Y:S01]  /*0ca0*/  LEA.HI R10, R9, R220, RZ, 0x2 ;  /* 0x000000dc090a7211 */ /* 0x000fe200078f10ff */
[----:B------:R-:W-:Y:S01]  /*0cb0*/  IMAD.IADD R13, R160, 0x1, R169 ;  /* 0x00000001a00d7824 */ /* 0x000fe200078e02a9 */
[----:B------:R-:W-:Y:S01]  /*0cc0*/  LEA.HI R3, R3, R166, RZ, 0x3 ;  /* 0x000000a603037211 */ /* 0x000fe200078f18ff */
[----:B------:R-:W-:Y:S01]  /*0cd0*/  IMAD R15, R16, 0x8, R7 ;  /* 0x00000008100f7824 */ /* 0x000fe200078e0207 */
[----:B------:R-:W-:Y:S01]  /*0ce0*/  SHF.R.S32.HI R5, RZ, 0x1f, R0 ;  /* 0x0000001fff057819 */ /* 0x000fe20000011400 */
[----:B------:R-:W-:Y:S01]  /*0cf0*/  IMAD.SHL.U32 R179, R6, 0x200, RZ ;  /* 0x0000020006b37824 */ /* 0x000fe200078e00ff */
[----:B------:R-:W-:Y:S01]  /*0d00*/  IADD3 R18, R166, 0x40, RZ ;  /* 0x00000040a6127810 */ /* 0x000fe20007ffe0ff */
[----:B------:R-:W-:Y:S01]  /*0d10*/  IMAD.SHL.U32 R16, R214, 0x8, RZ ;  /* 0x00000008d6107824 */ /* 0x000fe200078e00ff */
[--C-:B------:R-:W-:Y:S01]  /*0d20*/  SHF.R.S32.HI R11, RZ, 0x2, R10.reuse ;  /* 0x00000002ff0b7819 */ /* 0x100fe2000001140a */
[----:B------:R-:W-:Y:S01]  /*0d30*/  IMAD.SHL.U32 R184, R186, 0x8, RZ ;  /* 0x00000008bab87824 */ /* 0x000fe200078e00ff */
[----:B------:R-:W-:Y:S01]  /*0d40*/  SHF.R.S32.HI R12, RZ, 0x1f, R10 ;  /* 0x0000001fff0c7819 */ /* 0x000fe2000001140a */
[----:B------:R-:W-:Y:S01]  /*0d50*/  IMAD.SHL.U32 R168, R18, 0x40, RZ ;  /* 0x0000004012a87824 */ /* 0x000fe200078e00ff */
[----:B------:R-:W-:Y:S01]  /*0d60*/  LOP3.LUT R3, R3, 0xfffffff8, RZ, 0xc0, !PT ;  /* 0xfffffff803037812 */ /* 0x000fe200078ec0ff */
[----:B------:R-:W-:Y:S01]  /*0d70*/  VIADD R185, R184, 0x40 ;  /* 0x00000040b8b97836 */ /* 0x000fe20000000000 */
[CC--:B------:R-:W-:Y:S01]  /*0d80*/  LEA.HI R164, R5.reuse, R0.reuse, RZ, 0x3 ;  /* 0x0000000005a47211 */ /* 0x0c0fe200078f18ff */
[----:B------:R-:W-:Y:S01]  /*0d90*/  VIADD R173, R160, 0x50 ;  /* 0x00000050a0ad7836 */ /* 0x000fe20000000000 */
[----:B------:R-:W-:Y:S01]  /*0da0*/  LEA.HI R5, R5, R0, RZ, 0x6 ;  /* 0x0000000005057211 */ /* 0x000fe200078f30ff */
[----:B------:R-:W-:Y:S01]  /*0db0*/  IMAD.IADD R219, R166, 0x1, -R3 ;  /* 0x00000001a6db7824 */ /* 0x000fe200078e0a03 */
[----:B------:R-:W-:Y:S01]  /*0dc0*/  SHF.R.S32.HI R0, RZ, 0x1f, R18 ;  /* 0x0000001fff007819 */ /* 0x000fe20000011412 */
[----:B------:R-:W-:Y:S01]  /*0dd0*/  IMAD.SHL.U32 R20, R173, 0x2, RZ ;  /* 0x00000002ad147824 */ /* 0x000fe200078e00ff */
[----:B------:R-:W-:Y:S01]  /*0de0*/  LEA.HI R12, R12, R11, RZ, 0x3 ;  /* 0x0000000b0c0c7211 */ /* 0x000fe200078f18ff */
[----:B------:R-:W-:Y:S01]  /*0df0*/  IMAD.SHL.U32 R177, R219, 0x40, RZ ;  /* 0x00000040dbb17824 */ /* 0x000fe200078e00ff */
[----:B------:R-:W-:Y:S01]  /*0e00*/  SHF.R.S32.HI R19, RZ, 0x7, R4 ;  /* 0x00000007ff137819 */ /* 0x000fe20000011404 */
[----:B------:R-:W-:Y:S01]  /*0e10*/  VIADD R170, R160, 0x10 ;  /* 0x00000010a0aa7836 */ /* 0x000fe20000000000 */
[----:B------:R-:W-:Y:S01]  /*0e20*/  LEA.HI R0, R0, R18, RZ, 0x3 ;  /* 0x0000001200007211 */ /* 0x000fe200078f18ff */
[----:B------:R-:W-:Y:S01]  /*0e30*/  VIADD R22, R16, 0x80 ;  /* 0x0000008010167836 */ /* 0x000fe20000000000 */
[----:B------:R-:W-:Y:S01]  /*0e40*/  SHF.R.S32.HI R14, RZ, 0x1f, R13 ;  /* 0x0000001fff0e7819 */ /* 0x000fe2000001140d */
[----:B------:R0:W-:Y:S01]  /*0e50*/  STL [R1+0x64], R19 ;  /* 0x0000641301007387 */ /* 0x0001e20000100800 */
[----:B------:R-:W-:Y:S01]  /*0e60*/  LOP3.LUT R12, R12, 0xfffffff8, RZ, 0xc0, !PT ;  /* 0xfffffff80c0c7812 */ /* 0x000fe200078ec0ff */
[----:B------:R-:W-:Y:S01]  /*0e70*/  IMAD.SHL.U32 R0, R0, 0x40, RZ ;  /* 0x0000004000007824 */ /* 0x000fe200078e00ff */
[----:B------:R-:W-:Y:S01]  /*0e80*/  LEA.HI R9, R9, R220, RZ, 0x5 ;  /* 0x000000dc09097211 */ /* 0x000fe200078f28ff */
[----:B------:R-:W-:Y:S01]  /*0e90*/  VIADD R23, R16, 0xa0 ;  /* 0x000000a010177836 */ /* 0x000fe20000000000 */
[----:B------:R-:W-:Y:S01]  /*0ea0*/  LEA.HI R4, R4, R19, RZ, 0x1 ;  /* 0x0000001304047211 */ /* 0x000fe200078f08ff */
[----:B------:R-:W-:Y:S01]  /*0eb0*/  IMAD.IADD R12, R11, 0x1, -R12 ;  /* 0x000000010b0c7824 */ /* 0x000fe200078e0a0c */
[-C--:B------:R-:W-:Y:S01]  /*0ec0*/  LEA.HI R163, R14, R13.reuse, RZ, 0x3 ;  /* 0x0000000d0ea37211 */ /* 0x080fe200078f18ff */
[----:B------:R-:W-:Y:S01]  /*0ed0*/  IMAD.MOV.U32 R18, RZ, RZ, RZ ;  /* 0x000000ffff127224 */ /* 0x000fe200078e00ff */
[----:B------:R-:W-:Y:S01]  /*0ee0*/  SHF.R.S32.HI R9, RZ, 0x5, R9 ;  /* 0x00000005ff097819 */ /* 0x000fe20000011409 */
[----:B------:R-:W-:Y:S01]  /*0ef0*/  IMAD.SHL.U32 R222, R170, 0x2, RZ ;  /* 0x00000002aade7824 */ /* 0x000fe200078e00ff */
[----:B------:R-:W-:Y:S01]  /*0f00*/  LOP3.LUT R4, R4, 0x3fffffe, RZ, 0xc0, !PT ;  /* 0x03fffffe04047812 */ /* 0x000fe200078ec0ff */
[----:B------:R-:W-:Y:S01]  /*0f10*/  IMAD.SHL.U32 R224, R169, 0x2, RZ ;  /* 0x00000002a9e07824 */ /* 0x000fe200078e00ff */
[----:B------:R-:W-:Y:S01]  /*0f20*/  LEA.HI R13, R14, R13, RZ, 0x6 ;  /* 0x0000000d0e0d7211 */ /* 0x000fe200078f30ff */
[----:B------:R-:W-:Y:S01]  /*0f30*/  IMAD R9, R9, 0x10, R12 ;  /* 0x0000001009097824 */ /* 0x000fe200078e020c */
[----:B------:R-:W-:Y:S01]  /*0f40*/  LOP3.LUT R177, R177, 0x1c0, RZ, 0xc0, !PT ;  /* 0x000001c0b1b17812 */ /* 0x000fe200078ec0ff */
[----:B------:R-:W-:Y:S01]  /*0f50*/  IMAD.IADD R4, R19, 0x1, -R4 ;  /* 0x0000000113047824 */ /* 0x000fe200078e0a04 */
[----:B------:R-:W-:Y:S01]  /*0f60*/  LOP3.LUT R180, R0, 0xfffffe00, RZ, 0xc0, !PT ;  /* 0xfffffe0000b47812 */ /* 0x000fe200078ec0ff */
[----:B------:R-:W-:Y:S01]  /*0f70*/  IMAD.SHL.U32 R0, R5, 0x80, RZ ;  /* 0x0000008005007824 */ /* 0x000fe200078e00ff */
[----:B------:R-:W-:Y:S01]  /*0f80*/  LOP3.LUT R168, R168, 0x1c0, RZ, 0xc0, !PT ;  /* 0x000001c0a8a87812 */ /* 0x000fe200078ec0ff */
[----:B------:R-:W-:Y:S01]  /*0f90*/  IMAD.SHL.U32 R13, R13, 0x80, RZ ;  /* 0x000000800d0d7824 */ /* 0x000fe200078e00ff */
[----:B------:R-:W-:Y:S01]  /*0fa0*/  SHF.R.U32.HI R178, RZ, 0x3, R177 ;  /* 0x00000003ffb27819 */ /* 0x000fe200000116b1 */
[----:B------:R-:W-:Y:S01]  /*0fb0*/  IMAD R9, R4, 0x40, R9 ;  /* 0x0000004004097824 */ /* 0x000fe200078e0209 */
[C---:B------:R-:W-:Y:S01]  /*0fc0*/  LOP3.LUT R5, R177.reuse, 0x38, R164, 0xf8, !PT ;  /* 0x00000038b1057812 */ /* 0x040fe200078ef8a4 */
[----:B0-----:R-:W-:Y:S01]  /*0fd0*/  VIADD R19, R16, 0x60 ;  /* 0x0000006010137836 */ /* 0x001fe20000000000 */
[--C-:B------:R-:W-:Y:S01]  /*0fe0*/  LOP3.LUT R3, R177, 0x38, R163.reuse, 0xf8, !PT ;  /* 0x00000038b1037812 */ /* 0x100fe200078ef8a3 */
[----:B------:R-:W-:Y:S01]  /*0ff0*/  IMAD.SHL.U32 R228, R171, 0x2, RZ ;  /* 0x00000002abe47824 */ /* 0x000fe200078e00ff */
[----:B------:R-:W-:Y:S01]  /*1000*/  SHF.R.U32.HI R11, RZ, 0x3, R168 ;  /* 0x00000003ff0b7819 */ /* 0x000fe200000116a8 */
[----:B------:R-:W-:Y:S01]  /*1010*/  STL [R1+0x68], R9 ;  /* 0x0000680901007387 */ /* 0x000fe20000100800 */
[----:B------:R-:W-:-:S02]  /*1020*/  LOP3.LUT R4, R168, 0x38, R163, 0xf8, !PT ;  /* 0x00000038a8047812 */ /* 0x000fc400078ef8a3 */
[----:B------:R-:W-:Y:S01]  /*1030*/  LOP3.LUT R7, R168, 0x38, R164, 0xf8, !PT ;  /* 0x00000038a8077812 */ /* 0x000fe200078ef8a4 */
[----:B------:R-:W-:Y:S01]  /*1040*/  STL [R1+0x3c], R20 ;  /* 0x00003c1401007387 */ /* 0x000fe20000100800 */
[----:B------:R-:W-:Y:S02]  /*1050*/  LOP3.LUT R6, R0, 0xffffe000, RZ, 0xc0, !PT ;  /* 0xffffe00000067812 */ /* 0x000fe400078ec0ff */
[-C--:B------:R-:W-:Y:S02]  /*1060*/  LOP3.LUT R5, R5, R178.reuse, RZ, 0x3c, !PT ;  /* 0x000000b205057212 */ /* 0x080fe400078e3cff */
[----:B------:R-:W-:Y:S02]  /*1070*/  LOP3.LUT R13, R13, 0xffffe000, RZ, 0xc0, !PT ;  /* 0xffffe0000d0d7812 */ /* 0x000fe400078ec0ff */
[----:B------:R-:W-:Y:S02]  /*1080*/  LOP3.LUT R0, R3, R178, RZ, 0x3c, !PT ;  /* 0x000000b203007212 */ /* 0x000fe400078e3cff */
[----:B------:R-:W-:-:S02]  /*1090*/  LOP3.LUT R3, R4, R11, RZ, 0x3c, !PT ;  /* 0x0000000b04037212 */ /* 0x000fc400078e3cff */
[----:B------:R-:W-:Y:S02]  /*10a0*/  LOP3.LUT R7, R7, R11, RZ, 0x3c, !PT ;  /* 0x0000000b07077212 */ /* 0x000fe400078e3cff */
[--C-:B------:R-:W-:Y:S02]  /*10b0*/  IADD3 R8, R5, R6, R179.reuse ;  /* 0x0000000605087210 */ /* 0x100fe40007ffe0b3 */
[-C--:B------:R-:W-:Y:S02]  /*10c0*/  IADD3 R4, R0, R13.reuse, R179 ;  /* 0x0000000d00047210 */ /* 0x080fe40007ffe0b3 */
[----:B------:R-:W-:Y:S02]  /*10d0*/  LOP3.LUT R5, R10, 0x7ffffffc, RZ, 0xc0, !PT ;  /* 0x7ffffffc0a057812 */ /* 0x000fe400078ec0ff */
[----:B------:R-:W-:Y:S02]  /*10e0*/  LEA.HI R0, R214, R214, RZ, 0x1 ;  /* 0x000000d6d6007211 */ /* 0x000fe400078f08ff */
[--C-:B------:R-:W-:Y:S01]  /*10f0*/  IADD3 R6, R7, R6, R180.reuse ;  /* 0x0000000607067210 */ /* 0x100fe20007ffe0b4 */
[----:B------:R-:W-:Y:S01]  /*1100*/  IMAD.IADD R5, R220, 0x1, -R5 ;  /* 0x00000001dc057824 */ /* 0x000fe200078e0a05 */
[----:B------:R-:W-:-:S02]  /*1110*/  IADD3 R13, R3, R13, R180 ;  /* 0x0000000d030d7210 */ /* 0x000fc40007ffe0b4 */
[----:B------:R-:W-:Y:S01]  /*1120*/  LOP3.LUT R7, R168, 0x38, R16, 0xf8, !PT ;  /* 0x00000038a8077812 */ /* 0x000fe200078ef810 */
[----:B------:R-:W-:Y:S01]  /*1130*/  IMAD.SHL.U32 R199, R5, 0x2, RZ ;  /* 0x0000000205c77824 */ /* 0x000fe200078e00ff */
[----:B------:R-:W-:Y:S02]  /*1140*/  LOP3.LUT R3, R0, 0x1ffffffe, RZ, 0xc0, !PT ;  /* 0x1ffffffe00037812 */ /* 0x000fe400078ec0ff */
[----:B------:R-:W-:Y:S01]  /*1150*/  SHF.R.S32.HI R0, RZ, 0x1f, R184 ;  /* 0x0000001fff007819 */ /* 0x000fe200000114b8 */
[C---:B------:R-:W-:Y:S01]  /*1160*/  VIADD R211, R199.reuse, 0x28 ;  /* 0x00000028c7d37836 */ /* 0x040fe20000000000 */
[----:B------:R-:W-:Y:S01]  /*1170*/  SHF.R.S32.HI R0, RZ, 0x1f, R169 ;  /* 0x0000001fff007819 */ /* 0x000fe200000114a9 */
[C---:B------:R-:W-:Y:S01]  /*1180*/  VIADD R208, R199.reuse, 0x40 ;  /* 0x00000040c7d07836 */ /* 0x040fe20000000000 */
[----:B------:R-:W-:Y:S01]  /*1190*/  LOP3.LUT R7, R180, R7, R11, 0xf6, !PT ;  /* 0x00000007b4077212 */ /* 0x000fe200078ef60b */
[----:B------:R-:W-:Y:S01]  /*11a0*/  VIADD R205, R199, 0x58 ;  /* 0x00000058c7cd7836 */ /* 0x000fe20000000000 */
[----:B------:R-:W-:Y:S01]  /*11b0*/  SHF.R.S32.HI R14, RZ, 0x1f, R185 ;  /* 0x0000001fff0e7819 */ /* 0x000fe200000114b9 */
[----:B------:R-:W-:Y:S01]  /*11c0*/  IMAD.SHL.U32 R14, R15, 0x8, RZ ;  /* 0x000000080f0e7824 */ /* 0x000fe200078e00ff */
[----:B------:R-:W-:Y:S01]  /*11d0*/  SHF.L.U64.HI R223, R169, 0x1, R0 ;  /* 0x00000001a9df7819 */ /* 0x000fe20000010200 */
[----:B------:R-:W-:Y:S01]  /*11e0*/  VIADD R202, R199, 0x70 ;  /* 0x00000070c7ca7836 */ /* 0x000fe20000000000 */
[----:B------:R-:W-:Y:S01]  /*11f0*/  LEA R0, R7, UR59, 0x1 ;  /* 0x0000003b07007c11 */ /* 0x000fe2000f8e08ff */
[C---:B------:R-:W-:Y:S01]  /*1200*/  VIADD R213, R199.reuse, 0x18 ;  /* 0x00000018c7d57836 */ /* 0x040fe20000000000 */
[----:B------:R-:W-:Y:S01]  /*1210*/  STL [R1+0x70], R14 ;  /* 0x0000700e01007387 */ /* 0x000fe20000100800 */
[C---:B------:R-:W-:Y:S01]  /*1220*/  IADD3 R210, R199.reuse, 0x30, RZ ;  /* 0x00000030c7d27810 */ /* 0x040fe20007ffe0ff */
[C---:B------:R-:W-:Y:S01]  /*1230*/  VIADD R207, R199.reuse, 0x48 ;  /* 0x00000048c7cf7836 */ /* 0x040fe20000000000 */
[----:B------:R-:W-:Y:S01]  /*1240*/  LEA R4, R4, UR59, 0x1 ;  /* 0x0000003b04047c11 */ /* 0x000fe2000f8e08ff */
[----:B------:R0:W-:Y:S01]  /*1250*/  STL [R1+0x50], R0 ;  /* 0x0000500001007387 */ /* 0x0001e20000100800 */
[C---:B------:R-:W-:Y:S01]  /*1260*/  VIADD R204, R199.reuse, 0x60 ;  /* 0x00000060c7cc7836 */ /* 0x040fe20000000000 */
[----:B------:R-:W-:Y:S01]  /*1270*/  SHF.R.S32.HI R5, RZ, 0x1f, R213 ;  /* 0x0000001fff057819 */ /* 0x000fe200000114d5 */
[C---:B------:R-:W-:Y:S01]  /*1280*/  VIADD R201, R199.reuse, 0x78 ;  /* 0x00000078c7c97836 */ /* 0x040fe20000000000 */
[----:B------:R-:W-:Y:S01]  /*1290*/  SHF.R.S32.HI R5, RZ, 0x1f, R210 ;  /* 0x0000001fff057819 */ /* 0x000fe200000114d2 */
[----:B------:R-:W-:Y:S01]  /*12a0*/  IMAD.IADD R3, R214, 0x1, -R3 ;  /* 0x00000001d6037824 */ /* 0x000fe200078e0a03 */
[----:B------:R-:W-:Y:S01]  /*12b0*/  SHF.R.S32.HI R5, RZ, 0x1f, R207 ;  /* 0x0000001fff057819 */ /* 0x000fe200000114cf */
[----:B------:R1:W-:Y:S01]  /*12c0*/  STL [R1+0x60], R4 ;  /* 0x0000600401007387 */ /* 0x0003e20000100800 */
[----:B------:R-:W-:Y:S01]  /*12d0*/  SHF.R.S32.HI R5, RZ, 0x1f, R204 ;  /* 0x0000001fff057819 */ /* 0x000fe200000114cc */
[C---:B------:R-:W-:Y:S01]  /*12e0*/  VIADD R212, R199.reuse, 0x20 ;  /* 0x00000020c7d47836 */ /* 0x040fe20000000000 */
[----:B0-----:R-:W-:Y:S01]  /*12f0*/  SHF.R.S32.HI R0, RZ, 0x1f, R211 ;  /* 0x0000001fff007819 */ /* 0x001fe200000114d3 */
[C---:B------:R-:W-:Y:S01]  /*1300*/  VIADD R209, R199.reuse, 0x38 ;  /* 0x00000038c7d17836 */ /* 0x040fe20000000000 */
[----:B------:R-:W-:Y:S01]  /*1310*/  SHF.R.S32.HI R0, RZ, 0x1f, R208 ;  /* 0x0000001fff007819 */ /* 0x000fe200000114d0 */
[C---:B------:R-:W-:Y:S01]  /*1320*/  VIADD R206, R199.reuse, 0x50 ;  /* 0x00000050c7ce7836 */ /* 0x040fe20000000000 */
[----:B------:R-:W-:Y:S01]  /*1330*/  SHF.R.S32.HI R0, RZ, 0x1f, R205 ;  /* 0x0000001fff007819 */ /* 0x000fe200000114cd */
[----:B------:R-:W-:Y:S01]  /*1340*/  VIADD R203, R199, 0x68 ;  /* 0x00000068c7cb7836 */ /* 0x000fe20000000000 */
[----:B------:R-:W-:-:S02]  /*1350*/  SHF.R.S32.HI R0, RZ, 0x1f, R202 ;  /* 0x0000001fff007819 */ /* 0x000fc400000114ca */
[----:B------:R-:W-:Y:S02]  /*1360*/  LEA R0, R13, UR59, 0x1 ;  /* 0x0000003b0d007c11 */ /* 0x000fe4000f8e08ff */
[----:B------:R-:W-:Y:S02]  /*1370*/  SHF.R.S32.HI R5, RZ, 0x1f, R201 ;  /* 0x0000001fff057819 */ /* 0x000fe400000114c9 */
[----:B------:R-:W-:Y:S01]  /*1380*/  LEA R5, R8, UR59, 0x1 ;  /* 0x0000003b08057c11 */ /* 0x000fe2000f8e08ff */
[----:B------:R0:W-:Y:S01]  /*1390*/  STL [R1+0x48], R0 ;  /* 0x0000480001007387 */ /* 0x0001e20000100800 */
[----:B-1----:R-:W-:Y:S02]  /*13a0*/  LEA R4, R6, UR59, 0x1 ;  /* 0x0000003b06047c11 */ /* 0x002fe4000f8e08ff */
[----:B------:R-:W-:Y:S01]  /*13b0*/  IADD3 R172, R160, 0x30, RZ ;  /* 0x00000030a0ac7810 */ /* 0x000fe20007ffe0ff */
[----:B------:R1:W-:Y:S01]  /*13c0*/  STL [R1+0x4c], R5 ;  /* 0x00004c0501007387 */ /* 0x0003e20000100800 */
[----:B------:R-:W-:-:S02]  /*13d0*/  SHF.R.S32.HI R221, RZ, 0x1f, R170 ;  /* 0x0000001fffdd7819 */ /* 0x000fc400000114aa */
[----:B------:R-:W-:Y:S01]  /*13e0*/  SHF.R.S32.HI R225, RZ, 0x1f, R172 ;  /* 0x0000001fffe17819 */ /* 0x000fe200000114ac */
[----:B------:R-:W-:Y:S01]  /*13f0*/  IMAD.SHL.U32 R226, R172, 0x2, RZ ;  /* 0x00000002ace27824 */ /* 0x000fe200078e00ff */
[----:B------:R-:W-:Y:S01]  /*1400*/  SHF.R.S32.HI R10, RZ, 0x1f, R171 ;  /* 0x0000001fff0a7819 */ /* 0x000fe200000114ab */
[----:B0-----:R-:W-:Y:S01]  /*1410*/  IMAD R0, R3, 0x8, R9 ;  /* 0x0000000803007824 */ /* 0x001fe200078e0209 */
[----:B------:R-:W-:Y:S02]  /*1420*/  SHF.R.S32.HI R12, RZ, 0x1f, R173 ;  /* 0x0000001fff0c7819 */ /* 0x000fe400000114ad */
[----:B------:R-:W-:Y:S02]  /*1430*/  SHF.R.S32.HI R7, RZ, 0x1f, R212 ;  /* 0x0000001fff077819 */ /* 0x000fe400000114d4 */
[----:B------:R1:W-:Y:S01]  /*1440*/  STL [R1+0x6c], R0 ;  /* 0x00006c0001007387 */ /* 0x0003e20000100800 */
[----:B------:R-:W-:Y:S02]  /*1450*/  SHF.R.S32.HI R7, RZ, 0x1f, R209 ;  /* 0x0000001fff077819 */ /* 0x000fe400000114d1 */
[----:B------:R-:W-:Y:S01]  /*1460*/  SHF.R.S32.HI R7, RZ, 0x1f, R206 ;  /* 0x0000001fff077819 */ /* 0x000fe200000114ce */
[----:B------:R1:W-:Y:S01]  /*1470*/  STL [R1+0x44], R4 ;  /* 0x0000440401007387 */ /* 0x0003e20000100800 */
[----:B------:R-:W-:-:S02]  /*1480*/  SHF.R.S32.HI R217, RZ, 0x3, R217 ;  /* 0x00000003ffd97819 */ /* 0x000fc400000114d9 */
[----:B------:R-:W-:Y:S02]  /*1490*/  SHF.R.S32.HI R17, RZ, 0x1f, R16 ;  /* 0x0000001fff117819 */ /* 0x000fe40000011410 */
[----:B------:R-:W-:Y:S02]  /*14a0*/  SHF.R.S32.HI R165, RZ, 0x1f, R19 ;  /* 0x0000001fffa57819 */ /* 0x000fe40000011413 */
[----:B------:R-:W-:Y:S02]  /*14b0*/  SHF.R.S32.HI R176, RZ, 0x1f, R22 ;  /* 0x0000001fffb07819 */ /* 0x000fe40000011416 */
[----:B------:R-:W-:Y:S02]  /*14c0*/  SHF.R.S32.HI R175, RZ, 0x1f, R23 ;  /* 0x0000001fffaf7819 */ /* 0x000fe40000011417 */
[----:B------:R-:W-:Y:S02]  /*14d0*/  SHF.L.U64.HI R221, R170, 0x1, R221 ;  /* 0x00000001aadd7819 */ /* 0x000fe400000102dd */
[----:B------:R-:W-:-:S02]  /*14e0*/  SHF.L.U64.HI R225, R172, 0x1, R225 ;  /* 0x00000001ace17819 */ /* 0x000fc400000102e1 */
[----:B------:R-:W-:Y:S02]  /*14f0*/  SHF.L.U64.HI R227, R171, 0x1, R10 ;  /* 0x00000001abe37819 */ /* 0x000fe4000001020a */
[----:B------:R-:W-:Y:S02]  /*1500*/  SHF.L.U64.HI R229, R173, 0x1, R12 ;  /* 0x00000001ade57819 */ /* 0x000fe4000001020c */
[----:B------:R-:W-:Y:S02]  /*1510*/  SHF.R.S32.HI R163, RZ, 0x3, R163 ;  /* 0x00000003ffa37819 */ /* 0x000fe400000114a3 */
[----:B------:R-:W-:Y:S02]  /*1520*/  SHF.R.S32.HI R164, RZ, 0x3, R164 ;  /* 0x00000003ffa47819 */ /* 0x000fe400000114a4 */
[----:B-1----:R-:W-:-:S07]  /*1530*/  SHF.R.S32.HI R7, RZ, 0x1f, R203 ;  /* 0x0000001fff077819 */ /* 0x002fce00000114cb */
.L_x_668:
[----:B0-----:R-:W0:Y:S01]  /*1540*/  LDC.64 R188, c[0x0][0xc88] ;  /* 0x00032200ffbc7b82 */ /* 0x001e220000000a00 */
[----:B------:R-:W-:Y:S01]  /*1550*/  ULDC.64 UR4, c[0x0][0xa28] ;  /* 0x00028a0000047ab9 */ /* 0x000fe20000000a00 */
[----:B------:R-:W-:Y:S01]  /*1560*/  ULDC.64 UR8, c[0x0][0xa18] ;  /* 0x0002860000087ab9 */ /* 0x000fe20000000a00 */
[----:B------:R-:W-:Y:S01]  /*1570*/  ULDC.64 UR6, c[0x0][0xa08] ;  /* 0x0002820000067ab9 */ /* 0x000fe20000000a00 */
[----:B0-----:R-:W-:-:S06]  /*1580*/  IMAD.WIDE R188, R147, 0x4, R188 ;  /* 0x0000000493bc7825 */ /* 0x001fcc00078e02bc */
[----:B------:R-:W2:Y:S01]  /*1590*/  LDG.E R188, desc[UR56][R188.64] ;  /* 0x00000038bcbc7981 */ /* 0x000ea2000c1e1900 */
[----:B------:R-:W-:Y:S01]  /*15a0*/  ISETP.NE.U32.AND P2, PT, RZ, UR4, PT ;  /* 0x00000004ff007c0c */ /* 0x000fe2000bf45070 */
[----:B------:R-:W-:Y:S01]  /*15b0*/  IMAD.MOV.U32 R11, RZ, RZ, RZ ;  /* 0x000000ffff0b7224 */ /* 0x000fe200078e00ff */
[----:B------:R-:W-:Y:S01]  /*15c0*/  ISETP.NE.U32.AND P1, PT, RZ, UR8, PT ;  /* 0x00000008ff007c0c */ /* 0x000fe2000bf25070 */
[----:B------:R-:W-:Y:S01]  /*15d0*/  IMAD.MOV.U32 R129, RZ, RZ, RZ ;  /* 0x000000ffff817224 */ /* 0x000fe200078e00ff */
[----:B------:R-:W-:Y:S02]  /*15e0*/  ISETP.NE.AND.EX P2, PT, RZ, UR5, PT, P2 ;  /* 0x00000005ff007c0c */ /* 0x000fe4000bf45320 */
[----:B------:R-:W-:Y:S02]  /*15f0*/  ISETP.NE.AND.EX P1, PT, RZ, UR9, PT, P1 ;  /* 0x00000009ff007c0c */ /* 0x000fe4000bf25310 */
[----:B------:R-:W-:-:S04]  /*1600*/  ISETP.NE.U32.AND P0, PT, RZ, UR6, PT ;  /* 0x00000006ff007c0c */ /* 0x000fc8000bf05070 */
[----:B------:R-:W-:Y:S02]  /*1610*/  ISETP.NE.AND.EX P0, PT, RZ, UR7, PT, P0 ;  /* 0x00000007ff007c0c */ /* 0x000fe4000bf05300 */
[----:B--2---:R-:W-:Y:S01]  /*1620*/  SHF.R.S32.HI R216, RZ, 0x1f, R188 ;  /* 0x0000001fffd87819 */ /* 0x004fe200000114bc */
[C---:B------:R-:W-:Y:S02]  /*1630*/  IMAD.SHL.U32 R189, R188.reuse, 0x4, RZ ;  /* 0x00000004bcbd7824 */ /* 0x040fe400078e00ff */
[C---:B---3--:R-:W-:Y:S02]  /*1640*/  @P2 LEA R6, P3, R188.reuse, UR4, 0x2 ;  /* 0x00000004bc062c11 */ /* 0x048fe4000f8610ff */
[C-C-:B------:R-:W-:Y:S02]  /*1650*/  SHF.L.U64.HI R190, R188.reuse, 0x2, R216.reuse ;  /* 0x00000002bcbe7819 */ /* 0x140fe400000102d8 */
[----:B------:R-:W-:Y:S01]  /*1660*/  @P2 LEA.HI.X R7, R188, UR5, R216, 0x2, P3 ;  /* 0x00000005bc072c11 */ /* 0x000fe200098f14d8 */
[----:B------:R-:W-:Y:S01]  /*1670*/  ULDC UR4, c[0x0][0x288] ;  /* 0x0000a20000047ab9 */ /* 0x000fe20000000800 */
[----:B-1----:R-:W-:-:S03]  /*1680*/  IADD3 R4, P4, R189, UR6, RZ ;  /* 0x00000006bd047c10 */ /* 0x002fc6000ff9e0ff */
[----:B------:R0:W5:Y:S01]  /*1690*/  @P2 LDG.E R11, desc[UR56][R6.64] ;  /* 0x00000038060b2981 */ /* 0x000162000c1e1900 */
[----:B------:R-:W-:Y:S01]  /*16a0*/  @P1 IADD3 R8, P2, R189, UR8, RZ ;  /* 0x00000008bd081c10 */ /* 0x000fe2000ff5e0ff */
[----:B------:R-:W-:Y:S01]  /*16b0*/  IMAD.U32 R143, RZ, RZ, UR4 ;  /* 0x00000004ff8f7e24 */ /* 0x000fe2000f8e00ff */
[C---:B------:R-:W-:Y:S01]  /*16c0*/  IADD3.X R5, R190.reuse, UR7, RZ, P4, !PT ;  /* 0x00000007be057c10 */ /* 0x040fe2000a7fe4ff */
[----:B------:R-:W-:Y:S01]  /*16d0*/  ULDC.64 UR4, c[0x0][0x418] ;  /* 0x0001060000047ab9 */ /* 0x000fe20000000a00 */
[----:B------:R-:W-:-:S03]  /*16e0*/  @P1 IADD3.X R9, R190, UR9, RZ, P2, !PT ;  /* 0x00000009be091c10 */ /* 0x000fc600097fe4ff */
[----:B------:R0:W5:Y:S01]  /*16f0*/  @P0 LDG.E R129, desc[UR56][R4.64] ;  /* 0x0000003804810981 */ /* 0x000162000c1e1900 */
[----:B------:R-:W-:Y:S01]  /*1700*/  UISETP.NE.U32.AND UP0, UPT, UR4, URZ, UPT ;  /* 0x0000003f0400728c */ /* 0x000fe2000bf05070 */
[C---:B----4-:R-:W-:Y:S01]  /*1710*/  LOP3.LUT R3, R146.reuse, 0xff000000, RZ, 0xc0, !PT ;  /* 0xff00000092037812 */ /* 0x050fe200078ec0ff */
[----:B------:R-:W-:Y:S01]  /*1720*/  ULDC.64 UR8, c[0x0][0xa20] ;  /* 0x0002880000087ab9 */ /* 0x000fe20000000a00 */
[----:B------:R0:W5:Y:S01]  /*1730*/  @P1 LDG.E R143, desc[UR56][R8.64] ;  /* 0x00000038088f1981 */ /* 0x000162000c1e1900 */
[----:B------:R-:W-:Y:S01]  /*1740*/  UISETP.NE.AND.EX UP0, UPT, UR5, URZ, UPT, UP0 ;  /* 0x0000003f0500728c */ /* 0x000fe2000bf05300 */
[----:B------:R-:W-:Y:S01]  /*1750*/  ULDC UR4, c[0x0][0x424] ;  /* 0x0001090000047ab9 */ /* 0x000fe20000000800 */
[----:B------:R-:W-:Y:S02]  /*1760*/  ISETP.NE.U32.AND P2, PT, RZ, UR8, PT ;  /* 0x00000008ff007c0c */ /* 0x000fe4000bf45070 */
[----:B------:R-:W-:Y:S01]  /*1770*/  USEL UR4, UR4, 0x1, UP0 ;  /* 0x0000000104047887 */ /* 0x000fe20008000000 */
[----:B------:R-:W-:Y:S01]  /*1780*/  ULDC UR5, c[0x0][0x2f0] ;  /* 0x0000bc0000057ab9 */ /* 0x000fe20000000800 */
[----:B------:R-:W-:-:S02]  /*1790*/  LOP3.LUT R0, R146, 0xff0000, RZ, 0xc0, !PT ;  /* 0x00ff000092007812 */ /* 0x000fc400078ec0ff */
[----:B------:R-:W-:Y:S01]  /*17a0*/  UIMAD UR4, UR4, UR5, URZ ;  /* 0x00000005040472a4 */ /* 0x000fe2000f8e023f */
[----:B------:R-:W-:Y:S02]  /*17b0*/  SHF.R.U32.HI R3, RZ, 0x8, R3 ;  /* 0x00000008ff037819 */ /* 0x000fe40000011603 */
[----:B------:R-:W-:Y:S01]  /*17c0*/  ISETP.NE.AND.EX P2, PT, RZ, UR9, PT, P2 ;  /* 0x00000009ff007c0c */ /* 0x000fe2000bf45320 */
[----:B------:R-:W-:Y:S01]  /*17d0*/  ULDC UR5, c[0x0][0x348] ;  /* 0x0000d20000057ab9 */ /* 0x000fe20000000800 */
[----:B------:R-:W-:Y:S01]  /*17e0*/  LEA.HI R187, R0, R3, RZ, 0x10 ;  /* 0x0000000300bb7211 */ /* 0x000fe200078f80ff */
[----:B------:R-:W-:Y:S01]  /*17f0*/  IMAD.MOV.U32 R192, RZ, RZ, R145 ;  /* 0x000000ffffc07224 */ /* 0x000fe200078e0091 */
[----:B------:R-:W-:Y:S01]  /*1800*/  LOP3.LUT R162, R146, 0xffff, RZ, 0xc0, !PT ;  /* 0x0000ffff92a27812 */ /* 0x000fe200078ec0ff */
[----:B0-----:R-:W-:Y:S08]  /*1810*/  @P1 BRA `(.L_x_447) ;  /* 0x0000000000241947 */ /* 0x001ff00003800000 */
[----:B------:R-:W-:Y:S02]  /*1820*/  ULDC.64 UR6, c[0x0][0xa00] ;  /* 0x0002800000067ab9 */ /* 0x000fe40000000a00 */
[----:B------:R-:W-:-:S04]  /*1830*/  ISETP.NE.U32.AND P1, PT, RZ, UR6, PT ;  /* 0x00000006ff007c0c */ /* 0x000fc8000bf25070 */
[----:B------:R-:W-:-:S13]  /*1840*/  ISETP.NE.AND.EX P1, PT, RZ, UR7, PT, P1 ;  /* 0x00000007ff007c0c */ /* 0x000fda000bf25310 */
[----:B------:R-:W-:Y:S05]  /*1850*/  @!P1 BRA `(.L_x_447) ;  /* 0x0000000000149947 */ /* 0x000fea0003800000 */
[----:B------:R-:W0:Y:S02]  /*1860*/  LDC.64 R6, c[0x0][0xa00] ;  /* 0x00028000ff067b82 */ /* 0x000e240000000a00 */
[----:B0-----:R-:W-:-:S05]  /*1870*/  IMAD.WIDE R6, R188, 0x4, R6 ;  /* 0x00000004bc067825 */ /* 0x001fca00078e0206 */
[----:B-----5:R-:W2:Y:S04]  /*1880*/  LDG.E R143, desc[UR56][R6.64] ;  /* 0x00000038068f7981 */ /* 0x020ea8000c1e1900 */
[----:B------:R-:W2:Y:S02]  /*1890*/  LDG.E R0, desc[UR56][R6.64+0x4] ;  /* 0x0000043806007981 */ /* 0x000ea4000c1e1900 */
[----:B--2---:R-:W-:-:S07]  /*18a0*/  IMAD.IADD R143, R0, 0x1, -R143 ;  /* 0x00000001008f7824 */ /* 0x004fce00078e0a8f */
.L_x_447:
[----:B------:R-:W-:Y:S01]  /*18b0*/  IMAD.U32 R25, RZ, RZ, UR5 ;  /* 0x00000005ff197e24 */ /* 0x000fe2000f8e00ff */
[----:B------:R-:W-:Y:S01]  /*18c0*/  MOV R26, UR4 ;  /* 0x00000004001a7c02 */ /* 0x000fe20008000f00 */
[----:B------:R-:W-:Y:S06]  /*18d0*/  @!P2 BRA `(.L_x_448) ;  /* 0x000000000010a947 */ /* 0x000fec0003800000 */
[----:B------:R-:W-:-:S04]  /*18e0*/  IADD3 R26, P0, R189, UR8, RZ ;  /* 0x00000008bd1a7c10 */ /* 0x000fc8000ff1e0ff */
[----:B------:R-:W-:-:S05]  /*18f0*/  IADD3.X R27, R190, UR9, RZ, P0, !PT ;  /* 0x00000009be1b7c10 */ /* 0x000fca00087fe4ff */
[----:B------:R0:W5:Y:S01]  /*1900*/  LDG.E R26, desc[UR56][R26.64] ;  /* 0x000000381a1a7981 */ /* 0x000162000c1e1900 */
[----:B------:R-:W-:Y:S05]  /*1910*/  BRA `(.L_x_449) ;  /* 0x0000000000107947 */ /* 0x000fea0003800000 */
.L_x_448:
[----:B------:R-:W-:Y:S05]  /*1920*/  @!P0 BRA `(.L_x_449) ;  /* 0x00000000000c8947 */ /* 0x000fea0003800000 */
[----:B------:R-:W2:Y:S04]  /*1930*/  LDG.E R3, desc[UR56][R4.64] ;  /* 0x0000003804037981 */ /* 0x000ea8000c1e1900 */
[----:B------:R-:W2:Y:S02]  /*1940*/  LDG.E R26, desc[UR56][R4.64+0x4] ;  /* 0x00000438041a7981 */ /* 0x000ea4000c1e1900 */
[----:B--2---:R-:W-:-:S07]  /*1950*/  IMAD.IADD R26, R26, 0x1, -R3 ;  /* 0x000000011a1a7824 */ /* 0x004fce00078e0a03 */
.L_x_449:
[----:B------:R-:W-:Y:S01]  /*1960*/  ULDC.64 UR4, c[0x0][0xa10] ;  /* 0x0002840000047ab9 */ /* 0x000fe20000000a00 */
[----:B0-----:R-:W2:Y:S01]  /*1970*/  LDL.LU R27, [R1+0x38] ;  /* 0x00003800011b7983 */ /* 0x001ea20000300800 */
[----:B------:R-:W-:-:S04]  /*1980*/  ISETP.NE.U32.AND P0, PT, RZ, UR4, PT ;  /* 0x00000004ff007c0c */ /* 0x000fc8000bf05070 */
[----:B------:R-:W-:Y:S01]  /*1990*/  ISETP.NE.AND.EX P0, PT, RZ, UR5, PT, P0 ;  /* 0x00000005ff007c0c */ /* 0x000fe2000bf05300 */
[----:B------:R-:W-:-:S12]  /*19a0*/  ULDC.64 UR4, c[0x0][0xa30] ;  /* 0x00028c0000047ab9 */ /* 0x000fd80000000a00 */
[----:B------:R-:W0:Y:S02]  /*19b0*/  @P0 LDC.64 R4, c[0x0][0xa10] ;  /* 0x00028400ff040b82 */ /* 0x000e240000000a00 */
[----:B0-----:R-:W-:-:S05]  /*19c0*/  @P0 IMAD.WIDE R4, R188, 0x4, R4 ;  /* 0x00000004bc040825 */ /* 0x001fca00078e0204 */
[----:B------:R-:W3:Y:S04]  /*19d0*/  @P0 LDG.E R0, desc[UR56][R4.64] ;  /* 0x0000003804000981 */ /* 0x000ee8000c1e1900 */
[----:B------:R-:W3:Y:S01]  /*19e0*/  @P0 LDG.E R3, desc[UR56][R4.64+0x4] ;  /* 0x0000043804030981 */ /* 0x000ee2000c1e1900 */
[----:B------:R-:W-:Y:S01]  /*19f0*/  ISETP.NE.U32.AND P1, PT, RZ, UR4, PT ;  /* 0x00000004ff007c0c */ /* 0x000fe2000bf25070 */
[----:B-----5:R-:W-:-:S03]  /*1a00*/  IMAD.MOV.U32 R141, RZ, RZ, R26 ;  /* 0x000000ffff8d7224 */ /* 0x020fc600078e001a */
[----:B------:R-:W-:-:S13]  /*1a10*/  ISETP.NE.AND.EX P1, PT, RZ, UR5, PT, P1 ;  /* 0x00000005ff007c0c */ /* 0x000fda000bf25310 */
[----:B------:R-:W-:-:S04]  /*1a20*/  @P1 IADD3 R6, P2, R189, UR4, RZ ;  /* 0x00000004bd061c10 */ /* 0x000fc8000ff5e0ff */
[----:B------:R-:W-:-:S05]  /*1a30*/  @P1 IADD3.X R7, R190, UR5, RZ, P2, !PT ;  /* 0x00000005be071c10 */ /* 0x000fca00097fe4ff */
[----:B------:R0:W5:Y:S01]  /*1a40*/  @P1 LDG.E R141, desc[UR56][R6.64] ;  /* 0x00000038068d1981 */ /* 0x000162000c1e1900 */
[----:B------:R-:W-:Y:S01]  /*1a50*/  IMAD.IADD R10, R26, 0x1, -R11 ;  /* 0x000000011a0a7824 */ /* 0x000fe200078e0a0b */
[----:B------:R-:W-:Y:S01]  /*1a60*/  BSSY B0, `(.L_x_450) ;  /* 0x000002c000007945 */ /* 0x000fe20003800000 */
[----:B------:R-:W-:Y:S02]  /*1a70*/  LOP3.LUT R200, R187, 0xff, RZ, 0xc0, !PT ;  /* 0x000000ffbbc87812 */ /* 0x000fe400078ec0ff */
[----:B------:R-:W-:Y:S02]  /*1a80*/  SHF.R.U32.HI R187, RZ, 0x10, R187 ;  /* 0x00000010ffbb7819 */ /* 0x000fe400000116bb */
[----:B--2---:R-:W-:Y:S01]  /*1a90*/  LOP3.LUT R27, R27, 0xfffffffb, RZ, 0xc0, !PT ;  /* 0xfffffffb1b1b7812 */ /* 0x004fe200078ec0ff */
[----:B---3--:R-:W-:-:S04]  /*1aa0*/  @P0 IMAD.IADD R25, R3, 0x1, -R0 ;  /* 0x0000000103190824 */ /* 0x008fc800078e0a00 */
[----:B------:R-:W-:-:S04]  /*1ab0*/  IMAD.IADD R215, R10, 0x1, R25 ;  /* 0x000000010ad77824 */ /* 0x000fc800078e0219 */
[C---:B------:R-:W-:Y:S01]  /*1ac0*/  VIADD R0, R215.reuse, 0x5f ;  /* 0x0000005fd7007836 */ /* 0x040fe20000000000 */
[----:B------:R-:W-:-:S03]  /*1ad0*/  ISETP.GE.AND P3, PT, R215, 0x1, PT ;  /* 0x00000001d700780c */ /* 0x000fc60003f66270 */
[----:B------:R-:W-:-:S05]  /*1ae0*/  IMAD.HI R0, R0, 0x2aaaaaab, RZ ;  /* 0x2aaaaaab00007827 */ /* 0x000fca00078e02ff */
[----:B------:R-:W-:-:S04]  /*1af0*/  SHF.R.U32.HI R3, RZ, 0x1f, R0 ;  /* 0x0000001fff037819 */ /* 0x000fc80000011600 */
[----:B------:R-:W-:Y:S01]  /*1b00*/  LEA.HI.SX32 R142, R0, R3, 0x1c ;  /* 0x00000003008e7211 */ /* 0x000fe200078fe2ff */
[----:B------:R-:W-:Y:S01]  /*1b10*/  IMAD.MOV.U32 R3, RZ, RZ, RZ ;  /* 0x000000ffff037224 */ /* 0x000fe200078e00ff */
[----:B------:R-:W-:-:S05]  /*1b20*/  @P3 LOP3.LUT R27, R27, 0x4, RZ, 0xfc, !PT ;  /* 0x000000041b1b3812 */ /* 0x000fca00078efcff */
[----:B------:R0:W-:Y:S01]  /*1b30*/  STL [R1+0x38], R27 ;  /* 0x0000381b01007387 */ /* 0x0001e20000100800 */
[----:B------:R-:W-:Y:S05]  /*1b40*/  @!P3 BRA `(.L_x_451) ;  /* 0x000000000074b947 */ /* 0x000fea0003800000 */
[----:B------:R-:W-:Y:S01]  /*1b50*/  ISETP.NE.AND P0, PT, R187, RZ, PT ;  /* 0x000000ffbb00720c */ /* 0x000fe20003f05270 */
[----:B------:R-:W-:-:S03]  /*1b60*/  ULDC UR4, c[0x0][0x9f0] ;  /* 0x00027c0000047ab9 */ /* 0x000fc60000000800 */
[----:B------:R-:W-:-:S04]  /*1b70*/  SEL R9, R187, UR4, P0 ;  /* 0x00000004bb097c07 */ /* 0x000fc80008000000 */
[-C--:B0-----:R-:W-:Y:S02]  /*1b80*/  IABS R6, R9.reuse ;  /* 0x0000000900067213 */ /* 0x081fe40000000000 */
[----:B------:R-:W-:Y:S02]  /*1b90*/  IADD3 R0, R142, -0x1, R9 ;  /* 0xffffffff8e007810 */ /* 0x000fe40007ffe009 */
[----:B------:R-:W0:Y:S01]  /*1ba0*/  I2F.RP R3, R6 ;  /* 0x0000000600037306 */ /* 0x000e220000209400 */
[-C--:B------:R-:W-:Y:S02]  /*1bb0*/  IABS R11, R9.reuse ;  /* 0x00000009000b7213 */ /* 0x080fe40000000000 */
[----:B------:R-:W-:Y:S02]  /*1bc0*/  IABS R8, R0 ;  /* 0x0000000000087213 */ /* 0x000fe40000000000 */
[----:B------:R-:W-:-:S04]  /*1bd0*/  LOP3.LUT R0, R0, R9, RZ, 0x3c, !PT ;  /* 0x0000000900007212 */ /* 0x000fc800078e3cff */
[----:B------:R-:W-:Y:S01]  /*1be0*/  ISETP.GE.AND P2, PT, R0, RZ, PT ;  /* 0x000000ff0000720c */ /* 0x000fe20003f46270 */
[----:B0-----:R-:W0:Y:S02]  /*1bf0*/  MUFU.RCP R3, R3 ;  /* 0x0000000300037308 */ /* 0x001e240000001000 */
[----:B0-----:R-:W-:Y:S02]  /*1c00*/  VIADD R4, R3, 0xffffffe ;  /* 0x0ffffffe03047836 */ /* 0x001fe40000000000 */
[----:B------:R-:W-:-:S04]  /*1c10*/  IMAD.MOV R3, RZ, RZ, -R11 ;  /* 0x000000ffff037224 */ /* 0x000fc800078e0a0b */
[----:B------:R0:W1:Y:S02]  /*1c20*/  F2I.FTZ.U32.TRUNC.NTZ R5, R4 ;  /* 0x0000000400057305 */ /* 0x000064000021f000 */
[----:B0-----:R-:W-:Y:S02]  /*1c30*/  IMAD.MOV.U32 R4, RZ, RZ, RZ ;  /* 0x000000ffff047224 */ /* 0x001fe400078e00ff */
[----:B-1----:R-:W-:-:S04]  /*1c40*/  IMAD.MOV R7, RZ, RZ, -R5 ;  /* 0x000000ffff077224 */ /* 0x002fc800078e0a05 */
[----:B------:R-:W-:-:S04]  /*1c50*/  IMAD R7, R7, R6, RZ ;  /* 0x0000000607077224 */ /* 0x000fc800078e02ff */
[----:B------:R-:W-:-:S06]  /*1c60*/  IMAD.HI.U32 R5, R5, R7, R4 ;  /* 0x0000000705057227 */ /* 0x000fcc00078e0004 */
[----:B------:R-:W-:-:S04]  /*1c70*/  IMAD.HI.U32 R5, R5, R8, RZ ;  /* 0x0000000805057227 */ /* 0x000fc800078e00ff */
[----:B------:R-:W-:-:S05]  /*1c80*/  IMAD R3, R5, R3, R8 ;  /* 0x0000000305037224 */ /* 0x000fca00078e0208 */
[----:B------:R-:W-:-:S13]  /*1c90*/  ISETP.GT.U32.AND P1, PT, R6, R3, PT ;  /* 0x000000030600720c */ /* 0x000fda0003f24070 */
[----:B------:R-:W-:Y:S02]  /*1ca0*/  @!P1 IMAD.IADD R3, R3, 0x1, -R6 ;  /* 0x0000000103039824 */ /* 0x000fe400078e0a06 */
[----:B------:R-:W-:Y:S01]  /*1cb0*/  @!P1 VIADD R5, R5, 0x1 ;  /* 0x0000000105059836 */ /* 0x000fe20000000000 */
[----:B------:R-:W-:Y:S02]  /*1cc0*/  ISETP.NE.AND P1, PT, R9, RZ, PT ;  /* 0x000000ff0900720c */ /* 0x000fe40003f25270 */
[----:B------:R-:W-:-:S13]  /*1cd0*/  ISETP.GE.U32.AND P0, PT, R3, R6, PT ;  /* 0x000000060300720c */ /* 0x000fda0003f06070 */
[----:B------:R-:W-:-:S04]  /*1ce0*/  @P0 VIADD R5, R5, 0x1 ;  /* 0x0000000105050836 */ /* 0x000fc80000000000 */
[----:B------:R-:W-:-:S04]  /*1cf0*/  IMAD.MOV.U32 R3, RZ, RZ, R5 ;  /* 0x000000ffff037224 */ /* 0x000fc800078e0005 */
[----:B------:R-:W-:Y:S01]  /*1d00*/  @!P2 IMAD.MOV R3, RZ, RZ, -R3 ;  /* 0x000000ffff03a224 */ /* 0x000fe200078e0a03 */
[----:B------:R-:W-:-:S07]  /*1d10*/  @!P1 LOP3.LUT R3, RZ, R9, RZ, 0x33, !PT ;  /* 0x00000009ff039212 */ /* 0x000fce00078e33ff */
.L_x_451:
[----:B------:R-:W-:Y:S05]  /*1d20*/  BSYNC B0 ;  /* 0x0000000000007941 */ /* 0x000fea0003800000 */
.L_x_450:
[----:B------:R-:W-:Y:S01]  /*1d30*/  IMAD R0, R200, R3, RZ ;  /* 0x00000003c8007224 */ /* 0x000fe200078e02ff */
[----:B------:R-:W-:-:S04]  /*1d40*/  PLOP3.LUT P2, PT, PT, PT, PT, 0x80, 0x0 ;  /* 0x000000000000781c */ /* 0x000fc80003f4f070 */
[C---:B------:R-:W-:Y:S01]  /*1d50*/  VIADDMNMX R3, R0.reuse, R3, R142, PT ;  /* 0x0000000300037246 */ /* 0x040fe2000380018e */
[----:B------:R-:W-:-:S04]  /*1d60*/  IMAD R0, R0, 0x60, -R10 ;  /* 0x0000006000007824 */ /* 0x000fc800078e0a0a */
[----:B------:R-:W-:Y:S01]  /*1d70*/  IMAD R4, R3, 0x60, -R10 ;  /* 0x0000006003047824 */ /* 0x000fe200078e0a0a */
[----:B------:R-:W-:-:S04]  /*1d80*/  VIMNMX R0, RZ, R0, !PT ;  /* 0x00000000ff007248 */ /* 0x000fc80007fe0100 */
[----:B------:R-:W-:Y:S01]  /*1d90*/  VIMNMX R3, R4, R25, PT ;  /* 0x0000001904037248 */ /* 0x000fe20003fe0100 */
[----:B------:R-:W-:-:S03]  /*1da0*/  IMAD.WIDE.U32 R126, R0, -0x55555555, RZ ;  /* 0xaaaaaaab007e7825 */ /* 0x000fc600078e00ff */
[----:B------:R-:W-:Y:S02]  /*1db0*/  ISETP.GT.AND P0, PT, R3, R0, PT ;  /* 0x000000000300720c */ /* 0x000fe40003f04270 */
[----:B------:R-:W-:-:S04]  /*1dc0*/  SHF.R.U32.HI R126, RZ, 0x6, R127 ;  /* 0x00000006ff7e7819 */ /* 0x000fc8000001167f */
[----:B------:R-:W-:-:S07]  /*1dd0*/  MOV R24, R126 ;  /* 0x0000007e00187202 */ /* 0x000fce0000000f00 */
[----:B------:R-:W-:-:S04]  /*1de0*/  @P0 VIADD R0, R3, 0x5f ;  /* 0x0000005f03000836 */ /* 0x000fc80000000000 */
[----:B------:R-:W-:-:S05]  /*1df0*/  @P0 IMAD.HI R0, R0, 0x2aaaaaab, RZ ;  /* 0x2aaaaaab00000827 */ /* 0x000fca00078e02ff */
[----:B------:R-:W-:-:S04]  /*1e00*/  @P0 SHF.R.U32.HI R3, RZ, 0x1f, R0 ;  /* 0x0000001fff030819 */ /* 0x000fc80000011600 */
[----:B------:R-:W-:-:S04]  /*1e10*/  @P0 LEA.HI.SX32 R24, R0, R3, 0x1c ;  /* 0x0000000300180211 */ /* 0x000fc800078fe2ff */
[----:B------:R-:W-:-:S13]  /*1e20*/  ISETP.GT.AND P0, PT, R24, R126, PT ;  /* 0x0000007e1800720c */ /* 0x000fda0003f04270 */
[----:B------:R-:W-:Y:S05]  /*1e30*/  @!P0 BRA `(.L_x_452) ;  /* 0x0000009400948947 */ /* 0x000fea0003800000 */
[----:B------:R-:W-:Y:S01]  /*1e40*/  VIADD R123, R2, 0x18400 ;  /* 0x00018400027b7836 */ /* 0x000fe20000000000 */
[----:B------:R-:W-:Y:S04]  /*1e50*/  BSSY B6, `(.L_x_453) ;  /* 0x0000013000067945 */ /* 0x000fe80003800000 */
[----:B------:R-:W-:-:S13]  /*1e60*/  LOP3.LUT P0, RZ, R123, 0x3ff, RZ, 0xc0, !PT ;  /* 0x000003ff7bff7812 */ /* 0x000fda000780c0ff */
[----:B------:R-:W-:Y:S05]  /*1e70*/  @!P0 BRA `(.L_x_454) ;  /* 0x0000000000408947 */ /* 0x000fea0003800000 */
[----:B------:R-:W-:Y:S01]  /*1e80*/  MOV R14, 0x0 ;  /* 0x00000000000e7802 */ /* 0x000fe20000000f00 */
[----:B------:R-:W-:Y:S01]  /*1e90*/  ULDC.64 UR4, c[0x4][0x90] ;  /* 0x0100240000047ab9 */ /* 0x000fe20000000a00 */
[----:B------:R-:W-:Y:S01]  /*1ea0*/  ULDC.64 UR6, c[0x4][0x28] ;  /* 0x01000a0000067ab9 */ /* 0x000fe20000000a00 */
[----:B------:R-:W-:Y:S02]  /*1eb0*/  IMAD.U32 R4, RZ, RZ, UR4 ;  /* 0x00000004ff047e24 */ /* 0x000fe4000f8e00ff */
[----:B------:R-:W-:Y:S01]  /*1ec0*/  IMAD.U32 R5, RZ, RZ, UR5 ;  /* 0x00000005ff057e24 */ /* 0x000fe2000f8e00ff */
[----:B------:R-:W1:Y:S01]  /*1ed0*/  LDC.64 R14, c[0x4][R14] ;  /* 0x010000000e0e7b82 */ /* 0x000e620000000a00 */
[----:B------:R-:W-:Y:S01]  /*1ee0*/  ULDC.64 UR4, c[0x4][0x98] ;  /* 0x0100260000047ab9 */ /* 0x000fe20000000a00 */
[----:B------:R-:W-:Y:S02]  /*1ef0*/  IMAD.U32 R10, RZ, RZ, UR6 ;  /* 0x00000006ff0a7e24 */ /* 0x000fe4000f8e00ff */
[----:B0-----:R-:W-:-:S02]  /*1f00*/  IMAD.U32 R6, RZ, RZ, UR4 ;  /* 0x00000004ff067e24 */ /* 0x001fc4000f8e00ff */
[----:B------:R-:W-:Y:S02]  /*1f10*/  IMAD.U32 R7, RZ, RZ, UR5 ;  /* 0x00000005ff077e24 */ /* 0x000fe4000f8e00ff */
[----:B------:R-:W-:Y:S02]  /*1f20*/  IMAD.U32 R11, RZ, RZ, UR7 ;  /* 0x00000007ff0b7e24 */ /* 0x000fe4000f8e00ff */
[----:B------:R-:W-:Y:S02]  /*1f30*/  IMAD.MOV.U32 R8, RZ, RZ, 0x70 ;  /* 0x00000070ff087424 */ /* 0x000fe400078e00ff */
[----:B------:R-:W-:Y:S02]  /*1f40*/  IMAD.MOV.U32 R12, RZ, RZ, 0x1 ;  /* 0x00000001ff0c7424 */ /* 0x000fe400078e00ff */
[----:B------:R-:W-:-:S07]  /*1f50*/  IMAD.MOV.U32 R13, RZ, RZ, RZ ;  /* 0x000000ffff0d7224 */ /* 0x000fce00078e00ff */
[----:B------:R-:W-:-:S07]  /*1f60*/  LEPC R20, `(.L_x_454) ;  /* 0x000000001014794e */ /* 0x000fce0000000000 */
[----:B-1---5:R-:W-:Y:S05]  /*1f70*/  CALL.ABS.NOINC R14 ;  /* 0x000000000e007343 */ /* 0x022fea0003c00000 */
.L_x_454:
[----:B------:R-:W-:Y:S05]  /*1f80*/  BSYNC B6 ;  /* 0x0000000000067941 */ /* 0x000fea0003800000 */
.L_x_453:
[----:B------:R-:W-:Y:S01]  /*1f90*/  VIADD R122, R2, 0x400 ;  /* 0x00000400027a7836 */ /* 0x000fe20000000000 */
[----:B------:R-:W-:Y:S04]  /*1fa0*/  BSSY B6, `(.L_x_455) ;  /* 0x0000013000067945 */ /* 0x000fe80003800000 */
[----:B------:R-:W-:-:S13]  /*1fb0*/  LOP3.LUT P0, RZ, R122, 0x3ff, RZ, 0xc0, !PT ;  /* 0x000003ff7aff7812 */ /* 0x000fda000780c0ff */
[----:B------:R-:W-:Y:S05]  /*1fc0*/  @!P0 BRA `(.L_x_456) ;  /* 0x0000000000408947 */ /* 0x000fea0003800000 */
[----:B------:R-:W-:Y:S01]  /*1fd0*/  MOV R14, 0x0 ;  /* 0x00000000000e7802 */ /* 0x000fe20000000f00 */
[----:B------:R-:W-:Y:S01]  /*1fe0*/  ULDC.64 UR4, c[0x4][0x90] ;  /* 0x0100240000047ab9 */ /* 0x000fe20000000a00 */
[----:B------:R-:W-:Y:S01]  /*1ff0*/  ULDC.64 UR6, c[0x4][0x98] ;  /* 0x0100260000067ab9 */ /* 0x000fe20000000a00 */
[----:B------:R-:W-:Y:S01]  /*2000*/  IMAD.U32 R4, RZ, RZ, UR4 ;  /* 0x00000004ff047e24 */ /* 0x000fe2000f8e00ff */
[----:B------:R-:W-:Y:S01]  /*2010*/  MOV R8, 0x70 ;  /* 0x0000007000087802 */ /* 0x000fe20000000f00 */
[----:B------:R-:W-:Y:S01]  /*2020*/  IMAD.U32 R5, RZ, RZ, UR5 ;  /* 0x00000005ff057e24 */ /* 0x000fe2000f8e00ff */
[----:B------:R-:W1:Y:S01]  /*2030*/  LDC.64 R14, c[0x4][R14] ;  /* 0x010000000e0e7b82 */ /* 0x000e620000000a00 */
[----:B------:R-:W-:Y:S01]  /*2040*/  ULDC.64 UR4, c[0x4][0x18] ;  /* 0x0100060000047ab9 */ /* 0x000fe20000000a00 */
[----:B0-----:R-:W-:Y:S02]  /*2050*/  IMAD.U32 R6, RZ, RZ, UR6 ;  /* 0x00000006ff067e24 */ /* 0x001fe4000f8e00ff */
[----:B------:R-:W-:-:S02]  /*2060*/  IMAD.U32 R7, RZ, RZ, UR7 ;  /* 0x00000007ff077e24 */ /* 0x000fc4000f8e00ff */
[----:B------:R-:W-:Y:S02]  /*2070*/  IMAD.U32 R10, RZ, RZ, UR4 ;  /* 0x00000004ff0a7e24 */ /* 0x000fe4000f8e00ff */
[----:B------:R-:W-:Y:S02]  /*2080*/  IMAD.U32 R11, RZ, RZ, UR5 ;  /* 0x00000005ff0b7e24 */ /* 0x000fe4000f8e00ff */
[----:B------:R-:W-:Y:S02]  /*2090*/  IMAD.MOV.U32 R12, RZ, RZ, 0x1 ;  /* 0x00000001ff0c7424 */ /* 0x000fe400078e00ff */
[----:B------:R-:W-:-:S07]  /*20a0*/  IMAD.MOV.U32 R13, RZ, RZ, RZ ;  /* 0x000000ffff0d7224 */ /* 0x000fce00078e00ff */
[----:B------:R-:W-:-:S07]  /*20b0*/  LEPC R20, `(.L_x_456) ;  /* 0x000000001014794e */ /* 0x000fce0000000000 */
[----:B-1---5:R-:W-:Y:S05]  /*20c0*/  CALL.ABS.NOINC R14 ;  /* 0x000000000e007343 */ /* 0x022fea0003c00000 */
.L_x_456:
[----:B------:R-:W-:Y:S05]  /*20d0*/  BSYNC B6 ;  /* 0x0000000000067941 */ /* 0x000fea0003800000 */
.L_x_455:
[----:B------:R-:W-:Y:S01]  /*20e0*/  ULDC.64 UR4, c[0x0][0x9f8] ;  /* 0x00027e0000047ab9 */ /* 0x000fe20000000a00 */
[----:B------:R-:W-:Y:S01]  /*20f0*/  IMAD.MOV.U32 R102, RZ, RZ, R188 ;  /* 0x000000ffff667224 */ /* 0x000fe200078e00bc */
[----:B------:R-:W-:Y:S01]  /*2100*/  ISETP.NE.U32.AND P0, PT, RZ, UR4, PT ;  /* 0x00000004ff007c0c */ /* 0x000fe2000bf05070 */
[----:B------:R-:W-:Y:S01]  /*2110*/  VIADD R0, R16, 0x20 ;  /* 0x0000002010007836 */ /* 0x000fe20000000000 */
[----:B------:R-:W1:Y:S01]  /*2120*/  LDC.64 R94, c[0x0][0x3f8] ;  /* 0x0000fe00ff5e7b82 */ /* 0x000e620000000a00 */
[----:B------:R-:W-:Y:S01]  /*2130*/  IMAD.MOV.U32 R20, RZ, RZ, R27 ;  /* 0x000000ffff147224 */ /* 0x000fe200078e001b */
[----:B------:R-:W-:-:S06]  /*2140*/  ISETP.NE.AND.EX P0, PT, RZ, UR5, PT, P0 ;  /* 0x00000005ff007c0c */ /* 0x000fcc000bf05300 */
[----:B------:R-:W2:Y:S07]  /*2150*/  LDC R125, c[0x0][0x3f4] ;  /* 0x0000fd00ff7d7b82 */ /* 0x000eae0000000800 */
[----:B------:R-:W-:Y:S01]  /*2160*/  @P0 IADD3 R4, P1, R189, UR4, RZ ;  /* 0x00000004bd040c10 */ /* 0x000fe2000ff3e0ff */
[----:B------:R-:W-:Y:S01]  /*2170*/  ULDC UR4, c[0x0][0x2f4] ;  /* 0x0000bd0000047ab9 */ /* 0x000fe20000000800 */
[----:B------:R-:W3:Y:S02]  /*2180*/  LDC.64 R88, c[0x0][0x408] ;  /* 0x00010200ff587b82 */ /* 0x000ee40000000a00 */
[----:B------:R-:W-:Y:S01]  /*2190*/  @P0 IADD3.X R5, R190, UR5, RZ, P1, !PT ;  /* 0x00000005be050c10 */ /* 0x000fe20008ffe4ff */
[----:B------:R-:W-:-:S04]  /*21a0*/  ULDC UR5, c[0x0][0x320] ;  /* 0x0000c80000057ab9 */ /* 0x000fc80000000800 */
[----:B------:R4:W2:Y:S01]  /*21b0*/  @P0 LDG.E R102, desc[UR56][R4.64] ;  /* 0x0000003804660981 */ /* 0x0008a2000c1e1900 */
[----:B------:R-:W-:Y:S01]  /*21c0*/  ISETP.GE.AND P1, PT, R0, UR4, PT ;  /* 0x0000000400007c0c */ /* 0x000fe2000bf26270 */
[----:B-1----:R-:W-:Y:S01]  /*21d0*/  IMAD.WIDE.U32 R96, R166, R94, R16 ;  /* 0x0000005ea6607225 */ /* 0x002fe200078e0010 */
[----:B------:R-:W-:Y:S01]  /*21e0*/  ISETP.GE.AND P0, PT, R16, UR4, PT ;  /* 0x0000000410007c0c */ /* 0x000fe2000bf06270 */
[----:B------:R-:W1:Y:S01]  /*21f0*/  S2R R218, SR_TID.X ;  /* 0x0000000000da7919 */ /* 0x000e620000002100 */
[----:B0-----:R-:W-:Y:S01]  /*2200*/  SEL R6, RZ, 0xffffffff, P1 ;  /* 0xffffffffff067807 */ /* 0x001fe20000800000 */
[----:B------:R-:W-:Y:S01]  /*2210*/  IMAD.MOV.U32 R127, RZ, RZ, 0x20 ;  /* 0x00000020ff7f7424 */ /* 0x000fe200078e00ff */
[----:B------:R-:W-:Y:S01]  /*2220*/  SEL R3, RZ, 0x1, P0 ;  /* 0x00000001ff037807 */ /* 0x000fe20000000000 */
[----:B------:R-:W-:Y:S01]  /*2230*/  IMAD.SHL.U32 R108, R94, 0x40, RZ ;  /* 0x000000405e6c7824 */ /* 0x000fe200078e00ff */
[----:B------:R-:W-:Y:S01]  /*2240*/  ISETP.GE.AND P0, PT, R0, UR5, PT ;  /* 0x0000000500007c0c */ /* 0x000fe2000bf06270 */
[----:B------:R-:W-:Y:S01]  /*2250*/  IMAD.SHL.U32 R6, R6, 0x2, RZ ;  /* 0x0000000206067824 */ /* 0x000fe200078e00ff */
[----:B------:R-:W-:Y:S01]  /*2260*/  ISETP.GE.AND P1, PT, R19, UR4, PT ;  /* 0x0000000413007c0c */ /* 0x000fe2000bf26270 */
[----:B------:R-:W-:Y:S01]  /*2270*/  IMAD.IADD R129, R129, 0x1, R26 ;  /* 0x0000000181817824 */ /* 0x000fe200078e021a */
[----:B----4-:R-:W-:Y:S01]  /*2280*/  SEL R4, RZ, 0xffffffff, P0 ;  /* 0xffffffffff047807 */ /* 0x010fe20000000000 */
[--C-:B------:R-:W-:Y:S01]  /*2290*/  IMAD R114, R214, 0x40, R166.reuse ;  /* 0x00000040d6727824 */ /* 0x100fe200078e02a6 */
[----:B------:R-:W-:Y:S01]  /*22a0*/  LOP3.LUT R6, R6, 0x2, R3, 0xe2, !PT ;  /* 0x0000000206067812 */ /* 0x000fe200078ee203 */
[----:B------:R-:W-:Y:S01]  /*22b0*/  VIADD R3, R16, 0x40 ;  /* 0x0000004010037836 */ /* 0x000fe20000000000 */
[----:B------:R-:W-:Y:S01]  /*22c0*/  SHF.R.S32.HI R11, RZ, 0x1f, R166 ;  /* 0x0000001fff0b7819 */ /* 0x000fe200000114a6 */
[----:B------:R-:W-:Y:S01]  /*22d0*/  IMAD.SHL.U32 R8, R4, 0x2, RZ ;  /* 0x0000000204087824 */ /* 0x000fe200078e00ff */
[----:B------:R-:W-:Y:S01]  /*22e0*/  SEL R4, RZ, 0x8, P1 ;  /* 0x00000008ff047807 */ /* 0x000fe20000800000 */
[----:B---3--:R-:W-:Y:S01]  /*22f0*/  IMAD.WIDE.U32 R90, R166, R88, R16 ;  /* 0x00000058a65a7225 */ /* 0x008fe200078e0010 */
[----:B------:R-:W-:-:S02]  /*2300*/  ISETP.GE.AND P0, PT, R3, UR4, PT ;  /* 0x0000000403007c0c */ /* 0x000fc4000bf06270 */
[----:B------:R-:W-:Y:S01]  /*2310*/  ISETP.GE.AND P2, PT, R16, UR5, PT ;  /* 0x0000000510007c0c */ /* 0x000fe2000bf46270 */
[----:B------:R-:W-:Y:S01]  /*2320*/  IMAD R131, R89, 0x60, RZ ;  /* 0x0000006059837824 */ /* 0x000fe200078e02ff */
[----:B------:R-:W-:Y:S01]  /*2330*/  SEL R5, RZ, 0x4, P0 ;  /* 0x00000004ff057807 */ /* 0x000fe20000000000 */
[----:B------:R-:W-:Y:S01]  /*2340*/  IMAD.SHL.U32 R110, R88, 0x40, RZ ;  /* 0x00000040586e7824 */ /* 0x000fe200078e00ff */
[--C-:B------:R-:W-:Y:S02]  /*2350*/  SHF.R.S32.HI R161, RZ, 0x1f, R160.reuse ;  /* 0x0000001fffa17819 */ /* 0x100fe400000114a0 */
[----:B------:R-:W-:Y:S01]  /*2360*/  LOP3.LUT R4, R4, R6, R5, 0xfe, !PT ;  /* 0x0000000604047212 */ /* 0x000fe200078efe05 */
[-C--:B------:R-:W-:Y:S01]  /*2370*/  IMAD R5, R11, R94.reuse, RZ ;  /* 0x0000005e0b057224 */ /* 0x080fe200078e02ff */
[----:B------:R-:W-:Y:S01]  /*2380*/  SEL R7, RZ, 0x1, P2 ;  /* 0x00000001ff077807 */ /* 0x000fe20001000000 */
[----:B------:R-:W-:Y:S01]  /*2390*/  IMAD.WIDE.U32 R98, R166, R94, R160 ;  /* 0x0000005ea6627225 */ /* 0x000fe200078e00a0 */
[----:B------:R-:W-:-:S02]  /*23a0*/  ISETP.GE.AND P0, PT, R22, UR4, PT ;  /* 0x0000000416007c0c */ /* 0x000fc4000bf06270 */
[----:B------:R-:W-:Y:S01]  /*23b0*/  ISETP.GE.AND P1, PT, R3, UR5, PT ;  /* 0x0000000503007c0c */ /* 0x000fe2000bf26270 */
[----:B------:R-:W-:Y:S01]  /*23c0*/  IMAD R5, R166, R95, R5 ;  /* 0x0000005fa6057224 */ /* 0x000fe200078e0205 */
[----:B------:R-:W-:Y:S01]  /*23d0*/  LOP3.LUT R7, R8, 0x2, R7, 0xe2, !PT ;  /* 0x0000000208077812 */ /* 0x000fe200078ee207 */
[-C--:B------:R-:W-:Y:S01]  /*23e0*/  IMAD R11, R11, R88.reuse, RZ ;  /* 0x000000580b0b7224 */ /* 0x080fe200078e02ff */
[----:B------:R-:W-:Y:S01]  /*23f0*/  SEL R9, RZ, 0x10, P0 ;  /* 0x00000010ff097807 */ /* 0x000fe20000000000 */
[----:B------:R-:W-:Y:S01]  /*2400*/  IMAD.IADD R99, R99, 0x1, R5 ;  /* 0x0000000163637824 */ /* 0x000fe200078e0205 */
[----:B------:R-:W-:Y:S01]  /*2410*/  SEL R6, RZ, 0x4, P1 ;  /* 0x00000004ff067807 */ /* 0x000fe20000800000 */
[----:B------:R-:W-:Y:S01]  /*2420*/  IMAD.IADD R97, R5, 0x1, R97 ;  /* 0x0000000105617824 */ /* 0x000fe200078e0261 */
[----:B--2---:R-:W-:Y:S01]  /*2430*/  ISETP.GE.AND P0, PT, R16, R125, PT ;  /* 0x0000007d1000720c */ /* 0x004fe20003f06270 */
[----:B------:R-:W-:Y:S01]  /*2440*/  IMAD R13, R166, R89, R11 ;  /* 0x00000059a60d7224 */ /* 0x000fe200078e020b */
[----:B------:R-:W-:Y:S01]  /*2450*/  ISETP.GE.AND P1, PT, R0, R125, PT ;  /* 0x0000007d0000720c */ /* 0x000fe20003f26270 */
[----:B------:R-:W-:Y:S01]  /*2460*/  IMAD.WIDE.U32 R92, R166, R88, R160 ;  /* 0x00000058a65c7225 */ /* 0x000fe200078e00a0 */
[----:B------:R-:W-:-:S02]  /*2470*/  LOP3.LUT R5, R7, R6, RZ, 0xfc, !PT ;  /* 0x0000000607057212 */ /* 0x000fc400078efcff */
[----:B------:R-:W-:Y:S01]  /*2480*/  ISETP.GE.AND P3, PT, R3, R125, PT ;  /* 0x0000007d0300720c */ /* 0x000fe20003f66270 */
[----:B------:R-:W-:Y:S01]  /*2490*/  IMAD.IADD R93, R93, 0x1, R13 ;  /* 0x000000015d5d7824 */ /* 0x000fe200078e020d */
[----:B------:R-:W-:Y:S01]  /*24a0*/  SEL R7, R125, RZ, P0 ;  /* 0x000000ff7d077207 */ /* 0x000fe20000000000 */
[----:B------:R-:W-:Y:S01]  /*24b0*/  IMAD.IADD R91, R13, 0x1, R91 ;  /* 0x000000010d5b7824 */ /* 0x000fe200078e025b */
[----:B------:R-:W-:Y:S01]  /*24c0*/  SEL R11, R125, RZ, P1 ;  /* 0x000000ff7d0b7207 */ /* 0x000fe20000800000 */
[-C--:B-----5:R-:W-:Y:S01]  /*24d0*/  IMAD.WIDE.U32 R98, R141, R94.reuse, R98 ;  /* 0x0000005e8d627225 */ /* 0x0a0fe200078e0062 */
[----:B------:R-:W-:Y:S02]  /*24e0*/  LOP3.LUT R9, R4, R9, RZ, 0xfc, !PT ;  /* 0x0000000904097212 */ /* 0x000fe400078efcff */
[----:B------:R-:W-:Y:S01]  /*24f0*/  SEL R4, R125, RZ, P3 ;  /* 0x000000ff7d047207 */ /* 0x000fe20001800000 */
[----:B------:R-:W-:Y:S01]  /*2500*/  IMAD.IADD R7, R16, 0x1, R7 ;  /* 0x0000000110077824 */ /* 0x000fe200078e0207 */
[----:B------:R-:W-:Y:S01]  /*2510*/  LOP3.LUT R20, R20, 0xfffffffe, RZ, 0xc0, !PT ;  /* 0xfffffffe14147812 */ /* 0x000fe200078ec0ff */
[----:B------:R-:W-:Y:S01]  /*2520*/  IMAD.IADD R11, R0, 0x1, R11 ;  /* 0x00000001000b7824 */ /* 0x000fe200078e020b */
[----:B------:R-:W-:Y:S01]  /*2530*/  ISETP.GE.AND P2, PT, R23, UR4, PT ;  /* 0x0000000417007c0c */ /* 0x000fe2000bf46270 */
[----:B------:R-:W-:Y:S01]  /*2540*/  IMAD.IADD R12, R3, 0x1, R4 ;  /* 0x00000001030c7824 */ /* 0x000fe200078e0204 */
[----:B------:R-:W-:Y:S01]  /*2550*/  SHF.R.S32.HI R4, RZ, 0x1f, R7 ;  /* 0x0000001fff047819 */ /* 0x000fe20000011407 */
[----:B------:R-:W-:Y:S01]  /*2560*/  IMAD.WIDE.U32 R96, R141, R94, R96 ;  /* 0x0000005e8d607225 */ /* 0x000fe200078e0060 */
[----:B------:R-:W-:-:S02]  /*2570*/  SHF.R.S32.HI R6, RZ, 0x1f, R11 ;  /* 0x0000001fff067819 */ /* 0x000fc4000001140b */
[CC--:B------:R-:W-:Y:S01]  /*2580*/  LEA.HI R8, R4.reuse, R7.reuse, RZ, 0x3 ;  /* 0x0000000704087211 */ /* 0x0c0fe200078f18ff */
[CC--:B------:R-:W-:Y:S01]  /*2590*/  IMAD.WIDE.U32 R92, R141.reuse, R88.reuse, R92 ;  /* 0x000000588d5c7225 */ /* 0x0c0fe200078e005c */
[----:B------:R-:W-:Y:S02]  /*25a0*/  LEA.HI R4, R4, R7, RZ, 0x6 ;  /* 0x0000000704047211 */ /* 0x000fe400078f30ff */
[----:B------:R-:W-:Y:S01]  /*25b0*/  @P3 LOP3.LUT R20, R20, 0x1, RZ, 0xfc, !PT ;  /* 0x0000000114143812 */ /* 0x000fe200078efcff */
[----:B------:R-:W-:Y:S01]  /*25c0*/  IMAD.WIDE.U32 R90, R141, R88, R90 ;  /* 0x000000588d5a7225 */ /* 0x000fe200078e005a */
[CC--:B------:R-:W-:Y:S02]  /*25d0*/  LEA.HI R7, R6.reuse, R11.reuse, RZ, 0x6 ;  /* 0x0000000b06077211 */ /* 0x0c0fe400078f30ff */
[----:B------:R-:W-:Y:S01]  /*25e0*/  LEA.HI R11, R6, R11, RZ, 0x3 ;  /* 0x0000000b060b7211 */ /* 0x000fe200078f18ff */
[----:B------:R0:W-:Y:S01]  /*25f0*/  STL [R1+0x38], R20 ;  /* 0x0000381401007387 */ /* 0x0001e20000100800 */
[----:B------:R-:W-:Y:S01]  /*2600*/  SHF.R.S32.HI R4, RZ, 0x6, R4 ;  /* 0x00000006ff047819 */ /* 0x000fe20000011404 */
[----:B------:R-:W-:Y:S01]  /*2610*/  IMAD.SHL.U32 R125, R125, 0x2, RZ ;  /* 0x000000027d7d7824 */ /* 0x000fe200078e00ff */
[----:B------:R-:W-:-:S02]  /*2620*/  SHF.R.S32.HI R6, RZ, 0x6, R7 ;  /* 0x00000006ff067819 */ /* 0x000fc40000011407 */
[C---:B------:R-:W-:Y:S01]  /*2630*/  LOP3.LUT R13, R177.reuse, 0x38, R11, 0xf8, !PT ;  /* 0x00000038b10d7812 */ /* 0x040fe200078ef80b */
[C-C-:B------:R-:W-:Y:S01]  /*2640*/  IMAD R140, R4.reuse, 0x1800, R179.reuse ;  /* 0x00001800048c7824 */ /* 0x140fe200078e02b3 */
[----:B------:R-:W-:Y:S01]  /*2650*/  LOP3.LUT R7, R177, 0x38, R8, 0xf8, !PT ;  /* 0x00000038b1077812 */ /* 0x000fe200078ef808 */
[----:B------:R-:W-:Y:S01]  /*2660*/  IMAD R138, R4, 0x1800, R180 ;  /* 0x00001800048a7824 */ /* 0x000fe200078e02b4 */
[----:B------:R-:W-:Y:S01]  /*2670*/  LOP3.LUT R10, R168, 0x38, R8, 0xf8, !PT ;  /* 0x00000038a80a7812 */ /* 0x000fe200078ef808 */
[C---:B------:R-:W-:Y:S01]  /*2680*/  IMAD R139, R6.reuse, 0x1800, R179 ;  /* 0x00001800068b7824 */ /* 0x040fe200078e02b3 */
[----:B0-----:R-:W-:Y:S01]  /*2690*/  SHF.R.U32.HI R20, RZ, 0x3, R168 ;  /* 0x00000003ff147819 */ /* 0x001fe200000116a8 */
[----:B------:R-:W-:Y:S01]  /*26a0*/  IMAD R134, R6, 0x1800, R180 ;  /* 0x0000180006867824 */ /* 0x000fe200078e02b4 */
[----:B------:R-:W-:Y:S02]  /*26b0*/  SHF.R.S32.HI R21, RZ, 0x1f, R12 ;  /* 0x0000001fff157819 */ /* 0x000fe4000001140c */
[----:B------:R-:W-:-:S02]  /*26c0*/  LOP3.LUT R4, R13, R178, RZ, 0x3c, !PT ;  /* 0x000000b20d047212 */ /* 0x000fc400078e3cff */
[----:B------:R-:W-:Y:S02]  /*26d0*/  LOP3.LUT R7, R7, R178, RZ, 0x3c, !PT ;  /* 0x000000b207077212 */ /* 0x000fe400078e3cff */
[----:B------:R-:W-:Y:S01]  /*26e0*/  LOP3.LUT R15, R10, R20, RZ, 0x3c, !PT ;  /* 0x000000140a0f7212 */ /* 0x000fe200078e3cff */
[----:B------:R-:W-:Y:S01]  /*26f0*/  IMAD.IADD R139, R139, 0x1, R4 ;  /* 0x000000018b8b7824 */ /* 0x000fe200078e0204 */
[CC--:B------:R-:W-:Y:S01]  /*2700*/  LEA.HI R14, R21.reuse, R12.reuse, RZ, 0x3 ;  /* 0x0000000c150e7211 */ /* 0x0c0fe200078f18ff */
[----:B------:R-:W-:Y:S01]  /*2710*/  IMAD.IADD R140, R140, 0x1, R7 ;  /* 0x000000018c8c7824 */ /* 0x000fe200078e0207 */
[----:B------:R-:W-:Y:S02]  /*2720*/  LEA.HI R12, R21, R12, RZ, 0x6 ;  /* 0x0000000c150c7211 */ /* 0x000fe400078f30ff */
[----:B------:R-:W-:Y:S02]  /*2730*/  IADD3 R138, R138, R15, RZ ;  /* 0x0000000f8a8a7210 */ /* 0x000fe40007ffe0ff */
[----:B------:R-:W-:-:S02]  /*2740*/  SHF.R.S32.HI R15, RZ, 0x1f, R141 ;  /* 0x0000001fff0f7819 */ /* 0x000fc4000001148d */
[----:B------:R-:W-:Y:S02]  /*2750*/  LOP3.LUT R4, R168, 0x38, R11, 0xf8, !PT ;  /* 0x00000038a8047812 */ /* 0x000fe400078ef80b */
[----:B------:R-:W-:Y:S02]  /*2760*/  SHF.R.S32.HI R12, RZ, 0x6, R12 ;  /* 0x00000006ff0c7819 */ /* 0x000fe4000001140c */
[--C-:B------:R-:W-:Y:S02]  /*2770*/  LOP3.LUT R7, R177, 0x38, R14.reuse, 0xf8, !PT ;  /* 0x00000038b1077812 */ /* 0x100fe400078ef80e */
[----:B------:R-:W-:Y:S01]  /*2780*/  LOP3.LUT R13, R4, R20, RZ, 0x3c, !PT ;  /* 0x00000014040d7212 */ /* 0x000fe200078e3cff */
[----:B------:R-:W-:Y:S01]  /*2790*/  IMAD R4, R15, R94, RZ ;  /* 0x0000005e0f047224 */ /* 0x000fe200078e02ff */
[----:B------:R-:W-:Y:S01]  /*27a0*/  LOP3.LUT R10, R168, 0x38, R14, 0xf8, !PT ;  /* 0x00000038a80a7812 */ /* 0x000fe200078ef80e */
[----:B------:R-:W-:Y:S01]  /*27b0*/  IMAD R136, R12, 0x1800, R179 ;  /* 0x000018000c887824 */ /* 0x000fe200078e02b3 */
[----:B------:R-:W-:Y:S01]  /*27c0*/  LOP3.LUT R7, R7, R178, RZ, 0x3c, !PT ;  /* 0x000000b207077212 */ /* 0x000fe200078e3cff */
[----:B------:R-:W-:Y:S01]  /*27d0*/  IMAD R27, R141, R95, R4 ;  /* 0x0000005f8d1b7224 */ /* 0x000fe200078e0204 */
[----:B------:R-:W-:Y:S01]  /*27e0*/  LOP3.LUT R10, R10, R20, RZ, 0x3c, !PT ;  /* 0x000000140a0a7212 */ /* 0x000fe200078e3cff */
[----:B------:R-:W-:Y:S01]  /*27f0*/  IMAD R133, R12, 0x1800, R180 ;  /* 0x000018000c857824 */ /* 0x000fe200078e02b4 */
[----:B------:R-:W-:Y:S01]  /*2800*/  ISETP.GE.AND P3, PT, R19, UR5, PT ;  /* 0x0000000513007c0c */ /* 0x000fe2000bf66270 */
[----:B------:R-:W-:Y:S01]  /*2810*/  IMAD.IADD R136, R136, 0x1, R7 ;  /* 0x0000000188887824 */ /* 0x000fe200078e0207 */
[----:B------:R-:W-:Y:S01]  /*2820*/  LOP3.LUT R7, R177, 0x18, R16, 0xf8, !PT ;  /* 0x00000018b1077812 */ /* 0x000fe200078ef810 */
[----:B------:R-:W-:Y:S01]  /*2830*/  IMAD R4, R15, R88, RZ ;  /* 0x000000580f047224 */ /* 0x000fe200078e02ff */
[----:B------:R-:W-:Y:S01]  /*2840*/  SEL R6, RZ, 0x8, P3 ;  /* 0x00000008ff067807 */ /* 0x000fe20001800000 */
[----:B------:R-:W-:Y:S01]  /*2850*/  IMAD.IADD R133, R133, 0x1, R10 ;  /* 0x0000000185857824 */ /* 0x000fe200078e020a */
[----:B------:R-:W-:Y:S01]  /*2860*/  LOP3.LUT P4, RZ, R219, 0x4, RZ, 0xc0, !PT ;  /* 0x00000004dbff7812 */ /* 0x000fe2000788c0ff */
[----:B------:R-:W-:Y:S01]  /*2870*/  IMAD R103, R141, R89, R4 ;  /* 0x000000598d677224 */ /* 0x000fe200078e0204 */
[----:B------:R-:W-:Y:S01]  /*2880*/  LOP3.LUT R4, R7, R178, RZ, 0x3c, !PT ;  /* 0x000000b207047212 */ /* 0x000fe200078e3cff */
[----:B------:R-:W-:Y:S01]  /*2890*/  IMAD.IADD R134, R134, 0x1, R13 ;  /* 0x0000000186867824 */ /* 0x000fe200078e020d */
[----:B------:R-:W-:Y:S01]  /*28a0*/  SEL R10, RZ, 0x20, P2 ;  /* 0x00000020ff0a7807 */ /* 0x000fe20001000000 */
[----:B------:R-:W-:Y:S01]  /*28b0*/  IMAD R13, R95, 0x60, RZ ;  /* 0x000000605f0d7824 */ /* 0x000fe200078e02ff */
[----:B------:R-:W-:Y:S01]  /*28c0*/  LOP3.LUT R21, R5, R6, RZ, 0xfc, !PT ;  /* 0x0000000605157212 */ /* 0x000fe200078efcff */
[----:B------:R-:W-:Y:S01]  /*28d0*/  IMAD.IADD R4, R179, 0x1, R4 ;  /* 0x00000001b3047824 */ /* 0x000fe200078e0204 */
[C---:B------:R-:W-:Y:S01]  /*28e0*/  SHF.L.U64.HI R107, R94.reuse, 0x6, R95 ;  /* 0x000000065e6b7819 */ /* 0x040fe2000001025f */
[----:B------:R-:W-:Y:S01]  /*28f0*/  IMAD.WIDE.U32 R94, R94, 0x60, RZ ;  /* 0x000000605e5e7825 */ /* 0x000fe200078e00ff */
[----:B------:R-:W-:-:S02]  /*2900*/  SHF.L.U64.HI R109, R88, 0x6, R89 ;  /* 0x00000006586d7819 */ /* 0x000fc40000010259 */
[----:B------:R-:W-:Y:S01]  /*2910*/  SEL R127, R127, 0xffffffe0, !P4 ;  /* 0xffffffe07f7f7807 */ /* 0x000fe20006000000 */
[----:B------:R-:W-:Y:S01]  /*2920*/  IMAD.WIDE.U32 R88, R88, 0x60, RZ ;  /* 0x0000006058587825 */ /* 0x000fe200078e00ff */
[----:B------:R-:W-:Y:S02]  /*2930*/  SHF.R.S32.HI R121, RZ, 0x3, R8 ;  /* 0x00000003ff797819 */ /* 0x000fe40000011408 */
[----:B------:R-:W-:Y:S01]  /*2940*/  LOP3.LUT R6, R8, 0xfffffff8, RZ, 0xc0, !PT ;  /* 0xfffffff808067812 */ /* 0x000fe200078ec0ff */
[----:B------:R-:W-:Y:S01]  /*2950*/  IMAD.IADD R106, R99, 0x1, R27 ;  /* 0x00000001636a7824 */ /* 0x000fe200078e021b */
[----:B------:R-:W-:Y:S01]  /*2960*/  LOP3.LUT R87, R9, R10, RZ, 0xfc, !PT ;  /* 0x0000000a09577212 */ /* 0x000fe200078efcff */
[----:B------:R-:W-:Y:S01]  /*2970*/  IMAD.IADD R104, R27, 0x1, R97 ;  /* 0x000000011b687824 */ /* 0x000fe200078e0261 */
[----:B------:R-:W-:Y:S01]  /*2980*/  LOP3.LUT R7, R11, 0xfffffff8, RZ, 0xc0, !PT ;  /* 0xfffffff80b077812 */ /* 0x000fe200078ec0ff */
        /* <DEDUP_REMOVED lines=9> */
[----:B------:R-:W-:-:S02]  /*2a20*/  LOP3.LUT R27, R87, 0x4, RZ, 0xc0, !PT ;  /* 0x00000004571b7812 */ /* 0x000fc400078ec0ff */
[C---:B------:R-:W-:Y:S02]  /*2a30*/  LOP3.LUT R101, R87.reuse, 0x8, RZ, 0xc0, !PT ;  /* 0x0000000857657812 */ /* 0x040fe400078ec0ff */
[----:B------:R-:W-:Y:S02]  /*2a40*/  LOP3.LUT R100, R87, 0x10, RZ, 0xc0, !PT ;  /* 0x0000001057647812 */ /* 0x000fe400078ec0ff */
[----:B-1----:R-:W-:Y:S02]  /*2a50*/  LEA.HI R218, R218, 0x8, RZ, 0x19 ;  /* 0x00000008dada7811 */ /* 0x002fe400078fc8ff */
[----:B------:R-:W-:Y:S02]  /*2a60*/  LOP3.LUT R5, R5, 0x1, RZ, 0xc0, !PT ;  /* 0x0000000105057812 */ /* 0x000fe400078ec0ff */
[----:B------:R-:W-:Y:S02]  /*2a70*/  SHF.R.S32.HI R120, RZ, 0x3, R11 ;  /* 0x00000003ff787819 */ /* 0x000fe4000001140b */
[----:B------:R-:W-:-:S02]  /*2a80*/  SHF.R.S32.HI R119, RZ, 0x3, R14 ;  /* 0x00000003ff777819 */ /* 0x000fc4000001140e */
[----:B------:R-:W-:Y:S02]  /*2a90*/  LOP3.LUT R9, R9, 0x1, RZ, 0xc0, !PT ;  /* 0x0000000109097812 */ /* 0x000fe400078ec0ff */
[----:B------:R-:W-:Y:S02]  /*2aa0*/  LOP3.LUT R21, R21, 0x8, RZ, 0xc0, !PT ;  /* 0x0000000815157812 */ /* 0x000fe400078ec0ff */
[----:B------:R-:W-:Y:S02]  /*2ab0*/  SHF.R.S32.HI R113, RZ, 0x1f, R6 ;  /* 0x0000001fff717819 */ /* 0x000fe40000011406 */
[----:B------:R-:W-:Y:S02]  /*2ac0*/  SHF.R.S32.HI R112, RZ, 0x1f, R7 ;  /* 0x0000001fff707819 */ /* 0x000fe40000011407 */
[----:B------:R-:W-:Y:S02]  /*2ad0*/  SHF.R.S32.HI R111, RZ, 0x1f, R8 ;  /* 0x0000001fff6f7819 */ /* 0x000fe40000011408 */
[----:B------:R-:W-:-:S02]  /*2ae0*/  LOP3.LUT R87, R87, 0x20, RZ, 0xc0, !PT ;  /* 0x0000002057577812 */ /* 0x000fc400078ec0ff */
[----:B------:R-:W-:-:S07]  /*2af0*/  SHF.R.S32.HI R128, RZ, 0x1f, R102 ;  /* 0x0000001fff807819 */ /* 0x000fce0000011466 */
.L_x_562:
[----:B---3--:R-:W2:Y:S01]  /*2b00*/  LDL.LU R31, [R1+0x38] ;  /* 0x00003800011f7983 */ /* 0x008ea20000300800 */
[----:B------:R-:W0:Y:S01]  /*2b10*/  LDC R81, c[0x0][0x430] ;  /* 0x00010c00ff517b82 */ /* 0x000e220000000800 */
[----:B------:R-:W-:Y:S01]  /*2b20*/  IADD3 R24, R24, -0x1, RZ ;  /* 0xffffffff18187810 */ /* 0x000fe20007ffe0ff */
[----:B------:R-:W-:-:S04]  /*2b30*/  IMAD.MOV.U32 R80, RZ, RZ, RZ ;  /* 0x000000ffff507224 */ /* 0x000fc800078e00ff */
[----:B------:R-:W-:Y:S02]  /*2b40*/  IMAD R12, R24, 0x60, R114 ;  /* 0x00000060180c7824 */ /* 0x000fe400078e0272 */
[----:B------:R-:W1:Y:S02]  /*2b50*/  LDC R124, c[0x0][0x3f4] ;  /* 0x0000fd00ff7c7b82 */ /* 0x000e640000000800 */
[----:B------:R-:W-:Y:S01]  /*2b60*/  IMAD.IADD R32, R129, 0x1, R12 ;  /* 0x0000000181207824 */ /* 0x000fe200078e020c */
[----:B------:R-:W-:-:S03]  /*2b70*/  ISETP.GE.AND P2, PT, R12, R25, PT ;  /* 0x000000190c00720c */ /* 0x000fc60003f46270 */
[----:B------:R-:W-:Y:S01]  /*2b80*/  IMAD.MOV.U32 R28, RZ, RZ, R32 ;  /* 0x000000ffff1c7224 */ /* 0x000fe200078e0020 */
[----:B------:R-:W-:Y:S02]  /*2b90*/  ISETP.GT.OR P2, PT, R114, 0x5f, P2 ;  /* 0x0000005f7200780c */ /* 0x000fe40001744670 */
[----:B0-----:R-:W-:-:S11]  /*2ba0*/  ISETP.NE.AND P3, PT, R81, 0x1, PT ;  /* 0x000000015100780c */ /* 0x001fd60003f65270 */
[----:B------:R-:W0:Y:S08]  /*2bb0*/  @!P2 LDC.64 R14, c[0x0][0x428] ;  /* 0x00010a00ff0eab82 */ /* 0x000e300000000a00 */
[----:B------:R-:W3:Y:S08]  /*2bc0*/  @!P2 LDC.64 R12, c[0x0][0x418] ;  /* 0x00010600ff0cab82 */ /* 0x000ef00000000a00 */
[----:B------:R-:W4:Y:S08]  /*2bd0*/  @P3 LDC R11, c[0x0][0x434] ;  /* 0x00010d00ff0b3b82 */ /* 0x000f300000000800 */
[----:B------:R-:W1:Y:S01]  /*2be0*/  @P3 LDC R30, c[0x0][0x438] ;  /* 0x00010e00ff1e3b82 */ /* 0x000e620000000800 */
[----:B----4-:R-:W-:-:S05]  /*2bf0*/  @P3 IMAD.HI.U32 R11, R32, R11, RZ ;  /* 0x0000000b200b3227 */ /* 0x010fca00078e00ff */
[----:B-1----:R-:W-:Y:S01]  /*2c00*/  @P3 SHF.R.U32.HI R28, RZ, R30, R11 ;  /* 0x0000001eff1c3219 */ /* 0x002fe2000001160b */
[----:B0-----:R-:W-:-:S03]  /*2c10*/  @!P2 IMAD R11, R128, R14, RZ ;  /* 0x0000000e800ba224 */ /* 0x001fc600078e02ff */
[--C-:B------:R-:W-:Y:S01]  /*2c20*/  @!P2 SHF.R.S32.HI R29, RZ, 0x1f, R28.reuse ;  /* 0x0000001fff1da819 */ /* 0x100fe2000001141c */
[C---:B------:R-:W-:Y:S02]  /*2c30*/  @!P2 IMAD R11, R102.reuse, R15, R11 ;  /* 0x0000000f660ba224 */ /* 0x040fe400078e020b */
[----:B------:R-:W-:-:S04]  /*2c40*/  @!P2 IMAD.WIDE.U32 R14, R102, R14, R28 ;  /* 0x0000000e660ea225 */ /* 0x000fc800078e001c */
[----:B------:R-:W-:Y:S01]  /*2c50*/  @!P2 IMAD.IADD R11, R15, 0x1, R11 ;  /* 0x000000010f0ba824 */ /* 0x000fe200078e020b */
[----:B---3--:R-:W-:-:S04]  /*2c60*/  @!P2 LEA R12, P3, R14, R12, 0x2 ;  /* 0x0000000c0e0ca211 */ /* 0x008fc800078610ff */
[----:B------:R-:W-:Y:S02]  /*2c70*/  @!P2 LEA.HI.X R13, R14, R13, R11, 0x2, P3 ;  /* 0x0000000d0e0da211 */ /* 0x000fe400018f140b */
[----:B------:R-:W-:-:S03]  /*2c80*/  ISETP.GT.AND P3, PT, R24, R126, PT ;  /* 0x0000007e1800720c */ /* 0x000fc60003f64270 */
[----:B------:R0:W5:Y:S01]  /*2c90*/  @!P2 LDG.E R80, desc[UR56][R12.64] ;  /* 0x000000380c50a981 */ /* 0x000162000c1e1900 */
[----:B------:R-:W-:Y:S01]  /*2ca0*/  ISETP.GE.AND P2, PT, R124, 0x1, PT ;  /* 0x000000017c00780c */ /* 0x000fe20003f46270 */
[----:B------:R-:W-:Y:S01]  /*2cb0*/  IMAD.MOV R14, RZ, RZ, -R28 ;  /* 0x000000ffff0e7224 */ /* 0x000fe200078e0a1c */
[----:B------:R-:W-:Y:S05]  /*2cc0*/  YIELD ;  /* 0x0000000000007946 */ /* 0x000fea0003800000 */
[----:B------:R-:W-:Y:S01]  /*2cd0*/  IMAD R81, R81, R14, R32 ;  /* 0x0000000e51517224 */ /* 0x000fe200078e0220 */
[----:B------:R-:W-:Y:S01]  /*2ce0*/  BSSY B0, `(.L_x_457) ;  /* 0x0000808000007945 */ /* 0x000fe20003800000 */
[----:B------:R-:W-:-:S02]  /*2cf0*/  IMAD R14, R18, 0x4800, R4 ;  /* 0x00004800120e7824 */ /* 0x000fc400078e0204 */
[----:B------:R-:W-:Y:S02]  /*2d00*/  IMAD R28, R18, 0x4800, R132 ;  /* 0x00004800121c7824 */ /* 0x000fe400078e0284 */
[--C-:B------:R-:W-:Y:S02]  /*2d10*/  IMAD R29, R14, 0x2, R123.reuse ;  /* 0x000000020e1d7824 */ /* 0x100fe400078e027b */
[----:B------:R-:W-:Y:S01]  /*2d20*/  IMAD R28, R28, 0x2, R123 ;  /* 0x000000021c1c7824 */ /* 0x000fe200078e027b */
[----:B--2---:R-:W-:-:S04]  /*2d30*/  LOP3.LUT R31, R31, 0xfffffffd, RZ, 0xc0, !PT ;  /* 0xfffffffd1f1f7812 */ /* 0x004fc800078ec0ff */
[----:B------:R-:W-:-:S05]  /*2d40*/  @P3 LOP3.LUT R31, R31, 0x2, RZ, 0xfc, !PT ;  /* 0x000000021f1f3812 */ /* 0x000fca00078efcff */
[----:B------:R0:W-:Y:S01]  /*2d50*/  STL [R1+0x38], R31 ;  /* 0x0000381f01007387 */ /* 0x0001e20000100800 */
[----:B------:R-:W-:Y:S05]  /*2d60*/  @!P2 BRA `(.L_x_458) ;  /* 0x000000780030a947 */ /* 0x000fea0003800000 */
[----:B------:R-:W-:Y:S01]  /*2d70*/  SHF.R.S32.HI R82, RZ, 0x1f, R81 ;  /* 0x0000001fff527819 */ /* 0x000fe20000011451 */
[----:B------:R-:W-:Y:S01]  /*2d80*/  ULDC.64 UR4, c[0x0][0x300] ;  /* 0x0000c00000047ab9 */ /* 0x000fe20000000a00 */
[----:B-----5:R-:W-:Y:S01]  /*2d90*/  SHF.R.S32.HI R83, RZ, 0x1f, R80 ;  /* 0x0000001fff537819 */ /* 0x020fe20000011450 */
[C---:B0-----:R-:W-:Y:S01]  /*2da0*/  IMAD.WIDE.U32 R12, R81.reuse, UR4, RZ ;  /* 0x00000004510c7c25 */ /* 0x041fe2000f8e00ff */
[----:B------:R-:W-:Y:S02]  /*2db0*/  ULDC.U8 UR6, c[0x0][0x410] ;  /* 0x0001040000067ab9 */ /* 0x000fe40000000000 */
[----:B------:R-:W-:Y:S01]  /*2dc0*/  ISETP.NE.AND P2, PT, RZ, UR6, PT ;  /* 0x00000006ff007c0c */ /* 0x000fe2000bf45270 */
[----:B------:R-:W-:Y:S02]  /*2dd0*/  IMAD R14, R82, UR4, RZ ;  /* 0x00000004520e7c24 */ /* 0x000fe4000f8e02ff */
[----:B------:R-:W-:Y:S02]  /*2de0*/  IMAD R84, R24, -0x60, R25 ;  /* 0xffffffa018547824 */ /* 0x000fe400078e0219 */
[----:B------:R-:W-:Y:S01]  /*2df0*/  IMAD R11, R81, UR5, R14 ;  /* 0x00000005510b7c24 */ /* 0x000fe2000f8e020e */
[----:B------:R-:W-:Y:S01]  /*2e00*/  ULDC.64 UR4, c[0x0][0x310] ;  /* 0x0000c40000047ab9 */ /* 0x000fe20000000a00 */
[----:B------:R-:W-:Y:S01]  /*2e10*/  IMAD R14, R130, R24, RZ ;  /* 0x00000018820e7224 */ /* 0x000fe200078e02ff */
[----:B------:R-:W-:Y:S01]  /*2e20*/  VIMNMX R84, R84, 0x60, PT ;  /* 0x0000006054547848 */ /* 0x000fe20003fe0100 */
[----:B------:R-:W-:-:S02]  /*2e30*/  IMAD R15, R83, UR4, RZ ;  /* 0x00000004530f7c24 */ /* 0x000fc4000f8e02ff */
[----:B------:R-:W-:Y:S01]  /*2e40*/  IMAD.IADD R13, R13, 0x1, R11 ;  /* 0x000000010d0d7824 */ /* 0x000fe200078e020b */
[----:B------:R-:W-:Y:S01]  /*2e50*/  SHF.R.S32.HI R11, RZ, 0x1f, R24 ;  /* 0x0000001fff0b7819 */ /* 0x000fe20000011418 */
[C---:B------:R-:W-:Y:S02]  /*2e60*/  IMAD R15, R80.reuse, UR5, R15 ;  /* 0x00000005500f7c24 */ /* 0x040fe4000f8e020f */
[----:B------:R-:W-:Y:S01]  /*2e70*/  IMAD.WIDE.U32 R12, R80, UR4, R12 ;  /* 0x00000004500c7c25 */ /* 0x000fe2000f8e000c */
[----:B------:R-:W-:-:S03]  /*2e80*/  ULDC.64 UR4, c[0x0][0x308] ;  /* 0x0000c20000047ab9 */ /* 0x000fc60000000a00 */
[----:B------:R-:W-:Y:S02]  /*2e90*/  IMAD.IADD R13, R13, 0x1, R15 ;  /* 0x000000010d0d7824 */ /* 0x000fe400078e020f */
[----:B------:R-:W-:Y:S02]  /*2ea0*/  IMAD R15, R131, R24, RZ ;  /* 0x00000018830f7224 */ /* 0x000fe400078e02ff */
[----:B------:R-:W-:-:S04]  /*2eb0*/  IMAD.WIDE.U32 R30, R162, UR4, R12 ;  /* 0x00000004a21e7c25 */ /* 0x000fc8000f8e000c */
[----:B------:R-:W-:Y:S01]  /*2ec0*/  IMAD R115, R162, UR5, R31 ;  /* 0x00000005a2737c24 */ /* 0x000fe2000f8e021f */
[----:B------:R-:W-:Y:S01]  /*2ed0*/  ULDC.64 UR4, c[0x0][0x2e8] ;  /* 0x0000ba0000047ab9 */ /* 0x000fe20000000a00 */
[C---:B------:R-:W-:Y:S01]  /*2ee0*/  IMAD R33, R11.reuse, R94, R14 ;  /* 0x0000005e0b217224 */ /* 0x040fe200078e020e */
[----:B------:R-:W-:Y:S01]  /*2ef0*/  LEA R118, P3, R30, UR4, 0x1 ;  /* 0x000000041e767c11 */ /* 0x000fe2000f8608ff */
[----:B------:R-:W-:Y:S02]  /*2f00*/  IMAD R35, R11, R88, R15 ;  /* 0x000000580b237224 */ /* 0x000fe400078e020f */
[----:B------:R-:W-:Y:S01]  /*2f10*/  IMAD.WIDE.U32 R14, R94, R24, RZ ;  /* 0x000000185e0e7225 */ /* 0x000fe200078e00ff */
[----:B------:R-:W-:-:S03]  /*2f20*/  LEA.HI.X R115, R30, UR5, R115, 0x1, P3 ;  /* 0x000000051e737c11 */ /* 0x000fc600098f0c73 */
[----:B------:R-:W-:-:S04]  /*2f30*/  IMAD.WIDE.U32 R12, R88, R24, RZ ;  /* 0x00000018580c7225 */ /* 0x000fc800078e00ff */
[----:B------:R-:W-:Y:S02]  /*2f40*/  IMAD.IADD R11, R15, 0x1, R33 ;  /* 0x000000010f0b7824 */ /* 0x000fe400078e0221 */
[----:B------:R-:W-:Y:S01]  /*2f50*/  IMAD.IADD R78, R13, 0x1, R35 ;  /* 0x000000010d4e7824 */ /* 0x000fe200078e0223 */
[----:B------:R-:W-:Y:S06]  /*2f60*/  @!P2 BRA `(.L_x_459) ;  /* 0x00000038006ca947 */ /* 0x000fec0003800000 */
[----:B------:R-:W-:Y:S01]  /*2f70*/  ISETP.GE.AND P3, PT, R166, R84, PT ;  /* 0x00000054a600720c */ /* 0x000fe20003f66270 */
[----:B------:R-:W-:Y:S01]  /*2f80*/  BSSY B1, `(.L_x_460) ;  /* 0x0000037000017945 */ /* 0x000fe20003800000 */
        /* <DEDUP_REMOVED lines=12> */
[----:B------:R-:W-:Y:S01]  /*3050*/  CS2R R76, SRZ ;  /* 0x00000000004c7805 */ /* 0x000fe2000001ff00 */
[----:B------:R-:W-:Y:S06]  /*3060*/  @P3 BRA `(.L_x_461) ;  /* 0x0000000000a03947 */ /* 0x000fec0003800000 */
[----:B------:R-:W-:Y:S01]  /*3070*/  IADD3 R33, P2, R98, R14, RZ ;  /* 0x0000000e62217210 */ /* 0x000fe20007f5e0ff */
[----:B------:R-:W-:Y:S01]  /*3080*/  ULDC.64 UR4, c[0x0][0x3e8] ;  /* 0x0000fa0000047ab9 */ /* 0x000fe20000000a00 */
[----:B------:R-:W-:Y:S02]  /*3090*/  CS2R R74, SRZ ;  /* 0x00000000004a7805 */ /* 0x000fe4000001ff00 */
[----:B------:R-:W-:Y:S01]  /*30a0*/  CS2R R76, SRZ ;  /* 0x00000000004c7805 */ /* 0x000fe2000001ff00 */
[----:B------:R-:W-:Y:S01]  /*30b0*/  IMAD.X R34, R11, 0x1, R106, P2 ;  /* 0x000000010b227824 */ /* 0x000fe200010e066a */
[----:B------:R-:W-:-:S04]  /*30c0*/  LEA R32, P2, R33, UR4, 0x1 ;  /* 0x0000000421207c11 */ /* 0x000fc8000f8408ff */
[----:B------:R-:W-:Y:S01]  /*30d0*/  LEA.HI.X R33, R33, UR5, R34, 0x1, P2 ;  /* 0x0000000521217c11 */ /* 0x000fe200090f0c22 */
[----:B------:R-:W-:Y:S01]  /*30e0*/  ULDC.64 UR4, c[0x0][0x400] ;  /* 0x0001000000047ab9 */ /* 0x000fe20000000a00 */
[----:B------:R-:W-:-:S05]  /*30f0*/  IADD3 R35, P2, R92, R12, RZ ;  /* 0x0000000c5c237210 */ /* 0x000fca0007f5e0ff */
[----:B------:R-:W-:Y:S01]  /*3100*/  IMAD.X R36, R78, 0x1, R105, P2 ;  /* 0x000000014e247824 */ /* 0x000fe200010e0669 */
[----:B------:R-:W-:-:S04]  /*3110*/  LEA R34, P2, R35, UR4, 0x1 ;  /* 0x0000000423227c11 */ /* 0x000fc8000f8408ff */
[----:B------:R-:W-:Y:S02]  /*3120*/  LEA.HI.X R35, R35, UR5, R36, 0x1, P2 ;  /* 0x0000000523237c11 */ /* 0x000fe400090f0c24 */
[----:B------:R-:W-:Y:S02]  /*3130*/  ISETP.GE.AND P2, PT, R160, R124, PT ;  /* 0x0000007ca000720c */ /* 0x000fe40003f46270 */
[----:B------:R-:W-:Y:S02]  /*3140*/  CS2R R70, SRZ ;  /* 0x0000000000467805 */ /* 0x000fe4000001ff00 */
[----:B------:R-:W-:-:S09]  /*3150*/  CS2R R72, SRZ ;  /* 0x0000000000487805 */ /* 0x000fd2000001ff00 */
[----:B------:R0:W5:Y:S04]  /*3160*/  @!P2 LDG.E.64 R74, desc[UR56][R32.64] ;  /* 0x00000038204aa981 */ /* 0x000168000c1e1b00 */
[----:B------:R0:W5:Y:S01]  /*3170*/  @!P2 LDG.E.64 R76, desc[UR56][R34.64] ;  /* 0x00000038224ca981 */ /* 0x000162000c1e1b00 */
        /* <DEDUP_REMOVED lines=20> */
[----:B------:R-:W-:-:S13]  /*32c0*/  ISETP.GE.AND P2, PT, R173, R124, PT ;  /* 0x0000007cad00720c */ /* 0x000fda0003f46270 */
[----:B------:R0:W5:Y:S04]  /*32d0*/  @!P2 LDG.E.64 R54, desc[UR56][R32.64+0xa0] ;  /* 0x0000a0382036a981 */ /* 0x000168000c1e1b00 */
[----:B------:R0:W5:Y:S02]  /*32e0*/  @!P2 LDG.E.64 R56, desc[UR56][R34.64+0xa0] ;  /* 0x0000a0382238a981 */ /* 0x000164000c1e1b00 */
.L_x_461:
[----:B------:R-:W-:Y:S05]  /*32f0*/  BSYNC B1 ;  /* 0x0000000000017941 */ /* 0x000fea0003800000 */
.L_x_460:
[----:B0-----:R-:W-:Y:S01]  /*3300*/  VIADD R32, R166, 0x40 ;  /* 0x00000040a6207836 */ /* 0x001fe20000000000 */
[----:B------:R-:W-:Y:S01]  /*3310*/  BSSY B1, `(.L_x_462) ;  /* 0x0000036000017945 */ /* 0x000fe20003800000 */
[----:B------:R-:W-:Y:S02]  /*3320*/  CS2R R34, SRZ ;  /* 0x0000000000227805 */ /* 0x000fe4000001ff00 */
[----:B------:R-:W-:Y:S02]  /*3330*/  CS2R R38, SRZ ;  /* 0x0000000000267805 */ /* 0x000fe4000001ff00 */
[----:B------:R-:W-:Y:S02]  /*3340*/  CS2R R42, SRZ ;  /* 0x00000000002a7805 */ /* 0x000fe4000001ff00 */
[----:B------:R-:W-:Y:S02]  /*3350*/  ISETP.GE.AND P4, PT, R32, R84, PT ;  /* 0x000000542000720c */ /* 0x000fe40003f86270 */
[----:B------:R-:W-:-:S02]  /*3360*/  CS2R R46, SRZ ;  /* 0x00000000002e7805 */ /* 0x000fc4000001ff00 */
[----:B------:R-:W-:Y:S02]  /*3370*/  CS2R R50, SRZ ;  /* 0x0000000000327805 */ /* 0x000fe4000001ff00 */
[----:B------:R-:W-:Y:S02]  /*3380*/  CS2R R32, SRZ ;  /* 0x0000000000207805 */ /* 0x000fe4000001ff00 */
[----:B------:R-:W-:Y:S02]  /*3390*/  CS2R R36, SRZ ;  /* 0x0000000000247805 */ /* 0x000fe4000001ff00 */
[----:B------:R-:W-:Y:S02]  /*33a0*/  CS2R R40, SRZ ;  /* 0x0000000000287805 */ /* 0x000fe4000001ff00 */
[----:B------:R-:W-:Y:S02]  /*33b0*/  CS2R R44, SRZ ;  /* 0x00000000002c7805 */ /* 0x000fe4000001ff00 */
[----:B------:R-:W-:-:S02]  /*33c0*/  CS2R R48, SRZ ;  /* 0x0000000000307805 */ /* 0x000fc4000001ff00 */
[----:B------:R-:W-:Y:S01]  /*33d0*/  CS2R R52, SRZ ;  /* 0x0000000000347805 */ /* 0x000fe2000001ff00 */
[----:B------:R-:W-:Y:S06]  /*33e0*/  @P4 BRA `(.L_x_463) ;  /* 0x0000000000a04947 */ /* 0x000fec0003800000 */
[----:B------:R-:W-:Y:S01]  /*33f0*/  IADD3 R15, P2, P5, R98, R14, R108 ;  /* 0x0000000e620f7210 */ /* 0x000fe20007d5e06c */
[----:B------:R-:W-:Y:S01]  /*3400*/  ULDC.64 UR4, c[0x0][0x3e8] ;  /* 0x0000fa0000047ab9 */ /* 0x000fe20000000a00 */
[----:B------:R-:W-:Y:S02]  /*3410*/  CS2R R50, SRZ ;  /* 0x0000000000327805 */ /* 0x000fe4000001ff00 */
[----:B------:R-:W-:Y:S02]  /*3420*/  CS2R R52, SRZ ;  /* 0x0000000000347805 */ /* 0x000fe4000001ff00 */
[----:B------:R-:W-:Y:S02]  /*3430*/  IADD3.X R30, R106, R11, R107, P2, P5 ;  /* 0x0000000b6a1e7210 */ /* 0x000fe400017ea46b */
[----:B------:R-:W-:-:S04]  /*3440*/  IADD3 R13, P2, P5, R92, R12, R110 ;  /* 0x0000000c5c0d7210 */ /* 0x000fc80007d5e06e */
[----:B------:R-:W-:Y:S02]  /*3450*/  IADD3.X R78, R105, R78, R109, P2, P5 ;  /* 0x0000004e694e7210 */ /* 0x000fe400017ea46d */
[----:B------:R-:W-:-:S04]  /*3460*/  LEA R14, P2, R15, UR4, 0x1 ;  /* 0x000000040f0e7c11 */ /* 0x000fc8000f8408ff */
[----:B------:R-:W-:Y:S01]  /*3470*/  LEA.HI.X R15, R15, UR5, R30, 0x1, P2 ;  /* 0x000000050f0f7c11 */ /* 0x000fe200090f0c1e */
[----:B------:R-:W-:Y:S02]  /*3480*/  ULDC.64 UR4, c[0x0][0x400] ;  /* 0x0001000000047ab9 */ /* 0x000fe40000000a00 */
        /* <DEDUP_REMOVED lines=30> */
.L_x_463:
[----:B------:R-:W-:Y:S05]  /*3670*/  BSYNC B1 ;  /* 0x0000000000017941 */ /* 0x000fea0003800000 */
.L_x_462:
[----:B0----5:R-:W-:Y:S01]  /*3680*/  IMAD.MOV.U32 R12, RZ, RZ, R54 ;  /* 0x000000ffff0c7224 */ /* 0x021fe200078e0036 */
[----:B------:R-:W-:Y:S01]  /*3690*/  MOV R13, R59 ;  /* 0x0000003b000d7202 */ /* 0x000fe20000000f00 */
[----:B------:R-:W-:Y:S01]  /*36a0*/  IMAD.MOV.U32 R11, RZ, RZ, R55 ;  /* 0x000000ffff0b7224 */ /* 0x000fe200078e0037 */
[----:B------:R-:W-:Y:S01]  /*36b0*/  UISETP.NE.AND UP0, UPT, UR58, 0x3, UPT ;  /* 0x000000033a00788c */ /* 0x000fe2000bf05270 */
[----:B------:R-:W-:-:S03]  /*36c0*/  IMAD.MOV.U32 R14, RZ, RZ, R58 ;  /* 0x000000ffff0e7224 */ /* 0x000fc600078e003a */
[----:B------:R-:W-:Y:S01]  /*36d0*/  PRMT R157, R12, 0x5410, R11 ;  /* 0x000054100c9d7816 */ /* 0x000fe2000000000b */
[----:B------:R-:W-:Y:S01]  /*36e0*/  IMAD.MOV.U32 R12, RZ, RZ, R62 ;  /* 0x000000ffff0c7224 */ /* 0x000fe200078e003e */
[----:B------:R-:W-:Y:S01]  /*36f0*/  PRMT R182, R13, 0x5410, R14 ;  /* 0x000054100db67816 */ /* 0x000fe2000000000e */
[----:B------:R-:W-:Y:S01]  /*3700*/  IMAD.MOV.U32 R11, RZ, RZ, R63 ;  /* 0x000000ffff0b7224 */ /* 0x000fe200078e003f */
[----:B------:R-:W-:Y:S01]  /*3710*/  PLOP3.LUT P2, PT, PT, PT, UP0, 0x80, 0x0 ;  /* 0x000000000000781c */ /* 0x000fe20003f4f008 */
[----:B------:R-:W-:Y:S01]  /*3720*/  IMAD.MOV.U32 R13, RZ, RZ, R70 ;  /* 0x000000ffff0d7224 */ /* 0x000fe200078e0046 */
[----:B------:R-:W-:Y:S01]  /*3730*/  PRMT R194, R194, 0x5410, R12 ;  /* 0x00005410c2c27816 */ /* 0x000fe2000000000c */
        /* <DEDUP_REMOVED lines=9> */
[----:B------:R-:W-:-:S02]  /*37d0*/  PRMT R198, R198, 0x5410, R14 ;  /* 0x00005410c6c67816 */ /* 0x000fc4000000000e */
[----:B------:R-:W-:Y:S01]  /*37e0*/  PRMT R148, R148, 0x5410, R12 ;  /* 0x0000541094947816 */ /* 0x000fe2000000000c */
[----:B------:R-:W-:Y:S01]  /*37f0*/  IMAD.MOV.U32 R12, RZ, RZ, R56 ;  /* 0x000000ffff0c7224 */ /* 0x000fe200078e0038 */
[----:B------:R-:W-:Y:S01]  /*3800*/  PRMT R147, R147, 0x5410, R11 ;  /* 0x0000541093937816 */ /* 0x000fe2000000000b */
[----:B------:R-:W-:-:S05]  /*3810*/  IMAD.MOV.U32 R11, RZ, RZ, R57 ;  /* 0x000000ffff0b7224 */ /* 0x000fca00078e0039 */
[----:B------:R-:W-:Y:S01]  /*3820*/  PRMT R158, R12, 0x5410, R11 ;  /* 0x000054100c9e7816 */ /* 0x000fe2000000000b */
[----:B------:R-:W-:Y:S02]  /*3830*/  IMAD.MOV.U32 R12, RZ, RZ, R60 ;  /* 0x000000ffff0c7224 */ /* 0x000fe400078e003c */
[----:B------:R-:W-:-:S05]  /*3840*/  IMAD.MOV.U32 R11, RZ, RZ, R61 ;  /* 0x000000ffff0b7224 */ /* 0x000fca00078e003d */
[----:B------:R-:W-:Y:S01]  /*3850*/  PRMT R159, R11, 0x5410, R12 ;  /* 0x000054100b9f7816 */ /* 0x000fe2000000000c */
[----:B------:R-:W-:Y:S02]  /*3860*/  IMAD.MOV.U32 R11, RZ, RZ, R65 ;  /* 0x000000ffff0b7224 */ /* 0x000fe400078e0041 */
[----:B------:R-:W-:-:S03]  /*3870*/  IMAD.MOV.U32 R12, RZ, RZ, R64 ;  /* 0x000000ffff0c7224 */ /* 0x000fc600078e0040 */
[----:B------:R-:W-:Y:S01]  /*3880*/  PRMT R194, R11, 0x7610, R194 ;  /* 0x000076100bc27816 */ /* 0x000fe200000000c2 */
[----:B------:R-:W-:Y:S01]  /*3890*/  IMAD.MOV.U32 R11, RZ, RZ, R68 ;  /* 0x000000ffff0b7224 */ /* 0x000fe200078e0044 */
[----:B------:R-:W-:Y:S01]  /*38a0*/  PRMT R193, R193, 0x5410, R12 ;  /* 0x00005410c1c17816 */ /* 0x000fe2000000000c */
[----:B------:R-:W-:-:S03]  /*38b0*/  IMAD.MOV.U32 R12, RZ, RZ, R69 ;  /* 0x000000ffff0c7224 */ /* 0x000fc600078e0045 */
[----:B------:R-:W-:Y:S01]  /*38c0*/  PRMT R195, R11, 0x7610, R195 ;  /* 0x000076100bc37816 */ /* 0x000fe200000000c3 */
[----:B------:R-:W-:Y:S01]  /*38d0*/  IMAD.MOV.U32 R11, RZ, RZ, R72 ;  /* 0x000000ffff0b7224 */ /* 0x000fe200078e0048 */
[----:B------:R-:W-:Y:S02]  /*38e0*/  PRMT R196, R12, 0x7610, R196 ;  /* 0x000076100cc47816 */ /* 0x000fe400000000c4 */
[----:B------:R-:W-:Y:S02]  /*38f0*/  MOV R12, R73 ;  /* 0x00000049000c7202 */ /* 0x000fe40000000f00 */
[----:B------:R-:W-:Y:S01]  /*3900*/  PRMT R197, R11, 0x7610, R197 ;  /* 0x000076100bc57816 */ /* 0x000fe200000000c5 */
[----:B------:R-:W-:Y:S01]  /*3910*/  IMAD.MOV.U32 R11, RZ, RZ, R76 ;  /* 0x000000ffff0b7224 */ /* 0x000fe200078e004c */
[----:B------:R-:W-:Y:S01]  /*3920*/  PRMT R198, R12, 0x7610, R198 ;  /* 0x000076100cc67816 */ /* 0x000fe200000000c6 */
[----:B------:R-:W-:-:S03]  /*3930*/  IMAD.MOV.U32 R12, RZ, RZ, R77 ;  /* 0x000000ffff0c7224 */ /* 0x000fc600078e004d */
        /* <DEDUP_REMOVED lines=23> */
[----:B------:R-:W-:Y:S01]  /*3ab0*/  IMAD.MOV.U32 R12, RZ, RZ, R36 ;  /* 0x000000ffff0c7224 */ /* 0x000fe200078e0024 */
[----:B------:R-:W-:-:S04]  /*3ac0*/  MOV R11, R37 ;  /* 0x00000025000b7202 */ /* 0x000fc80000000f00 */
[----:B------:R-:W-:Y:S01]  /*3ad0*/  PRMT R135, R12, 0x5410, R11 ;  /* 0x000054100c877816 */ /* 0x000fe2000000000b */
[----:B------:R-:W-:Y:S02]  /*3ae0*/  IMAD.MOV.U32 R12, RZ, RZ, R40 ;  /* 0x000000ffff0c7224 */ /* 0x000fe400078e0028 */
[----:B------:R-:W-:-:S05]  /*3af0*/  IMAD.MOV.U32 R11, RZ, RZ, R41 ;  /* 0x000000ffff0b7224 */ /* 0x000fca00078e0029 */
[----:B------:R-:W-:Y:S01]  /*3b00*/  PRMT R144, R12, 0x5410, R11 ;  /* 0x000054100c907816 */ /* 0x000fe2000000000b */
        /* <DEDUP_REMOVED lines=12> */
[----:B------:R-:W-:Y:S06]  /*3bd0*/  @!P2 BRA `(.L_x_464) ;  /* 0x000000000004a947 */ /* 0x000fec0003800000 */
[----:B------:R-:W-:Y:S01]  /*3be0*/  BPT.TRAP 0x1 ;  /* 0x000000040000795c */ /* 0x000fe20000300000 */
.L_x_464:
[----:B------:R-:W-:Y:S01]  /*3bf0*/  IMAD R85, R18, 0x8, R2 ;  /* 0x0000000812557824 */ /* 0x000fe200078e0202 */
[----:B------:R-:W-:Y:S01]  /*3c00*/  SHF.L.U32 R86, R167, 0x1f, RZ ;  /* 0x0000001fa7567819 */ /* 0x000fe200000006ff */
[----:B------:R-:W-:Y:S03]  /*3c10*/  BSSY B1, `(.L_x_465) ;  /* 0x0000003000017945 */ /* 0x000fe60003800000 */
[----:B------:R-:W0:Y:S02]  /*3c20*/  SYNCS.PHASECHK.TRANS64.TRYWAIT P5, [R85+URZ+0x2a890], R86 ;  /* 0x02a89056550075a7 */ /* 0x000e2400080a017f */
[----:B0-----:R-:W-:Y:S05]  /*3c30*/  @!P5 BRA `(.L_x_466) ;  /* 0x000001c800f4d947 */ /* 0x001fea0003800000 */
.L_x_791:
[----:B------:R-:W-:Y:S05]  /*3c40*/  BSYNC B1 ;  /* 0x0000000000017941 */ /* 0x000fea0003800000 */
.L_x_465:
[----:B------:R-:W-:-:S03]  /*3c50*/  UMOV UR4, 0xffffffff ;  /* 0xffffffff00047882 */ /* 0x000fc60000000000 */
[----:B------:R-:W-:Y:S05]  /*3c60*/  BRA.DIV UR4, `(.L_x_467) ;  /* 0x000001ca04fc7947 */ /* 0x000fea000b800000 */
[----:B------:R1:W2:Y:S04]  /*3c70*/  SHFL.IDX PT, R78, R115, RZ, 0x1c1f ;  /* 0x001c1fff734e7589 */ /* 0x0002a800000e0000 */
[----:B------:R1:W3:Y:S02]  /*3c80*/  SHFL.IDX PT, R11, R118, RZ, 0x1c1f ;  /* 0x001c1fff760b7589 */ /* 0x0002e400000e0000 */
.L_x_795:
[----:B------:R-:W-:Y:S04]  /*3c90*/  BSSY B1, `(.L_x_468) ;  /* 0x0000166000017945 */ /* 0x000fe80003800000 */
[----:B------:R-:W-:Y:S05]  /*3ca0*/  @P3 BRA `(.L_x_469) ;  /* 0x0000001400903947 */ /* 0x000fea0003800000 */
[----:B------:R-:W-:Y:S01]  /*3cb0*/  ISETP.NE.AND P3, PT, R9, RZ, PT ;  /* 0x000000ff0900720c */ /* 0x000fe20003f65270 */
[----:B------:R-:W-:-:S12]  /*3cc0*/  BSSY B2, `(.L_x_470) ;  /* 0x0000039000027945 */ /* 0x000fd80003800000 */
[----:B------:R-:W-:Y:S05]  /*3cd0*/  @!P3 BRA `(.L_x_471) ;  /* 0x0000000000dcb947 */ /* 0x000fea0003800000 */
[----:B------:R4:W0:Y:S01]  /*3ce0*/  LDS.128 R12, [R29] ;  /* 0x000000001d0c7984 */ /* 0x0008220000000c00 */
[----:B------:R-:W-:Y:S01]  /*3cf0*/  ISETP.GE.AND P3, PT, R160, R124, PT ;  /* 0x0000007ca000720c */ /* 0x000fe20003f66270 */
[----:B------:R-:W-:-:S12]  /*3d00*/  BSSY B3, `(.L_x_472) ;  /* 0x0000031000037945 */ /* 0x000fd80003800000 */
[----:B----4-:R-:W-:Y:S05]  /*3d10*/  @P3 BRA `(.L_x_473) ;  /* 0x0000000000bc3947 */ /* 0x010fea0003800000 */
[--C-:B------:R-:W-:Y:S02]  /*3d20*/  SHF.R.U64 R74, R74, 0x10, R75.reuse ;  /* 0x000000104a4a7819 */ /* 0x100fe4000000124b */
[----:B------:R-:W-:Y:S02]  /*3d30*/  SHF.R.U32.HI R146, RZ, 0x10, R75 ;  /* 0x00000010ff927819 */ /* 0x000fe4000001164b */
[--C-:B------:R-:W-:Y:S02]  /*3d40*/  SHF.R.U64 R75, R76, 0x10, R77.reuse ;  /* 0x000000104c4b7819 */ /* 0x100fe4000000124d */
[----:B------:R-:W-:Y:S02]  /*3d50*/  SHF.R.U32.HI R76, RZ, 0x10, R77 ;  /* 0x00000010ff4c7819 */ /* 0x000fe4000001164d */
[----:B------:R-:W-:Y:S02]  /*3d60*/  PRMT R77, R147, 0x5410, R75 ;  /* 0x00005410934d7816 */ /* 0x000fe4000000004b */
[----:B------:R-:W-:-:S02]  /*3d70*/  PRMT R146, R148, 0x5432, R146 ;  /* 0x0000543294927816 */ /* 0x000fc40000000092 */
[----:B------:R-:W-:Y:S02]  /*3d80*/  PRMT R75, R149, 0x5432, R76 ;  /* 0x00005432954b7816 */ /* 0x000fe4000000004c */
[----:B------:R-:W-:Y:S01]  /*3d90*/  PRMT R74, R147, 0x5432, R74 ;  /* 0x00005432934a7816 */ /* 0x000fe2000000004a */
[C---:B0-----:R-:W-:Y:S01]  /*3da0*/  IMAD.U32 R147, R13.reuse, 0x10000, RZ ;  /* 0x000100000d937824 */ /* 0x041fe200078e00ff */
[----:B------:R-:W-:Y:S02]  /*3db0*/  LOP3.LUT R149, R13, 0xffff0000, RZ, 0xc0, !PT ;  /* 0xffff00000d957812 */ /* 0x000fe400078ec0ff */
[C---:B------:R-:W-:Y:S01]  /*3dc0*/  LOP3.LUT R148, R77.reuse, 0xffff0000, RZ, 0xc0, !PT ;  /* 0xffff00004d947812 */ /* 0x040fe200078ec0ff */
[----:B------:R-:W-:Y:S01]  /*3dd0*/  IMAD.U32 R77, R77, 0x10000, RZ ;  /* 0x000100004d4d7824 */ /* 0x000fe200078e00ff */
[C---:B------:R-:W-:Y:S01]  /*3de0*/  LOP3.LUT R13, R74.reuse, 0xffff0000, RZ, 0xc0, !PT ;  /* 0xffff00004a0d7812 */ /* 0x040fe200078ec0ff */
[----:B------:R-:W-:Y:S02]  /*3df0*/  IMAD.U32 R74, R74, 0x10000, RZ ;  /* 0x000100004a4a7824 */ /* 0x000fe400078e00ff */
[----:B------:R-:W-:-:S04]  /*3e00*/  FMUL.FTZ R76, R149, R148 ;  /* 0x00000094954c7220 */ /* 0x000fc80000410000 */
[-C--:B------:R-:W-:Y:S01]  /*3e10*/  FFMA.FTZ R76, R147, R13.reuse, -R76 ;  /* 0x0000000d934c7223 */ /* 0x080fe2000001084c */
[----:B------:R-:W-:Y:S01]  /*3e20*/  FMUL.FTZ R13, R149, R13 ;  /* 0x0000000d950d7220 */ /* 0x000fe20000410000 */
[C---:B------:R-:W-:Y:S01]  /*3e30*/  IMAD.U32 R149, R146.reuse, 0x10000, RZ ;  /* 0x0001000092957824 */ /* 0x040fe200078e00ff */
[----:B------:R-:W-:Y:S02]  /*3e40*/  LOP3.LUT R146, R146, 0xffff0000, RZ, 0xc0, !PT ;  /* 0xffff000092927812 */ /* 0x000fe400078ec0ff */
[----:B------:R-:W-:Y:S01]  /*3e50*/  FFMA.FTZ R13, R147, R148, R13 ;  /* 0x00000094930d7223 */ /* 0x000fe2000001000d */
[C---:B------:R-:W-:Y:S01]  /*3e60*/  LOP3.LUT R148, R14.reuse, 0xffff0000, RZ, 0xc0, !PT ;  /* 0xffff00000e947812 */ /* 0x040fe200078ec0ff */
[C---:B------:R-:W-:Y:S01]  /*3e70*/  IMAD.U32 R147, R75.reuse, 0x10000, RZ ;  /* 0x000100004b937824 */ /* 0x040fe200078e00ff */
[----:B------:R-:W-:Y:S01]  /*3e80*/  LOP3.LUT R75, R75, 0xffff0000, RZ, 0xc0, !PT ;  /* 0xffff00004b4b7812 */ /* 0x000fe200078ec0ff */
[----:B------:R-:W-:Y:S01]  /*3e90*/  IMAD.U32 R14, R14, 0x10000, RZ ;  /* 0x000100000e0e7824 */ /* 0x000fe200078e00ff */
[----:B------:R-:W-:Y:S01]  /*3ea0*/  F2FP.BF16.F32.PACK_AB R13, R13, R76 ;  /* 0x0000004c0d0d723e */ /* 0x000fe200000010ff */
[C---:B------:R-:W-:Y:S01]  /*3eb0*/  FMUL.FTZ R150, R148.reuse, R147 ;  /* 0x0000009394967220 */ /* 0x040fe20000410000 */
[----:B------:R-:W-:-:S03]  /*3ec0*/  FMUL.FTZ R148, R148, R149 ;  /* 0x0000009594947220 */ /* 0x000fc60000410000 */
[C---:B------:R-:W-:Y:S01]  /*3ed0*/  FFMA.FTZ R150, R14.reuse, R149, -R150 ;  /* 0x000000950e967223 */ /* 0x040fe20000010896 */
[----:B------:R-:W-:Y:S01]  /*3ee0*/  FFMA.FTZ R148, R14, R147, R148 ;  /* 0x000000930e947223 */ /* 0x000fe20000010094 */
[C---:B------:R-:W-:Y:S01]  /*3ef0*/  LOP3.LUT R14, R15.reuse, 0xffff0000, RZ, 0xc0, !PT ;  /* 0xffff00000f0e7812 */ /* 0x040fe200078ec0ff */
[----:B------:R-:W-:-:S03]  /*3f00*/  IMAD.U32 R15, R15, 0x10000, RZ ;  /* 0x000100000f0f7824 */ /* 0x000fc600078e00ff */
        /* <DEDUP_REMOVED lines=11> */
[----:B------:R-:W-:-:S05]  /*3fc0*/  FFMA.FTZ R15, R12, R77, R15 ;  /* 0x0000004d0c0f7223 */ /* 0x000fca000001000f */
[----:B------:R-:W-:Y:S02]  /*3fd0*/  F2FP.BF16.F32.PACK_AB R75, R15, R75 ;  /* 0x0000004b0f4b723e */ /* 0x000fe400000010ff */
[----:B------:R-:W-:Y:S01]  /*3fe0*/  MOV R15, R14 ;  /* 0x0000000e000f7202 */ /* 0x000fe20000000f00 */
[----:B------:R-:W-:Y:S02]  /*3ff0*/  IMAD.MOV.U32 R14, RZ, RZ, R148 ;  /* 0x000000ffff0e7224 */ /* 0x000fe400078e0094 */
[----:B------:R-:W-:-:S07]  /*4000*/  IMAD.MOV.U32 R12, RZ, RZ, R75 ;  /* 0x000000ffff0c7224 */ /* 0x000fce00078e004b */
.L_x_473:
[----:B------:R-:W-:Y:S05]  /*4010*/  BSYNC B3 ;  /* 0x0000000000037941 */ /* 0x000fea0003800000 */
.L_x_472:
[----:B---3--:R-:W-:-:S04]  /*4020*/  LEA R74, P3, R16, R11, 0x1 ;  /* 0x0000000b104a7211 */ /* 0x008fc800078608ff */
[----:B--2---:R-:W-:-:S05]  /*4030*/  LEA.HI.X R75, R16, R78, R17, 0x1, P3 ;  /* 0x0000004e104b7211 */ /* 0x004fca00018f0c11 */
[----:B0-----:R4:W-:Y:S04]  /*4040*/  ST.E.128 desc[UR56][R74.64], R12 ;  /* 0x0000000c4a007985 */ /* 0x0019e8000c101d38 */
.L_x_471:
[----:B------:R-:W-:Y:S05]  /*4050*/  BSYNC B2 ;  /* 0x0000000000027941 */ /* 0x000fea0003800000 */
.L_x_470:
[----:B------:R-:W-:Y:S01]  /*4060*/  ISETP.NE.AND P3, PT, R26, RZ, PT ;  /* 0x000000ff1a00720c */ /* 0x000fe20003f65270 */
[----:B------:R-:W-:-:S12]  /*4070*/  BSSY B2, `(.L_x_474) ;  /* 0x000003b000027945 */ /* 0x000fd80003800000 */
[----:B------:R-:W-:Y:S05]  /*4080*/  @!P3 BRA `(.L_x_475) ;  /* 0x0000000000e4b947 */ /* 0x000fea0003800000 */
[----:B----4-:R4:W0:Y:S01]  /*4090*/  LDS.128 R12, [R28] ;  /* 0x000000001c0c7984 */ /* 0x0108220000000c00 */
[----:B------:R-:W-:Y:S01]  /*40a0*/  ISETP.GE.AND P3, PT, R170, R124, PT ;  /* 0x0000007caa00720c */ /* 0x000fe20003f66270 */
[----:B------:R-:W-:-:S12]  /*40b0*/  BSSY B3, `(.L_x_476) ;  /* 0x0000031000037945 */ /* 0x000fd80003800000 */
[----:B----4-:R-:W-:Y:S05]  /*40c0*/  @P3 BRA `(.L_x_477) ;  /* 0x0000000000bc3947 */ /* 0x010fea0003800000 */
[--C-:B------:R-:W-:Y:S01]  /*40d0*/  SHF.R.U64 R70, R70, 0x10, R71.reuse ;  /* 0x0000001046467819 */ /* 0x100fe20000001247 */
[----:B0-----:R-:W-:Y:S01]  /*40e0*/  IMAD.U32 R75, R13, 0x10000, RZ ;  /* 0x000100000d4b7824 */ /* 0x001fe200078e00ff */
[----:B------:R-:W-:Y:S02]  /*40f0*/  SHF.R.U32.HI R74, RZ, 0x10, R71 ;  /* 0x00000010ff4a7819 */ /* 0x000fe40000011647 */
[--C-:B------:R-:W-:Y:S02]  /*4100*/  SHF.R.U64 R71, R72, 0x10, R73.reuse ;  /* 0x0000001048477819 */ /* 0x100fe40000001249 */
[----:B------:R-:W-:Y:S02]  /*4110*/  SHF.R.U32.HI R72, RZ, 0x10, R73 ;  /* 0x00000010ff487819 */ /* 0x000fe40000011649 */
[C---:B------:R-:W-:Y:S02]  /*4120*/  PRMT R73, R197.reuse, 0x5410, R71 ;  /* 0x00005410c5497816 */ /* 0x040fe40000000047 */
[----:B------:R-:W-:-:S02]  /*4130*/  PRMT R70, R197, 0x5432, R70 ;  /* 0x00005432c5467816 */ /* 0x000fc40000000046 */
[----:B------:R-:W-:Y:S02]  /*4140*/  LOP3.LUT R77, R13, 0xffff0000, RZ, 0xc0, !PT ;  /* 0xffff00000d4d7812 */ /* 0x000fe400078ec0ff */
[C---:B------:R-:W-:Y:S01]  /*4150*/  LOP3.LUT R76, R73.reuse, 0xffff0000, RZ, 0xc0, !PT ;  /* 0xffff0000494c7812 */ /* 0x040fe200078ec0ff */
[----:B------:R-:W-:Y:S01]  /*4160*/  IMAD.U32 R73, R73, 0x10000, RZ ;  /* 0x0001000049497824 */ /* 0x000fe200078e00ff */
[----:B------:R-:W-:Y:S02]  /*4170*/  PRMT R71, R198, 0x5410, R72 ;  /* 0x00005410c6477816 */ /* 0x000fe40000000048 */
[----:B------:R-:W-:Y:S01]  /*4180*/  LOP3.LUT R13, R70, 0xffff0000, RZ, 0xc0, !PT ;  /* 0xffff0000460d7812 */ /* 0x000fe200078ec0ff */
[----:B------:R-:W-:Y:S01]  /*4190*/  FMUL.FTZ R72, R77, R76 ;  /* 0x0000004c4d487220 */ /* 0x000fe20000410000 */
[----:B------:R-:W-:Y:S01]  /*41a0*/  PRMT R74, R198, 0x5432, R74 ;  /* 0x00005432c64a7816 */ /* 0x000fe2000000004a */
[----:B------:R-:W-:Y:S02]  /*41b0*/  IMAD.U32 R70, R70, 0x10000, RZ ;  /* 0x0001000046467824 */ /* 0x000fe400078e00ff */
[-C--:B------:R-:W-:Y:S01]  /*41c0*/  FFMA.FTZ R72, R75, R13.reuse, -R72 ;  /* 0x0000000d4b487223 */ /* 0x080fe20000010848 */
[----:B------:R-:W-:Y:S01]  /*41d0*/  FMUL.FTZ R13, R77, R13 ;  /* 0x0000000d4d0d7220 */ /* 0x000fe20000410000 */
[C---:B------:R-:W-:Y:S01]  /*41e0*/  IMAD.U32 R77, R74.reuse, 0x10000, RZ ;  /* 0x000100004a4d7824 */ /* 0x040fe200078e00ff */
[----:B------:R-:W-:-:S02]  /*41f0*/  LOP3.LUT R74, R74, 0xffff0000, RZ, 0xc0, !PT ;  /* 0xffff00004a4a7812 */ /* 0x000fc400078ec0ff */
        /* <DEDUP_REMOVED lines=24> */
[----:B------:R-:W-:Y:S01]  /*4380*/  F2FP.BF16.F32.PACK_AB R71, R15, R71 ;  /* 0x000000470f47723e */ /* 0x000fe200000010ff */
[----:B------:R-:W-:Y:S02]  /*4390*/  IMAD.MOV.U32 R15, RZ, RZ, R14 ;  /* 0x000000ffff0f7224 */ /* 0x000fe400078e000e */
[----:B------:R-:W-:Y:S02]  /*43a0*/  IMAD.MOV.U32 R14, RZ, RZ, R76 ;  /* 0x000000ffff0e7224 */ /* 0x000fe400078e004c */
[----:B------:R-:W-:-:S07]  /*43b0*/  IMAD.MOV.U32 R12, RZ, RZ, R71 ;  /* 0x000000ffff0c7224 */ /* 0x000fce00078e0047 */
.L_x_477:
[----:B------:R-:W-:Y:S05]  /*43c0*/  BSYNC B3 ;  /* 0x0000000000037941 */ /* 0x000fea0003800000 */
.L_x_476:
[----:B------:R-:W-:Y:S02]  /*43d0*/  IMAD.SHL.U32 R72, R163, 0x8, RZ ;  /* 0x00000008a3487824 */ /* 0x000fe400078e00ff */
[----:B---3--:R-:W-:Y:S02]  /*43e0*/  IMAD.MOV.U32 R70, RZ, RZ, R11 ;  /* 0x000000ffff467224 */ /* 0x008fe400078e000b */
[----:B--2---:R-:W-:Y:S02]  /*43f0*/  IMAD.MOV.U32 R71, RZ, RZ, R78 ;  /* 0x000000ffff477224 */ /* 0x004fe400078e004e */
[----:B------:R-:W-:-:S05]  /*4400*/  IMAD.WIDE R70, R72, 0x2, R70 ;  /* 0x0000000248467825 */ /* 0x000fca00078e0246 */
[----:B0-----:R0:W-:Y:S02]  /*4410*/  ST.E.128 desc[UR56][R70.64], R12 ;  /* 0x0000000c46007985 */ /* 0x0011e4000c101d38 */
.L_x_475:
[----:B------:R-:W-:Y:S05]  /*4420*/  BSYNC B2 ;  /* 0x0000000000027941 */ /* 0x000fea0003800000 */
.L_x_474:
[----:B------:R-:W-:Y:S01]  /*4430*/  ISETP.NE.AND P3, PT, R27, RZ, PT ;  /* 0x000000ff1b00720c */ /* 0x000fe20003f65270 */
[----:B------:R-:W-:-:S12]  /*4440*/  BSSY B2, `(.L_x_478) ;  /* 0x000003b000027945 */ /* 0x000fd80003800000 */
[----:B------:R-:W-:Y:S05]  /*4450*/  @!P3 BRA `(.L_x_479) ;  /* 0x0000000000e4b947 */ /* 0x000fea0003800000 */
[----:B0---4-:R0:W4:Y:S01]  /*4460*/  LDS.128 R12, [R29+0x3000] ;  /* 0x003000001d0c7984 */ /* 0x0111220000000c00 */
[----:B------:R-:W-:Y:S01]  /*4470*/  ISETP.GE.AND P3, PT, R169, R124, PT ;  /* 0x0000007ca900720c */ /* 0x000fe20003f66270 */
[----:B------:R-:W-:-:S12]  /*4480*/  BSSY B3, `(.L_x_480) ;  /* 0x0000031000037945 */ /* 0x000fd80003800000 */
[----:B0-----:R-:W-:Y:S05]  /*4490*/  @P3 BRA `(.L_x_481) ;  /* 0x0000000000bc3947 */ /* 0x001fea0003800000 */
[--C-:B------:R-:W-:Y:S01]  /*44a0*/  SHF.R.U64 R66, R66, 0x10, R67.reuse ;  /* 0x0000001042427819 */ /* 0x100fe20000001243 */
[----:B----4-:R-:W-:Y:S01]  /*44b0*/  IMAD.U32 R71, R13, 0x10000, RZ ;  /* 0x000100000d477824 */ /* 0x010fe200078e00ff */
        /* <DEDUP_REMOVED lines=19> */
[----:B------:R-:W-:Y:S01]  /*45f0*/  IMAD.U32 R14, R14, 0x10000, RZ ;  /* 0x000100000e0e7824 */ /* 0x000fe200078e00ff */
[C---:B------:R-:W-:Y:S02]  /*4600*/  SHF.L.U32 R71, R67.reuse, 0x10, RZ ;  /* 0x0000001043477819 */ /* 0x040fe400000006ff */
[----:B------:R-:W-:Y:S02]  /*4610*/  LOP3.LUT R67, R67, 0xffff0000, RZ, 0xc0, !PT ;  /* 0xffff000043437812 */ /* 0x000fe400078ec0ff */
        /* <DEDUP_REMOVED lines=23> */
.L_x_481:
[----:B------:R-:W-:Y:S05]  /*4790*/  BSYNC B3 ;  /* 0x0000000000037941 */ /* 0x000fea0003800000 */
.L_x_480:
[----:B------:R-:W-:Y:S02]  /*47a0*/  IMAD.SHL.U32 R68, R164, 0x8, RZ ;  /* 0x00000008a4447824 */ /* 0x000fe400078e00ff */
[----:B---3--:R-:W-:Y:S02]  /*47b0*/  IMAD.MOV.U32 R66, RZ, RZ, R11 ;  /* 0x000000ffff427224 */ /* 0x008fe400078e000b */
[----:B--2---:R-:W-:Y:S02]  /*47c0*/  IMAD.MOV.U32 R67, RZ, RZ, R78 ;  /* 0x000000ffff437224 */ /* 0x004fe400078e004e */
[----:B------:R-:W-:-:S05]  /*47d0*/  IMAD.WIDE R66, R68, 0x2, R66 ;  /* 0x0000000244427825 */ /* 0x000fca00078e0242 */
[----:B----4-:R0:W-:Y:S02]  /*47e0*/  ST.E.128 desc[UR56][R66.64], R12 ;  /* 0x0000000c42007985 */ /* 0x0101e4000c101d38 */
.L_x_479:
[----:B------:R-:W-:Y:S05]  /*47f0*/  BSYNC B2 ;  /* 0x0000000000027941 */ /* 0x000fea0003800000 */
.L_x_478:
        /* <DEDUP_REMOVED lines=12> */
[----:B------:R-:W-:Y:S02]  /*48c0*/  PRMT R65, R193, 0x5432, R63 ;  /* 0x00005432c1417816 */ /* 0x000fe4000000003f */
[----:B------:R-:W-:-:S02]  /*48d0*/  PRMT R62, R194, 0x5432, R62 ;  /* 0x00005432c23e7816 */ /* 0x000fc4000000003e */
[----:B------:R-:W-:Y:S02]  /*48e0*/  LOP3.LUT R69, R13, 0xffff0000, RZ, 0xc0, !PT ;  /* 0xffff00000d457812 */ /* 0x000fe400078ec0ff */
[C---:B------:R-:W-:Y:S01]  /*48f0*/  LOP3.LUT R68, R65.reuse, 0xffff0000, RZ, 0xc0, !PT ;  /* 0xffff000041447812 */ /* 0x040fe200078ec0ff */
[----:B------:R-:W-:Y:S01]  /*4900*/  IMAD.U32 R65, R65, 0x10000, RZ ;  /* 0x0001000041417824 */ /* 0x000fe200078e00ff */
[----:B------:R-:W-:Y:S02]  /*4910*/  PRMT R63, R194, 0x5410, R64 ;  /* 0x00005410c23f7816 */ /* 0x000fe40000000040 */
[C---:B------:R-:W-:Y:S01]  /*4920*/  LOP3.LUT R13, R62.reuse, 0xffff0000, RZ, 0xc0, !PT ;  /* 0xffff00003e0d7812 */ /* 0x040fe200078ec0ff */
[----:B------:R-:W-:Y:S01]  /*4930*/  FMUL.FTZ R64, R69, R68 ;  /* 0x0000004445407220 */ /* 0x000fe20000410000 */
[----:B------:R-:W-:Y:S02]  /*4940*/  PRMT R66, R193, 0x5410, R66 ;  /* 0x00005410c1427816 */ /* 0x000fe40000000042 */
[----:B------:R-:W-:Y:S01]  /*4950*/  SHF.L.U32 R62, R62, 0x10, RZ ;  /* 0x000000103e3e7819 */ /* 0x000fe200000006ff */
        /* <DEDUP_REMOVED lines=32> */
.L_x_485:
[----:B------:R-:W-:Y:S05]  /*4b60*/  BSYNC B3 ;  /* 0x0000000000037941 */ /* 0x000fea0003800000 */
.L_x_484:
[----:B---3--:R-:W-:-:S04]  /*4b70*/  LEA R62, P3, R19, R11, 0x1 ;  /* 0x0000000b133e7211 */ /* 0x008fc800078608ff */
[----:B--2---:R-:W-:-:S05]  /*4b80*/  LEA.HI.X R63, R19, R78, R165, 0x1, P3 ;  /* 0x0000004e133f7211 */ /* 0x004fca00018f0ca5 */
[----:B----4-:R0:W-:Y:S04]  /*4b90*/  ST.E.128 desc[UR56][R62.64], R12 ;  /* 0x0000000c3e007985 */ /* 0x0101e8000c101d38 */
.L_x_483:
[----:B------:R-:W-:Y:S05]  /*4ba0*/  BSYNC B2 ;  /* 0x0000000000027941 */ /* 0x000fea0003800000 */
.L_x_482:
        /* <DEDUP_REMOVED lines=10> */
[----:B------:R-:W-:Y:S02]  /*4c50*/  SHF.R.U64 R59, R60, 0x10, R61 ;  /* 0x000000103c3b7819 */ /* 0x000fe4000000123d */
[----:B------:R-:W-:Y:S02]  /*4c60*/  PRMT R58, R182, 0x5432, R58 ;  /* 0x00005432b63a7816 */ /* 0x000fe4000000003a */
[----:B------:R-:W-:Y:S02]  /*4c70*/  PRMT R59, R159, 0x5432, R59 ;  /* 0x000054329f3b7816 */ /* 0x000fe4000000003b */
[----:B------:R-:W-:-:S02]  /*4c80*/  LOP3.LUT R65, R13, 0xffff0000, RZ, 0xc0, !PT ;  /* 0xffff00000d417812 */ /* 0x000fc400078ec0ff */
[C---:B------:R-:W-:Y:S01]  /*4c90*/  LOP3.LUT R64, R59.reuse, 0xffff0000, RZ, 0xc0, !PT ;  /* 0xffff00003b407812 */ /* 0x040fe200078ec0ff */
[----:B------:R-:W-:Y:S01]  /*4ca0*/  IMAD.U32 R59, R59, 0x10000, RZ ;  /* 0x000100003b3b7824 */ /* 0x000fe200078e00ff */
[----:B------:R-:W-:Y:S02]  /*4cb0*/  SHF.R.U32.HI R60, RZ, 0x10, R61 ;  /* 0x00000010ff3c7819 */ /* 0x000fe4000001163d */
[C---:B------:R-:W-:Y:S01]  /*4cc0*/  LOP3.LUT R13, R58.reuse, 0xffff0000, RZ, 0xc0, !PT ;  /* 0xffff00003a0d7812 */ /* 0x040fe200078ec0ff */
[----:B------:R-:W-:Y:S01]  /*4cd0*/  FMUL.FTZ R61, R65, R64 ;  /* 0x00000040413d7220 */ /* 0x000fe20000410000 */
[----:B------:R-:W-:Y:S01]  /*4ce0*/  PRMT R60, R159, 0x5410, R60 ;  /* 0x000054109f3c7816 */ /* 0x000fe2000000003c */
[----:B------:R-:W-:Y:S01]  /*4cf0*/  IMAD.U32 R58, R58, 0x10000, RZ ;  /* 0x000100003a3a7824 */ /* 0x000fe200078e00ff */
[----:B------:R-:W-:Y:S01]  /*4d00*/  PRMT R62, R182, 0x5410, R62 ;  /* 0x00005410b63e7816 */ /* 0x000fe2000000003e */
[-C--:B------:R-:W-:Y:S01]  /*4d10*/  FFMA.FTZ R61, R63, R13.reuse, -R61 ;  /* 0x0000000d3f3d7223 */ /* 0x080fe2000001083d */
[----:B------:R-:W-:-:S03]  /*4d20*/  FMUL.FTZ R13, R65, R13 ;  /* 0x0000000d410d7220 */ /* 0x000fc60000410000 */
[----:B------:R-:W-:Y:S02]  /*4d30*/  IMAD.U32 R65, R62, 0x10000, RZ ;  /* 0x000100003e417824 */ /* 0x000fe400078e00ff */
[----:B------:R-:W-:Y:S01]  /*4d40*/  FFMA.FTZ R13, R63, R64, R13 ;  /* 0x000000403f0d7223 */ /* 0x000fe2000001000d */
[----:B------:R-:W-:Y:S01]  /*4d50*/  LOP3.LUT R64, R14, 0xffff0000, RZ, 0xc0, !PT ;  /* 0xffff00000e407812 */ /* 0x000fe200078ec0ff */
[C---:B------:R-:W-:Y:S01]  /*4d60*/  IMAD.U32 R63, R60.reuse, 0x10000, RZ ;  /* 0x000100003c3f7824 */ /* 0x040fe200078e00ff */
[----:B------:R-:W-:Y:S01]  /*4d70*/  LOP3.LUT R60, R60, 0xffff0000, RZ, 0xc0, !PT ;  /* 0xffff00003c3c7812 */ /* 0x000fe200078ec0ff */
[----:B------:R-:W-:Y:S01]  /*4d80*/  IMAD.U32 R14, R14, 0x10000, RZ ;  /* 0x000100000e0e7824 */ /* 0x000fe200078e00ff */
[----:B------:R-:W-:Y:S01]  /*4d90*/  LOP3.LUT R62, R62, 0xffff0000, RZ, 0xc0, !PT ;  /* 0xffff00003e3e7812 */ /* 0x000fe200078ec0ff */
[C---:B------:R-:W-:Y:S01]  /*4da0*/  FMUL.FTZ R66, R64.reuse, R63 ;  /* 0x0000003f40427220 */ /* 0x040fe20000410000 */
[----:B------:R-:W-:Y:S01]  /*4db0*/  FMUL.FTZ R64, R64, R65 ;  /* 0x0000004140407220 */ /* 0x000fe20000410000 */
[----:B------:R-:W-:-:S02]  /*4dc0*/  F2FP.BF16.F32.PACK_AB R13, R13, R61 ;  /* 0x0000003d0d0d723e */ /* 0x000fc400000010ff */
        /* <DEDUP_REMOVED lines=20> */
.L_x_489:
[----:B------:R-:W-:Y:S05]  /*4f10*/  BSYNC B3 ;  /* 0x0000000000037941 */ /* 0x000fea0003800000 */
.L_x_488:
[----:B---3--:R-:W-:-:S04]  /*4f20*/  LEA R58, P3, R22, R11, 0x1 ;  /* 0x0000000b163a7211 */ /* 0x008fc800078608ff */
[----:B--2---:R-:W-:-:S05]  /*4f30*/  LEA.HI.X R59, R22, R78, R176, 0x1, P3 ;  /* 0x0000004e163b7211 */ /* 0x004fca00018f0cb0 */
[----:B----4-:R0:W-:Y:S04]  /*4f40*/  ST.E.128 desc[UR56][R58.64], R12 ;  /* 0x0000000c3a007985 */ /* 0x0101e8000c101d38 */
.L_x_487:
[----:B------:R-:W-:Y:S05]  /*4f50*/  BSYNC B2 ;  /* 0x0000000000027941 */ /* 0x000fea0003800000 */
.L_x_486:
[----:B------:R-:W-:-:S13]  /*4f60*/  ISETP.NE.AND P3, PT, R87, RZ, PT ;  /* 0x000000ff5700720c */ /* 0x000fda0003f65270 */
[----:B------:R-:W-:Y:S05]  /*4f70*/  @!P3 BRA `(.L_x_469) ;  /* 0x0000000000dcb947 */ /* 0x000fea0003800000 */
[----:B0---4-:R0:W4:Y:S01]  /*4f80*/  LDS.128 R12, [R28+0x6000] ;  /* 0x006000001c0c7984 */ /* 0x0111220000000c00 */
[C---:B---3--:R-:W-:Y:S01]  /*4f90*/  LEA R58, P3, R23.reuse, R11, 0x1 ;  /* 0x0000000b173a7211 */ /* 0x048fe200078608ff */
[----:B------:R-:W-:Y:S03]  /*4fa0*/  BSSY B2, `(.L_x_490) ;  /* 0x0000033000027945 */ /* 0x000fe60003800000 */
[----:B--2---:R-:W-:Y:S02]  /*4fb0*/  LEA.HI.X R59, R23, R78, R175, 0x1, P3 ;  /* 0x0000004e173b7211 */ /* 0x004fe400018f0caf */
[----:B------:R-:W-:-:S13]  /*4fc0*/  ISETP.GE.AND P3, PT, R173, R124, PT ;  /* 0x0000007cad00720c */ /* 0x000fda0003f66270 */
[----:B0-----:R-:W-:Y:S05]  /*4fd0*/  @P3 BRA `(.L_x_491) ;  /* 0x0000000000bc3947 */ /* 0x001fea0003800000 */
[----:B------:R-:W-:Y:S02]  /*4fe0*/  SHF.R.U64 R11, R54, 0x10, R55 ;  /* 0x00000010360b7819 */ /* 0x000fe40000001237 */
[--C-:B------:R-:W-:Y:S02]  /*4ff0*/  SHF.R.U64 R54, R56, 0x10, R57.reuse ;  /* 0x0000001038367819 */ /* 0x100fe40000001239 */
[----:B------:R-:W-:Y:S02]  /*5000*/  SHF.R.U32.HI R56, RZ, 0x10, R57 ;  /* 0x00000010ff387819 */ /* 0x000fe40000011639 */
[C---:B------:R-:W-:Y:S02]  /*5010*/  PRMT R54, R158.reuse, 0x5410, R54 ;  /* 0x000054109e367816 */ /* 0x040fe40000000036 */
[----:B------:R-:W-:Y:S02]  /*5020*/  PRMT R11, R157, 0x5410, R11 ;  /* 0x000054109d0b7816 */ /* 0x000fe4000000000b */
[----:B------:R-:W-:-:S02]  /*5030*/  PRMT R158, R158, 0x5432, R56 ;  /* 0x000054329e9e7816 */ /* 0x000fc40000000038 */
[C---:B----4-:R-:W-:Y:S01]  /*5040*/  LOP3.LUT R60, R13.reuse, 0xffff0000, RZ, 0xc0, !PT ;  /* 0xffff00000d3c7812 */ /* 0x050fe200078ec0ff */
[----:B------:R-:W-:Y:S01]  /*5050*/  IMAD.U32 R13, R13, 0x10000, RZ ;  /* 0x000100000d0d7824 */ /* 0x000fe200078e00ff */
[C---:B------:R-:W-:Y:S01]  /*5060*/  LOP3.LUT R57, R54.reuse, 0xffff0000, RZ, 0xc0, !PT ;  /* 0xffff000036397812 */ /* 0x040fe200078ec0ff */
[----:B------:R-:W-:Y:S01]  /*5070*/  IMAD.U32 R54, R54, 0x10000, RZ ;  /* 0x0001000036367824 */ /* 0x000fe200078e00ff */
[C---:B------:R-:W-:Y:S01]  /*5080*/  LOP3.LUT R56, R11.reuse, 0xffff0000, RZ, 0xc0, !PT ;  /* 0xffff00000b387812 */ /* 0x040fe200078ec0ff */
[----:B------:R-:W-:Y:S01]  /*5090*/  IMAD.U32 R11, R11, 0x10000, RZ ;  /* 0x000100000b0b7824 */ /* 0x000fe200078e00ff */
[----:B------:R-:W-:Y:S01]  /*50a0*/  SHF.R.U32.HI R55, RZ, 0x10, R55 ;  /* 0x00000010ff377819 */ /* 0x000fe20000011637 */
[C---:B------:R-:W-:Y:S02]  /*50b0*/  FMUL.FTZ R61, R60.reuse, R57 ;  /* 0x000000393c3d7220 */ /* 0x040fe40000410000 */
[-C--:B------:R-:W-:Y:S01]  /*50c0*/  FMUL.FTZ R60, R60, R56.reuse ;  /* 0x000000383c3c7220 */ /* 0x080fe20000410000 */
[----:B------:R-:W-:Y:S01]  /*50d0*/  PRMT R55, R157, 0x5432, R55 ;  /* 0x000054329d377816 */ /* 0x000fe20000000037 */
[----:B------:R-:W-:-:S02]  /*50e0*/  FFMA.FTZ R56, R13, R56, -R61 ;  /* 0x000000380d387223 */ /* 0x000fc4000001083d */
[----:B------:R-:W-:Y:S01]  /*50f0*/  FFMA.FTZ R13, R13, R57, R60 ;  /* 0x000000390d0d7223 */ /* 0x000fe2000001003c */
[----:B------:R-:W-:Y:S01]  /*5100*/  LOP3.LUT R60, R14, 0xffff0000, RZ, 0xc0, !PT ;  /* 0xffff00000e3c7812 */ /* 0x000fe200078ec0ff */
[C---:B------:R-:W-:Y:S01]  /*5110*/  IMAD.U32 R61, R55.reuse, 0x10000, RZ ;  /* 0x00010000373d7824 */ /* 0x040fe200078e00ff */
[----:B------:R-:W-:Y:S01]  /*5120*/  SHF.L.U32 R57, R158, 0x10, RZ ;  /* 0x000000109e397819 */ /* 0x000fe200000006ff */
[----:B------:R-:W-:Y:S01]  /*5130*/  IMAD.U32 R14, R14, 0x10000, RZ ;  /* 0x000100000e0e7824 */ /* 0x000fe200078e00ff */
[----:B------:R-:W-:Y:S02]  /*5140*/  LOP3.LUT R158, R158, 0xffff0000, RZ, 0xc0, !PT ;  /* 0xffff00009e9e7812 */ /* 0x000fe400078ec0ff */
        /* <DEDUP_REMOVED lines=24> */
.L_x_491:
[----:B------:R-:W-:Y:S05]  /*52d0*/  BSYNC B2 ;  /* 0x0000000000027941 */ /* 0x000fea0003800000 */
.L_x_490:
[----:B----4-:R0:W-:Y:S02]  /*52e0*/  ST.E.128 desc[UR56][R58.64], R12 ;  /* 0x0000000c3a007985 */ /* 0x0101e4000c101d38 */
.L_x_469:
[----:B------:R-:W-:Y:S05]  /*52f0*/  BSYNC B1 ;  /* 0x0000000000017941 */ /* 0x000fea0003800000 */
.L_x_468:
[----:B------:R-:W-:-:S03]  /*5300*/  UMOV UR4, 0xffffffff ;  /* 0xffffffff00047882 */ /* 0x000fc60000000000 */
[----:B------:R-:W-:Y:S05]  /*5310*/  BRA.DIV UR4, `(.L_x_492) ;  /* 0x000001b6049c7947 */ /* 0x000fea000b800000 */
[----:B-1----:R-:W1:Y:S04]  /*5320*/  SHFL.IDX PT, R115, R115, 0x1, 0x1c1f ;  /* 0x003c1f0073737f89 */ /* 0x002e6800000e0000 */
[----:B------:R-:W0:Y:S02]  /*5330*/  SHFL.IDX PT, R118, R118, 0x1, 0x1c1f ;  /* 0x003c1f0076767f89 */ /* 0x000e2400000e0000 */
.L_x_799:
[----:B------:R-:W-:Y:S05]  /*5340*/  @P4 BRA `(.L_x_493) ;  /* 0x0000005800844947 */ /* 0x000fea0003800000 */
[----:B------:R-:W-:Y:S01]  /*5350*/  ISETP.NE.AND P3, PT, R9, RZ, PT ;  /* 0x000000ff0900720c */ /* 0x000fe20003f65270 */
[----:B------:R-:W-:-:S12]  /*5360*/  BSSY B1, `(.L_x_494) ;  /* 0x0000039000017945 */ /* 0x000fd80003800000 */
[----:B------:R-:W-:Y:S05]  /*5370*/  @!P3 BRA `(.L_x_495) ;  /* 0x0000000000dcb947 */ /* 0x000fea0003800000 */
[----:B0---4-:R0:W4:Y:S01]  /*5380*/  LDS.128 R12, [R29+0x2000] ;  /* 0x002000001d0c7984 */ /* 0x0111220000000c00 */
[----:B------:R-:W-:Y:S01]  /*5390*/  ISETP.GE.AND P3, PT, R160, R124, PT ;  /* 0x0000007ca000720c */ /* 0x000fe20003f66270 */
[----:B------:R-:W-:-:S12]  /*53a0*/  BSSY B2, `(.L_x_496) ;  /* 0x0000031000027945 */ /* 0x000fd80003800000 */
[----:B0-----:R-:W-:Y:S05]  /*53b0*/  @P3 BRA `(.L_x_497) ;  /* 0x0000000000bc3947 */ /* 0x001fea0003800000 */
[--C-:B---3--:R-:W-:Y:S02]  /*53c0*/  SHF.R.U64 R11, R50, 0x10, R51.reuse ;  /* 0x00000010320b7819 */ /* 0x108fe40000001233 */
[----:B------:R-:W-:Y:S02]  /*53d0*/  SHF.R.U32.HI R50, RZ, 0x10, R51 ;  /* 0x00000010ff327819 */ /* 0x000fe40000011633 */
[----:B------:R-:W-:Y:S02]  /*53e0*/  SHF.R.U64 R51, R52, 0x10, R53 ;  /* 0x0000001034337819 */ /* 0x000fe40000001235 */
[----:B------:R-:W-:Y:S02]  /*53f0*/  PRMT R11, R155, 0x5410, R11 ;  /* 0x000054109b0b7816 */ /* 0x000fe4000000000b */
[----:B------:R-:W-:Y:S02]  /*5400*/  PRMT R51, R156, 0x5410, R51 ;  /* 0x000054109c337816 */ /* 0x000fe40000000033 */
[----:B------:R-:W-:-:S02]  /*5410*/  SHF.R.U32.HI R52, RZ, 0x10, R53 ;  /* 0x00000010ff347819 */ /* 0x000fc40000011635 */
[C---:B----4-:R-:W-:Y:S01]  /*5420*/  LOP3.LUT R56, R13.reuse, 0xffff0000, RZ, 0xc0, !PT ;  /* 0xffff00000d387812 */ /* 0x050fe200078ec0ff */
[----:B------:R-:W-:Y:S01]  /*5430*/  IMAD.U32 R13, R13, 0x10000, RZ ;  /* 0x000100000d0d7824 */ /* 0x000fe200078e00ff */
[C---:B------:R-:W-:Y:S01]  /*5440*/  LOP3.LUT R53, R51.reuse, 0xffff0000, RZ, 0xc0, !PT ;  /* 0xffff000033357812 */ /* 0x040fe200078ec0ff */
[----:B------:R-:W-:Y:S01]  /*5450*/  IMAD.U32 R51, R51, 0x10000, RZ ;  /* 0x0001000033337824 */ /* 0x000fe200078e00ff */
[C---:B------:R-:W-:Y:S01]  /*5460*/  LOP3.LUT R54, R11.reuse, 0xffff0000, RZ, 0xc0, !PT ;  /* 0xffff00000b367812 */ /* 0x040fe200078ec0ff */
[----:B------:R-:W-:Y:S01]  /*5470*/  IMAD.U32 R11, R11, 0x10000, RZ ;  /* 0x000100000b0b7824 */ /* 0x000fe200078e00ff */
[----:B------:R-:W-:Y:S01]  /*5480*/  PRMT R52, R156, 0x5432, R52 ;  /* 0x000054329c347816 */ /* 0x000fe20000000034 */
[C---:B------:R-:W-:Y:S01]  /*5490*/  FMUL.FTZ R55, R56.reuse, R53 ;  /* 0x0000003538377220 */ /* 0x040fe20000410000 */
[----:B------:R-:W-:Y:S01]  /*54a0*/  PRMT R50, R155, 0x5432, R50 ;  /* 0x000054329b327816 */ /* 0x000fe20000000032 */
[-C--:B------:R-:W-:Y:S01]  /*54b0*/  FMUL.FTZ R56, R56, R54.reuse ;  /* 0x0000003638387220 */ /* 0x080fe20000410000 */
[----:B------:R-:W-:Y:S01]  /*54c0*/  LOP3.LUT R57, R14, 0xffff0000, RZ, 0xc0, !PT ;  /* 0xffff00000e397812 */ /* 0x000fe200078ec0ff */
[----:B------:R-:W-:-:S02]  /*54d0*/  FFMA.FTZ R55, R13, R54, -R55 ;  /* 0x000000360d377223 */ /* 0x000fc40000010837 */
[----:B------:R-:W-:Y:S01]  /*54e0*/  FFMA.FTZ R56, R13, R53, R56 ;  /* 0x000000350d387223 */ /* 0x000fe20000010038 */
[C---:B------:R-:W-:Y:S01]  /*54f0*/  IMAD.U32 R53, R52.reuse, 0x10000, RZ ;  /* 0x0001000034357824 */ /* 0x040fe200078e00ff */
[----:B------:R-:W-:Y:S01]  /*5500*/  LOP3.LUT R52, R52, 0xffff0000, RZ, 0xc0, !PT ;  /* 0xffff000034347812 */ /* 0x000fe200078ec0ff */
[C---:B------:R-:W-:Y:S01]  /*5510*/  IMAD.U32 R54, R50.reuse, 0x10000, RZ ;  /* 0x0001000032367824 */ /* 0x040fe200078e00ff */
[----:B------:R-:W-:Y:S01]  /*5520*/  LOP3.LUT R50, R50, 0xffff0000, RZ, 0xc0, !PT ;  /* 0xffff000032327812 */ /* 0x000fe200078ec0ff */
[----:B------:R-:W-:Y:S02]  /*5530*/  IMAD.U32 R13, R14, 0x10000, RZ ;  /* 0x000100000e0d7824 */ /* 0x000fe400078e00ff */
[C---:B------:R-:W-:Y:S01]  /*5540*/  FMUL.FTZ R14, R57.reuse, R53 ;  /* 0x00000035390e7220 */ /* 0x040fe20000410000 */
[-C--:B------:R-:W-:Y:S01]  /*5550*/  FMUL.FTZ R57, R57, R54.reuse ;  /* 0x0000003639397220 */ /* 0x080fe20000410000 */
[----:B------:R-:W-:Y:S02]  /*5560*/  F2FP.BF16.F32.PACK_AB R55, R56, R55 ;  /* 0x000000373837723e */ /* 0x000fe400000010ff */
        /* <DEDUP_REMOVED lines=20> */
.L_x_497:
[----:B------:R-:W-:Y:S05]  /*56b0*/  BSYNC B2 ;  /* 0x0000000000027941 */ /* 0x000fea0003800000 */
.L_x_496:
[----:B------:R-:W-:-:S04]  /*56c0*/  LEA R50, P3, R16, R118, 0x1 ;  /* 0x0000007610327211 */ /* 0x000fc800078608ff */
[----:B-1----:R-:W-:-:S05]  /*56d0*/  LEA.HI.X R51, R16, R115, R17, 0x1, P3 ;  /* 0x0000007310337211 */ /* 0x002fca00018f0c11 */
[----:B----4-:R0:W-:Y:S04]  /*56e0*/  ST.E.128 desc[UR56][R50.64], R12 ;  /* 0x0000000c32007985 */ /* 0x0101e8000c101d38 */
.L_x_495:
[----:B------:R-:W-:Y:S05]  /*56f0*/  BSYNC B1 ;  /* 0x0000000000017941 */ /* 0x000fea0003800000 */
.L_x_494:
[----:B------:R-:W-:Y:S01]  /*5700*/  ISETP.NE.AND P3, PT, R26, RZ, PT ;  /* 0x000000ff1a00720c */ /* 0x000fe20003f65270 */
[----:B------:R-:W-:-:S12]  /*5710*/  BSSY B1, `(.L_x_498) ;  /* 0x000003b000017945 */ /* 0x000fd80003800000 */
[----:B------:R-:W-:Y:S05]  /*5720*/  @!P3 BRA `(.L_x_499) ;  /* 0x0000000000e4b947 */ /* 0x000fea0003800000 */
[----:B0---4-:R0:W4:Y:S01]  /*5730*/  LDS.128 R12, [R28+0x2000] ;  /* 0x002000001c0c7984 */ /* 0x0111220000000c00 */
[----:B------:R-:W-:Y:S01]  /*5740*/  ISETP.GE.AND P3, PT, R170, R124, PT ;  /* 0x0000007caa00720c */ /* 0x000fe20003f66270 */
[----:B---3--:R-:W-:Y:S01]  /*5750*/  IMAD.SHL.U32 R11, R163, 0x8, RZ ;  /* 0x00000008a30b7824 */ /* 0x008fe200078e00ff */
[----:B------:R-:W-:Y:S01]  /*5760*/  BSSY B2, `(.L_x_500) ;  /* 0x0000034000027945 */ /* 0x000fe20003800000 */
[----:B------:R-:W-:Y:S02]  /*5770*/  IMAD.MOV.U32 R50, RZ, RZ, R118 ;  /* 0x000000ffff327224 */ /* 0x000fe400078e0076 */
[----:B-1----:R-:W-:Y:S02]  /*5780*/  IMAD.MOV.U32 R51, RZ, RZ, R115 ;  /* 0x000000ffff337224 */ /* 0x002fe400078e0073 */
[----:B------:R-:W-:-:S06]  /*5790*/  IMAD.WIDE R50, R11, 0x2, R50 ;  /* 0x000000020b327825 */ /* 0x000fcc00078e0232 */
[----:B0-----:R-:W-:Y:S05]  /*57a0*/  @P3 BRA `(.L_x_501) ;  /* 0x0000000000bc3947 */ /* 0x001fea0003800000 */
[--C-:B------:R-:W-:Y:S02]  /*57b0*/  SHF.R.U64 R11, R46, 0x10, R47.reuse ;  /* 0x000000102e0b7819 */ /* 0x100fe4000000122f */
        /* <DEDUP_REMOVED lines=46> */
.L_x_501:
[----:B------:R-:W-:Y:S05]  /*5aa0*/  BSYNC B2 ;  /* 0x0000000000027941 */ /* 0x000fea0003800000 */
.L_x_500:
[----:B----4-:R0:W-:Y:S02]  /*5ab0*/  ST.E.128 desc[UR56][R50.64], R12 ;  /* 0x0000000c32007985 */ /* 0x0101e4000c101d38 */
.L_x_499:
[----:B------:R-:W-:Y:S05]  /*5ac0*/  BSYNC B1 ;  /* 0x0000000000017941 */ /* 0x000fea0003800000 */
.L_x_498:
[----:B------:R-:W-:Y:S01]  /*5ad0*/  ISETP.NE.AND P3, PT, R27, RZ, PT ;  /* 0x000000ff1b00720c */ /* 0x000fe20003f65270 */
[----:B------:R-:W-:-:S12]  /*5ae0*/  BSSY B1, `(.L_x_502) ;  /* 0x0000039000017945 */ /* 0x000fd80003800000 */
[----:B------:R-:W-:Y:S05]  /*5af0*/  @!P3 BRA `(.L_x_503) ;  /* 0x0000000000dcb947 */ /* 0x000fea0003800000 */
[----:B0---4-:R0:W4:Y:S01]  /*5b00*/  LDS.128 R12, [R29+0x5000] ;  /* 0x005000001d0c7984 */ /* 0x0111220000000c00 */
[----:B------:R-:W-:Y:S01]  /*5b10*/  ISETP.GE.AND P3, PT, R169, R124, PT ;  /* 0x0000007ca900720c */ /* 0x000fe20003f66270 */
[----:B---3--:R-:W-:Y:S01]  /*5b20*/  IMAD.SHL.U32 R11, R164, 0x8, RZ ;  /* 0x00000008a40b7824 */ /* 0x008fe200078e00ff */
[----:B------:R-:W-:Y:S01]  /*5b30*/  MOV R46, R118 ;  /* 0x00000076002e7202 */ /* 0x000fe20000000f00 */
[----:B-1----:R-:W-:Y:S01]  /*5b40*/  IMAD.MOV.U32 R47, RZ, RZ, R115 ;  /* 0x000000ffff2f7224 */ /* 0x002fe200078e0073 */
[----:B------:R-:W-:Y:S03]  /*5b50*/  BSSY B2, `(.L_x_504) ;  /* 0x0000030000027945 */ /* 0x000fe60003800000 */
[----:B------:R-:W-:-:S06]  /*5b60*/  IMAD.WIDE R46, R11, 0x2, R46 ;  /* 0x000000020b2e7825 */ /* 0x000fcc00078e022e */
[----:B0-----:R-:W-:Y:S05]  /*5b70*/  @P3 BRA `(.L_x_505) ;  /* 0x0000000000b43947 */ /* 0x001fea0003800000 */
[--C-:B------:R-:W-:Y:S01]  /*5b80*/  SHF.R.U64 R11, R42, 0x10, R43.reuse ;  /* 0x000000102a0b7819 */ /* 0x100fe2000000122b */
[----:B----4-:R-:W-:Y:S01]  /*5b90*/  IMAD.U32 R52, R13, 0x10000, RZ ;  /* 0x000100000d347824 */ /* 0x010fe200078e00ff */
[----:B------:R-:W-:Y:S02]  /*5ba0*/  SHF.R.U32.HI R42, RZ, 0x10, R43 ;  /* 0x00000010ff2a7819 */ /* 0x000fe4000001162b */
[----:B------:R-:W-:Y:S02]  /*5bb0*/  SHF.R.U64 R43, R44, 0x10, R45 ;  /* 0x000000102c2b7819 */ /* 0x000fe4000000122d */
[----:B------:R-:W-:Y:S02]  /*5bc0*/  PRMT R11, R151, 0x5410, R11 ;  /* 0x00005410970b7816 */ /* 0x000fe4000000000b */
[----:B------:R-:W-:Y:S02]  /*5bd0*/  PRMT R43, R152, 0x5410, R43 ;  /* 0x00005410982b7816 */ /* 0x000fe4000000002b */
[----:B------:R-:W-:Y:S01]  /*5be0*/  SHF.R.U32.HI R48, RZ, 0x10, R45 ;  /* 0x00000010ff307819 */ /* 0x000fe2000001162d */
[----:B------:R-:W-:Y:S01]  /*5bf0*/  IMAD.U32 R45, R14, 0x10000, RZ ;  /* 0x000100000e2d7824 */ /* 0x000fe200078e00ff */
[----:B------:R-:W-:-:S02]  /*5c00*/  LOP3.LUT R50, R13, 0xffff0000, RZ, 0xc0, !PT ;  /* 0xffff00000d327812 */ /* 0x000fc400078ec0ff */
        /* <DEDUP_REMOVED lines=9> */
[----:B------:R-:W-:Y:S02]  /*5ca0*/  IMAD.U32 R13, R48, 0x10000, RZ ;  /* 0x00010000300d7824 */ /* 0x000fe400078e00ff */
[----:B------:R-:W-:Y:S01]  /*5cb0*/  FFMA.FTZ R53, R52, R51, -R53 ;  /* 0x0000003334357223 */ /* 0x000fe20000010835 */
[----:B------:R-:W-:-:S02]  /*5cc0*/  IMAD.U32 R51, R42, 0x10000, RZ ;  /* 0x000100002a337824 */ /* 0x000fc400078e00ff */
[----:B------:R-:W-:Y:S01]  /*5cd0*/  FFMA.FTZ R50, R52, R49, R50 ;  /* 0x0000003134327223 */ /* 0x000fe20000010032 */
[----:B------:R-:W-:Y:S01]  /*5ce0*/  FMUL.FTZ R49, R14, R13 ;  /* 0x0000000d0e317220 */ /* 0x000fe20000410000 */
[----:B------:R-:W-:Y:S01]  /*5cf0*/  LOP3.LUT R44, R15, 0xffff0000, RZ, 0xc0, !PT ;  /* 0xffff00000f2c7812 */ /* 0x000fe200078ec0ff */
[----:B------:R-:W-:Y:S02]  /*5d00*/  IMAD.U32 R52, R12, 0x10000, RZ ;  /* 0x000100000c347824 */ /* 0x000fe400078e00ff */
[-C--:B------:R-:W-:Y:S01]  /*5d10*/  FMUL.FTZ R14, R14, R51.reuse ;  /* 0x000000330e0e7220 */ /* 0x080fe20000410000 */
[----:B------:R-:W-:Y:S01]  /*5d20*/  LOP3.LUT R48, R48, 0xffff0000, RZ, 0xc0, !PT ;  /* 0xffff000030307812 */ /* 0x000fe200078ec0ff */
[C---:B------:R-:W-:Y:S01]  /*5d30*/  FFMA.FTZ R49, R45.reuse, R51, -R49 ;  /* 0x000000332d317223 */ /* 0x040fe20000010831 */
[----:B------:R-:W-:Y:S01]  /*5d40*/  LOP3.LUT R42, R42, 0xffff0000, RZ, 0xc0, !PT ;  /* 0xffff00002a2a7812 */ /* 0x000fe200078ec0ff */
[----:B------:R-:W-:Y:S01]  /*5d50*/  FFMA.FTZ R14, R45, R13, R14 ;  /* 0x0000000d2d0e7223 */ /* 0x000fe2000001000e */
[----:B------:R-:W-:Y:S01]  /*5d60*/  LOP3.LUT R12, R12, 0xffff0000, RZ, 0xc0, !PT ;  /* 0xffff00000c0c7812 */ /* 0x000fe200078ec0ff */
[----:B------:R-:W-:Y:S01]  /*5d70*/  FMUL.FTZ R13, R44, R48 ;  /* 0x000000302c0d7220 */ /* 0x000fe20000410000 */
[----:B------:R-:W-:-:S02]  /*5d80*/  IMAD.U32 R15, R15, 0x10000, RZ ;  /* 0x000100000f0f7824 */ /* 0x000fc400078e00ff */
[-C--:B------:R-:W-:Y:S01]  /*5d90*/  FMUL.FTZ R45, R44, R42.reuse ;  /* 0x0000002a2c2d7220 */ /* 0x080fe20000410000 */
[----:B------:R-:W-:Y:S01]  /*5da0*/  F2FP.BF16.F32.PACK_AB R50, R50, R53 ;  /* 0x000000353232723e */ /* 0x000fe200000010ff */
[C---:B------:R-:W-:Y:S01]  /*5db0*/  FMUL.FTZ R44, R12.reuse, R43 ;  /* 0x0000002b0c2c7220 */ /* 0x040fe20000410000 */
[-C--:B------:R-:W-:Y:S01]  /*5dc0*/  FMUL.FTZ R12, R12, R11.reuse ;  /* 0x0000000b0c0c7220 */ /* 0x080fe20000410000 */
[C---:B------:R-:W-:Y:S01]  /*5dd0*/  FFMA.FTZ R13, R15.reuse, R42, -R13 ;  /* 0x0000002a0f0d7223 */ /* 0x040fe2000001080d */
[----:B------:R-:W-:Y:S01]  /*5de0*/  FFMA.FTZ R48, R15, R48, R45 ;  /* 0x000000300f307223 */ /* 0x000fe2000001002d */
[C---:B------:R-:W-:Y:S01]  /*5df0*/  FFMA.FTZ R44, R52.reuse, R11, -R44 ;  /* 0x0000000b342c7223 */ /* 0x040fe2000001082c */
[----:B------:R-:W-:Y:S01]  /*5e00*/  FFMA.FTZ R43, R52, R43, R12 ;  /* 0x0000002b342b7223 */ /* 0x000fe2000001000c */
[----:B------:R-:W-:Y:S02]  /*5e10*/  F2FP.BF16.F32.PACK_AB R14, R14, R49 ;  /* 0x000000310e0e723e */ /* 0x000fe400000010ff */
[----:B------:R-:W-:Y:S01]  /*5e20*/  F2FP.BF16.F32.PACK_AB R15, R48, R13 ;  /* 0x0000000d300f723e */ /* 0x000fe200000010ff */
[----:B------:R-:W-:Y:S01]  /*5e30*/  IMAD.MOV.U32 R13, RZ, RZ, R50 ;  /* 0x000000ffff0d7224 */ /* 0x000fe200078e0032 */
[----:B------:R-:W-:-:S07]  /*5e40*/  F2FP.BF16.F32.PACK_AB R12, R43, R44 ;  /* 0x0000002c2b0c723e */ /* 0x000fce00000010ff */
.L_x_505:
[----:B------:R-:W-:Y:S05]  /*5e50*/  BSYNC B2 ;  /* 0x0000000000027941 */ /* 0x000fea0003800000 */
.L_x_504:
[----:B----4-:R0:W-:Y:S02]  /*5e60*/  ST.E.128 desc[UR56][R46.64], R12 ;  /* 0x0000000c2e007985 */ /* 0x0101e4000c101d38 */
.L_x_503:
[----:B------:R-:W-:Y:S05]  /*5e70*/  BSYNC B1 ;  /* 0x0000000000017941 */ /* 0x000fea0003800000 */
.L_x_502:
[----:B------:R-:W-:Y:S01]  /*5e80*/  ISETP.NE.AND P3, PT, R101, RZ, PT ;  /* 0x000000ff6500720c */ /* 0x000fe20003f65270 */
[----:B------:R-:W-:-:S12]  /*5e90*/  BSSY B1, `(.L_x_506) ;  /* 0x0000037000017945 */ /* 0x000fd80003800000 */
[----:B------:R-:W-:Y:S05]  /*5ea0*/  @!P3 BRA `(.L_x_507) ;  /* 0x0000000000d4b947 */ /* 0x000fea0003800000 */
[----:B0---4-:R0:W4:Y:S01]  /*5eb0*/  LDS.128 R12, [R28+0x5000] ;  /* 0x005000001c0c7984 */ /* 0x0111220000000c00 */
[C---:B------:R-:W-:Y:S01]  /*5ec0*/  LEA R42, P3, R19.reuse, R118, 0x1 ;  /* 0x00000076132a7211 */ /* 0x040fe200078608ff */
[----:B------:R-:W-:Y:S03]  /*5ed0*/  BSSY B2, `(.L_x_508) ;  /* 0x0000031000027945 */ /* 0x000fe60003800000 */
[----:B-1----:R-:W-:Y:S02]  /*5ee0*/  LEA.HI.X R43, R19, R115, R165, 0x1, P3 ;  /* 0x00000073132b7211 */ /* 0x002fe400018f0ca5 */
[----:B------:R-:W-:-:S13]  /*5ef0*/  ISETP.GE.AND P3, PT, R172, R124, PT ;  /* 0x0000007cac00720c */ /* 0x000fda0003f66270 */
[----:B0-----:R-:W-:Y:S05]  /*5f00*/  @P3 BRA `(.L_x_509) ;  /* 0x0000000000b43947 */ /* 0x001fea0003800000 */
[----:B------:R-:W-:Y:S02]  /*5f10*/  SHF.R.U64 R45, R40, 0x10, R41 ;  /* 0x00000010282d7819 */ /* 0x000fe40000001229 */
[----:B------:R-:W-:Y:S01]  /*5f20*/  SHF.R.U64 R46, R38, 0x10, R39 ;  /* 0x00000010262e7819 */ /* 0x000fe20000001227 */
[----:B----4-:R-:W-:Y:S01]  /*5f30*/  IMAD.U32 R38, R14, 0x10000, RZ ;  /* 0x000100000e267824 */ /* 0x010fe200078e00ff */
[----:B------:R-:W-:Y:S02]  /*5f40*/  SHF.R.U32.HI R41, RZ, 0x10, R41 ;  /* 0x00000010ff297819 */ /* 0x000fe40000011629 */
[----:B------:R-:W-:Y:S02]  /*5f50*/  SHF.R.U32.HI R44, RZ, 0x10, R39 ;  /* 0x00000010ff2c7819 */ /* 0x000fe40000011627 */
[C---:B------:R-:W-:Y:S02]  /*5f60*/  PRMT R40, R144.reuse, 0x5410, R45 ;  /* 0x0000541090287816 */ /* 0x040fe4000000002d */
[----:B------:R-:W-:Y:S01]  /*5f70*/  PRMT R39, R137, 0x5410, R46 ;  /* 0x0000541089277816 */ /* 0x000fe2000000002e */
[----:B------:R-:W-:Y:S01]  /*5f80*/  IMAD.U32 R46, R13, 0x10000, RZ ;  /* 0x000100000d2e7824 */ /* 0x000fe200078e00ff */
[----:B------:R-:W-:-:S02]  /*5f90*/  PRMT R144, R144, 0x5432, R41 ;  /* 0x0000543290907816 */ /* 0x000fc40000000029 */
[----:B------:R-:W-:Y:S02]  /*5fa0*/  PRMT R137, R137, 0x5432, R44 ;  /* 0x0000543289897816 */ /* 0x000fe4000000002c */
[----:B---3--:R-:W-:Y:S01]  /*5fb0*/  LOP3.LUT R11, R14, 0xffff0000, RZ, 0xc0, !PT ;  /* 0xffff00000e0b7812 */ /* 0x008fe200078ec0ff */
[----:B------:R-:W-:Y:S01]  /*5fc0*/  IMAD.U32 R41, R144, 0x10000, RZ ;  /* 0x0001000090297824 */ /* 0x000fe200078e00ff */
[----:B------:R-:W-:Y:S01]  /*5fd0*/  LOP3.LUT R45, R13, 0xffff0000, RZ, 0xc0, !PT ;  /* 0xffff00000d2d7812 */ /* 0x000fe200078ec0ff */
[----:B------:R-:W-:Y:S01]  /*5fe0*/  IMAD.U32 R44, R137, 0x10000, RZ ;  /* 0x00010000892c7824 */ /* 0x000fe200078e00ff */
[----:B------:R-:W-:Y:S01]  /*5ff0*/  LOP3.LUT R48, R40, 0xffff0000, RZ, 0xc0, !PT ;  /* 0xffff000028307812 */ /* 0x000fe200078ec0ff */
[----:B------:R-:W-:Y:S01]  /*6000*/  FMUL.FTZ R51, R11, R41 ;  /* 0x000000290b337220 */ /* 0x000fe20000410000 */
[----:B------:R-:W-:Y:S01]  /*6010*/  LOP3.LUT R47, R39, 0xffff0000, RZ, 0xc0, !PT ;  /* 0xffff0000272f7812 */ /* 0x000fe200078ec0ff */
[----:B------:R-:W-:Y:S01]  /*6020*/  IMAD.U32 R13, R12, 0x10000, RZ ;  /* 0x000100000c0d7824 */ /* 0x000fe200078e00ff */
[----:B------:R-:W-:Y:S01]  /*6030*/  LOP3.LUT R14, R15, 0xffff0000, RZ, 0xc0, !PT ;  /* 0xffff00000f0e7812 */ /* 0x000fe200078ec0ff */
[----:B------:R-:W-:Y:S01]  /*6040*/  FMUL.FTZ R49, R45, R48 ;  /* 0x000000302d317220 */ /* 0x000fe20000410000 */
[----:B------:R-:W-:Y:S01]  /*6050*/  FMUL.FTZ R11, R11, R44 ;  /* 0x0000002c0b0b7220 */ /* 0x000fe20000410000 */
[-C--:B------:R-:W-:Y:S01]  /*6060*/  FMUL.FTZ R45, R45, R47.reuse ;  /* 0x0000002f2d2d7220 */ /* 0x080fe20000410000 */
[----:B------:R-:W-:Y:S01]  /*6070*/  LOP3.LUT R144, R144, 0xffff0000, RZ, 0xc0, !PT ;  /* 0xffff000090907812 */ /* 0x000fe200078ec0ff */
[----:B------:R-:W-:Y:S01]  /*6080*/  IMAD.U32 R40, R40, 0x10000, RZ ;  /* 0x0001000028287824 */ /* 0x000fe200078e00ff */
[----:B------:R-:W-:Y:S01]  /*6090*/  LOP3.LUT R137, R137, 0xffff0000, RZ, 0xc0, !PT ;  /* 0xffff000089897812 */ /* 0x000fe200078ec0ff */
[----:B------:R-:W-:Y:S01]  /*60a0*/  FFMA.FTZ R47, R46, R47, -R49 ;  /* 0x0000002f2e2f7223 */ /* 0x000fe20000010831 */
[----:B------:R-:W-:Y:S01]  /*60b0*/  LOP3.LUT R12, R12, 0xffff0000, RZ, 0xc0, !PT ;  /* 0xffff00000c0c7812 */ /* 0x000fe200078ec0ff */
[----:B------:R-:W-:Y:S01]  /*60c0*/  FFMA.FTZ R46, R46, R48, R45 ;  /* 0x000000302e2e7223 */ /* 0x000fe2000001002d */
[----:B------:R-:W-:Y:S01]  /*60d0*/  SHF.L.U32 R39, R39, 0x10, RZ ;  /* 0x0000001027277819 */ /* 0x000fe200000006ff */
[C---:B------:R-:W-:Y:S01]  /*60e0*/  FFMA.FTZ R44, R38.reuse, R44, -R51 ;  /* 0x0000002c262c7223 */ /* 0x040fe20000010833 */
[----:B------:R-:W-:Y:S01]  /*60f0*/  FFMA.FTZ R41, R38, R41, R11 ;  /* 0x0000002926297223 */ /* 0x000fe2000001000b */
[C---:B------:R-:W-:Y:S01]  /*6100*/  FMUL.FTZ R38, R14.reuse, R144 ;  /* 0x000000900e267220 */ /* 0x040fe20000410000 */
[----:B------:R-:W-:Y:S01]  /*6110*/  FMUL.FTZ R45, R14, R137 ;  /* 0x000000890e2d7220 */ /* 0x000fe20000410000 */
[C---:B------:R-:W-:Y:S01]  /*6120*/  FMUL.FTZ R14, R12.reuse, R40 ;  /* 0x000000280c0e7220 */ /* 0x040fe20000410000 */
[-C--:B------:R-:W-:Y:S01]  /*6130*/  FMUL.FTZ R11, R12, R39.reuse ;  /* 0x000000270c0b7220 */ /* 0x080fe20000410000 */
[----:B------:R-:W-:Y:S01]  /*6140*/  IMAD.U32 R15, R15, 0x10000, RZ ;  /* 0x000100000f0f7824 */ /* 0x000fe200078e00ff */
[----:B------:R-:W-:Y:S01]  /*6150*/  F2FP.BF16.F32.PACK_AB R44, R41, R44 ;  /* 0x0000002c292c723e */ /* 0x000fe200000010ff */
[C---:B------:R-:W-:Y:S01]  /*6160*/  FFMA.FTZ R14, R13.reuse, R39, -R14 ;  /* 0x000000270d0e7223 */ /* 0x040fe2000001080e */
[----:B------:R-:W-:Y:S01]  /*6170*/  FFMA.FTZ R11, R13, R40, R11 ;  /* 0x000000280d0b7223 */ /* 0x000fe2000001000b */
[C---:B------:R-:W-:Y:S01]  /*6180*/  FFMA.FTZ R38, R15.reuse, R137, -R38 ;  /* 0x000000890f267223 */ /* 0x040fe20000010826 */
[----:B------:R-:W-:Y:S01]  /*6190*/  FFMA.FTZ R45, R15, R144, R45 ;  /* 0x000000900f2d7223 */ /* 0x000fe2000001002d */
[----:B------:R-:W-:-:S02]  /*61a0*/  F2FP.BF16.F32.PACK_AB R13, R46, R47 ;  /* 0x0000002f2e0d723e */ /* 0x000fc400000010ff */
[----:B------:R-:W-:Y:S01]  /*61b0*/  F2FP.BF16.F32.PACK_AB R12, R11, R14 ;  /* 0x0000000e0b0c723e */ /* 0x000fe200000010ff */
[----:B------:R-:W-:Y:S01]  /*61c0*/  IMAD.MOV.U32 R14, RZ, RZ, R44 ;  /* 0x000000ffff0e7224 */ /* 0x000fe200078e002c */
[----:B------:R-:W-:-:S07]  /*61d0*/  F2FP.BF16.F32.PACK_AB R15, R45, R38 ;  /* 0x000000262d0f723e */ /* 0x000fce00000010ff */
.L_x_509:
[----:B------:R-:W-:Y:S05]  /*61e0*/  BSYNC B2 ;  /* 0x0000000000027941 */ /* 0x000fea0003800000 */
.L_x_508:
[----:B----4-:R0:W-:Y:S02]  /*61f0*/  ST.E.128 desc[UR56][R42.64], R12 ;  /* 0x0000000c2a007985 */ /* 0x0101e4000c101d38 */
.L_x_507:
[----:B------:R-:W-:Y:S05]  /*6200*/  BSYNC B1 ;  /* 0x0000000000017941 */ /* 0x000fea0003800000 */
.L_x_506:
        /* <DEDUP_REMOVED lines=9> */
[----:B------:R-:W-:Y:S01]  /*62a0*/  SHF.R.U64 R44, R34, 0x10, R35 ;  /* 0x00000010222c7819 */ /* 0x000fe20000001223 */
[----:B----4-:R-:W-:Y:S01]  /*62b0*/  IMAD.U32 R29, R14, 0x10000, RZ ;  /* 0x000100000e1d7824 */ /* 0x010fe200078e00ff */
[--C-:B------:R-:W-:Y:S02]  /*62c0*/  SHF.R.U64 R40, R36, 0x10, R37.reuse ;  /* 0x0000001024287819 */ /* 0x100fe40000001225 */
[----:B------:R-:W-:Y:S02]  /*62d0*/  SHF.R.U32.HI R34, RZ, 0x10, R37 ;  /* 0x00000010ff227819 */ /* 0x000fe40000011625 */
[----:B------:R-:W-:Y:S01]  /*62e0*/  SHF.R.U32.HI R42, RZ, 0x10, R35 ;  /* 0x00000010ff2a7819 */ /* 0x000fe20000011623 */
[----:B------:R-:W-:Y:S01]  /*62f0*/  IMAD.U32 R35, R13, 0x10000, RZ ;  /* 0x000100000d237824 */ /* 0x000fe200078e00ff */
[----:B------:R-:W-:Y:S01]  /*6300*/  LOP3.LUT R36, R14, 0xffff0000, RZ, 0xc0, !PT ;  /* 0xffff00000e247812 */ /* 0x000fe200078ec0ff */
[C---:B------:R-:W-:Y:S01]  /*6310*/  IMAD.U32 R14, R15.reuse, 0x10000, RZ ;  /* 0x000100000f0e7824 */ /* 0x040fe200078e00ff */
[----:B---3--:R-:W-:-:S02]  /*6320*/  LOP3.LUT R11, R15, 0xffff0000, RZ, 0xc0, !PT ;  /* 0xffff00000f0b7812 */ /* 0x008fc400078ec0ff */
[----:B------:R-:W-:Y:S02]  /*6330*/  PRMT R41, R135, 0x5410, R40 ;  /* 0x0000541087297816 */ /* 0x000fe40000000028 */
[----:B------:R-:W-:Y:S02]  /*6340*/  PRMT R15, R117, 0x5410, R44 ;  /* 0x00005410750f7816 */ /* 0x000fe4000000002c */
[----:B------:R-:W-:Y:S02]  /*6350*/  PRMT R135, R135, 0x5432, R34 ;  /* 0x0000543287877816 */ /* 0x000fe40000000022 */
[----:B------:R-:W-:Y:S02]  /*6360*/  PRMT R117, R117, 0x5432, R42 ;  /* 0x0000543275757816 */ /* 0x000fe4000000002a */
[----:B------:R-:W-:Y:S01]  /*6370*/  LOP3.LUT R34, R13, 0xffff0000, RZ, 0xc0, !PT ;  /* 0xffff00000d227812 */ /* 0x000fe200078ec0ff */
[----:B------:R-:W-:Y:S01]  /*6380*/  IMAD.U32 R43, R135, 0x10000, RZ ;  /* 0x00010000872b7824 */ /* 0x000fe200078e00ff */
[----:B------:R-:W-:Y:S01]  /*6390*/  LOP3.LUT R42, R41, 0xffff0000, RZ, 0xc0, !PT ;  /* 0xffff0000292a7812 */ /* 0x000fe200078ec0ff */
[----:B------:R-:W-:Y:S01]  /*63a0*/  IMAD.U32 R40, R117, 0x10000, RZ ;  /* 0x0001000075287824 */ /* 0x000fe200078e00ff */
[----:B------:R-:W-:Y:S01]  /*63b0*/  LOP3.LUT R37, R15, 0xffff0000, RZ, 0xc0, !PT ;  /* 0xffff00000f257812 */ /* 0x000fe200078ec0ff */
[----:B------:R-:W-:Y:S01]  /*63c0*/  FMUL.FTZ R46, R36, R43 ;  /* 0x0000002b242e7220 */ /* 0x000fe20000410000 */
[----:B------:R-:W-:-:S02]  /*63d0*/  IMAD.U32 R41, R41, 0x10000, RZ ;  /* 0x0001000029297824 */ /* 0x000fc400078e00ff */
[----:B------:R-:W-:Y:S01]  /*63e0*/  FMUL.FTZ R44, R34, R42 ;  /* 0x0000002a222c7220 */ /* 0x000fe20000410000 */
[-C--:B------:R-:W-:Y:S01]  /*63f0*/  FMUL.FTZ R36, R36, R40.reuse ;  /* 0x0000002824247220 */ /* 0x080fe20000410000 */
[----:B------:R-:W-:Y:S01]  /*6400*/  FMUL.FTZ R45, R34, R37 ;  /* 0x00000025222d7220 */ /* 0x000fe20000410000 */
[C---:B------:R-:W-:Y:S01]  /*6410*/  LOP3.LUT R34, R12.reuse, 0xffff0000, RZ, 0xc0, !PT ;  /* 0xffff00000c227812 */ /* 0x040fe200078ec0ff */
[----:B------:R-:W-:Y:S01]  /*6420*/  IMAD.U32 R15, R15, 0x10000, RZ ;  /* 0x000100000f0f7824 */ /* 0x000fe200078e00ff */
[----:B------:R-:W-:Y:S01]  /*6430*/  LOP3.LUT R135, R135, 0xffff0000, RZ, 0xc0, !PT ;  /* 0xffff000087877812 */ /* 0x000fe200078ec0ff */
[----:B------:R-:W-:Y:S01]  /*6440*/  FFMA.FTZ R46, R29, R40, -R46 ;  /* 0x000000281d2e7223 */ /* 0x000fe2000001082e */
[----:B------:R-:W-:Y:S01]  /*6450*/  LOP3.LUT R117, R117, 0xffff0000, RZ, 0xc0, !PT ;  /* 0xffff000075757812 */ /* 0x000fe200078ec0ff */
[----:B------:R-:W-:Y:S02]  /*6460*/  IMAD.U32 R13, R12, 0x10000, RZ ;  /* 0x000100000c0d7824 */ /* 0x000fe400078e00ff */
[----:B------:R-:W-:Y:S01]  /*6470*/  FFMA.FTZ R29, R29, R43, R36 ;  /* 0x0000002b1d1d7223 */ /* 0x000fe20000010024 */
[C---:B------:R-:W-:Y:S01]  /*6480*/  FFMA.FTZ R12, R35.reuse, R37, -R44 ;  /* 0x00000025230c7223 */ /* 0x040fe2000001082c */
[C---:B------:R-:W-:Y:S01]  /*6490*/  FMUL.FTZ R36, R34.reuse, R41 ;  /* 0x0000002922247220 */ /* 0x040fe20000410000 */
[----:B------:R-:W-:Y:S01]  /*64a0*/  FFMA.FTZ R35, R35, R42, R45 ;  /* 0x0000002a23237223 */ /* 0x000fe2000001002d */
[----:B------:R-:W-:Y:S01]  /*64b0*/  FMUL.FTZ R34, R34, R15 ;  /* 0x0000000f22227220 */ /* 0x000fe20000410000 */
[C---:B------:R-:W-:Y:S01]  /*64c0*/  FMUL.FTZ R37, R11.reuse, R135 ;  /* 0x000000870b257220 */ /* 0x040fe20000410000 */
[----:B------:R-:W-:Y:S01]  /*64d0*/  FMUL.FTZ R40, R11, R117 ;  /* 0x000000750b287220 */ /* 0x000fe20000410000 */
[C---:B------:R-:W-:Y:S01]  /*64e0*/  FFMA.FTZ R36, R13.reuse, R15, -R36 ;  /* 0x0000000f0d247223 */ /* 0x040fe20000010824 */
[----:B------:R-:W-:Y:S01]  /*64f0*/  FFMA.FTZ R13, R13, R41, R34 ;  /* 0x000000290d0d7223 */ /* 0x000fe20000010022 */
[C---:B------:R-:W-:Y:S01]  /*6500*/  FFMA.FTZ R37, R14.reuse, R117, -R37 ;  /* 0x000000750e257223 */ /* 0x040fe20000010825 */
[----:B------:R-:W-:Y:S01]  /*6510*/  FFMA.FTZ R40, R14, R135, R40 ;  /* 0x000000870e287223 */ /* 0x000fe20000010028 */
[----:B------:R-:W-:-:S02]  /*6520*/  F2FP.BF16.F32.PACK_AB R35, R35, R12 ;  /* 0x0000000c2323723e */ /* 0x000fc400000010ff */
[----:B------:R-:W-:Y:S02]  /*6530*/  F2FP.BF16.F32.PACK_AB R12, R13, R36 ;  /* 0x000000240d0c723e */ /* 0x000fe400000010ff */
[----:B------:R-:W-:Y:S01]  /*6540*/  F2FP.BF16.F32.PACK_AB R15, R40, R37 ;  /* 0x00000025280f723e */ /* 0x000fe200000010ff */
[----:B------:R-:W-:Y:S01]  /*6550*/  IMAD.MOV.U32 R13, RZ, RZ, R35 ;  /* 0x000000ffff0d7224 */ /* 0x000fe200078e0023 */
[----:B------:R-:W-:-:S07]  /*6560*/  F2FP.BF16.F32.PACK_AB R14, R29, R46 ;  /* 0x0000002e1d0e723e */ /* 0x000fce00000010ff */
.L_x_513:
[----:B------:R-:W-:Y:S05]  /*6570*/  BSYNC B2 ;  /* 0x0000000000027941 */ /* 0x000fea0003800000 */
.L_x_512:
[----:B----4-:R0:W-:Y:S02]  /*6580*/  ST.E.128 desc[UR56][R38.64], R12 ;  /* 0x0000000c26007985 */ /* 0x0101e4000c101d38 */
.L_x_511:
[----:B------:R-:W-:Y:S05]  /*6590*/  BSYNC B1 ;  /* 0x0000000000017941 */ /* 0x000fea0003800000 */
.L_x_510:
[----:B------:R-:W-:-:S13]  /*65a0*/  ISETP.NE.AND P3, PT, R87, RZ, PT ;  /* 0x000000ff5700720c */ /* 0x000fda0003f65270 */
[----:B------:R-:W-:Y:S05]  /*65b0*/  @!P3 BRA `(.L_x_493) ;  /* 0x0000004400e8b947 */ /* 0x000fea0003800000 */
[----:B0---4-:R0:W4:Y:S01]  /*65c0*/  LDS.128 R12, [R28+0x8000] ;  /* 0x008000001c0c7984 */ /* 0x0111220000000c00 */
[C---:B------:R-:W-:Y:S01]  /*65d0*/  LEA R34, P3, R23.reuse, R118, 0x1 ;  /* 0x0000007617227211 */ /* 0x040fe200078608ff */
[----:B------:R-:W-:Y:S03]  /*65e0*/  BSSY B1, `(.L_x_514) ;  /* 0x0000031000017945 */ /* 0x000fe60003800000 */
[----:B-1----:R-:W-:Y:S02]  /*65f0*/  LEA.HI.X R35, R23, R115, R175, 0x1, P3 ;  /* 0x0000007317237211 */ /* 0x002fe400018f0caf */
[----:B------:R-:W-:-:S13]  /*6600*/  ISETP.GE.AND P3, PT, R173, R124, PT ;  /* 0x0000007cad00720c */ /* 0x000fda0003f66270 */
[----:B0-----:R-:W-:Y:S05]  /*6610*/  @P3 BRA `(.L_x_515) ;  /* 0x0000000000b43947 */ /* 0x001fea0003800000 */
[--C-:B------:R-:W-:Y:S01]  /*6620*/  SHF.R.U64 R38, R30, 0x10, R31.reuse ;  /* 0x000000101e267819 */ /* 0x100fe2000000121f */
[----:B----4-:R-:W-:Y:S01]  /*6630*/  IMAD.U32 R28, R14, 0x10000, RZ ;  /* 0x000100000e1c7824 */ /* 0x010fe200078e00ff */
[----:B------:R-:W-:Y:S02]  /*6640*/  SHF.R.U32.HI R36, RZ, 0x10, R31 ;  /* 0x00000010ff247819 */ /* 0x000fe4000001161f */
[----:B---3--:R-:W-:Y:S02]  /*6650*/  SHF.R.U64 R11, R32, 0x10, R33 ;  /* 0x00000010200b7819 */ /* 0x008fe40000001221 */
[C---:B------:R-:W-:Y:S02]  /*6660*/  PRMT R31, R79.reuse, 0x5410, R38 ;  /* 0x000054104f1f7816 */ /* 0x040fe40000000026 */
[----:B------:R-:W-:Y:S02]  /*6670*/  PRMT R79, R79, 0x5432, R36 ;  /* 0x000054324f4f7816 */ /* 0x000fe40000000024 */
[----:B------:R-:W-:Y:S01]  /*6680*/  PRMT R36, R116, 0x5410, R11 ;  /* 0x0000541074247816 */ /* 0x000fe2000000000b */
[----:B------:R-:W-:Y:S01]  /*6690*/  IMAD.U32 R11, R12, 0x10000, RZ ;  /* 0x000100000c0b7824 */ /* 0x000fe200078e00ff */
[----:B------:R-:W-:-:S02]  /*66a0*/  SHF.R.U32.HI R33, RZ, 0x10, R33 ;  /* 0x00000010ff217819 */ /* 0x000fc40000011621 */
[----:B------:R-:W-:Y:S01]  /*66b0*/  LOP3.LUT R29, R14, 0xffff0000, RZ, 0xc0, !PT ;  /* 0xffff00000e1d7812 */ /* 0x000fe200078ec0ff */
[C---:B------:R-:W-:Y:S01]  /*66c0*/  IMAD.U32 R14, R15.reuse, 0x10000, RZ ;  /* 0x000100000f0e7824 */ /* 0x040fe200078e00ff */
[----:B------:R-:W-:Y:S01]  /*66d0*/  LOP3.LUT R30, R15, 0xffff0000, RZ, 0xc0, !PT ;  /* 0xffff00000f1e7812 */ /* 0x000fe200078ec0ff */
[C---:B------:R-:W-:Y:S01]  /*66e0*/  IMAD.U32 R15, R13.reuse, 0x10000, RZ ;  /* 0x000100000d0f7824 */ /* 0x040fe200078e00ff */
[----:B------:R-:W-:Y:S02]  /*66f0*/  LOP3.LUT R13, R13, 0xffff0000, RZ, 0xc0, !PT ;  /* 0xffff00000d0d7812 */ /* 0x000fe400078ec0ff */
[C---:B------:R-:W-:Y:S01]  /*6700*/  LOP3.LUT R38, R36.reuse, 0xffff0000, RZ, 0xc0, !PT ;  /* 0xffff000024267812 */ /* 0x040fe200078ec0ff */
[----:B------:R-:W-:Y:S01]  /*6710*/  IMAD.U32 R36, R36, 0x10000, RZ ;  /* 0x0001000024247824 */ /* 0x000fe200078e00ff */
[----:B------:R-:W-:Y:S01]  /*6720*/  PRMT R116, R116, 0x5432, R33 ;  /* 0x0000543274747816 */ /* 0x000fe20000000021 */
[----:B------:R-:W-:Y:S01]  /*6730*/  IMAD.U32 R33, R79, 0x10000, RZ ;  /* 0x000100004f217824 */ /* 0x000fe200078e00ff */
[----:B------:R-:W-:Y:S01]  /*6740*/  LOP3.LUT R32, R31, 0xffff0000, RZ, 0xc0, !PT ;  /* 0xffff00001f207812 */ /* 0x000fe200078ec0ff */
[----:B------:R-:W-:Y:S01]  /*6750*/  FMUL.FTZ R40, R13, R38 ;  /* 0x000000260d287220 */ /* 0x000fe20000410000 */
[----:B------:R-:W-:Y:S01]  /*6760*/  LOP3.LUT R79, R79, 0xffff0000, RZ, 0xc0, !PT ;  /* 0xffff00004f4f7812 */ /* 0x000fe200078ec0ff */
[----:B------:R-:W-:Y:S01]  /*6770*/  IMAD.U32 R37, R116, 0x10000, RZ ;  /* 0x0001000074257824 */ /* 0x000fe200078e00ff */
[----:B------:R-:W-:Y:S01]  /*6780*/  LOP3.LUT R12, R12, 0xffff0000, RZ, 0xc0, !PT ;  /* 0xffff00000c0c7812 */ /* 0x000fe200078ec0ff */
[-C--:B------:R-:W-:Y:S01]  /*6790*/  FMUL.FTZ R13, R13, R32.reuse ;  /* 0x000000200d0d7220 */ /* 0x080fe20000410000 */
[----:B------:R-:W-:Y:S01]  /*67a0*/  FFMA.FTZ R40, R15, R32, -R40 ;  /* 0x000000200f287223 */ /* 0x000fe20000010828 */
[C---:B------:R-:W-:Y:S01]  /*67b0*/  FMUL.FTZ R41, R29.reuse, R37 ;  /* 0x000000251d297220 */ /* 0x040fe20000410000 */
[-C--:B------:R-:W-:Y:S01]  /*67c0*/  FMUL.FTZ R29, R29, R33.reuse ;  /* 0x000000211d1d7220 */ /* 0x080fe20000410000 */
[----:B------:R-:W-:Y:S01]  /*67d0*/  FFMA.FTZ R39, R15, R38, R13 ;  /* 0x000000260f277223 */ /* 0x000fe2000001000d */
[----:B------:R-:W-:Y:S01]  /*67e0*/  LOP3.LUT R13, R116, 0xffff0000, RZ, 0xc0, !PT ;  /* 0xffff0000740d7812 */ /* 0x000fe200078ec0ff */
[C---:B------:R-:W-:Y:S01]  /*67f0*/  FFMA.FTZ R41, R28.reuse, R33, -R41 ;  /* 0x000000211c297223 */ /* 0x040fe20000010829 */
[----:B------:R-:W-:Y:S01]  /*6800*/  FFMA.FTZ R32, R28, R37, R29 ;  /* 0x000000251c207223 */ /* 0x000fe2000001001d */
[----:B------:R-:W-:Y:S01]  /*6810*/  SHF.L.U32 R31, R31, 0x10, RZ ;  /* 0x000000101f1f7819 */ /* 0x000fe200000006ff */
[----:B------:R-:W-:Y:S01]  /*6820*/  FMUL.FTZ R28, R12, R36 ;  /* 0x000000240c1c7220 */ /* 0x000fe20000410000 */
[C---:B------:R-:W-:Y:S01]  /*6830*/  FMUL.FTZ R29, R30.reuse, R13 ;  /* 0x0000000d1e1d7220 */ /* 0x040fe20000410000 */
[----:B------:R-:W-:-:S02]  /*6840*/  FMUL.FTZ R30, R30, R79 ;  /* 0x0000004f1e1e7220 */ /* 0x000fc40000410000 */
[----:B------:R-:W-:Y:S01]  /*6850*/  FMUL.FTZ R15, R12, R31 ;  /* 0x0000001f0c0f7220 */ /* 0x000fe20000410000 */
[C---:B------:R-:W-:Y:S01]  /*6860*/  FFMA.FTZ R29, R14.reuse, R79, -R29 ;  /* 0x0000004f0e1d7223 */ /* 0x040fe2000001081d */
[----:B------:R-:W-:Y:S01]  /*6870*/  FFMA.FTZ R30, R14, R13, R30 ;  /* 0x0000000d0e1e7223 */ /* 0x000fe2000001001e */
[C---:B------:R-:W-:Y:S01]  /*6880*/  FFMA.FTZ R28, R11.reuse, R31, -R28 ;  /* 0x0000001f0b1c7223 */ /* 0x040fe2000001081c */
[----:B------:R-:W-:Y:S01]  /*6890*/  FFMA.FTZ R15, R11, R36, R15 ;  /* 0x000000240b0f7223 */ /* 0x000fe2000001000f */
[----:B------:R-:W-:Y:S02]  /*68a0*/  F2FP.BF16.F32.PACK_AB R13, R39, R40 ;  /* 0x00000028270d723e */ /* 0x000fe400000010ff */
[----:B------:R-:W-:Y:S02]  /*68b0*/  F2FP.BF16.F32.PACK_AB R29, R30, R29 ;  /* 0x0000001d1e1d723e */ /* 0x000fe400000010ff */
[----:B------:R-:W-:Y:S02]  /*68c0*/  F2FP.BF16.F32.PACK_AB R12, R15, R28 ;  /* 0x0000001c0f0c723e */ /* 0x000fe400000010ff */
[----:B------:R-:W-:Y:S01]  /*68d0*/  F2FP.BF16.F32.PACK_AB R14, R32, R41 ;  /* 0x00000029200e723e */ /* 0x000fe200000010ff */
[----:B------:R-:W-:-:S07]  /*68e0*/  IMAD.MOV.U32 R15, RZ, RZ, R29 ;  /* 0x000000ffff0f7224 */ /* 0x000fce00078e001d */
.L_x_515:
[----:B------:R-:W-:Y:S05]  /*68f0*/  BSYNC B1 ;  /* 0x0000000000017941 */ /* 0x000fea0003800000 */
.L_x_514:
[----:B----4-:R0:W-:Y:S01]  /*6900*/  ST.E.128 desc[UR56][R34.64], R12 ;  /* 0x0000000c22007985 */ /* 0x0101e2000c101d38 */
[----:B------:R-:W-:Y:S05]  /*6910*/  BRA `(.L_x_493) ;  /* 0x0000004400107947 */ /* 0x000fea0003800000 */
.L_x_459:
        /* <DEDUP_REMOVED lines=19> */
[----:B------:R-:W-:Y:S02]  /*6a50*/  CS2R R36, SRZ ;  /* 0x0000000000247805 */ /* 0x000fe4000001ff00 */
[----:B------:R-:W-:Y:S01]  /*6a60*/  CS2R R50, SRZ ;  /* 0x0000000000327805 */ /* 0x000fe2000001ff00 */
[----:B------:R-:W-:Y:S01]  /*6a70*/  IMAD.X R29, R11, 0x1, R104, P2 ;  /* 0x000000010b1d7824 */ /* 0x000fe200010e0668 */
[----:B------:R-:W-:Y:S02]  /*6a80*/  LEA R52, P2, R28, UR4, 0x1 ;  /* 0x000000041c347c11 */ /* 0x000fe4000f8408ff */
[----:B------:R-:W-:-:S02]  /*6a90*/  CS2R R48, SRZ ;  /* 0x0000000000307805 */ /* 0x000fc4000001ff00 */
        /* <DEDUP_REMOVED lines=8> */
[----:B------:R-:W-:Y:S02]  /*6b20*/  CS2R R32, SRZ ;  /* 0x0000000000207805 */ /* 0x000fe4000001ff00 */
[----:B------:R-:W-:Y:S02]  /*6b30*/  CS2R R46, SRZ ;  /* 0x00000000002e7805 */ /* 0x000fe4000001ff00 */
[----:B------:R-:W-:-:S05]  /*6b40*/  CS2R R44, SRZ ;  /* 0x00000000002c7805 */ /* 0x000fca000001ff00 */
[----:B------:R0:W5:Y:S04]  /*6b50*/  @!P2 LDG.E.128 R36, desc[UR56][R52.64] ;  /* 0x000000383424a981 */ /* 0x000168000c1e1d00 */
[----:B------:R0:W5:Y:S01]  /*6b60*/  @!P2 LDG.E.128 R48, desc[UR56][R56.64] ;  /* 0x000000383830a981 */ /* 0x000162000c1e1d00 */
[----:B------:R-:W-:Y:S02]  /*6b70*/  ISETP.GE.AND P2, PT, R0, R124, PT ;  /* 0x0000007c0000720c */ /* 0x000fe40003f46270 */
[----:B------:R-:W-:Y:S02]  /*6b80*/  CS2R R30, SRZ ;  /* 0x00000000001e7805 */ /* 0x000fe4000001ff00 */
[----:B------:R-:W-:Y:S02]  /*6b90*/  CS2R R28, SRZ ;  /* 0x00000000001c7805 */ /* 0x000fe4000001ff00 */
[----:B------:R-:W-:-:S02]  /*6ba0*/  CS2R R42, SRZ ;  /* 0x00000000002a7805 */ /* 0x000fc4000001ff00 */
[----:B------:R-:W-:-:S05]  /*6bb0*/  CS2R R40, SRZ ;  /* 0x0000000000287805 */ /* 0x000fca000001ff00 */
[----:B------:R0:W5:Y:S04]  /*6bc0*/  @!P2 LDG.E.128 R32, desc[UR56][R52.64+0x40] ;  /* 0x000040383420a981 */ /* 0x000168000c1e1d00 */
[----:B------:R0:W5:Y:S01]  /*6bd0*/  @!P2 LDG.E.128 R44, desc[UR56][R56.64+0x40] ;  /* 0x00004038382ca981 */ /* 0x000162000c1e1d00 */
[----:B------:R-:W-:-:S13]  /*6be0*/  ISETP.GE.AND P2, PT, R3, R124, PT ;  /* 0x0000007c0300720c */ /* 0x000fda0003f46270 */
[----:B------:R0:W5:Y:S04]  /*6bf0*/  @!P2 LDG.E.128 R28, desc[UR56][R52.64+0x80] ;  /* 0x00008038341ca981 */ /* 0x000168000c1e1d00 */
[----:B------:R0:W5:Y:S02]  /*6c00*/  @!P2 LDG.E.128 R40, desc[UR56][R56.64+0x80] ;  /* 0x000080383828a981 */ /* 0x000164000c1e1d00 */
.L_x_517:
[----:B------:R-:W-:Y:S05]  /*6c10*/  BSYNC B1 ;  /* 0x0000000000017941 */ /* 0x000fea0003800000 */
.L_x_516:
        /* <DEDUP_REMOVED lines=20> */
[----:B------:R-:W-:Y:S02]  /*6d60*/  CS2R R74, SRZ ;  /* 0x00000000004a7805 */ /* 0x000fe4000001ff00 */
[----:B------:R-:W-:-:S02]  /*6d70*/  IADD3 R13, P2, P5, R90, R12, R110 ;  /* 0x0000000c5a0d7210 */ /* 0x000fc40007d5e06e */
[----:B------:R-:W-:Y:S02]  /*6d80*/  CS2R R72, SRZ ;  /* 0x0000000000487805 */ /* 0x000fe4000001ff00 */
        /* <DEDUP_REMOVED lines=23> */
.L_x_519:
[----:B------:R-:W-:Y:S05]  /*6f00*/  BSYNC B1 ;  /* 0x0000000000017941 */ /* 0x000fea0003800000 */
.L_x_518:
[----:B0----5:R-:W-:Y:S01]  /*6f10*/  IMAD.MOV.U32 R12, RZ, RZ, R30 ;  /* 0x000000ffff0c7224 */ /* 0x021fe200078e001e */
[----:B------:R-:W-:Y:S01]  /*6f20*/  UISETP.NE.AND UP0, UPT, UR58, 0x3, UPT ;  /* 0x000000033a00788c */ /* 0x000fe2000bf05270 */
[----:B------:R-:W-:Y:S02]  /*6f30*/  IMAD.MOV.U32 R11, RZ, RZ, R31 ;  /* 0x000000ffff0b7224 */ /* 0x000fe400078e001f */
[----:B------:R-:W-:Y:S02]  /*6f40*/  IMAD.MOV.U32 R14, RZ, RZ, R28 ;  /* 0x000000ffff0e7224 */ /* 0x000fe400078e001c */
[----:B------:R-:W-:Y:S01]  /*6f50*/  IMAD.MOV.U32 R13, RZ, RZ, R29 ;  /* 0x000000ffff0d7224 */ /* 0x000fe200078e001d */
[----:B------:R-:W-:Y:S01]  /*6f60*/  PRMT R195, R12, 0x5410, R11 ;  /* 0x000054100cc37816 */ /* 0x000fe2000000000b */
[----:B------:R-:W-:Y:S01]  /*6f70*/  IMAD.MOV.U32 R12, RZ, RZ, R34 ;  /* 0x000000ffff0c7224 */ /* 0x000fe200078e0022 */
[----:B------:R-:W-:Y:S01]  /*6f80*/  PLOP3.LUT P2, PT, PT, PT, UP0, 0x80, 0x0 ;  /* 0x000000000000781c */ /* 0x000fe20003f4f008 */
[----:B------:R-:W-:Y:S01]  /*6f90*/  IMAD.MOV.U32 R11, RZ, RZ, R35 ;  /* 0x000000ffff0b7224 */ /* 0x000fe200078e0023 */
[----:B------:R-:W-:Y:S01]  /*6fa0*/  PRMT R196, R14, 0x5410, R13 ;  /* 0x000054100ec47816 */ /* 0x000fe2000000000d */
[----:B------:R-:W-:Y:S01]  /*6fb0*/  IMAD.MOV.U32 R13, RZ, RZ, R38 ;  /* 0x000000ffff0d7224 */ /* 0x000fe200078e0026 */
[----:B------:R0:W-:Y:S01]  /*6fc0*/  STL.S16 [R1+0x42], R12 ;  /* 0x0000420c01007387 */ /* 0x0001e20000100600 */
[----:B------:R-:W-:-:S03]  /*6fd0*/  IMAD.MOV.U32 R14, RZ, RZ, R39 ;  /* 0x000000ffff0e7224 */ /* 0x000fc600078e0027 */
[----:B------:R1:W-:Y:S01]  /*6fe0*/  STL.S16 [R1+0x40], R11 ;  /* 0x0000400b01007387 */ /* 0x0003e20000100600 */
[----:B------:R-:W-:Y:S02]  /*6ff0*/  PRMT R156, R156, 0x5410, R13 ;  /* 0x000054109c9c7816 */ /* 0x000fe4000000000d */
[----:B------:R-:W-:Y:S01]  /*7000*/  PRMT R157, R157, 0x5410, R14 ;  /* 0x000054109d9d7816 */ /* 0x000fe2000000000e */
[----:B0-----:R-:W-:Y:S02]  /*7010*/  IMAD.MOV.U32 R12, RZ, RZ, R33 ;  /* 0x000000ffff0c7224 */ /* 0x001fe400078e0021 */
[----:B-1----:R-:W-:-:S05]  /*7020*/  IMAD.MOV.U32 R11, RZ, RZ, R32 ;  /* 0x000000ffff0b7224 */ /* 0x002fca00078e0020 */
[----:B------:R0:W-:Y:S04]  /*7030*/  STL.S16 [R1+0x5a], R11 ;  /* 0x00005a0b01007387 */ /* 0x0001e80000100600 */
[----:B------:R1:W-:Y:S01]  /*7040*/  STL.S16 [R1+0x58], R12 ;  /* 0x0000580c01007387 */ /* 0x0003e20000100600 */
[----:B0-----:R-:W-:Y:S02]  /*7050*/  IMAD.MOV.U32 R11, RZ, RZ, R36 ;  /* 0x000000ffff0b7224 */ /* 0x001fe400078e0024 */
[----:B-1----:R-:W-:-:S05]  /*7060*/  IMAD.MOV.U32 R12, RZ, RZ, R37 ;  /* 0x000000ffff0c7224 */ /* 0x002fca00078e0025 */
[----:B------:R-:W-:Y:S01]  /*7070*/  PRMT R154, R12, 0x5410, R11 ;  /* 0x000054100c9a7816 */ /* 0x000fe2000000000b */
[----:B------:R-:W-:Y:S01]  /*7080*/  IMAD.MOV.U32 R12, RZ, RZ, R42 ;  /* 0x000000ffff0c7224 */ /* 0x000fe200078e002a */
[----:B------:R-:W-:-:S04]  /*7090*/  MOV R11, R43 ;  /* 0x0000002b000b7202 */ /* 0x000fc80000000f00 */
[----:B------:R-:W-:Y:S01]  /*70a0*/  PRMT R197, R12, 0x5410, R11 ;  /* 0x000054100cc57816 */ /* 0x000fe2000000000b */
[----:B------:R-:W-:Y:S02]  /*70b0*/  IMAD.MOV.U32 R12, RZ, RZ, R40 ;  /* 0x000000ffff0c7224 */ /* 0x000fe400078e0028 */
[----:B------:R-:W-:-:S05]  /*70c0*/  IMAD.MOV.U32 R11, RZ, RZ, R41 ;  /* 0x000000ffff0b7224 */ /* 0x000fca00078e0029 */
[----:B------:R-:W-:Y:S01]  /*70d0*/  PRMT R198, R12, 0x5410, R11 ;  /* 0x000054100cc67816 */ /* 0x000fe2000000000b */
[----:B------:R-:W-:Y:S02]  /*70e0*/  IMAD.MOV.U32 R11, RZ, RZ, R46 ;  /* 0x000000ffff0b7224 */ /* 0x000fe400078e002e */
[----:B------:R-:W-:-:S03]  /*70f0*/  IMAD.MOV.U32 R12, RZ, RZ, R47 ;  /* 0x000000ffff0c7224 */ /* 0x000fc600078e002f */
[----:B------:R0:W-:Y:S04]  /*7100*/  STL.S16 [R1+0x54], R11 ;  /* 0x0000540b01007387 */ /* 0x0001e80000100600 */
[----:B------:R1:W-:Y:S01]  /*7110*/  STL.S16 [R1+0x56], R12 ;  /* 0x0000560c01007387 */ /* 0x0003e20000100600 */
[----:B0-----:R-:W-:Y:S02]  /*7120*/  IMAD.MOV.U32 R11, RZ, RZ, R44 ;  /* 0x000000ffff0b7224 */ /* 0x001fe400078e002c */
[----:B-1----:R-:W-:-:S03]  /*7130*/  IMAD.MOV.U32 R12, RZ, RZ, R45 ;  /* 0x000000ffff0c7224 */ /* 0x002fc600078e002d */
[----:B------:R0:W-:Y:S04]  /*7140*/  STL.S16 [R1+0x5c], R11 ;  /* 0x00005c0b01007387 */ /* 0x0001e80000100600 */
[----:B------:R1:W-:Y:S01]  /*7150*/  STL.S16 [R1+0x5e], R12 ;  /* 0x00005e0c01007387 */ /* 0x0003e20000100600 */
[----:B0-----:R-:W-:Y:S02]  /*7160*/  IMAD.MOV.U32 R11, RZ, RZ, R50 ;  /* 0x000000ffff0b7224 */ /* 0x001fe400078e0032 */
[----:B-1----:R-:W-:-:S03]  /*7170*/  IMAD.MOV.U32 R12, RZ, RZ, R51 ;  /* 0x000000ffff0c7224 */ /* 0x002fc600078e0033 */
[----:B------:R-:W-:Y:S01]  /*7180*/  PRMT R158, R158, 0x5410, R11 ;  /* 0x000054109e9e7816 */ /* 0x000fe2000000000b */
[----:B------:R-:W-:Y:S01]  /*7190*/  IMAD.MOV.U32 R11, RZ, RZ, R48 ;  /* 0x000000ffff0b7224 */ /* 0x000fe200078e0030 */
[----:B------:R-:W-:Y:S01]  /*71a0*/  PRMT R156, R12, 0x7610, R156 ;  /* 0x000076100c9c7816 */ /* 0x000fe2000000009c */
[----:B------:R-:W-:-:S03]  /*71b0*/  IMAD.MOV.U32 R12, RZ, RZ, R49 ;  /* 0x000000ffff0c7224 */ /* 0x000fc600078e0031 */
        /* <DEDUP_REMOVED lines=12> */
[----:B------:R-:W-:Y:S02]  /*7280*/  PRMT R151, R151, 0x5410, R11 ;  /* 0x0000541097977816 */ /* 0x000fe4000000000b */
[----:B------:R-:W-:Y:S01]  /*7290*/  PRMT R152, R12, 0x7610, R152 ;  /* 0x000076100c987816 */ /* 0x000fe20000000098 */
[----:B------:R-:W-:Y:S01]  /*72a0*/  IMAD.MOV.U32 R12, RZ, RZ, R56 ;  /* 0x000000ffff0c7224 */ /* 0x000fe200078e0038 */
[----:B------:R-:W-:-:S04]  /*72b0*/  MOV R11, R57 ;  /* 0x00000039000b7202 */ /* 0x000fc80000000f00 */
        /* <DEDUP_REMOVED lines=18> */
[----:B------:R-:W-:-:S04]  /*73e0*/  PRMT R150, R12, 0x7610, R150 ;  /* 0x000076100c967816 */ /* 0x000fc80000000096 */
        /* <DEDUP_REMOVED lines=13> */
.L_x_520:
[----:B------:R-:W-:Y:S01]  /*74c0*/  IMAD R85, R18, 0x8, R2 ;  /* 0x0000000812557824 */ /* 0x000fe200078e0202 */
[----:B------:R-:W-:Y:S01]  /*74d0*/  SHF.L.U32 R86, R167, 0x1f, RZ ;  /* 0x0000001fa7567819 */ /* 0x000fe200000006ff */
[----:B------:R-:W-:Y:S03]  /*74e0*/  BSSY B1, `(.L_x_521) ;  /* 0x0000003000017945 */ /* 0x000fe60003800000 */
[----:B------:R-:W0:Y:S02]  /*74f0*/  SYNCS.PHASECHK.TRANS64.TRYWAIT P5, [R85+URZ+0x2a890], R86 ;  /* 0x02a89056550075a7 */ /* 0x000e2400080a017f */
[----:B0-----:R-:W-:Y:S05]  /*7500*/  @!P5 BRA `(.L_x_522) ;  /* 0x00000194006cd947 */ /* 0x001fea0003800000 */
.L_x_800:
[----:B------:R-:W-:Y:S05]  /*7510*/  BSYNC B1 ;  /* 0x0000000000017941 */ /* 0x000fea0003800000 */
.L_x_521:
[----:B------:R-:W1:Y:S01]  /*7520*/  LDC R135, c[0x0][0x2f4] ;  /* 0x0000bd00ff877b82 */ /* 0x000e620000000800 */
[----:B------:R-:W-:Y:S01]  /*7530*/  UMOV UR4, 0xffffffff ;  /* 0xffffffff00047882 */ /* 0x000fe20000000000 */
[----:B-1----:R-:W-:Y:S02]  /*7540*/  IADD3 R137, -R125, R135, RZ ;  /* 0x000000877d897210 */ /* 0x002fe40007ffe1ff */
[----:B------:R-:W-:Y:S05]  /*7550*/  BRA.DIV UR4, `(.L_x_523) ;  /* 0x00000196046c7947 */ /* 0x000fea000b800000 */
[----:B------:R1:W2:Y:S04]  /*7560*/  SHFL.IDX PT, R117, R115, RZ, 0x1c1f ;  /* 0x001c1fff73757589 */ /* 0x0002a800000e0000 */
[----:B------:R1:W3:Y:S02]  /*7570*/  SHFL.IDX PT, R11, R118, RZ, 0x1c1f ;  /* 0x001c1fff760b7589 */ /* 0x0002e400000e0000 */
.L_x_804:
[----:B------:R-:W-:Y:S04]  /*7580*/  BSSY B1, `(.L_x_524) ;  /* 0x0000185000017945 */ /* 0x000fe80003800000 */
[----:B------:R-:W-:Y:S05]  /*7590*/  @P3 BRA `(.L_x_525) ;  /* 0x00000018000c3947 */ /* 0x000fea0003800000 */
[----:B------:R-:W-:Y:S01]  /*75a0*/  ISETP.NE.AND P3, PT, R9, RZ, PT ;  /* 0x000000ff0900720c */ /* 0x000fe20003f65270 */
[----:B------:R-:W-:Y:S01]  /*75b0*/  BSSY B2, `(.L_x_526) ;  /* 0x000007d000027945 */ /* 0x000fe20003800000 */
[----:B---3--:R-:W-:-:S11]  /*75c0*/  IMAD.MOV.U32 R116, RZ, RZ, R11 ;  /* 0x000000ffff747224 */ /* 0x008fd600078e000b */
[----:B------:R-:W-:Y:S05]  /*75d0*/  @!P3 BRA `(.L_x_527) ;  /* 0x0000000400e8b947 */ /* 0x000fea0003800000 */
[----:B------:R-:W-:Y:S01]  /*75e0*/  SEL R12, R125, R137, !P0 ;  /* 0x000000897d0c7207 */ /* 0x000fe20004000000 */
[----:B------:R-:W-:Y:S01]  /*75f0*/  BSSY B3, `(.L_x_528) ;  /* 0x0000072000037945 */ /* 0x000fe20003800000 */
[----:B------:R-:W-:Y:S02]  /*7600*/  ISETP.GE.AND P3, PT, R16, R124, PT ;  /* 0x0000007c1000720c */ /* 0x000fe40003f66270 */
[----:B------:R-:W-:-:S04]  /*7610*/  SHF.R.S32.HI R13, RZ, 0x1f, R12 ;  /* 0x0000001fff0d7819 */ /* 0x000fc8000001140c */
[----:B------:R-:W-:-:S04]  /*7620*/  LEA.HI R13, R13, R12, RZ, 0x4 ;  /* 0x0000000c0d0d7211 */ /* 0x000fc800078f20ff */
[----:B------:R-:W-:-:S04]  /*7630*/  LEA.HI.SX32 R153, R13, R121, 0x1c ;  /* 0x000000790d997211 */ /* 0x000fc800078fe2ff */
[----:B------:R-:W-:-:S04]  /*7640*/  SHF.R.S32.HI R13, RZ, 0x1f, R153 ;  /* 0x0000001fff0d7819 */ /* 0x000fc80000011499 */
[----:B------:R-:W-:Y:S01]  /*7650*/  LEA.HI R13, R13, R153, RZ, 0x3 ;  /* 0x000000990d0d7211 */ /* 0x000fe200078f18ff */
[----:B------:R-:W-:-:S03]  /*7660*/  IMAD.SHL.U32 R153, R153, 0x8, RZ ;  /* 0x0000000899997824 */ /* 0x000fc600078e00ff */
[----:B------:R-:W-:Y:S02]  /*7670*/  SHF.R.S32.HI R13, RZ, 0x3, R13 ;  /* 0x00000003ff0d7819 */ /* 0x000fe4000001140d */
[----:B------:R-:W-:-:S03]  /*7680*/  LOP3.LUT R12, R177, 0x38, R153, 0xf8, !PT ;  /* 0x00000038b10c7812 */ /* 0x000fc600078ef899 */
[----:B------:R-:W-:Y:S01]  /*7690*/  IMAD R13, R13, 0x1800, R179 ;  /* 0x000018000d0d7824 */ /* 0x000fe200078e02b3 */
[----:B------:R-:W-:-:S05]  /*76a0*/  LOP3.LUT R12, R12, R178, RZ, 0x3c, !PT ;  /* 0x000000b20c0c7212 */ /* 0x000fca00078e3cff */
[----:B------:R-:W-:-:S04]  /*76b0*/  IMAD.IADD R12, R13, 0x1, R12 ;  /* 0x000000010d0c7824 */ /* 0x000fc800078e020c */
[C---:B------:R-:W-:Y:S02]  /*76c0*/  IMAD R76, R18.reuse, 0x4800, R12 ;  /* 0x00004800124c7824 */ /* 0x040fe400078e020c */
[----:B------:R-:W-:Y:S02]  /*76d0*/  IMAD R12, R18, 0x4800, R140 ;  /* 0x00004800120c7824 */ /* 0x000fe400078e028c */
[--C-:B------:R-:W-:Y:S02]  /*76e0*/  IMAD R76, R76, 0x2, R2.reuse ;  /* 0x000000024c4c7824 */ /* 0x100fe400078e0202 */
[----:B------:R-:W-:-:S04]  /*76f0*/  IMAD R12, R12, 0x2, R2 ;  /* 0x000000020c0c7824 */ /* 0x000fc800078e0202 */
[----:B------:R-:W3:Y:S04]  /*7700*/  LDS.128 R76, [R76+0x18400] ;  /* 0x018400004c4c7984 */ /* 0x000ee80000000c00 */
[----:B------:R-:W4:Y:S01]  /*7710*/  LDS.128 R12, [R12+0x18400] ;  /* 0x018400000c0c7984 */ /* 0x000f220000000c00 */
[----:B------:R-:W-:Y:S05]  /*7720*/  @P3 BRA `(.L_x_529) ;  /* 0x0000000400783947 */ /* 0x000fea0003800000 */
[--C-:B------:R-:W-:Y:S02]  /*7730*/  SHF.R.U64 R36, R36, 0x10, R37.reuse ;  /* 0x0000001024247819 */ /* 0x100fe40000001225 */
[----:B------:R-:W-:Y:S02]  /*7740*/  SHF.R.U32.HI R37, RZ, 0x10, R37 ;  /* 0x00000010ff257819 */ /* 0x000fe40000011625 */
[----:B------:R-:W-:Y:S02]  /*7750*/  SHF.R.U32.HI R155, RZ, 0x10, R49 ;  /* 0x00000010ff9b7819 */ /* 0x000fe40000011631 */
[C---:B------:R-:W-:Y:S02]  /*7760*/  PRMT R36, R154.reuse, 0x5432, R36 ;  /* 0x000054329a247816 */ /* 0x040fe40000000024 */
[----:B------:R-:W-:Y:S02]  /*7770*/  PRMT R37, R154, 0x5410, R37 ;  /* 0x000054109a257816 */ /* 0x000fe40000000025 */
[----:B------:R-:W-:-:S02]  /*7780*/  SHF.R.U64 R38, R38, 0x10, R39 ;  /* 0x0000001026267819 */ /* 0x000fc40000001227 */
[----:B------:R-:W-:Y:S02]  /*7790*/  SHF.R.U32.HI R154, RZ, 0x10, R39 ;  /* 0x00000010ff9a7819 */ /* 0x000fe40000011627 */
[----:B------:R-:W-:Y:S02]  /*77a0*/  SHF.R.U64 R39, R48, 0x10, R49 ;  /* 0x0000001030277819 */ /* 0x000fe40000001231 */
[----:B------:R-:W-:Y:S02]  /*77b0*/  SHF.R.U64 R48, R50, 0x10, R51 ;  /* 0x0000001032307819 */ /* 0x000fe40000001233 */
[----:B------:R-:W-:Y:S02]  /*77c0*/  PRMT R155, R158, 0x5410, R155 ;  /* 0x000054109e9b7816 */ /* 0x000fe4000000009b */
[----:B------:R-:W-:Y:S02]  /*77d0*/  PRMT R49, R156, 0x5432, R38 ;  /* 0x000054329c317816 */ /* 0x000fe40000000026 */
[----:B------:R-:W-:Y:S01]  /*77e0*/  SHF.R.U32.HI R50, RZ, 0x10, R51 ;  /* 0x00000010ff327819 */ /* 0x000fe20000011633 */
[----:B------:R-:W-:Y:S01]  /*77f0*/  IMAD.U32 R51, R37, 0x10000, RZ ;  /* 0x0001000025337824 */ /* 0x000fe200078e00ff */
[----:B------:R-:W-:-:S02]  /*7800*/  PRMT R38, R157, 0x5432, R154 ;  /* 0x000054329d267816 */ /* 0x000fc4000000009a */
[----:B------:R-:W-:Y:S01]  /*7810*/  PRMT R39, R157, 0x5410, R39 ;  /* 0x000054109d277816 */ /* 0x000fe20000000027 */
[----:B------:R-:W-:Y:S01]  /*7820*/  IMAD.U32 R157, R155, 0x10000, RZ ;  /* 0x000100009b9d7824 */ /* 0x000fe200078e00ff */
[----:B------:R-:W-:Y:S01]  /*7830*/  PRMT R48, R158, 0x5432, R48 ;  /* 0x000054329e307816 */ /* 0x000fe20000000030 */
[----:B---3--:R-:W-:Y:S01]  /*7840*/  IMAD.U32 R158, R77, 0x10000, RZ ;  /* 0x000100004d9e7824 */ /* 0x008fe200078e00ff */
[----:B------:R-:W-:Y:S01]  /*7850*/  PRMT R50, R156, 0x5410, R50 ;  /* 0x000054109c327816 */ /* 0x000fe20000000032 */
[----:B----4-:R-:W-:Y:S01]  /*7860*/  IMAD.U32 R156, R13, 0x10000, RZ ;  /* 0x000100000d9c7824 */ /* 0x010fe200078e00ff */
[----:B------:R-:W-:Y:S01]  /*7870*/  LOP3.LUT R155, R155, 0xffff0000, RZ, 0xc0, !PT ;  /* 0xffff00009b9b7812 */ /* 0x000fe200078ec0ff */
[----:B------:R-:W-:Y:S01]  /*7880*/  FMUL.FTZ R154, R158, R157 ;  /* 0x0000009d9e9a7220 */ /* 0x000fe20000410000 */
[----:B------:R-:W-:Y:S02]  /*7890*/  LOP3.LUT R77, R77, 0xffff0000, RZ, 0xc0, !PT ;  /* 0xffff00004d4d7812 */ /* 0x000fe400078ec0ff */
[----:B------:R-:W-:Y:S01]  /*78a0*/  LOP3.LUT R37, R37, 0xffff0000, RZ, 0xc0, !PT ;  /* 0xffff000025257812 */ /* 0x000fe200078ec0ff */
[-C--:B------:R-:W-:Y:S01]  /*78b0*/  FFMA.FTZ R154, R156, R51.reuse, -R154 ;  /* 0x000000339c9a7223 */ /* 0x080fe2000001089a */
[----:B------:R-:W-:Y:S01]  /*78c0*/  FMUL.FTZ R51, R158, R51 ;  /* 0x000000339e337220 */ /* 0x000fe20000410000 */
[C---:B------:R-:W-:Y:S01]  /*78d0*/  IMAD.U32 R158, R79.reuse, 0x10000, RZ ;  /* 0x000100004f9e7824 */ /* 0x040fe200078e00ff */
[----:B------:R-:W-:-:S02]  /*78e0*/  LOP3.LUT R79, R79, 0xffff0000, RZ, 0xc0, !PT ;  /* 0xffff00004f4f7812 */ /* 0x000fc400078ec0ff */
[----:B------:R-:W-:Y:S01]  /*78f0*/  FFMA.FTZ R51, R156, R157, R51 ;  /* 0x0000009d9c337223 */ /* 0x000fe20000010033 */
[----:B------:R-:W-:Y:S01]  /*7900*/  LOP3.LUT R156, R13, 0xffff0000, RZ, 0xc0, !PT ;  /* 0xffff00000d9c7812 */ /* 0x000fe200078ec0ff */
[C---:B------:R-:W-:Y:S01]  /*7910*/  FMUL.FTZ R13, R77.reuse, R155 ;  /* 0x0000009b4d0d7220 */ /* 0x040fe20000410000 */
[C---:B------:R-:W-:Y:S01]  /*7920*/  IMAD.U32 R157, R50.reuse, 0x10000, RZ ;  /* 0x00010000329d7824 */ /* 0x040fe200078e00ff */
[----:B------:R-:W-:Y:S02]  /*7930*/  LOP3.LUT R50, R50, 0xffff0000, RZ, 0xc0, !PT ;  /* 0xffff000032327812 */ /* 0x000fe400078ec0ff */
[-C--:B------:R-:W-:Y:S01]  /*7940*/  FFMA.FTZ R13, R156, R37.reuse, -R13 ;  /* 0x000000259c0d7223 */ /* 0x080fe2000001080d */
[----:B------:R-:W-:Y:S01]  /*7950*/  FMUL.FTZ R37, R77, R37 ;  /* 0x000000254d257220 */ /* 0x000fe20000410000 */
[----:B------:R-:W-:-:S03]  /*7960*/  FMUL.FTZ R77, R158, R157 ;  /* 0x0000009d9e4d7220 */ /* 0x000fc60000410000 */
[----:B------:R-:W-:Y:S01]  /*7970*/  FFMA.FTZ R37, R156, R155, R37 ;  /* 0x0000009b9c257223 */ /* 0x000fe20000010025 */
[C---:B------:R-:W-:Y:S01]  /*7980*/  IMAD.U32 R156, R15.reuse, 0x10000, RZ ;  /* 0x000100000f9c7824 */ /* 0x040fe200078e00ff */
[----:B------:R-:W-:Y:S01]  /*7990*/  LOP3.LUT R15, R15, 0xffff0000, RZ, 0xc0, !PT ;  /* 0xffff00000f0f7812 */ /* 0x000fe200078ec0ff */
[C---:B------:R-:W-:Y:S01]  /*79a0*/  IMAD.U32 R155, R38.reuse, 0x10000, RZ ;  /* 0x00010000269b7824 */ /* 0x040fe200078e00ff */
[----:B------:R-:W-:Y:S02]  /*79b0*/  LOP3.LUT R38, R38, 0xffff0000, RZ, 0xc0, !PT ;  /* 0xffff000026267812 */ /* 0x000fe400078ec0ff */
[----:B------:R-:W-:Y:S01]  /*79c0*/  F2FP.BF16.F32.PACK_AB R37, R37, R51 ;  /* 0x000000332525723e */ /* 0x000fe200000010ff */
[-C--:B------:R-:W-:Y:S01]  /*79d0*/  FFMA.FTZ R77, R156, R155.reuse, -R77 ;  /* 0x0000009b9c4d7223 */ /* 0x080fe2000001084d */
[----:B------:R-:W-:Y:S01]  /*79e0*/  FMUL.FTZ R155, R158, R155 ;  /* 0x0000009b9e9b7220 */ /* 0x000fe20000410000 */
[----:B------:R-:W-:Y:S01]  /*79f0*/  IMAD.U32 R51, R76, 0x10000, RZ ;  /* 0x000100004c337824 */ /* 0x000fe200078e00ff */
[----:B------:R-:W-:-:S02]  /*7a00*/  F2FP.BF16.F32.PACK_AB R13, R13, R154 ;  /* 0x0000009a0d0d723e */ /* 0x000fc400000010ff */
[----:B------:R-:W-:Y:S01]  /*7a10*/  FFMA.FTZ R155, R156, R157, R155 ;  /* 0x0000009d9c9b7223 */ /* 0x000fe2000001009b */
[----:B------:R-:W-:-:S04]  /*7a20*/  FMUL.FTZ R156, R79, R50 ;  /* 0x000000324f9c7220 */ /* 0x000fc80000410000 */
[-C--:B------:R-:W-:Y:S01]  /*7a30*/  FFMA.FTZ R156, R15, R38.reuse, -R156 ;  /* 0x000000260f9c7223 */ /* 0x080fe2000001089c */
[----:B------:R-:W-:-:S04]  /*7a40*/  FMUL.FTZ R38, R79, R38 ;  /* 0x000000264f267220 */ /* 0x000fc80000410000 */
[----:B------:R-:W-:Y:S01]  /*7a50*/  FFMA.FTZ R38, R15, R50, R38 ;  /* 0x000000320f267223 */ /* 0x000fe20000010026 */
[----:B------:R-:W-:Y:S01]  /*7a60*/  F2FP.BF16.F32.PACK_AB R156, R156, R77 ;  /* 0x0000004d9c9c723e */ /* 0x000fe200000010ff */
[C---:B------:R-:W-:Y:S01]  /*7a70*/  IMAD.U32 R50, R39.reuse, 0x10000, RZ ;  /* 0x0001000027327824 */ /* 0x040fe200078e00ff */
[----:B------:R-:W-:Y:S01]  /*7a80*/  LOP3.LUT R39, R39, 0xffff0000, RZ, 0xc0, !PT ;  /* 0xffff000027277812 */ /* 0x000fe200078ec0ff */
[C---:B------:R-:W-:Y:S01]  /*7a90*/  IMAD.U32 R77, R36.reuse, 0x10000, RZ ;  /* 0x00010000244d7824 */ /* 0x040fe200078e00ff */
[----:B------:R-:W-:Y:S01]  /*7aa0*/  LOP3.LUT R36, R36, 0xffff0000, RZ, 0xc0, !PT ;  /* 0xffff000024247812 */ /* 0x000fe200078ec0ff */
[C---:B------:R-:W-:Y:S01]  /*7ab0*/  FMUL.FTZ R79, R51.reuse, R50 ;  /* 0x00000032334f7220 */ /* 0x040fe20000410000 */
[----:B------:R-:W-:Y:S02]  /*7ac0*/  IMAD.U32 R15, R12, 0x10000, RZ ;  /* 0x000100000c0f7824 */ /* 0x000fe400078e00ff */
[----:B------:R-:W-:Y:S01]  /*7ad0*/  FMUL.FTZ R51, R51, R77 ;  /* 0x0000004d33337220 */ /* 0x000fe20000410000 */
[----:B------:R-:W-:Y:S01]  /*7ae0*/  F2FP.BF16.F32.PACK_AB R38, R38, R155 ;  /* 0x0000009b2626723e */ /* 0x000fe200000010ff */
[----:B------:R-:W-:-:S02]  /*7af0*/  FFMA.FTZ R79, R15, R77, -R79 ;  /* 0x0000004d0f4f7223 */ /* 0x000fc4000001084f */
[----:B------:R-:W-:Y:S01]  /*7b00*/  FFMA.FTZ R51, R15, R50, R51 ;  /* 0x000000320f337223 */ /* 0x000fe20000010033 */
[----:B------:R-:W-:Y:S02]  /*7b10*/  LOP3.LUT R15, R76, 0xffff0000, RZ, 0xc0, !PT ;  /* 0xffff00004c0f7812 */ /* 0x000fe400078ec0ff */
[----:B------:R-:W-:Y:S02]  /*7b20*/  LOP3.LUT R50, R12, 0xffff0000, RZ, 0xc0, !PT ;  /* 0xffff00000c327812 */ /* 0x000fe400078ec0ff */
[----:B------:R-:W-:Y:S01]  /*7b30*/  SHF.L.U32 R77, R78, 0x10, RZ ;  /* 0x000000104e4d7819 */ /* 0x000fe200000006ff */
[C---:B------:R-:W-:Y:S01]  /*7b40*/  FMUL.FTZ R12, R15.reuse, R39 ;  /* 0x000000270f0c7220 */ /* 0x040fe20000410000 */
[----:B------:R-:W-:-:S03]  /*7b50*/  FMUL.FTZ R15, R15, R36 ;  /* 0x000000240f0f7220 */ /* 0x000fc60000410000 */
[C---:B------:R-:W-:Y:S01]  /*7b60*/  FFMA.FTZ R12, R50.reuse, R36, -R12 ;  /* 0x00000024320c7223 */ /* 0x040fe2000001080c */
[----:B------:R-:W-:Y:S01]  /*7b70*/  FFMA.FTZ R15, R50, R39, R15 ;  /* 0x00000027320f7223 */ /* 0x000fe2000001000f */
[C---:B------:R-:W-:Y:S01]  /*7b80*/  IMAD.U32 R39, R48.reuse, 0x10000, RZ ;  /* 0x0001000030277824 */ /* 0x040fe200078e00ff */
[----:B------:R-:W-:Y:S01]  /*7b90*/  LOP3.LUT R48, R48, 0xffff0000, RZ, 0xc0, !PT ;  /* 0xffff000030307812 */ /* 0x000fe200078ec0ff */
[C---:B------:R-:W-:Y:S01]  /*7ba0*/  IMAD.U32 R50, R49.reuse, 0x10000, RZ ;  /* 0x0001000031327824 */ /* 0x040fe200078e00ff */
[----:B------:R-:W-:Y:S01]  /*7bb0*/  LOP3.LUT R49, R49, 0xffff0000, RZ, 0xc0, !PT ;  /* 0xffff000031317812 */ /* 0x000fe200078ec0ff */
[C---:B------:R-:W-:Y:S01]  /*7bc0*/  FMUL.FTZ R76, R77.reuse, R39 ;  /* 0x000000274d4c7220 */ /* 0x040fe20000410000 */
[C---:B------:R-:W-:Y:S02]  /*7bd0*/  IMAD.U32 R36, R14.reuse, 0x10000, RZ ;  /* 0x000100000e247824 */ /* 0x040fe400078e00ff */
[-C--:B------:R-:W-:Y:S01]  /*7be0*/  FMUL.FTZ R77, R77, R50.reuse ;  /* 0x000000324d4d7220 */ /* 0x080fe20000410000 */
[----:B------:R-:W-:Y:S01]  /*7bf0*/  LOP3.LUT R14, R14, 0xffff0000, RZ, 0xc0, !PT ;  /* 0xffff00000e0e7812 */ /* 0x000fe200078ec0ff */
[----:B------:R-:W-:-:S02]  /*7c00*/  FFMA.FTZ R76, R36, R50, -R76 ;  /* 0x00000032244c7223 */ /* 0x000fc4000001084c */
[----:B------:R-:W-:Y:S01]  /*7c10*/  FFMA.FTZ R77, R36, R39, R77 ;  /* 0x00000027244d7223 */ /* 0x000fe2000001004d */
[----:B------:R-:W-:Y:S02]  /*7c20*/  LOP3.LUT R36, R78, 0xffff0000, RZ, 0xc0, !PT ;  /* 0xffff00004e247812 */ /* 0x000fe400078ec0ff */
[----:B------:R-:W-:Y:S02]  /*7c30*/  F2FP.BF16.F32.PACK_AB R15, R15, R51 ;  /* 0x000000330f0f723e */ /* 0x000fe400000010ff */
[----:B------:R-:W-:Y:S01]  /*7c40*/  F2FP.BF16.F32.PACK_AB R12, R12, R79 ;  /* 0x0000004f0c0c723e */ /* 0x000fe200000010ff */
[CC--:B------:R-:W-:Y:S01]  /*7c50*/  FMUL.FTZ R39, R36.reuse, R48.reuse ;  /* 0x0000003024277220 */ /* 0x0c0fe20000410000 */
[-C--:B------:R-:W-:Y:S01]  /*7c60*/  FMUL.FTZ R36, R36, R49.reuse ;  /* 0x0000003124247220 */ /* 0x080fe20000410000 */
[----:B------:R-:W-:Y:S02]  /*7c70*/  IMAD.MOV.U32 R79, RZ, RZ, R38 ;  /* 0x000000ffff4f7224 */ /* 0x000fe400078e0026 */
[C---:B------:R-:W-:Y:S01]  /*7c80*/  FFMA.FTZ R39, R14.reuse, R49, -R39 ;  /* 0x000000310e277223 */ /* 0x040fe20000010827 */
[----:B------:R-:W-:-:S04]  /*7c90*/  FFMA.FTZ R36, R14, R48, R36 ;  /* 0x000000300e247223 */ /* 0x000fc80000010024 */
[----:B------:R-:W-:Y:S01]  /*7ca0*/  F2FP.BF16.F32.PACK_AB R39, R39, R76 ;  /* 0x0000004c2727723e */ /* 0x000fe200000010ff */
[----:B------:R-:W-:Y:S01]  /*7cb0*/  IMAD.MOV.U32 R76, RZ, RZ, R15 ;  /* 0x000000ffff4c7224 */ /* 0x000fe200078e000f */
[----:B------:R-:W-:Y:S01]  /*7cc0*/  F2FP.BF16.F32.PACK_AB R36, R36, R77 ;  /* 0x0000004d2424723e */ /* 0x000fe200000010ff */
[----:B------:R-:W-:Y:S02]  /*7cd0*/  IMAD.MOV.U32 R77, RZ, RZ, R37 ;  /* 0x000000ffff4d7224 */ /* 0x000fe400078e0025 */
[----:B------:R-:W-:Y:S02]  /*7ce0*/  IMAD.MOV.U32 R14, RZ, RZ, R39 ;  /* 0x000000ffff0e7224 */ /* 0x000fe400078e0027 */
[----:B------:R-:W-:Y:S02]  /*7cf0*/  IMAD.MOV.U32 R15, RZ, RZ, R156 ;  /* 0x000000ffff0f7224 */ /* 0x000fe400078e009c */
[----:B------:R-:W-:-:S07]  /*7d00*/  IMAD.MOV.U32 R78, RZ, RZ, R36 ;  /* 0x000000ffff4e7224 */ /* 0x000fce00078e0024 */
.L_x_529:
[----:B------:R-:W-:Y:S05]  /*7d10*/  BSYNC B3 ;  /* 0x0000000000037941 */ /* 0x000fea0003800000 */
.L_x_528:
[----:B------:R-:W-:-:S04]  /*7d20*/  LEA R36, P3, R6, R11, 0x1 ;  /* 0x0000000b06247211 */ /* 0x000fc800078608ff */
[----:B--2---:R-:W-:Y:S02]  /*7d30*/  LEA.HI.X R37, R6, R117, R113, 0x1, P3 ;  /* 0x0000007506257211 */ /* 0x004fe400018f0c71 */
[----:B------:R-:W-:-:S03]  /*7d40*/  ISETP.GE.AND P3, PT, R153, R135, PT ;  /* 0x000000879900720c */ /* 0x000fc60003f66270 */
[----:B----4-:R2:W-:Y:S10]  /*7d50*/  ST.E.128 desc[UR56][R36.64], R12 ;  /* 0x0000000c24007985 */ /* 0x0105f4000c101d38 */
[----:B--2---:R-:W-:-:S05]  /*7d60*/  @!P3 IMAD.WIDE R12, R153, 0x2, R116 ;  /* 0x00000002990cb825 */ /* 0x004fca00078e0274 */
[----:B---3--:R3:W-:Y:S02]  /*7d70*/  @!P3 ST.E.128 desc[UR56][R12.64], R76 ;  /* 0x0000004c0c00b985 */ /* 0x0087e4000c101d38 */
.L_x_527:
[----:B------:R-:W-:Y:S05]  /*7d80*/  BSYNC B2 ;  /* 0x0000000000027941 */ /* 0x000fea0003800000 */
.L_x_526:
[----:B------:R-:W-:Y:S01]  /*7d90*/  ISETP.NE.AND P3, PT, R26, RZ, PT ;  /* 0x000000ff1a00720c */ /* 0x000fe20003f65270 */
[----:B------:R-:W-:-:S12]  /*7da0*/  BSSY B2, `(.L_x_530) ;  /* 0x0000084000027945 */ /* 0x000fd80003800000 */
[----:B------:R-:W-:Y:S05]  /*7db0*/  @!P3 BRA `(.L_x_531) ;  /* 0x000000080008b947 */ /* 0x000fea0003800000 */
[----:B---3--:R-:W-:Y:S01]  /*7dc0*/  SEL R12, R125, R137, !P1 ;  /* 0x000000897d0c7207 */ /* 0x008fe20004800000 */
        /* <DEDUP_REMOVED lines=20> */
[----:B------:R-:W5:Y:S04]  /*7f10*/  LDL.S16 R50, [R1+0x5a] ;  /* 0x00005a0001327983 */ /* 0x000f680000100600 */
[----:B------:R-:W2:Y:S04]  /*7f20*/  LDL.LU.S16 R49, [R1+0x58] ;  /* 0x0000580001317983 */ /* 0x000ea80000300600 */
[----:B------:R-:W3:Y:S04]  /*7f30*/  LDL.S16 R153, [R1+0x42] ;  /* 0x0000420001997983 */ /* 0x000ee80000100600 */
[----:B------:R-:W4:Y:S04]  /*7f40*/  LDL.LU.S16 R79, [R1+0x40] ;  /* 0x00004000014f7983 */ /* 0x000f280000300600 */
[----:B------:R-:W4:Y:S04]  /*7f50*/  LDL.S16 R78, [R1+0x5c] ;  /* 0x00005c00014e7983 */ /* 0x000f280000100600 */
[----:B------:R-:W4:Y:S04]  /*7f60*/  LDL.LU.S16 R77, [R1+0x5e] ;  /* 0x00005e00014d7983 */ /* 0x000f280000300600 */
[----:B------:R-:W4:Y:S04]  /*7f70*/  LDL.S16 R76, [R1+0x54] ;  /* 0x00005400014c7983 */ /* 0x000f280000100600 */
[----:B------:R-:W4:Y:S01]  /*7f80*/  LDL.LU.S16 R51, [R1+0x56] ;  /* 0x0000560001337983 */ /* 0x000f220000300600 */
[----:B------:R-:W-:-:S02]  /*7f90*/  SHF.R.U64 R32, R32, 0x10, R33 ;  /* 0x0000001020207819 */ /* 0x000fc40000001221 */
[----:B------:R-:W-:Y:S02]  /*7fa0*/  SHF.R.U32.HI R33, RZ, 0x10, R33 ;  /* 0x00000010ff217819 */ /* 0x000fe40000011621 */
[----:B------:R-:W-:Y:S02]  /*7fb0*/  SHF.R.U64 R34, R34, 0x10, R35 ;  /* 0x0000001022227819 */ /* 0x000fe40000001223 */
[----:B-----5:R-:W-:Y:S02]  /*7fc0*/  PRMT R32, R50, 0x5410, R32 ;  /* 0x0000541032207816 */ /* 0x020fe40000000020 */
[----:B------:R-:W-:Y:S02]  /*7fd0*/  SHF.R.U32.HI R50, RZ, 0x10, R45 ;  /* 0x00000010ff327819 */ /* 0x000fe4000001162d */
[----:B--2---:R-:W-:Y:S02]  /*7fe0*/  PRMT R33, R49, 0x5410, R33 ;  /* 0x0000541031217816 */ /* 0x004fe40000000021 */
[----:B------:R-:W-:-:S02]  /*7ff0*/  SHF.R.U32.HI R49, RZ, 0x10, R35 ;  /* 0x00000010ff317819 */ /* 0x000fc40000011623 */
[----:B------:R-:W-:Y:S02]  /*8000*/  SHF.R.U64 R35, R44, 0x10, R45 ;  /* 0x000000102c237819 */ /* 0x000fe4000000122d */
[--C-:B------:R-:W-:Y:S02]  /*8010*/  SHF.R.U64 R44, R46, 0x10, R47.reuse ;  /* 0x000000102e2c7819 */ /* 0x100fe4000000122f */
[----:B------:R-:W-:Y:S01]  /*8020*/  SHF.R.U32.HI R46, RZ, 0x10, R47 ;  /* 0x00000010ff2e7819 */ /* 0x000fe2000001162f */
[----:B------:R-:W-:Y:S01]  /*8030*/  IMAD.U32 R47, R33, 0x10000, RZ ;  /* 0x00010000212f7824 */ /* 0x000fe200078e00ff */
[----:B---3--:R-:W-:Y:S02]  /*8040*/  PRMT R45, R153, 0x5410, R34 ;  /* 0x00005410992d7816 */ /* 0x008fe40000000022 */
[----:B----4-:R-:W-:Y:S02]  /*8050*/  PRMT R34, R79, 0x5410, R49 ;  /* 0x000054104f227816 */ /* 0x010fe40000000031 */
[----:B------:R-:W-:-:S02]  /*8060*/  LOP3.LUT R33, R33, 0xffff0000, RZ, 0xc0, !PT ;  /* 0xffff000021217812 */ /* 0x000fc400078ec0ff */
[----:B------:R-:W-:Y:S01]  /*8070*/  PRMT R50, R77, 0x5410, R50 ;  /* 0x000054104d327816 */ /* 0x000fe20000000032 */
[C---:B------:R-:W-:Y:S01]  /*8080*/  IMAD.U32 R77, R37.reuse, 0x10000, RZ ;  /* 0x00010000254d7824 */ /* 0x040fe200078e00ff */
[----:B------:R-:W-:Y:S02]  /*8090*/  LOP3.LUT R37, R37, 0xffff0000, RZ, 0xc0, !PT ;  /* 0xffff000025257812 */ /* 0x000fe400078ec0ff */
[----:B------:R-:W-:Y:S01]  /*80a0*/  PRMT R44, R76, 0x5410, R44 ;  /* 0x000054104c2c7816 */ /* 0x000fe2000000002c */
[C---:B------:R-:W-:Y:S01]  /*80b0*/  IMAD.U32 R76, R50.reuse, 0x10000, RZ ;  /* 0x00010000324c7824 */ /* 0x040fe200078e00ff */
[----:B------:R-:W-:Y:S02]  /*80c0*/  LOP3.LUT R50, R50, 0xffff0000, RZ, 0xc0, !PT ;  /* 0xffff000032327812 */ /* 0x000fe400078ec0ff */
[----:B------:R-:W-:Y:S01]  /*80d0*/  PRMT R46, R51, 0x5410, R46 ;  /* 0x00005410332e7816 */ /* 0x000fe2000000002e */
[----:B------:R-:W-:Y:S02]  /*80e0*/  IMAD.U32 R51, R13, 0x10000, RZ ;  /* 0x000100000d337824 */ /* 0x000fe400078e00ff */
[----:B------:R-:W-:Y:S01]  /*80f0*/  FMUL.FTZ R49, R77, R76 ;  /* 0x0000004c4d317220 */ /* 0x000fe20000410000 */
[----:B------:R-:W-:-:S03]  /*8100*/  PRMT R35, R78, 0x5410, R35 ;  /* 0x000054104e237816 */ /* 0x000fc60000000023 */
[-C--:B------:R-:W-:Y:S01]  /*8110*/  FFMA.FTZ R49, R51, R47.reuse, -R49 ;  /* 0x0000002f33317223 */ /* 0x080fe20000010831 */
[----:B------:R-:W-:Y:S01]  /*8120*/  FMUL.FTZ R47, R77, R47 ;  /* 0x0000002f4d2f7220 */ /* 0x000fe20000410000 */
[C---:B------:R-:W-:Y:S02]  /*8130*/  SHF.L.U32 R77, R39.reuse, 0x10, RZ ;  /* 0x00000010274d7819 */ /* 0x040fe400000006ff */
[----:B------:R-:W-:Y:S01]  /*8140*/  LOP3.LUT R39, R39, 0xffff0000, RZ, 0xc0, !PT ;  /* 0xffff000027277812 */ /* 0x000fe200078ec0ff */
[----:B------:R-:W-:Y:S01]  /*8150*/  FFMA.FTZ R47, R51, R76, R47 ;  /* 0x0000004c332f7223 */ /* 0x000fe2000001002f */
[----:B------:R-:W-:Y:S01]  /*8160*/  LOP3.LUT R51, R13, 0xffff0000, RZ, 0xc0, !PT ;  /* 0xffff00000d337812 */ /* 0x000fe200078ec0ff */
[----:B------:R-:W-:Y:S01]  /*8170*/  FMUL.FTZ R13, R37, R50 ;  /* 0x00000032250d7220 */ /* 0x000fe20000410000 */
        /* <DEDUP_REMOVED lines=13> */
[----:B------:R-:W-:-:S03]  /*8250*/  F2FP.BF16.F32.PACK_AB R13, R13, R49 ;  /* 0x000000310d0d723e */ /* 0x000fc600000010ff */
[----:B------:R-:W-:Y:S01]  /*8260*/  FFMA.FTZ R50, R51, R76, R50 ;  /* 0x0000004c33327223 */ /* 0x000fe20000010032 */
[----:B------:R-:W-:-:S04]  /*8270*/  FMUL.FTZ R51, R39, R46 ;  /* 0x0000002e27337220 */ /* 0x000fc80000410000 */
[-C--:B------:R-:W-:Y:S01]  /*8280*/  FFMA.FTZ R51, R15, R34.reuse, -R51 ;  /* 0x000000220f337223 */ /* 0x080fe20000010833 */
[----:B------:R-:W-:Y:S01]  /*8290*/  FMUL.FTZ R34, R39, R34 ;  /* 0x0000002227227220 */ /* 0x000fe20000410000 */
[----:B------:R-:W-:-:S03]  /*82a0*/  IMAD.U32 R39, R36, 0x10000, RZ ;  /* 0x0001000024277824 */ /* 0x000fc600078e00ff */
[----:B------:R-:W-:Y:S01]  /*82b0*/  F2FP.BF16.F32.PACK_AB R51, R51, R37 ;  /* 0x000000253333723e */ /* 0x000fe200000010ff */
[----:B------:R-:W-:Y:S01]  /*82c0*/  FFMA.FTZ R34, R15, R46, R34 ;  /* 0x0000002e0f227223 */ /* 0x000fe20000010022 */
        /* <DEDUP_REMOVED lines=10> */
[----:B------:R-:W-:Y:S01]  /*8370*/  LOP3.LUT R15, R36, 0xffff0000, RZ, 0xc0, !PT ;  /* 0xffff0000240f7812 */ /* 0x000fe200078ec0ff */
[----:B------:R-:W-:Y:S01]  /*8380*/  IMAD.U32 R46, R38, 0x10000, RZ ;  /* 0x00010000262e7824 */ /* 0x000fe200078e00ff */
[----:B------:R-:W-:-:S03]  /*8390*/  LOP3.LUT R36, R12, 0xffff0000, RZ, 0xc0, !PT ;  /* 0xffff00000c247812 */ /* 0x000fc600078ec0ff */
        /* <DEDUP_REMOVED lines=8> */
[----:B------:R-:W-:Y:S01]  /*8420*/  FMUL.FTZ R37, R46, R35 ;  /* 0x000000232e257220 */ /* 0x000fe20000410000 */
[----:B------:R-:W-:Y:S02]  /*8430*/  IMAD.U32 R32, R14, 0x10000, RZ ;  /* 0x000100000e207824 */ /* 0x000fe400078e00ff */
[-C--:B------:R-:W-:Y:S01]  /*8440*/  FMUL.FTZ R46, R46, R36.reuse ;  /* 0x000000242e2e7220 */ /* 0x080fe20000410000 */
[----:B------:R-:W-:Y:S01]  /*8450*/  LOP3.LUT R14, R14, 0xffff0000, RZ, 0xc0, !PT ;  /* 0xffff00000e0e7812 */ /* 0x000fe200078ec0ff */
[----:B------:R-:W-:-:S02]  /*8460*/  FFMA.FTZ R37, R32, R36, -R37 ;  /* 0x0000002420257223 */ /* 0x000fc40000010825 */
[----:B------:R-:W-:Y:S01]  /*8470*/  FFMA.FTZ R46, R32, R35, R46 ;  /* 0x00000023202e7223 */ /* 0x000fe2000001002e */
[----:B------:R-:W-:Y:S02]  /*8480*/  LOP3.LUT R32, R38, 0xffff0000, RZ, 0xc0, !PT ;  /* 0xffff000026207812 */ /* 0x000fe400078ec0ff */
[----:B------:R-:W-:Y:S01]  /*8490*/  F2FP.BF16.F32.PACK_AB R15, R15, R39 ;  /* 0x000000270f0f723e */ /* 0x000fe200000010ff */
[----:B------:R-:W-:Y:S01]  /*84a0*/  IMAD.MOV.U32 R39, RZ, RZ, R34 ;  /* 0x000000ffff277224 */ /* 0x000fe200078e0022 */
[----:B------:R-:W-:Y:S01]  /*84b0*/  F2FP.BF16.F32.PACK_AB R12, R12, R47 ;  /* 0x0000002f0c0c723e */ /* 0x000fe200000010ff */
[CC--:B------:R-:W-:Y:S01]  /*84c0*/  FMUL.FTZ R35, R32.reuse, R44.reuse ;  /* 0x0000002c20237220 */ /* 0x0c0fe20000410000 */
[-C--:B------:R-:W-:Y:S01]  /*84d0*/  FMUL.FTZ R32, R32, R45.reuse ;  /* 0x0000002d20207220 */ /* 0x080fe20000410000 */
[----:B------:R-:W-:Y:S02]  /*84e0*/  IMAD.MOV.U32 R36, RZ, RZ, R15 ;  /* 0x000000ffff247224 */ /* 0x000fe400078e000f */
[C---:B------:R-:W-:Y:S01]  /*84f0*/  FFMA.FTZ R35, R14.reuse, R45, -R35 ;  /* 0x0000002d0e237223 */ /* 0x040fe20000010823 */
[----:B------:R-:W-:Y:S01]  /*8500*/  FFMA.FTZ R32, R14, R44, R32 ;  /* 0x0000002c0e207223 */ /* 0x000fe20000010020 */
[----:B------:R-:W-:-:S03]  /*8510*/  IMAD.MOV.U32 R15, RZ, RZ, R51 ;  /* 0x000000ffff0f7224 */ /* 0x000fc600078e0033 */
[----:B------:R-:W-:Y:S01]  /*8520*/  F2FP.BF16.F32.PACK_AB R35, R35, R37 ;  /* 0x000000252323723e */ /* 0x000fe200000010ff */
[----:B------:R-:W-:Y:S01]  /*8530*/  IMAD.MOV.U32 R37, RZ, RZ, R33 ;  /* 0x000000ffff257224 */ /* 0x000fe200078e0021 */
[----:B------:R-:W-:-:S03]  /*8540*/  F2FP.BF16.F32.PACK_AB R32, R32, R46 ;  /* 0x0000002e2020723e */ /* 0x000fc600000010ff */
[----:B------:R-:W-:Y:S02]  /*8550*/  IMAD.MOV.U32 R14, RZ, RZ, R35 ;  /* 0x000000ffff0e7224 */ /* 0x000fe400078e0023 */
[----:B------:R-:W-:-:S07]  /*8560*/  IMAD.MOV.U32 R38, RZ, RZ, R32 ;  /* 0x000000ffff267224 */ /* 0x000fce00078e0020 */
.L_x_533:
[----:B------:R-:W-:Y:S05]  /*8570*/  BSYNC B3 ;  /* 0x0000000000037941 */ /* 0x000fea0003800000 */
.L_x_532:
[----:B------:R-:W-:-:S04]  /*8580*/  LEA R32, P3, R7, R11, 0x1 ;  /* 0x0000000b07207211 */ /* 0x000fc800078608ff */
[----:B--2---:R-:W-:Y:S02]  /*8590*/  LEA.HI.X R33, R7, R117, R112, 0x1, P3 ;  /* 0x0000007507217211 */ /* 0x004fe400018f0c70 */
[----:B------:R-:W-:-:S03]  /*85a0*/  ISETP.GE.AND P3, PT, R48, R135, PT ;  /* 0x000000873000720c */ /* 0x000fc60003f66270 */
[----:B----4-:R2:W-:Y:S10]  /*85b0*/  ST.E.128 desc[UR56][R32.64], R12 ;  /* 0x0000000c20007985 */ /* 0x0105f4000c101d38 */
[----:B--2---:R-:W-:-:S05]  /*85c0*/  @!P3 IMAD.WIDE R12, R48, 0x2, R116 ;  /* 0x00000002300cb825 */ /* 0x004fca00078e0274 */
[----:B---3--:R4:W-:Y:S02]  /*85d0*/  @!P3 ST.E.128 desc[UR56][R12.64], R36 ;  /* 0x000000240c00b985 */ /* 0x0089e4000c101d38 */
.L_x_531:
[----:B------:R-:W-:Y:S05]  /*85e0*/  BSYNC B2 ;  /* 0x0000000000027941 */ /* 0x000fea0003800000 */
.L_x_530:
[----:B------:R-:W-:-:S13]  /*85f0*/  ISETP.NE.AND P3, PT, R27, RZ, PT ;  /* 0x000000ff1b00720c */ /* 0x000fda0003f65270 */
[----:B------:R-:W-:Y:S05]  /*8600*/  @!P3 BRA `(.L_x_525) ;  /* 0x0000000400f0b947 */ /* 0x000fea0003800000 */
[----:B---34-:R-:W3:Y:S01]  /*8610*/  LDL R12, [R1+0x38] ;  /* 0x00003800010c7983 */ /* 0x018ee20000100800 */
[----:B------:R-:W-:Y:S01]  /*8620*/  ISETP.GE.AND P3, PT, R3, R124, PT ;  /* 0x0000007c0300720c */ /* 0x000fe20003f66270 */
[----:B------:R-:W-:Y:S01]  /*8630*/  BSSY B2, `(.L_x_534) ;  /* 0x0000073000027945 */ /* 0x000fe20003800000 */
[----:B---3--:R-:W-:-:S04]  /*8640*/  LOP3.LUT P5, RZ, R12, 0x1, RZ, 0xc0, !PT ;  /* 0x000000010cff7812 */ /* 0x008fc800078ac0ff */
[----:B------:R-:W-:-:S04]  /*8650*/  SEL R12, R125, R137, !P5 ;  /* 0x000000897d0c7207 */ /* 0x000fc80006800000 */
[----:B------:R-:W-:-:S04]  /*8660*/  SHF.R.S32.HI R13, RZ, 0x1f, R12 ;  /* 0x0000001fff0d7819 */ /* 0x000fc8000001140c */
[----:B------:R-:W-:-:S04]  /*8670*/  LEA.HI R13, R13, R12, RZ, 0x4 ;  /* 0x0000000c0d0d7211 */ /* 0x000fc800078f20ff */
[----:B------:R-:W-:-:S04]  /*8680*/  LEA.HI.SX32 R36, R13, R119, 0x1c ;  /* 0x000000770d247211 */ /* 0x000fc800078fe2ff */
[----:B------:R-:W-:-:S04]  /*8690*/  SHF.R.S32.HI R13, RZ, 0x1f, R36 ;  /* 0x0000001fff0d7819 */ /* 0x000fc80000011424 */
[----:B------:R-:W-:Y:S02]  /*86a0*/  LEA.HI R13, R13, R36, RZ, 0x3 ;  /* 0x000000240d0d7211 */ /* 0x000fe400078f18ff */
[----:B------:R-:W-:Y:S02]  /*86b0*/  SHF.L.U32 R36, R36, 0x3, RZ ;  /* 0x0000000324247819 */ /* 0x000fe400000006ff */
        /* <DEDUP_REMOVED lines=12> */
[--C-:B------:R-:W-:Y:S01]  /*8780*/  SHF.R.U64 R30, R30, 0x10, R31.reuse ;  /* 0x000000101e1e7819 */ /* 0x100fe2000000121f */
[----:B---3--:R-:W-:Y:S01]  /*8790*/  IMAD.U32 R44, R33, 0x10000, RZ ;  /* 0x00010000212c7824 */ /* 0x008fe200078e00ff */
[----:B------:R-:W-:Y:S02]  /*87a0*/  SHF.R.U32.HI R37, RZ, 0x10, R31 ;  /* 0x00000010ff257819 */ /* 0x000fe4000001161f */
[--C-:B------:R-:W-:Y:S02]  /*87b0*/  SHF.R.U64 R31, R40, 0x10, R41.reuse ;  /* 0x00000010281f7819 */ /* 0x100fe40000001229 */
[----:B------:R-:W-:Y:S01]  /*87c0*/  SHF.R.U32.HI R40, RZ, 0x10, R41 ;  /* 0x00000010ff287819 */ /* 0x000fe20000011629 */
[----:B----4-:R-:W-:Y:S01]  /*87d0*/  IMAD.U32 R41, R13, 0x10000, RZ ;  /* 0x000100000d297824 */ /* 0x010fe200078e00ff */
[----:B------:R-:W-:Y:S02]  /*87e0*/  SHF.R.U64 R28, R28, 0x10, R29 ;  /* 0x000000101c1c7819 */ /* 0x000fe4000000121d */
[----:B------:R-:W-:-:S02]  /*87f0*/  PRMT R31, R198, 0x5410, R31 ;  /* 0x00005410c61f7816 */ /* 0x000fc4000000001f */
[----:B------:R-:W-:Y:S02]  /*8800*/  SHF.R.U32.HI R29, RZ, 0x10, R29 ;  /* 0x00000010ff1d7819 */ /* 0x000fe4000001161d */
[----:B------:R-:W-:Y:S02]  /*8810*/  PRMT R198, R198, 0x5432, R40 ;  /* 0x00005432c6c67816 */ /* 0x000fe40000000028 */
[----:B------:R-:W-:Y:S02]  /*8820*/  SHF.R.U64 R38, R42, 0x10, R43 ;  /* 0x000000102a267819 */ /* 0x000fe4000000122b */
[----:B------:R-:W-:Y:S02]  /*8830*/  PRMT R29, R196, 0x5432, R29 ;  /* 0x00005432c41d7816 */ /* 0x000fe4000000001d */
[----:B------:R-:W-:Y:S01]  /*8840*/  SHF.R.U32.HI R42, RZ, 0x10, R43 ;  /* 0x00000010ff2a7819 */ /* 0x000fe2000001162b */
[C---:B------:R-:W-:Y:S01]  /*8850*/  IMAD.U32 R43, R198.reuse, 0x10000, RZ ;  /* 0x00010000c62b7824 */ /* 0x040fe200078e00ff */
[----:B------:R-:W-:Y:S01]  /*8860*/  LOP3.LUT R198, R198, 0xffff0000, RZ, 0xc0, !PT ;  /* 0xffff0000c6c67812 */ /* 0x000fe200078ec0ff */
[----:B------:R-:W-:Y:S01]  /*8870*/  IMAD.U32 R39, R29, 0x10000, RZ ;  /* 0x000100001d277824 */ /* 0x000fe200078e00ff */
[----:B------:R-:W-:Y:S01]  /*8880*/  LOP3.LUT R33, R33, 0xffff0000, RZ, 0xc0, !PT ;  /* 0xffff000021217812 */ /* 0x000fe200078ec0ff */
[----:B------:R-:W-:Y:S01]  /*8890*/  FMUL.FTZ R40, R44, R43 ;  /* 0x0000002b2c287220 */ /* 0x000fe20000410000 */
[----:B------:R-:W-:-:S02]  /*88a0*/  LOP3.LUT R29, R29, 0xffff0000, RZ, 0xc0, !PT ;  /* 0xffff00001d1d7812 */ /* 0x000fc400078ec0ff */
[----:B------:R-:W-:Y:S01]  /*88b0*/  PRMT R42, R197, 0x5432, R42 ;  /* 0x00005432c52a7816 */ /* 0x000fe2000000002a */
[-C--:B------:R-:W-:Y:S01]  /*88c0*/  FFMA.FTZ R40, R41, R39.reuse, -R40 ;  /* 0x0000002729287223 */ /* 0x080fe20000010828 */
[----:B------:R-:W-:Y:S01]  /*88d0*/  FMUL.FTZ R39, R44, R39 ;  /* 0x000000272c277220 */ /* 0x000fe20000410000 */
[----:B------:R-:W-:Y:S01]  /*88e0*/  PRMT R37, R195, 0x5432, R37 ;  /* 0x00005432c3257816 */ /* 0x000fe20000000025 */
[----:B------:R-:W-:Y:S01]  /*88f0*/  IMAD.U32 R44, R35, 0x10000, RZ ;  /* 0x00010000232c7824 */ /* 0x000fe200078e00ff */
[----:B------:R-:W-:Y:S01]  /*8900*/  PRMT R28, R196, 0x5410, R28 ;  /* 0x00005410c41c7816 */ /* 0x000fe2000000001c */
[----:B------:R-:W-:Y:S01]  /*8910*/  FFMA.FTZ R39, R41, R43, R39 ;  /* 0x0000002b29277223 */ /* 0x000fe20000010027 */
[----:B------:R-:W-:Y:S01]  /*8920*/  LOP3.LUT R41, R13, 0xffff0000, RZ, 0xc0, !PT ;  /* 0xffff00000d297812 */ /* 0x000fe200078ec0ff */
[----:B------:R-:W-:Y:S01]  /*8930*/  FMUL.FTZ R13, R33, R198 ;  /* 0x000000c6210d7220 */ /* 0x000fe20000410000 */
[C---:B------:R-:W-:Y:S01]  /*8940*/  IMAD.U32 R43, R42.reuse, 0x10000, RZ ;  /* 0x000100002a2b7824 */ /* 0x040fe200078e00ff */
[----:B------:R-:W-:-:S02]  /*8950*/  LOP3.LUT R42, R42, 0xffff0000, RZ, 0xc0, !PT ;  /* 0xffff00002a2a7812 */ /* 0x000fc400078ec0ff */
[-C--:B------:R-:W-:Y:S01]  /*8960*/  FFMA.FTZ R13, R41, R29.reuse, -R13 ;  /* 0x0000001d290d7223 */ /* 0x080fe2000001080d */
[----:B------:R-:W-:Y:S01]  /*8970*/  FMUL.FTZ R29, R33, R29 ;  /* 0x0000001d211d7220 */ /* 0x000fe20000410000 */
[C---:B------:R-:W-:Y:S02]  /*8980*/  IMAD.U32 R33, R37.reuse, 0x10000, RZ ;  /* 0x0001000025217824 */ /* 0x040fe400078e00ff */
[C---:B------:R-:W-:Y:S01]  /*8990*/  FMUL.FTZ R45, R44.reuse, R43 ;  /* 0x0000002b2c2d7220 */ /* 0x040fe20000410000 */
[----:B------:R-:W-:Y:S01]  /*89a0*/  LOP3.LUT R37, R37, 0xffff0000, RZ, 0xc0, !PT ;  /* 0xffff000025257812 */ /* 0x000fe200078ec0ff */
[----:B------:R-:W-:Y:S01]  /*89b0*/  FFMA.FTZ R29, R41, R198, R29 ;  /* 0x000000c6291d7223 */ /* 0x000fe2000001001d */
[C---:B------:R-:W-:Y:S01]  /*89c0*/  IMAD.U32 R41, R15.reuse, 0x10000, RZ ;  /* 0x000100000f297824 */ /* 0x040fe200078e00ff */
[----:B------:R-:W-:Y:S02]  /*89d0*/  LOP3.LUT R15, R15, 0xffff0000, RZ, 0xc0, !PT ;  /* 0xffff00000f0f7812 */ /* 0x000fe400078ec0ff */
[----:B------:R-:W-:Y:S01]  /*89e0*/  F2FP.BF16.F32.PACK_AB R13, R13, R40 ;  /* 0x000000280d0d723e */ /* 0x000fe200000010ff */
[-C--:B------:R-:W-:Y:S01]  /*89f0*/  FFMA.FTZ R45, R41, R33.reuse, -R45 ;  /* 0x00000021292d7223 */ /* 0x080fe2000001082d */
[----:B------:R-:W-:Y:S01]  /*8a00*/  FMUL.FTZ R33, R44, R33 ;  /* 0x000000212c217220 */ /* 0x000fe20000410000 */
[----:B------:R-:W-:Y:S01]  /*8a10*/  F2FP.BF16.F32.PACK_AB R29, R29, R39 ;  /* 0x000000271d1d723e */ /* 0x000fe200000010ff */
[C---:B------:R-:W-:Y:S01]  /*8a20*/  IMAD.U32 R39, R28.reuse, 0x10000, RZ ;  /* 0x000100001c277824 */ /* 0x040fe200078e00ff */
[----:B------:R-:W-:Y:S01]  /*8a30*/  LOP3.LUT R28, R28, 0xffff0000, RZ, 0xc0, !PT ;  /* 0xffff00001c1c7812 */ /* 0x000fe200078ec0ff */
[----:B------:R-:W-:Y:S01]  /*8a40*/  FFMA.FTZ R41, R41, R43, R33 ;  /* 0x0000002b29297223 */ /* 0x000fe20000010021 */
[----:B------:R-:W-:-:S02]  /*8a50*/  LOP3.LUT R33, R35, 0xffff0000, RZ, 0xc0, !PT ;  /* 0xffff000023217812 */ /* 0x000fc400078ec0ff */
[----:B------:R-:W-:Y:S02]  /*8a60*/  PRMT R38, R197, 0x5410, R38 ;  /* 0x00005410c5267816 */ /* 0x000fe40000000026 */
[----:B------:R-:W-:Y:S01]  /*8a70*/  PRMT R30, R195, 0x5410, R30 ;  /* 0x00005410c31e7816 */ /* 0x000fe2000000001e */
[C---:B------:R-:W-:Y:S01]  /*8a80*/  FMUL.FTZ R35, R33.reuse, R42 ;  /* 0x0000002a21237220 */ /* 0x040fe20000410000 */
[----:B------:R-:W-:-:S03]  /*8a90*/  FMUL.FTZ R33, R33, R37 ;  /* 0x0000002521217220 */ /* 0x000fc60000410000 */
[C---:B------:R-:W-:Y:S01]  /*8aa0*/  FFMA.FTZ R35, R15.reuse, R37, -R35 ;  /* 0x000000250f237223 */ /* 0x040fe20000010823 */
[----:B------:R-:W-:Y:S01]  /*8ab0*/  FFMA.FTZ R33, R15, R42, R33 ;  /* 0x0000002a0f217223 */ /* 0x000fe20000010021 */
[----:B------:R-:W-:Y:S02]  /*8ac0*/  IMAD.U32 R37, R32, 0x10000, RZ ;  /* 0x0001000020257824 */ /* 0x000fe400078e00ff */
[----:B------:R-:W-:Y:S01]  /*8ad0*/  IMAD.U32 R15, R12, 0x10000, RZ ;  /* 0x000100000c0f7824 */ /* 0x000fe200078e00ff */
[----:B------:R-:W-:Y:S02]  /*8ae0*/  F2FP.BF16.F32.PACK_AB R35, R35, R45 ;  /* 0x0000002d2323723e */ /* 0x000fe400000010ff */
[----:B------:R-:W-:Y:S01]  /*8af0*/  F2FP.BF16.F32.PACK_AB R41, R33, R41 ;  /* 0x000000292129723e */ /* 0x000fe200000010ff */
[C---:B------:R-:W-:Y:S01]  /*8b00*/  IMAD.U32 R33, R31.reuse, 0x10000, RZ ;  /* 0x000100001f217824 */ /* 0x040fe200078e00ff */
[----:B------:R-:W-:-:S03]  /*8b10*/  LOP3.LUT R31, R31, 0xffff0000, RZ, 0xc0, !PT ;  /* 0xffff00001f1f7812 */ /* 0x000fc600078ec0ff */
[C---:B------:R-:W-:Y:S01]  /*8b20*/  FMUL.FTZ R40, R37.reuse, R33 ;  /* 0x0000002125287220 */ /* 0x040fe20000410000 */
[----:B------:R-:W-:-:S03]  /*8b30*/  FMUL.FTZ R37, R37, R39 ;  /* 0x0000002725257220 */ /* 0x000fc60000410000 */
[C---:B------:R-:W-:Y:S01]  /*8b40*/  FFMA.FTZ R40, R15.reuse, R39, -R40 ;  /* 0x000000270f287223 */ /* 0x040fe20000010828 */
        /* <DEDUP_REMOVED lines=8> */
[----:B------:R-:W-:Y:S01]  /*8bd0*/  IMAD.U32 R31, R38, 0x10000, RZ ;  /* 0x00010000261f7824 */ /* 0x000fe200078e00ff */
[----:B------:R-:W-:Y:S01]  /*8be0*/  SHF.L.U32 R32, R30, 0x10, RZ ;  /* 0x000000101e207819 */ /* 0x000fe200000006ff */
[----:B------:R-:W-:Y:S01]  /*8bf0*/  IMAD.U32 R28, R14, 0x10000, RZ ;  /* 0x000100000e1c7824 */ /* 0x000fe200078e00ff */
[----:B------:R-:W-:Y:S01]  /*8c00*/  LOP3.LUT R38, R38, 0xffff0000, RZ, 0xc0, !PT ;  /* 0xffff000026267812 */ /* 0x000fe200078ec0ff */
[C---:B------:R-:W-:Y:S01]  /*8c10*/  FMUL.FTZ R33, R39.reuse, R31 ;  /* 0x0000001f27217220 */ /* 0x040fe20000410000 */
[----:B------:R-:W-:Y:S01]  /*8c20*/  LOP3.LUT R30, R30, 0xffff0000, RZ, 0xc0, !PT ;  /* 0xffff00001e1e7812 */ /* 0x000fe200078ec0ff */
[-C--:B------:R-:W-:Y:S01]  /*8c30*/  FMUL.FTZ R39, R39, R32.reuse ;  /* 0x0000002027277220 */ /* 0x080fe20000410000 */
[----:B------:R-:W-:Y:S01]  /*8c40*/  LOP3.LUT R14, R14, 0xffff0000, RZ, 0xc0, !PT ;  /* 0xffff00000e0e7812 */ /* 0x000fe200078ec0ff */
[C---:B------:R-:W-:Y:S01]  /*8c50*/  FFMA.FTZ R33, R28.reuse, R32, -R33 ;  /* 0x000000201c217223 */ /* 0x040fe20000010821 */
[----:B------:R-:W-:Y:S01]  /*8c60*/  F2FP.BF16.F32.PACK_AB R15, R15, R37 ;  /* 0x000000250f0f723e */ /* 0x000fe200000010ff */
[----:B------:R-:W-:Y:S01]  /*8c70*/  FFMA.FTZ R39, R28, R31, R39 ;  /* 0x0000001f1c277223 */ /* 0x000fe20000010027 */
[----:B------:R-:W-:-:S02]  /*8c80*/  LOP3.LUT R28, R34, 0xffff0000, RZ, 0xc0, !PT ;  /* 0xffff0000221c7812 */ /* 0x000fc400078ec0ff */
[----:B------:R-:W-:Y:S01]  /*8c90*/  F2FP.BF16.F32.PACK_AB R12, R12, R40 ;  /* 0x000000280c0c723e */ /* 0x000fe200000010ff */
[----:B------:R-:W-:Y:S02]  /*8ca0*/  IMAD.MOV.U32 R32, RZ, RZ, R15 ;  /* 0x000000ffff207224 */ /* 0x000fe400078e000f */
[C---:B------:R-:W-:Y:S01]  /*8cb0*/  FMUL.FTZ R31, R28.reuse, R38 ;  /* 0x000000261c1f7220 */ /* 0x040fe20000410000 */
        /* <DEDUP_REMOVED lines=10> */
.L_x_535:
[----:B------:R-:W-:Y:S05]  /*8d60*/  BSYNC B2 ;  /* 0x0000000000027941 */ /* 0x000fea0003800000 */
.L_x_534:
[----:B------:R-:W-:-:S04]  /*8d70*/  LEA R28, P3, R8, R11, 0x1 ;  /* 0x0000000b081c7211 */ /* 0x000fc800078608ff */
[----:B--2---:R-:W-:Y:S02]  /*8d80*/  LEA.HI.X R29, R8, R117, R111, 0x1, P3 ;  /* 0x00000075081d7211 */ /* 0x004fe400018f0c6f */
[----:B------:R-:W-:-:S03]  /*8d90*/  ISETP.GE.AND P3, PT, R36, R135, PT ;  /* 0x000000872400720c */ /* 0x000fc60003f66270 */
[----:B----4-:R2:W-:Y:S10]  /*8da0*/  ST.E.128 desc[UR56][R28.64], R12 ;  /* 0x0000000c1c007985 */ /* 0x0105f4000c101d38 */
[----:B------:R-:W-:-:S05]  /*8db0*/  @!P3 IMAD.WIDE R116, R36, 0x2, R116 ;  /* 0x000000022474b825 */ /* 0x000fca00078e0274 */
[----:B---3--:R2:W-:Y:S02]  /*8dc0*/  @!P3 ST.E.128 desc[UR56][R116.64], R32 ;  /* 0x000000207400b985 */ /* 0x0085e4000c101d38 */
.L_x_525:
[----:B------:R-:W-:Y:S05]  /*8dd0*/  BSYNC B1 ;  /* 0x0000000000017941 */ /* 0x000fea0003800000 */
.L_x_524:
[----:B------:R-:W-:-:S03]  /*8de0*/  UMOV UR4, 0xffffffff ;  /* 0xffffffff00047882 */ /* 0x000fc60000000000 */
[----:B------:R-:W-:Y:S05]  /*8df0*/  BRA.DIV UR4, `(.L_x_536) ;  /* 0x0000017e04907947 */ /* 0x000fea000b800000 */
[----:B-1----:R-:W1:Y:S04]  /*8e00*/  SHFL.IDX PT, R115, R115, 0x1, 0x1c1f ;  /* 0x003c1f0073737f89 */ /* 0x002e6800000e0000 */
[----:B------:R-:W0:Y:S02]  /*8e10*/  SHFL.IDX PT, R118, R118, 0x1, 0x1c1f ;  /* 0x003c1f0076767f89 */ /* 0x000e2400000e0000 */
.L_x_808:
[----:B------:R-:W-:Y:S05]  /*8e20*/  @P4 BRA `(.L_x_493) ;  /* 0x0000001c00cc4947 */ /* 0x000fea0003800000 */
[----:B------:R-:W-:Y:S01]  /*8e30*/  ISETP.NE.AND P3, PT, R9, RZ, PT ;  /* 0x000000ff0900720c */ /* 0x000fe20003f65270 */
[----:B------:R-:W-:Y:S01]  /*8e40*/  BSSY B1, `(.L_x_537) ;  /* 0x000007e000017945 */ /* 0x000fe20003800000 */
[----:B0-2---:R-:W-:Y:S02]  /*8e50*/  IMAD.MOV.U32 R32, RZ, RZ, R118 ;  /* 0x000000ffff207224 */ /* 0x005fe400078e0076 */
[----:B-1----:R-:W-:-:S09]  /*8e60*/  IMAD.MOV.U32 R33, RZ, RZ, R115 ;  /* 0x000000ffff217224 */ /* 0x002fd200078e0073 */
[----:B------:R-:W-:Y:S05]  /*8e70*/  @!P3 BRA `(.L_x_538) ;  /* 0x0000000400e8b947 */ /* 0x000fea0003800000 */
[----:B---3--:R-:W-:Y:S01]  /*8e80*/  SEL R11, R125, R137, !P0 ;  /* 0x000000897d0b7207 */ /* 0x008fe20004000000 */
[----:B------:R-:W-:Y:S01]  /*8e90*/  BSSY B2, `(.L_x_539) ;  /* 0x0000072000027945 */ /* 0x000fe20003800000 */
[----:B----4-:R-:W-:Y:S02]  /*8ea0*/  SHF.R.U32.HI R13, RZ, 0x3, R168 ;  /* 0x00000003ff0d7819 */ /* 0x010fe400000116a8 */
[----:B------:R-:W-:Y:S02]  /*8eb0*/  SHF.R.S32.HI R12, RZ, 0x1f, R11 ;  /* 0x0000001fff0c7819 */ /* 0x000fe4000001140b */
[----:B------:R-:W-:Y:S02]  /*8ec0*/  ISETP.GE.AND P3, PT, R16, R124, PT ;  /* 0x0000007c1000720c */ /* 0x000fe40003f66270 */
        /* <DEDUP_REMOVED lines=9> */
[----:B------:R-:W-:Y:S02]  /*8f60*/  IMAD.IADD R11, R12, 0x1, R11 ;  /* 0x000000010c0b7824 */ /* 0x000fe400078e020b */
[C---:B------:R-:W-:Y:S02]  /*8f70*/  IMAD R12, R18.reuse, 0x4800, R138 ;  /* 0x00004800120c7824 */ /* 0x040fe400078e028a */
[----:B------:R-:W-:Y:S02]  /*8f80*/  IMAD R28, R18, 0x4800, R11 ;  /* 0x00004800121c7824 */ /* 0x000fe400078e020b */
[--C-:B------:R-:W-:Y:S02]  /*8f90*/  IMAD R12, R12, 0x2, R2.reuse ;  /* 0x000000020c0c7824 */ /* 0x100fe400078e0202 */
[----:B------:R-:W-:-:S04]  /*8fa0*/  IMAD R28, R28, 0x2, R2 ;  /* 0x000000021c1c7824 */ /* 0x000fc800078e0202 */
[----:B------:R-:W0:Y:S04]  /*8fb0*/  LDS.128 R12, [R12+0x18400] ;  /* 0x018400000c0c7984 */ /* 0x000e280000000c00 */
[----:B------:R-:W1:Y:S01]  /*8fc0*/  LDS.128 R28, [R28+0x18400] ;  /* 0x018400001c1c7984 */ /* 0x000e620000000c00 */
[----:B------:R-:W-:Y:S05]  /*8fd0*/  @P3 BRA `(.L_x_540) ;  /* 0x0000000400743947 */ /* 0x000fea0003800000 */
[----:B------:R-:W-:Y:S01]  /*8fe0*/  SHF.R.U64 R11, R60, 0x10, R61 ;  /* 0x000000103c0b7819 */ /* 0x000fe2000000123d */
[----:B-1----:R-:W-:Y:S01]  /*8ff0*/  IMAD.U32 R40, R29, 0x10000, RZ ;  /* 0x000100001d287824 */ /* 0x002fe200078e00ff */
[----:B------:R-:W-:Y:S01]  /*9000*/  SHF.R.U32.HI R35, RZ, 0x10, R73 ;  /* 0x00000010ff237819 */ /* 0x000fe20000011649 */
[----:B0-----:R-:W-:Y:S01]  /*9010*/  IMAD.U32 R38, R13, 0x10000, RZ ;  /* 0x000100000d267824 */ /* 0x001fe200078e00ff */
[----:B------:R-:W-:Y:S01]  /*9020*/  SHF.R.U32.HI R60, RZ, 0x10, R61 ;  /* 0x00000010ff3c7819 */ /* 0x000fe2000001163d */
[----:B------:R-:W-:Y:S01]  /*9030*/  IMAD.U32 R46, R30, 0x10000, RZ ;  /* 0x000100001e2e7824 */ /* 0x000fe200078e00ff */
[----:B------:R-:W-:Y:S02]  /*9040*/  PRMT R35, R194, 0x5432, R35 ;  /* 0x00005432c2237816 */ /* 0x000fe40000000023 */
[----:B------:R-:W-:Y:S02]  /*9050*/  PRMT R60, R182, 0x5432, R60 ;  /* 0x00005432b63c7816 */ /* 0x000fe4000000003c */
[----:B------:R-:W-:Y:S01]  /*9060*/  SHF.R.U64 R37, R74, 0x10, R75 ;  /* 0x000000104a257819 */ /* 0x000fe2000000124b */
[C---:B------:R-:W-:Y:S01]  /*9070*/  IMAD.U32 R39, R35.reuse, 0x10000, RZ ;  /* 0x0001000023277824 */ /* 0x040fe200078e00ff */
[----:B------:R-:W-:Y:S01]  /*9080*/  LOP3.LUT R35, R35, 0xffff0000, RZ, 0xc0, !PT ;  /* 0xffff000023237812 */ /* 0x000fe200078ec0ff */
[C---:B------:R-:W-:Y:S01]  /*9090*/  IMAD.U32 R41, R60.reuse, 0x10000, RZ ;  /* 0x000100003c297824 */ /* 0x040fe200078e00ff */
[----:B------:R-:W-:Y:S01]  /*90a0*/  LOP3.LUT R60, R60, 0xffff0000, RZ, 0xc0, !PT ;  /* 0xffff00003c3c7812 */ /* 0x000fe200078ec0ff */
[----:B------:R-:W-:Y:S01]  /*90b0*/  FMUL.FTZ R42, R40, R39 ;  /* 0x00000027282a7220 */ /* 0x000fe20000410000 */
[----:B------:R-:W-:Y:S01]  /*90c0*/  SHF.R.U64 R34, R62, 0x10, R63 ;  /* 0x000000103e227819 */ /* 0x000fe2000000123f */
[-C--:B------:R-:W-:Y:S01]  /*90d0*/  FMUL.FTZ R40, R40, R41.reuse ;  /* 0x0000002928287220 */ /* 0x080fe20000410000 */
[----:B------:R-:W-:Y:S01]  /*90e0*/  SHF.R.U32.HI R74, RZ, 0x10, R75 ;  /* 0x00000010ff4a7819 */ /* 0x000fe2000001164b */
[C---:B------:R-:W-:Y:S01]  /*90f0*/  FFMA.FTZ R42, R38.reuse, R41, -R42 ;  /* 0x00000029262a7223 */ /* 0x040fe2000001082a */
[----:B------:R-:W-:Y:S01]  /*9100*/  SHF.R.U32.HI R62, RZ, 0x10, R63 ;  /* 0x00000010ff3e7819 */ /* 0x000fe2000001163f */
[----:B------:R-:W-:Y:S01]  /*9110*/  FFMA.FTZ R40, R38, R39, R40 ;  /* 0x0000002726287223 */ /* 0x000fe20000010028 */
[----:B------:R-:W-:-:S02]  /*9120*/  LOP3.LUT R38, R29, 0xffff0000, RZ, 0xc0, !PT ;  /* 0xffff00001d267812 */ /* 0x000fc400078ec0ff */
[----:B------:R-:W-:Y:S02]  /*9130*/  LOP3.LUT R13, R13, 0xffff0000, RZ, 0xc0, !PT ;  /* 0xffff00000d0d7812 */ /* 0x000fe400078ec0ff */
[----:B------:R-:W-:Y:S01]  /*9140*/  PRMT R74, R193, 0x5432, R74 ;  /* 0x00005432c14a7816 */ /* 0x000fe2000000004a */
[CC--:B------:R-:W-:Y:S01]  /*9150*/  FMUL.FTZ R29, R38.reuse, R35.reuse ;  /* 0x00000023261d7220 */ /* 0x0c0fe20000410000 */
[-C--:B------:R-:W-:Y:S01]  /*9160*/  FMUL.FTZ R38, R38, R60.reuse ;  /* 0x0000003c26267220 */ /* 0x080fe20000410000 */
[----:B------:R-:W-:Y:S02]  /*9170*/  PRMT R62, R159, 0x5432, R62 ;  /* 0x000054329f3e7816 */ /* 0x000fe4000000003e */
[C---:B------:R-:W-:Y:S01]  /*9180*/  FFMA.FTZ R29, R13.reuse, R60, -R29 ;  /* 0x0000003c0d1d7223 */ /* 0x040fe2000001081d */
[----:B------:R-:W-:Y:S01]  /*9190*/  FFMA.FTZ R38, R13, R35, R38 ;  /* 0x000000230d267223 */ /* 0x000fe20000010026 */
[C---:B------:R-:W-:Y:S01]  /*91a0*/  SHF.L.U32 R41, R31.reuse, 0x10, RZ ;  /* 0x000000101f297819 */ /* 0x040fe200000006ff */
[----:B------:R-:W-:Y:S01]  /*91b0*/  IMAD.U32 R13, R74, 0x10000, RZ ;  /* 0x000100004a0d7824 */ /* 0x000fe200078e00ff */
[----:B------:R-:W-:Y:S01]  /*91c0*/  LOP3.LUT R31, R31, 0xffff0000, RZ, 0xc0, !PT ;  /* 0xffff00001f1f7812 */ /* 0x000fe200078ec0ff */
[C---:B------:R-:W-:Y:S01]  /*91d0*/  IMAD.U32 R39, R62.reuse, 0x10000, RZ ;  /* 0x000100003e277824 */ /* 0x040fe200078e00ff */
[----:B------:R-:W-:Y:S01]  /*91e0*/  LOP3.LUT R62, R62, 0xffff0000, RZ, 0xc0, !PT ;  /* 0xffff00003e3e7812 */ /* 0x000fe200078ec0ff */
[----:B------:R-:W-:-:S02]  /*91f0*/  IMAD.U32 R35, R15, 0x10000, RZ ;  /* 0x000100000f237824 */ /* 0x000fc400078e00ff */
[C---:B------:R-:W-:Y:S01]  /*9200*/  FMUL.FTZ R43, R41.reuse, R13 ;  /* 0x0000000d292b7220 */ /* 0x040fe20000410000 */
[-C--:B------:R-:W-:Y:S01]  /*9210*/  FMUL.FTZ R41, R41, R39.reuse ;  /* 0x0000002729297220 */ /* 0x080fe20000410000 */
[----:B------:R-:W-:Y:S02]  /*9220*/  SHF.R.U64 R72, R72, 0x10, R73 ;  /* 0x0000001048487819 */ /* 0x000fe40000001249 */
[C---:B------:R-:W-:Y:S01]  /*9230*/  FFMA.FTZ R39, R35.reuse, R39, -R43 ;  /* 0x0000002723277223 */ /* 0x040fe2000001082b */
[----:B------:R-:W-:Y:S01]  /*9240*/  FFMA.FTZ R35, R35, R13, R41 ;  /* 0x0000000d23237223 */ /* 0x000fe20000010029 */
[----:B------:R-:W-:Y:S01]  /*9250*/  LOP3.LUT R41, R74, 0xffff0000, RZ, 0xc0, !PT ;  /* 0xffff00004a297812 */ /* 0x000fe200078ec0ff */
[----:B------:R-:W-:Y:S01]  /*9260*/  IMAD.U32 R43, R28, 0x10000, RZ ;  /* 0x000100001c2b7824 */ /* 0x000fe200078e00ff */
[----:B------:R-:W-:Y:S02]  /*9270*/  LOP3.LUT R13, R15, 0xffff0000, RZ, 0xc0, !PT ;  /* 0xffff00000f0d7812 */ /* 0x000fe400078ec0ff */
[----:B------:R-:W-:Y:S01]  /*9280*/  PRMT R72, R194, 0x5410, R72 ;  /* 0x00005410c2487816 */ /* 0x000fe20000000048 */
[C---:B------:R-:W-:Y:S01]  /*9290*/  FMUL.FTZ R15, R31.reuse, R41 ;  /* 0x000000291f0f7220 */ /* 0x040fe20000410000 */
[----:B------:R-:W-:Y:S01]  /*92a0*/  FMUL.FTZ R31, R31, R62 ;  /* 0x0000003e1f1f7220 */ /* 0x000fe20000410000 */
[----:B------:R-:W-:-:S02]  /*92b0*/  PRMT R11, R182, 0x5410, R11 ;  /* 0x00005410b60b7816 */ /* 0x000fc4000000000b */
[C---:B------:R-:W-:Y:S01]  /*92c0*/  FFMA.FTZ R15, R13.reuse, R62, -R15 ;  /* 0x0000003e0d0f7223 */ /* 0x040fe2000001080f */
[----:B------:R-:W-:Y:S01]  /*92d0*/  FFMA.FTZ R13, R13, R41, R31 ;  /* 0x000000290d0d7223 */ /* 0x000fe2000001001f */
[----:B------:R-:W-:Y:S01]  /*92e0*/  IMAD.U32 R41, R72, 0x10000, RZ ;  /* 0x0001000048297824 */ /* 0x000fe200078e00ff */
[----:B------:R-:W-:Y:S01]  /*92f0*/  LOP3.LUT R28, R28, 0xffff0000, RZ, 0xc0, !PT ;  /* 0xffff00001c1c7812 */ /* 0x000fe200078ec0ff */
[----:B------:R-:W-:Y:S01]  /*9300*/  IMAD.U32 R44, R11, 0x10000, RZ ;  /* 0x000100000b2c7824 */ /* 0x000fe200078e00ff */
[----:B------:R-:W-:Y:S01]  /*9310*/  LOP3.LUT R72, R72, 0xffff0000, RZ, 0xc0, !PT ;  /* 0xffff000048487812 */ /* 0x000fe200078ec0ff */
[C---:B------:R-:W-:Y:S01]  /*9320*/  FMUL.FTZ R45, R43.reuse, R41 ;  /* 0x000000292b2d7220 */ /* 0x040fe20000410000 */
[----:B------:R-:W-:Y:S02]  /*9330*/  IMAD.U32 R31, R12, 0x10000, RZ ;  /* 0x000100000c1f7824 */ /* 0x000fe400078e00ff */
[-C--:B------:R-:W-:Y:S01]  /*9340*/  FMUL.FTZ R43, R43, R44.reuse ;  /* 0x0000002c2b2b7220 */ /* 0x080fe20000410000 */
[----:B------:R-:W-:Y:S01]  /*9350*/  LOP3.LUT R11, R11, 0xffff0000, RZ, 0xc0, !PT ;  /* 0xffff00000b0b7812 */ /* 0x000fe200078ec0ff */
[----:B------:R-:W-:-:S02]  /*9360*/  FFMA.FTZ R45, R31, R44, -R45 ;  /* 0x0000002c1f2d7223 */ /* 0x000fc4000001082d */
[----:B------:R-:W-:Y:S01]  /*9370*/  FFMA.FTZ R43, R31, R41, R43 ;  /* 0x000000291f2b7223 */ /* 0x000fe2000001002b */
[----:B------:R-:W-:Y:S01]  /*9380*/  LOP3.LUT R12, R12, 0xffff0000, RZ, 0xc0, !PT ;  /* 0xffff00000c0c7812 */ /* 0x000fe200078ec0ff */
[CC--:B------:R-:W-:Y:S01]  /*9390*/  FMUL.FTZ R31, R28.reuse, R72.reuse ;  /* 0x000000481c1f7220 */ /* 0x0c0fe20000410000 */
[-C--:B------:R-:W-:Y:S01]  /*93a0*/  FMUL.FTZ R28, R28, R11.reuse ;  /* 0x0000000b1c1c7220 */ /* 0x080fe20000410000 */
[----:B------:R-:W-:Y:S02]  /*93b0*/  PRMT R37, R193, 0x5410, R37 ;  /* 0x00005410c1257816 */ /* 0x000fe40000000025 */
[----:B------:R-:W-:Y:S01]  /*93c0*/  PRMT R34, R159, 0x5410, R34 ;  /* 0x000054109f227816 */ /* 0x000fe20000000022 */
[C---:B------:R-:W-:Y:S01]  /*93d0*/  FFMA.FTZ R31, R12.reuse, R11, -R31 ;  /* 0x0000000b0c1f7223 */ /* 0x040fe2000001081f */
[----:B------:R-:W-:Y:S01]  /*93e0*/  FFMA.FTZ R28, R12, R72, R28 ;  /* 0x000000480c1c7223 */ /* 0x000fe2000001001c */
[C---:B------:R-:W-:Y:S01]  /*93f0*/  IMAD.U32 R12, R37.reuse, 0x10000, RZ ;  /* 0x00010000250c7824 */ /* 0x040fe200078e00ff */
[----:B------:R-:W-:Y:S01]  /*9400*/  LOP3.LUT R30, R30, 0xffff0000, RZ, 0xc0, !PT ;  /* 0xffff00001e1e7812 */ /* 0x000fe200078ec0ff */
[----:B------:R-:W-:Y:S01]  /*9410*/  IMAD.U32 R41, R34, 0x10000, RZ ;  /* 0x0001000022297824 */ /* 0x000fe200078e00ff */
[----:B------:R-:W-:Y:S01]  /*9420*/  LOP3.LUT R37, R37, 0xffff0000, RZ, 0xc0, !PT ;  /* 0xffff000025257812 */ /* 0x000fe200078ec0ff */
[----:B------:R-:W-:Y:S01]  /*9430*/  FMUL.FTZ R44, R46, R12 ;  /* 0x0000000c2e2c7220 */ /* 0x000fe20000410000 */
[----:B------:R-:W-:-:S02]  /*9440*/  IMAD.U32 R11, R14, 0x10000, RZ ;  /* 0x000100000e0b7824 */ /* 0x000fc400078e00ff */
[-C--:B------:R-:W-:Y:S01]  /*9450*/  FMUL.FTZ R46, R46, R41.reuse ;  /* 0x000000292e2e7220 */ /* 0x080fe20000410000 */
[----:B------:R-:W-:Y:S01]  /*9460*/  LOP3.LUT R34, R34, 0xffff0000, RZ, 0xc0, !PT ;  /* 0xffff000022227812 */ /* 0x000fe200078ec0ff */
[C---:B------:R-:W-:Y:S02]  /*9470*/  FFMA.FTZ R44, R11.reuse, R41, -R44 ;  /* 0x000000290b2c7223 */ /* 0x040fe4000001082c */
[----:B------:R-:W-:Y:S01]  /*9480*/  FFMA.FTZ R46, R11, R12, R46 ;  /* 0x0000000c0b2e7223 */ /* 0x000fe2000001002e */
[----:B------:R-:W-:Y:S01]  /*9490*/  LOP3.LUT R14, R14, 0xffff0000, RZ, 0xc0, !PT ;  /* 0xffff00000e0e7812 */ /* 0x000fe200078ec0ff */
[C---:B------:R-:W-:Y:S01]  /*94a0*/  FMUL.FTZ R11, R30.reuse, R37 ;  /* 0x000000251e0b7220 */ /* 0x040fe20000410000 */
[----:B------:R-:W-:Y:S01]  /*94b0*/  FMUL.FTZ R30, R30, R34 ;  /* 0x000000221e1e7220 */ /* 0x000fe20000410000 */
[----:B------:R-:W-:Y:S02]  /*94c0*/  F2FP.BF16.F32.PACK_AB R29, R29, R42 ;  /* 0x0000002a1d1d723e */ /* 0x000fe400000010ff */
[C---:B------:R-:W-:Y:S01]  /*94d0*/  FFMA.FTZ R11, R14.reuse, R34, -R11 ;  /* 0x000000220e0b7223 */ /* 0x040fe2000001080b */
[----:B------:R-:W-:Y:S01]  /*94e0*/  F2FP.BF16.F32.PACK_AB R31, R31, R45 ;  /* 0x0000002d1f1f723e */ /* 0x000fe200000010ff */
[----:B------:R-:W-:Y:S01]  /*94f0*/  FFMA.FTZ R30, R14, R37, R30 ;  /* 0x000000250e1e7223 */ /* 0x000fe2000001001e */
[----:B------:R-:W-:-:S02]  /*9500*/  F2FP.BF16.F32.PACK_AB R38, R38, R40 ;  /* 0x000000282626723e */ /* 0x000fc400000010ff */
[----:B------:R-:W-:Y:S01]  /*9510*/  F2FP.BF16.F32.PACK_AB R35, R13, R35 ;  /* 0x000000230d23723e */ /* 0x000fe200000010ff */
[----:B------:R-:W-:Y:S01]  /*9520*/  IMAD.MOV.U32 R12, RZ, RZ, R31 ;  /* 0x000000ffff0c7224 */ /* 0x000fe200078e001f */
[----:B------:R-:W-:Y:S01]  /*9530*/  F2FP.BF16.F32.PACK_AB R11, R11, R44 ;  /* 0x0000002c0b0b723e */ /* 0x000fe200000010ff */
[----:B------:R-:W-:Y:S01]  /*9540*/  IMAD.MOV.U32 R13, RZ, RZ, R29 ;  /* 0x000000ffff0d7224 */ /* 0x000fe200078e001d */
[----:B------:R-:W-:Y:S01]  /*9550*/  F2FP.BF16.F32.PACK_AB R15, R15, R39 ;  /* 0x000000270f0f723e */ /* 0x000fe200000010ff */
[----:B------:R-:W-:Y:S01]  /*9560*/  IMAD.MOV.U32 R29, RZ, RZ, R38 ;  /* 0x000000ffff1d7224 */ /* 0x000fe200078e0026 */
[----:B------:R-:W-:Y:S01]  /*9570*/  F2FP.BF16.F32.PACK_AB R28, R28, R43 ;  /* 0x0000002b1c1c723e */ /* 0x000fe200000010ff */
[----:B------:R-:W-:Y:S01]  /*9580*/  IMAD.MOV.U32 R14, RZ, RZ, R11 ;  /* 0x000000ffff0e7224 */ /* 0x000fe200078e000b */
[----:B------:R-:W-:Y:S01]  /*9590*/  F2FP.BF16.F32.PACK_AB R30, R30, R46 ;  /* 0x0000002e1e1e723e */ /* 0x000fe200000010ff */
[----:B------:R-:W-:-:S07]  /*95a0*/  IMAD.MOV.U32 R31, RZ, RZ, R35 ;  /* 0x000000ffff1f7224 */ /* 0x000fce00078e0023 */
.L_x_540:
[----:B------:R-:W-:Y:S05]  /*95b0*/  BSYNC B2 ;  /* 0x0000000000027941 */ /* 0x000fea0003800000 */
.L_x_539:
[----:B------:R-:W-:-:S04]  /*95c0*/  LEA R34, P3, R6, R118, 0x1 ;  /* 0x0000007606227211 */ /* 0x000fc800078608ff */
[----:B------:R-:W-:Y:S02]  /*95d0*/  LEA.HI.X R35, R6, R115, R113, 0x1, P3 ;  /* 0x0000007306237211 */ /* 0x000fe400018f0c71 */
[----:B------:R-:W-:-:S03]  /*95e0*/  ISETP.GE.AND P3, PT, R36, R135, PT ;  /* 0x000000872400720c */ /* 0x000fc60003f66270 */
[----:B0-----:R0:W-:Y:S10]  /*95f0*/  ST.E.128 desc[UR56][R34.64], R12 ;  /* 0x0000000c22007985 */ /* 0x0011f4000c101d38 */
[----:B------:R-:W-:-:S05]  /*9600*/  @!P3 IMAD.WIDE R36, R36, 0x2, R32 ;  /* 0x000000022424b825 */ /* 0x000fca00078e0220 */
[----:B-1----:R0:W-:Y:S02]  /*9610*/  @!P3 ST.E.128 desc[UR56][R36.64], R28 ;  /* 0x0000001c2400b985 */ /* 0x0021e4000c101d38 */
.L_x_538:
[----:B------:R-:W-:Y:S05]  /*9620*/  BSYNC B1 ;  /* 0x0000000000017941 */ /* 0x000fea0003800000 */
.L_x_537:
[----:B------:R-:W-:Y:S01]  /*9630*/  ISETP.NE.AND P3, PT, R26, RZ, PT ;  /* 0x000000ff1a00720c */ /* 0x000fe20003f65270 */
[----:B------:R-:W-:-:S12]  /*9640*/  BSSY B1, `(.L_x_541) ;  /* 0x000007d000017945 */ /* 0x000fd80003800000 */
[----:B------:R-:W-:Y:S05]  /*9650*/  @!P3 BRA `(.L_x_542) ;  /* 0x0000000400ecb947 */ /* 0x000fea0003800000 */
[----:B---3--:R-:W-:Y:S01]  /*9660*/  SEL R11, R125, R137, !P1 ;  /* 0x000000897d0b7207 */ /* 0x008fe20004800000 */
[----:B------:R-:W-:Y:S01]  /*9670*/  BSSY B2, `(.L_x_543) ;  /* 0x0000076000027945 */ /* 0x000fe20003800000 */
[----:B0-----:R-:W-:Y:S02]  /*9680*/  SHF.R.U32.HI R14, RZ, 0x3, R168 ;  /* 0x00000003ff0e7819 */ /* 0x001fe400000116a8 */
[----:B----4-:R-:W-:Y:S02]  /*9690*/  SHF.R.S32.HI R12, RZ, 0x1f, R11 ;  /* 0x0000001fff0c7819 */ /* 0x010fe4000001140b */
[----:B------:R-:W-:Y:S02]  /*96a0*/  ISETP.GE.AND P4, PT, R0, R124, PT ;  /* 0x0000007c0000720c */ /* 0x000fe40003f86270 */
[----:B------:R-:W-:Y:S02]  /*96b0*/  LEA.HI R11, R12, R11, RZ, 0x4 ;  /* 0x0000000b0c0b7211 */ /* 0x000fe400078f20ff */
[----:B------:R-:W-:-:S02]  /*96c0*/  LEA R34, P3, R7, R118, 0x1 ;  /* 0x0000007607227211 */ /* 0x000fc400078608ff */
[----:B------:R-:W-:Y:S02]  /*96d0*/  LEA.HI.SX32 R11, R11, R120, 0x1c ;  /* 0x000000780b0b7211 */ /* 0x000fe400078fe2ff */
[----:B------:R-:W-:Y:S02]  /*96e0*/  LEA.HI.X R35, R7, R115, R112, 0x1, P3 ;  /* 0x0000007307237211 */ /* 0x000fe400018f0c70 */
[----:B------:R-:W-:Y:S01]  /*96f0*/  SHF.R.S32.HI R12, RZ, 0x1f, R11 ;  /* 0x0000001fff0c7819 */ /* 0x000fe2000001140b */
[----:B------:R-:W-:-:S03]  /*9700*/  IMAD.SHL.U32 R36, R11, 0x8, RZ ;  /* 0x000000080b247824 */ /* 0x000fc600078e00ff */
[----:B------:R-:W-:Y:S02]  /*9710*/  LEA.HI R12, R12, R11, RZ, 0x3 ;  /* 0x0000000b0c0c7211 */ /* 0x000fe400078f18ff */
[----:B------:R-:W-:Y:S02]  /*9720*/  LOP3.LUT R11, R168, 0x38, R36, 0xf8, !PT ;  /* 0x00000038a80b7812 */ /* 0x000fe400078ef824 */
[----:B------:R-:W-:Y:S02]  /*9730*/  SHF.R.S32.HI R13, RZ, 0x3, R12 ;  /* 0x00000003ff0d7819 */ /* 0x000fe4000001140c */
[----:B------:R-:W-:Y:S02]  /*9740*/  LOP3.LUT R11, R11, R14, RZ, 0x3c, !PT ;  /* 0x0000000e0b0b7212 */ /* 0x000fe400078e3cff */
[----:B------:R-:W-:Y:S01]  /*9750*/  ISETP.GE.AND P3, PT, R36, R135, PT ;  /* 0x000000872400720c */ /* 0x000fe20003f66270 */
[----:B------:R-:W-:-:S05]  /*9760*/  IMAD R12, R13, 0x1800, R180 ;  /* 0x000018000d0c7824 */ /* 0x000fca00078e02b4 */
[----:B------:R-:W-:Y:S01]  /*9770*/  IADD3 R11, R12, R11, RZ ;  /* 0x0000000b0c0b7210 */ /* 0x000fe20007ffe0ff */
[----:B------:R-:W-:-:S04]  /*9780*/  IMAD R12, R18, 0x4800, R134 ;  /* 0x00004800120c7824 */ /* 0x000fc800078e0286 */
[----:B------:R-:W-:Y:S02]  /*9790*/  IMAD R28, R18, 0x4800, R11 ;  /* 0x00004800121c7824 */ /* 0x000fe400078e020b */
[--C-:B------:R-:W-:Y:S02]  /*97a0*/  IMAD R12, R12, 0x2, R2.reuse ;  /* 0x000000020c0c7824 */ /* 0x100fe400078e0202 */
[----:B------:R-:W-:-:S04]  /*97b0*/  IMAD R28, R28, 0x2, R2 ;  /* 0x000000021c1c7824 */ /* 0x000fc800078e0202 */
[----:B------:R-:W0:Y:S04]  /*97c0*/  LDS.128 R12, [R12+0x18400] ;  /* 0x018400000c0c7984 */ /* 0x000e280000000c00 */
[----:B------:R-:W1:Y:S01]  /*97d0*/  LDS.128 R28, [R28+0x18400] ;  /* 0x018400001c1c7984 */ /* 0x000e620000000c00 */
[----:B------:R-:W-:Y:S05]  /*97e0*/  @P4 BRA `(.L_x_544) ;  /* 0x0000000400784947 */ /* 0x000fea0003800000 */
[----:B------:R-:W-:Y:S01]  /*97f0*/  SHF.R.U32.HI R39, RZ, 0x10, R69 ;  /* 0x00000010ff277819 */ /* 0x000fe20000011645 */
[----:B-1----:R-:W-:Y:S01]  /*9800*/  IMAD.U32 R41, R29, 0x10000, RZ ;  /* 0x000100001d297824 */ /* 0x002fe200078e00ff */
[----:B------:R-:W-:Y:S01]  /*9810*/  SHF.R.U32.HI R40, RZ, 0x10, R57 ;  /* 0x00000010ff287819 */ /* 0x000fe20000011639 */
[----:B0-----:R-:W-:Y:S01]  /*9820*/  IMAD.U32 R37, R13, 0x10000, RZ ;  /* 0x000100000d257824 */ /* 0x001fe200078e00ff */
[----:B------:R-:W-:Y:S01]  /*9830*/  PRMT R39, R152, 0x5432, R39 ;  /* 0x0000543298277816 */ /* 0x000fe20000000027 */
[----:B------:R-:W-:Y:S01]  /*9840*/  IMAD.U32 R44, R31, 0x10000, RZ ;  /* 0x000100001f2c7824 */ /* 0x000fe200078e00ff */
[----:B------:R-:W-:Y:S01]  /*9850*/  PRMT R40, R150, 0x5432, R40 ;  /* 0x0000543296287816 */ /* 0x000fe20000000028 */
[----:B------:R-:W-:Y:S01]  /*9860*/  IMAD.U32 R46, R30, 0x10000, RZ ;  /* 0x000100001e2e7824 */ /* 0x000fe200078e00ff */
[----:B------:R-:W-:Y:S01]  /*9870*/  LOP3.LUT R29, R29, 0xffff0000, RZ, 0xc0, !PT ;  /* 0xffff00001d1d7812 */ /* 0x000fe200078ec0ff */
[C---:B------:R-:W-:Y:S01]  /*9880*/  IMAD.U32 R11, R39.reuse, 0x10000, RZ ;  /* 0x00010000270b7824 */ /* 0x040fe200078e00ff */
[----:B------:R-:W-:Y:S01]  /*9890*/  LOP3.LUT R39, R39, 0xffff0000, RZ, 0xc0, !PT ;  /* 0xffff000027277812 */ /* 0x000fe200078ec0ff */
[C---:B------:R-:W-:Y:S01]  /*98a0*/  IMAD.U32 R38, R40.reuse, 0x10000, RZ ;  /* 0x0001000028267824 */ /* 0x040fe200078e00ff */
[----:B------:R-:W-:Y:S01]  /*98b0*/  LOP3.LUT R40, R40, 0xffff0000, RZ, 0xc0, !PT ;  /* 0xffff000028287812 */ /* 0x000fe200078ec0ff */
[CC--:B------:R-:W-:Y:S01]  /*98c0*/  FMUL.FTZ R42, R41.reuse, R11.reuse ;  /* 0x0000000b292a7220 */ /* 0x0c0fe20000410000 */
[----:B------:R-:W-:Y:S01]  /*98d0*/  SHF.R.U64 R68, R68, 0x10, R69 ;  /* 0x0000001044447819 */ /* 0x000fe20000001245 */
[-C--:B------:R-:W-:Y:S01]  /*98e0*/  FMUL.FTZ R41, R41, R38.reuse ;  /* 0x0000002629297220 */ /* 0x080fe20000410000 */
[----:B------:R-:W-:Y:S01]  /*98f0*/  SHF.R.U64 R56, R56, 0x10, R57 ;  /* 0x0000001038387819 */ /* 0x000fe20000001239 */
[----:B------:R-:W-:Y:S01]  /*9900*/  FFMA.FTZ R38, R37, R38, -R42 ;  /* 0x0000002625267223 */ /* 0x000fe2000001082a */
[----:B------:R-:W-:Y:S01]  /*9910*/  PRMT R68, R149, 0x5410, R68 ;  /* 0x0000541095447816 */ /* 0x000fe20000000044 */
[----:B------:R-:W-:Y:S01]  /*9920*/  FFMA.FTZ R37, R37, R11, R41 ;  /* 0x0000000b25257223 */ /* 0x000fe20000010029 */
[----:B------:R-:W-:Y:S01]  /*9930*/  LOP3.LUT R11, R13, 0xffff0000, RZ, 0xc0, !PT ;  /* 0xffff00000d0b7812 */ /* 0x000fe200078ec0ff */
[C---:B------:R-:W-:Y:S01]  /*9940*/  FMUL.FTZ R13, R29.reuse, R39 ;  /* 0x000000271d0d7220 */ /* 0x040fe20000410000 */
[----:B------:R-:W-:Y:S01]  /*9950*/  FMUL.FTZ R29, R29, R40 ;  /* 0x000000281d1d7220 */ /* 0x000fe20000410000 */
[----:B------:R-:W-:-:S02]  /*9960*/  PRMT R56, R151, 0x5410, R56 ;  /* 0x0000541097387816 */ /* 0x000fc40000000038 */
[C---:B------:R-:W-:Y:S01]  /*9970*/  FFMA.FTZ R13, R11.reuse, R40, -R13 ;  /* 0x000000280b0d7223 */ /* 0x040fe2000001080d */
[----:B------:R-:W-:Y:S01]  /*9980*/  FFMA.FTZ R11, R11, R39, R29 ;  /* 0x000000270b0b7223 */ /* 0x000fe2000001001d */
[----:B------:R-:W-:Y:S01]  /*9990*/  SHF.R.U32.HI R39, RZ, 0x10, R71 ;  /* 0x00000010ff277819 */ /* 0x000fe20000011647 */
[----:B------:R-:W-:Y:S01]  /*99a0*/  IMAD.U32 R40, R15, 0x10000, RZ ;  /* 0x000100000f287824 */ /* 0x000fe200078e00ff */
[----:B------:R-:W-:Y:S02]  /*99b0*/  SHF.R.U32.HI R29, RZ, 0x10, R59 ;  /* 0x00000010ff1d7819 */ /* 0x000fe4000001163b */
[----:B------:R-:W-:Y:S02]  /*99c0*/  PRMT R39, R149, 0x5432, R39 ;  /* 0x0000543295277816 */ /* 0x000fe40000000027 */
[----:B------:R-:W-:Y:S02]  /*99d0*/  PRMT R29, R151, 0x5432, R29 ;  /* 0x00005432971d7816 */ /* 0x000fe4000000001d */
[----:B------:R-:W-:Y:S01]  /*99e0*/  LOP3.LUT R15, R15, 0xffff0000, RZ, 0xc0, !PT ;  /* 0xffff00000f0f7812 */ /* 0x000fe200078ec0ff */
[C---:B------:R-:W-:Y:S01]  /*99f0*/  IMAD.U32 R41, R39.reuse, 0x10000, RZ ;  /* 0x0001000027297824 */ /* 0x040fe200078e00ff */
[----:B------:R-:W-:Y:S01]  /*9a00*/  LOP3.LUT R39, R39, 0xffff0000, RZ, 0xc0, !PT ;  /* 0xffff000027277812 */ /* 0x000fe200078ec0ff */
[C---:B------:R-:W-:Y:S01]  /*9a10*/  IMAD.U32 R42, R29.reuse, 0x10000, RZ ;  /* 0x000100001d2a7824 */ /* 0x040fe200078e00ff */
[----:B------:R-:W-:Y:S01]  /*9a20*/  LOP3.LUT R29, R29, 0xffff0000, RZ, 0xc0, !PT ;  /* 0xffff00001d1d7812 */ /* 0x000fe200078ec0ff */
[----:B------:R-:W-:Y:S01]  /*9a30*/  FMUL.FTZ R43, R44, R41 ;  /* 0x000000292c2b7220 */ /* 0x000fe20000410000 */
[----:B------:R-:W-:Y:S01]  /*9a40*/  SHF.R.U64 R70, R70, 0x10, R71 ;  /* 0x0000001046467819 */ /* 0x000fe20000001247 */
[-C--:B------:R-:W-:Y:S01]  /*9a50*/  FMUL.FTZ R44, R44, R42.reuse ;  /* 0x0000002a2c2c7220 */ /* 0x080fe20000410000 */
[----:B------:R-:W-:Y:S01]  /*9a60*/  SHF.R.U64 R58, R58, 0x10, R59 ;  /* 0x000000103a3a7819 */ /* 0x000fe2000000123b */
[----:B------:R-:W-:Y:S01]  /*9a70*/  FFMA.FTZ R43, R40, R42, -R43 ;  /* 0x0000002a282b7223 */ /* 0x000fe2000001082b */
[----:B------:R-:W-:-:S02]  /*9a80*/  IMAD.U32 R42, R28, 0x10000, RZ ;  /* 0x000100001c2a7824 */ /* 0x000fc400078e00ff */
[----:B------:R-:W-:Y:S01]  /*9a90*/  FFMA.FTZ R44, R40, R41, R44 ;  /* 0x00000029282c7223 */ /* 0x000fe2000001002c */
[----:B------:R-:W-:Y:S02]  /*9aa0*/  LOP3.LUT R40, R31, 0xffff0000, RZ, 0xc0, !PT ;  /* 0xffff00001f287812 */ /* 0x000fe400078ec0ff */
[----:B------:R-:W-:Y:S02]  /*9ab0*/  LOP3.LUT R28, R28, 0xffff0000, RZ, 0xc0, !PT ;  /* 0xffff00001c1c7812 */ /* 0x000fe400078ec0ff */
[----:B------:R-:W-:Y:S01]  /*9ac0*/  PRMT R70, R150, 0x5410, R70 ;  /* 0x0000541096467816 */ /* 0x000fe20000000046 */
[C---:B------:R-:W-:Y:S01]  /*9ad0*/  FMUL.FTZ R31, R40.reuse, R39 ;  /* 0x00000027281f7220 */ /* 0x040fe20000410000 */
[-C--:B------:R-:W-:Y:S01]  /*9ae0*/  FMUL.FTZ R40, R40, R29.reuse ;  /* 0x0000001d28287220 */ /* 0x080fe20000410000 */
[----:B------:R-:W-:Y:S02]  /*9af0*/  PRMT R58, R152, 0x5410, R58 ;  /* 0x00005410983a7816 */ /* 0x000fe4000000003a */
[C---:B------:R-:W-:Y:S01]  /*9b00*/  FFMA.FTZ R31, R15.reuse, R29, -R31 ;  /* 0x0000001d0f1f7223 */ /* 0x040fe2000001081f */
[----:B------:R-:W-:Y:S01]  /*9b10*/  FFMA.FTZ R40, R15, R39, R40 ;  /* 0x000000270f287223 */ /* 0x000fe20000010028 */
[C---:B------:R-:W-:Y:S01]  /*9b20*/  IMAD.U32 R29, R68.reuse, 0x10000, RZ ;  /* 0x00010000441d7824 */ /* 0x040fe200078e00ff */
[----:B------:R-:W-:Y:S01]  /*9b30*/  LOP3.LUT R68, R68, 0xffff0000, RZ, 0xc0, !PT ;  /* 0xffff000044447812 */ /* 0x000fe200078ec0ff */
[C---:B------:R-:W-:Y:S01]  /*9b40*/  IMAD.U32 R39, R56.reuse, 0x10000, RZ ;  /* 0x0001000038277824 */ /* 0x040fe200078e00ff */
[----:B------:R-:W-:Y:S01]  /*9b50*/  LOP3.LUT R56, R56, 0xffff0000, RZ, 0xc0, !PT ;  /* 0xffff000038387812 */ /* 0x000fe200078ec0ff */
[----:B------:R-:W-:Y:S01]  /*9b60*/  FMUL.FTZ R41, R42, R29 ;  /* 0x0000001d2a297220 */ /* 0x000fe20000410000 */
[----:B------:R-:W-:-:S02]  /*9b70*/  IMAD.U32 R15, R12, 0x10000, RZ ;  /* 0x000100000c0f7824 */ /* 0x000fc400078e00ff */
[-C--:B------:R-:W-:Y:S01]  /*9b80*/  FMUL.FTZ R42, R42, R39.reuse ;  /* 0x000000272a2a7220 */ /* 0x080fe20000410000 */
[----:B------:R-:W-:Y:S01]  /*9b90*/  LOP3.LUT R12, R12, 0xffff0000, RZ, 0xc0, !PT ;  /* 0xffff00000c0c7812 */ /* 0x000fe200078ec0ff */
[C---:B------:R-:W-:Y:S02]  /*9ba0*/  FFMA.FTZ R41, R15.reuse, R39, -R41 ;  /* 0x000000270f297223 */ /* 0x040fe40000010829 */
[----:B------:R-:W-:Y:S01]  /*9bb0*/  FFMA.FTZ R42, R15, R29, R42 ;  /* 0x0000001d0f2a7223 */ /* 0x000fe2000001002a */
[C---:B------:R-:W-:Y:S01]  /*9bc0*/  FMUL.FTZ R15, R28.reuse, R68 ;  /* 0x000000441c0f7220 */ /* 0x040fe20000410000 */
[-C--:B------:R-:W-:Y:S01]  /*9bd0*/  FMUL.FTZ R28, R28, R56.reuse ;  /* 0x000000381c1c7220 */ /* 0x080fe20000410000 */
[----:B------:R-:W-:Y:S01]  /*9be0*/  IMAD.U32 R29, R70, 0x10000, RZ ;  /* 0x00010000461d7824 */ /* 0x000fe200078e00ff */
[----:B------:R-:W-:Y:S01]  /*9bf0*/  LOP3.LUT R30, R30, 0xffff0000, RZ, 0xc0, !PT ;  /* 0xffff00001e1e7812 */ /* 0x000fe200078ec0ff */
[----:B------:R-:W-:Y:S02]  /*9c00*/  IMAD.U32 R39, R58, 0x10000, RZ ;  /* 0x000100003a277824 */ /* 0x000fe400078e00ff */
[C---:B------:R-:W-:Y:S01]  /*9c10*/  FFMA.FTZ R15, R12.reuse, R56, -R15 ;  /* 0x000000380c0f7223 */ /* 0x040fe2000001080f */
[----:B------:R-:W-:Y:S01]  /*9c20*/  FFMA.FTZ R28, R12, R68, R28 ;  /* 0x000000440c1c7223 */ /* 0x000fe2000001001c */
[----:B------:R-:W-:Y:S01]  /*9c30*/  SHF.L.U32 R12, R14, 0x10, RZ ;  /* 0x000000100e0c7819 */ /* 0x000fe200000006ff */
[C---:B------:R-:W-:Y:S01]  /*9c40*/  FMUL.FTZ R45, R46.reuse, R29 ;  /* 0x0000001d2e2d7220 */ /* 0x040fe20000410000 */
[----:B------:R-:W-:Y:S01]  /*9c50*/  FMUL.FTZ R46, R46, R39 ;  /* 0x000000272e2e7220 */ /* 0x000fe20000410000 */
[----:B------:R-:W-:-:S02]  /*9c60*/  LOP3.LUT R70, R70, 0xffff0000, RZ, 0xc0, !PT ;  /* 0xffff000046467812 */ /* 0x000fc400078ec0ff */
[----:B------:R-:W-:Y:S01]  /*9c70*/  LOP3.LUT R58, R58, 0xffff0000, RZ, 0xc0, !PT ;  /* 0xffff00003a3a7812 */ /* 0x000fe200078ec0ff */
[C---:B------:R-:W-:Y:S01]  /*9c80*/  FFMA.FTZ R45, R12.reuse, R39, -R45 ;  /* 0x000000270c2d7223 */ /* 0x040fe2000001082d */
[----:B------:R-:W-:Y:S01]  /*9c90*/  FFMA.FTZ R46, R12, R29, R46 ;  /* 0x0000001d0c2e7223 */ /* 0x000fe2000001002e */
[----:B------:R-:W-:Y:S01]  /*9ca0*/  LOP3.LUT R14, R14, 0xffff0000, RZ, 0xc0, !PT ;  /* 0xffff00000e0e7812 */ /* 0x000fe200078ec0ff */
[C---:B------:R-:W-:Y:S01]  /*9cb0*/  FMUL.FTZ R12, R30.reuse, R70 ;  /* 0x000000461e0c7220 */ /* 0x040fe20000410000 */
[-C--:B------:R-:W-:Y:S01]  /*9cc0*/  FMUL.FTZ R30, R30, R58.reuse ;  /* 0x0000003a1e1e7220 */ /* 0x080fe20000410000 */
[----:B------:R-:W-:Y:S02]  /*9cd0*/  F2FP.BF16.F32.PACK_AB R31, R31, R43 ;  /* 0x0000002b1f1f723e */ /* 0x000fe400000010ff */
[C---:B------:R-:W-:Y:S01]  /*9ce0*/  FFMA.FTZ R12, R14.reuse, R58, -R12 ;  /* 0x0000003a0e0c7223 */ /* 0x040fe2000001080c */
[----:B------:R-:W-:Y:S01]  /*9cf0*/  FFMA.FTZ R29, R14, R70, R30 ;  /* 0x000000460e1d7223 */ /* 0x000fe2000001001e */
[----:B------:R-:W-:Y:S01]  /*9d00*/  F2FP.BF16.F32.PACK_AB R14, R15, R41 ;  /* 0x000000290f0e723e */ /* 0x000fe200000010ff */
[----:B------:R-:W-:Y:S01]  /*9d10*/  IMAD.MOV.U32 R15, RZ, RZ, R31 ;  /* 0x000000ffff0f7224 */ /* 0x000fe200078e001f */
[----:B------:R-:W-:-:S02]  /*9d20*/  F2FP.BF16.F32.PACK_AB R11, R11, R37 ;  /* 0x000000250b0b723e */ /* 0x000fc400000010ff */
[----:B------:R-:W-:Y:S01]  /*9d30*/  F2FP.BF16.F32.PACK_AB R30, R12, R45 ;  /* 0x0000002d0c1e723e */ /* 0x000fe200000010ff */
[----:B------:R-:W-:Y:S01]  /*9d40*/  IMAD.MOV.U32 R12, RZ, RZ, R14 ;  /* 0x000000ffff0c7224 */ /* 0x000fe200078e000e */
[----:B------:R-:W-:Y:S02]  /*9d50*/  F2FP.BF16.F32.PACK_AB R40, R40, R44 ;  /* 0x0000002c2828723e */ /* 0x000fe400000010ff */
[----:B------:R-:W-:Y:S01]  /*9d60*/  F2FP.BF16.F32.PACK_AB R37, R29, R46 ;  /* 0x0000002e1d25723e */ /* 0x000fe200000010ff */
[----:B------:R-:W-:Y:S01]  /*9d70*/  IMAD.MOV.U32 R14, RZ, RZ, R30 ;  /* 0x000000ffff0e7224 */ /* 0x000fe200078e001e */
[----:B------:R-:W-:Y:S01]  /*9d80*/  F2FP.BF16.F32.PACK_AB R13, R13, R38 ;  /* 0x000000260d0d723e */ /* 0x000fe200000010ff */
[----:B------:R-:W-:Y:S01]  /*9d90*/  IMAD.MOV.U32 R29, RZ, RZ, R11 ;  /* 0x000000ffff1d7224 */ /* 0x000fe200078e000b */
[----:B------:R-:W-:Y:S01]  /*9da0*/  F2FP.BF16.F32.PACK_AB R28, R28, R42 ;  /* 0x0000002a1c1c723e */ /* 0x000fe200000010ff */
[----:B------:R-:W-:Y:S02]  /*9db0*/  IMAD.MOV.U32 R30, RZ, RZ, R37 ;  /* 0x000000ffff1e7224 */ /* 0x000fe400078e0025 */
[----:B------:R-:W-:-:S07]  /*9dc0*/  IMAD.MOV.U32 R31, RZ, RZ, R40 ;  /* 0x000000ffff1f7224 */ /* 0x000fce00078e0028 */
.L_x_544:
[----:B------:R-:W-:Y:S05]  /*9dd0*/  BSYNC B2 ;  /* 0x0000000000027941 */ /* 0x000fea0003800000 */
.L_x_543:
[----:B------:R-:W-:Y:S01]  /*9de0*/  @!P3 IMAD.WIDE R36, R36, 0x2, R32 ;  /* 0x000000022424b825 */ /* 0x000fe200078e0220 */
[----:B0-----:R2:W-:Y:S04]  /*9df0*/  ST.E.128 desc[UR56][R34.64], R12 ;  /* 0x0000000c22007985 */ /* 0x0015e8000c101d38 */
[----:B-1----:R2:W-:Y:S02]  /*9e00*/  @!P3 ST.E.128 desc[UR56][R36.64], R28 ;  /* 0x0000001c2400b985 */ /* 0x0025e4000c101d38 */
.L_x_542:
[----:B------:R-:W-:Y:S05]  /*9e10*/  BSYNC B1 ;  /* 0x0000000000017941 */ /* 0x000fea0003800000 */
.L_x_541:
[----:B------:R-:W-:-:S13]  /*9e20*/  ISETP.NE.AND P3, PT, R27, RZ, PT ;  /* 0x000000ff1b00720c */ /* 0x000fda0003f65270 */
[----:B------:R-:W-:Y:S05]  /*9e30*/  @!P3 BRA `(.L_x_493) ;  /* 0x0000000c00c8b947 */ /* 0x000fea0003800000 */
[----:B---3--:R-:W3:Y:S01]  /*9e40*/  LDL R11, [R1+0x38] ;  /* 0x00003800010b7983 */ /* 0x008ee20000100800 */
[----:B0-2---:R-:W-:Y:S01]  /*9e50*/  SHF.R.U32.HI R14, RZ, 0x3, R168 ;  /* 0x00000003ff0e7819 */ /* 0x005fe200000116a8 */
[----:B------:R-:W-:Y:S01]  /*9e60*/  BSSY B1, `(.L_x_545) ;  /* 0x0000076000017945 */ /* 0x000fe20003800000 */
[----:B------:R-:W-:-:S04]  /*9e70*/  LEA R34, P3, R8, R118, 0x1 ;  /* 0x0000007608227211 */ /* 0x000fc800078608ff */
[----:B------:R-:W-:Y:S02]  /*9e80*/  LEA.HI.X R35, R8, R115, R111, 0x1, P3 ;  /* 0x0000007308237211 */ /* 0x000fe400018f0c6f */
[----:B------:R-:W-:Y:S02]  /*9e90*/  ISETP.GE.AND P3, PT, R3, R124, PT ;  /* 0x0000007c0300720c */ /* 0x000fe40003f66270 */
[----:B---3--:R-:W-:-:S04]  /*9ea0*/  LOP3.LUT P4, RZ, R11, 0x1, RZ, 0xc0, !PT ;  /* 0x000000010bff7812 */ /* 0x008fc8000788c0ff */
[----:B------:R-:W-:-:S04]  /*9eb0*/  SEL R137, R125, R137, !P4 ;  /* 0x000000897d897207 */ /* 0x000fc80006000000 */
[----:B----4-:R-:W-:-:S04]  /*9ec0*/  SHF.R.S32.HI R12, RZ, 0x1f, R137 ;  /* 0x0000001fff0c7819 */ /* 0x010fc80000011489 */
        /* <DEDUP_REMOVED lines=19> */
[----:B------:R-:W-:Y:S01]  /*a000*/  SHF.R.U64 R41, R64, 0x10, R65 ;  /* 0x0000001040297819 */ /* 0x000fe20000001241 */
[----:B0-----:R-:W-:Y:S01]  /*a010*/  IMAD.U32 R38, R13, 0x10000, RZ ;  /* 0x000100000d267824 */ /* 0x001fe200078e00ff */
[----:B------:R-:W-:Y:S01]  /*a020*/  SHF.R.U32.HI R53, RZ, 0x10, R53 ;  /* 0x00000010ff357819 */ /* 0x000fe20000011635 */
[----:B------:R-:W-:Y:S01]  /*a030*/  IMAD.U32 R47, R31, 0x10000, RZ ;  /* 0x000100001f2f7824 */ /* 0x000fe200078e00ff */
[----:B------:R-:W-:Y:S01]  /*a040*/  SHF.R.U32.HI R65, RZ, 0x10, R65 ;  /* 0x00000010ff417819 */ /* 0x000fe20000011641 */
[----:B------:R-:W-:Y:S01]  /*a050*/  IMAD.U32 R45, R15, 0x10000, RZ ;  /* 0x000100000f2d7824 */ /* 0x000fe200078e00ff */
[----:B------:R-:W-:Y:S01]  /*a060*/  SHF.R.U64 R39, R54, 0x10, R55 ;  /* 0x0000001036277819 */ /* 0x000fe20000001237 */
[----:B------:R-:W-:Y:S01]  /*a070*/  IMAD.U32 R44, R14, 0x10000, RZ ;  /* 0x000100000e2c7824 */ /* 0x000fe200078e00ff */
[----:B------:R-:W-:-:S02]  /*a080*/  PRMT R53, R146, 0x5432, R53 ;  /* 0x0000543292357816 */ /* 0x000fc40000000035 */
[----:B------:R-:W-:Y:S02]  /*a090*/  PRMT R65, R148, 0x5432, R65 ;  /* 0x0000543294417816 */ /* 0x000fe40000000041 */
[--C-:B------:R-:W-:Y:S02]  /*a0a0*/  SHF.R.U64 R36, R66, 0x10, R67.reuse ;  /* 0x0000001042247819 */ /* 0x100fe40000001243 */
[----:B------:R-:W-:Y:S01]  /*a0b0*/  SHF.R.U32.HI R66, RZ, 0x10, R67 ;  /* 0x00000010ff427819 */ /* 0x000fe20000011643 */
[----:B------:R-:W-:Y:S01]  /*a0c0*/  IMAD.U32 R49, R65, 0x10000, RZ ;  /* 0x0001000041317824 */ /* 0x000fe200078e00ff */
[----:B------:R-:W-:Y:S01]  /*a0d0*/  PRMT R146, R146, 0x5410, R39 ;  /* 0x0000541092927816 */ /* 0x000fe20000000027 */
[----:B------:R-:W-:Y:S01]  /*a0e0*/  IMAD.U32 R39, R53, 0x10000, RZ ;  /* 0x0001000035277824 */ /* 0x000fe200078e00ff */
[----:B------:R-:W-:Y:S01]  /*a0f0*/  SHF.R.U32.HI R55, RZ, 0x10, R55 ;  /* 0x00000010ff377819 */ /* 0x000fe20000011637 */
[C---:B------:R-:W-:Y:S01]  /*a100*/  FMUL.FTZ R51, R42.reuse, R49 ;  /* 0x000000312a337220 */ /* 0x040fe20000410000 */
[----:B------:R-:W-:Y:S01]  /*a110*/  PRMT R66, R147, 0x5432, R66 ;  /* 0x0000543293427816 */ /* 0x000fe20000000042 */
[-C--:B------:R-:W-:Y:S01]  /*a120*/  FMUL.FTZ R57, R42, R39.reuse ;  /* 0x000000272a397220 */ /* 0x080fe20000410000 */
[----:B------:R-:W-:Y:S01]  /*a130*/  PRMT R148, R148, 0x5410, R41 ;  /* 0x0000541094947816 */ /* 0x000fe20000000029 */
[----:B------:R-:W-:Y:S01]  /*a140*/  FFMA.FTZ R39, R38, R39, -R51 ;  /* 0x0000002726277223 */ /* 0x000fe20000010833 */
[----:B------:R-:W-:Y:S01]  /*a150*/  LOP3.LUT R43, R29, 0xffff0000, RZ, 0xc0, !PT ;  /* 0xffff00001d2b7812 */ /* 0x000fe200078ec0ff */
[----:B------:R-:W-:Y:S01]  /*a160*/  IMAD.U32 R50, R66, 0x10000, RZ ;  /* 0x0001000042327824 */ /* 0x000fe200078e00ff */
[----:B------:R-:W-:Y:S01]  /*a170*/  LOP3.LUT R41, R65, 0xffff0000, RZ, 0xc0, !PT ;  /* 0xffff000041297812 */ /* 0x000fe200078ec0ff */
[----:B------:R-:W-:Y:S01]  /*a180*/  IMAD.U32 R29, R28, 0x10000, RZ ;  /* 0x000100001c1d7824 */ /* 0x000fe200078e00ff */
[----:B------:R-:W-:Y:S01]  /*a190*/  LOP3.LUT R42, R53, 0xffff0000, RZ, 0xc0, !PT ;  /* 0xffff0000352a7812 */ /* 0x000fe200078ec0ff */
[----:B------:R-:W-:Y:S01]  /*a1a0*/  FMUL.FTZ R54, R47, R50 ;  /* 0x000000322f367220 */ /* 0x000fe20000410000 */
[----:B------:R-:W-:Y:S01]  /*a1b0*/  PRMT R55, R144, 0x5432, R55 ;  /* 0x0000543290377816 */ /* 0x000fe20000000037 */
[-C--:B------:R-:W-:Y:S01]  /*a1c0*/  FMUL.FTZ R51, R43, R41.reuse ;  /* 0x000000292b337220 */ /* 0x080fe20000410000 */
[----:B------:R-:W-:Y:S01]  /*a1d0*/  LOP3.LUT R40, R13, 0xffff0000, RZ, 0xc0, !PT ;  /* 0xffff00000d287812 */ /* 0x000fe200078ec0ff */
[-C--:B------:R-:W-:Y:S01]  /*a1e0*/  FMUL.FTZ R43, R43, R42.reuse ;  /* 0x0000002a2b2b7220 */ /* 0x080fe20000410000 */
[----:B------:R-:W-:Y:S01]  /*a1f0*/  LOP3.LUT R31, R31, 0xffff0000, RZ, 0xc0, !PT ;  /* 0xffff00001f1f7812 */ /* 0x000fe200078ec0ff */
[----:B------:R-:W-:Y:S01]  /*a200*/  IMAD.U32 R52, R55, 0x10000, RZ ;  /* 0x0001000037347824 */ /* 0x000fe200078e00ff */
[----:B------:R-:W-:Y:S01]  /*a210*/  LOP3.LUT R48, R66, 0xffff0000, RZ, 0xc0, !PT ;  /* 0xffff000042307812 */ /* 0x000fe200078ec0ff */
[C---:B------:R-:W-:Y:S01]  /*a220*/  FFMA.FTZ R42, R40.reuse, R42, -R51 ;  /* 0x0000002a282a7223 */ /* 0x040fe20000010833 */
[----:B------:R-:W-:Y:S01]  /*a230*/  FFMA.FTZ R41, R40, R41, R43 ;  /* 0x0000002928297223 */ /* 0x000fe2000001002b */
[----:B------:R-:W-:Y:S01]  /*a240*/  PRMT R37, R144, 0x5410, R37 ;  /* 0x0000541090257816 */ /* 0x000fe20000000025 */
[-C--:B------:R-:W-:Y:S01]  /*a250*/  FMUL.FTZ R47, R47, R52.reuse ;  /* 0x000000342f2f7220 */ /* 0x080fe20000410000 */
[----:B------:R-:W-:Y:S01]  /*a260*/  FFMA.FTZ R40, R45, R52, -R54 ;  /* 0x000000342d287223 */ /* 0x000fe20000010836 */
[----:B------:R-:W-:Y:S01]  /*a270*/  LOP3.LUT R52, R55, 0xffff0000, RZ, 0xc0, !PT ;  /* 0xffff000037347812 */ /* 0x000fe200078ec0ff */
[----:B------:R-:W-:Y:S01]  /*a280*/  FMUL.FTZ R56, R31, R48 ;  /* 0x000000301f387220 */ /* 0x000fe20000410000 */
[----:B------:R-:W-:Y:S01]  /*a290*/  LOP3.LUT R15, R15, 0xffff0000, RZ, 0xc0, !PT ;  /* 0xffff00000f0f7812 */ /* 0x000fe200078ec0ff */
[----:B------:R-:W-:Y:S01]  /*a2a0*/  FFMA.FTZ R45, R45, R50, R47 ;  /* 0x000000322d2d7223 */ /* 0x000fe2000001002f */
[----:B------:R-:W-:Y:S01]  /*a2b0*/  LOP3.LUT R28, R28, 0xffff0000, RZ, 0xc0, !PT ;  /* 0xffff00001c1c7812 */ /* 0x000fe200078ec0ff */
[C---:B------:R-:W-:Y:S01]  /*a2c0*/  IMAD.U32 R54, R148.reuse, 0x10000, RZ ;  /* 0x0001000094367824 */ /* 0x040fe200078e00ff */
[----:B------:R-:W-:Y:S01]  /*a2d0*/  LOP3.LUT R43, R148, 0xffff0000, RZ, 0xc0, !PT ;  /* 0xffff0000942b7812 */ /* 0x000fe200078ec0ff */
[----:B------:R-:W-:-:S02]  /*a2e0*/  IMAD.U32 R50, R37, 0x10000, RZ ;  /* 0x0001000025327824 */ /* 0x000fc400078e00ff */
[-C--:B------:R-:W-:Y:S01]  /*a2f0*/  FMUL.FTZ R58, R31, R52.reuse ;  /* 0x000000341f3a7220 */ /* 0x080fe20000410000 */
[C---:B------:R-:W-:Y:S01]  /*a300*/  IMAD.U32 R13, R12.reuse, 0x10000, RZ ;  /* 0x000100000c0d7824 */ /* 0x040fe200078e00ff */
[----:B------:R-:W-:Y:S01]  /*a310*/  LOP3.LUT R37, R37, 0xffff0000, RZ, 0xc0, !PT ;  /* 0xffff000025257812 */ /* 0x000fe200078ec0ff */
[----:B------:R-:W-:Y:S01]  /*a320*/  FFMA.FTZ R31, R15, R52, -R56 ;  /* 0x000000340f1f7223 */ /* 0x000fe20000010838 */
[----:B------:R-:W-:Y:S01]  /*a330*/  LOP3.LUT R12, R12, 0xffff0000, RZ, 0xc0, !PT ;  /* 0xffff00000c0c7812 */ /* 0x000fe200078ec0ff */
[----:B------:R-:W-:Y:S01]  /*a340*/  FMUL.FTZ R52, R29, R54 ;  /* 0x000000361d347220 */ /* 0x000fe20000410000 */
[----:B------:R-:W-:Y:S01]  /*a350*/  PRMT R36, R147, 0x5410, R36 ;  /* 0x0000541093247816 */ /* 0x000fe20000000024 */
[----:B------:R-:W-:Y:S01]  /*a360*/  FMUL.FTZ R47, R28, R43 ;  /* 0x0000002b1c2f7220 */ /* 0x000fe20000410000 */
[----:B------:R-:W-:Y:S01]  /*a370*/  FMUL.FTZ R29, R29, R50 ;  /* 0x000000321d1d7220 */ /* 0x000fe20000410000 */
[----:B------:R-:W-:Y:S01]  /*a380*/  LOP3.LUT R46, R14, 0xffff0000, RZ, 0xc0, !PT ;  /* 0xffff00000e2e7812 */ /* 0x000fe200078ec0ff */
[----:B------:R-:W-:Y:S01]  /*a390*/  FFMA.FTZ R38, R38, R49, R57 ;  /* 0x0000003126267223 */ /* 0x000fe20000010039 */
[----:B------:R-:W-:Y:S01]  /*a3a0*/  SHF.L.U32 R14, R30, 0x10, RZ ;  /* 0x000000101e0e7819 */ /* 0x000fe200000006ff */
[----:B------:R-:W-:Y:S01]  /*a3b0*/  FFMA.FTZ R48, R15, R48, R58 ;  /* 0x000000300f307223 */ /* 0x000fe2000001003a */
[-C--:B------:R-:W-:Y:S01]  /*a3c0*/  FMUL.FTZ R51, R28, R37.reuse ;  /* 0x000000251c337220 */ /* 0x080fe20000410000 */
[----:B------:R-:W-:Y:S01]  /*a3d0*/  LOP3.LUT R30, R30, 0xffff0000, RZ, 0xc0, !PT ;  /* 0xffff00001e1e7812 */ /* 0x000fe200078ec0ff */
[C---:B------:R-:W-:Y:S01]  /*a3e0*/  FFMA.FTZ R15, R13.reuse, R50, -R52 ;  /* 0x000000320d0f7223 */ /* 0x040fe20000010834 */
[----:B------:R-:W-:Y:S01]  /*a3f0*/  FFMA.FTZ R28, R12, R37, -R47 ;  /* 0x000000250c1c7223 */ /* 0x000fe2000001082f */
[C---:B------:R-:W-:Y:S01]  /*a400*/  LOP3.LUT R49, R36.reuse, 0xffff0000, RZ, 0xc0, !PT ;  /* 0xffff000024317812 */ /* 0x040fe200078ec0ff */
[----:B------:R-:W-:Y:S01]  /*a410*/  FFMA.FTZ R13, R13, R54, R29 ;  /* 0x000000360d0d7223 */ /* 0x000fe2000001001d */
[----:B------:R-:W-:Y:S01]  /*a420*/  IMAD.U32 R47, R36, 0x10000, RZ ;  /* 0x00010000242f7824 */ /* 0x000fe200078e00ff */
[C---:B------:R-:W-:Y:S01]  /*a430*/  LOP3.LUT R37, R146.reuse, 0xffff0000, RZ, 0xc0, !PT ;  /* 0xffff000092257812 */ /* 0x040fe200078ec0ff */
[----:B------:R-:W-:-:S02]  /*a440*/  IMAD.U32 R29, R146, 0x10000, RZ ;  /* 0x00010000921d7824 */ /* 0x000fc400078e00ff */
[----:B------:R-:W-:Y:S01]  /*a450*/  FFMA.FTZ R12, R12, R43, R51 ;  /* 0x0000002b0c0c7223 */ /* 0x000fe20000010033 */
[----:B------:R-:W-:Y:S01]  /*a460*/  FMUL.FTZ R43, R14, R47 ;  /* 0x0000002f0e2b7220 */ /* 0x000fe20000410000 */
[----:B------:R-:W-:Y:S01]  /*a470*/  FMUL.FTZ R51, R30, R49 ;  /* 0x000000311e337220 */ /* 0x000fe20000410000 */
[----:B------:R-:W-:Y:S01]  /*a480*/  FMUL.FTZ R14, R14, R29 ;  /* 0x0000001d0e0e7220 */ /* 0x000fe20000410000 */
[----:B------:R-:W-:Y:S01]  /*a490*/  FMUL.FTZ R36, R30, R37 ;  /* 0x000000251e247220 */ /* 0x000fe20000410000 */
[----:B------:R-:W-:Y:S01]  /*a4a0*/  FFMA.FTZ R43, R44, R29, -R43 ;  /* 0x0000001d2c2b7223 */ /* 0x000fe2000001082b */
[----:B------:R-:W-:Y:S01]  /*a4b0*/  FFMA.FTZ R30, R46, R37, -R51 ;  /* 0x000000252e1e7223 */ /* 0x000fe20000010833 */
[----:B------:R-:W-:Y:S01]  /*a4c0*/  FFMA.FTZ R14, R44, R47, R14 ;  /* 0x0000002f2c0e7223 */ /* 0x000fe2000001000e */
[----:B------:R-:W-:Y:S01]  /*a4d0*/  FFMA.FTZ R49, R46, R49, R36 ;  /* 0x000000312e317223 */ /* 0x000fe20000010024 */
[----:B------:R-:W-:Y:S02]  /*a4e0*/  F2FP.BF16.F32.PACK_AB R31, R31, R40 ;  /* 0x000000281f1f723e */ /* 0x000fe400000010ff */
[----:B------:R-:W-:-:S02]  /*a4f0*/  F2FP.BF16.F32.PACK_AB R29, R41, R38 ;  /* 0x00000026291d723e */ /* 0x000fc400000010ff */
[----:B------:R-:W-:Y:S02]  /*a500*/  F2FP.BF16.F32.PACK_AB R30, R30, R43 ;  /* 0x0000002b1e1e723e */ /* 0x000fe400000010ff */
[----:B------:R-:W-:Y:S02]  /*a510*/  F2FP.BF16.F32.PACK_AB R39, R42, R39 ;  /* 0x000000272a27723e */ /* 0x000fe400000010ff */
[----:B------:R-:W-:Y:S02]  /*a520*/  F2FP.BF16.F32.PACK_AB R45, R48, R45 ;  /* 0x0000002d302d723e */ /* 0x000fe400000010ff */
[----:B------:R-:W-:Y:S01]  /*a530*/  F2FP.BF16.F32.PACK_AB R38, R28, R15 ;  /* 0x0000000f1c26723e */ /* 0x000fe200000010ff */
[----:B------:R-:W-:Y:S01]  /*a540*/  IMAD.MOV.U32 R15, RZ, RZ, R31 ;  /* 0x000000ffff0f7224 */ /* 0x000fe200078e001f */
[----:B------:R-:W-:Y:S01]  /*a550*/  F2FP.BF16.F32.PACK_AB R44, R49, R14 ;  /* 0x0000000e312c723e */ /* 0x000fe200000010ff */
[----:B------:R-:W-:Y:S01]  /*a560*/  IMAD.MOV.U32 R14, RZ, RZ, R30 ;  /* 0x000000ffff0e7224 */ /* 0x000fe200078e001e */
[----:B------:R-:W-:Y:S01]  /*a570*/  F2FP.BF16.F32.PACK_AB R28, R12, R13 ;  /* 0x0000000d0c1c723e */ /* 0x000fe200000010ff */
[----:B------:R-:W-:-:S02]  /*a580*/  IMAD.MOV.U32 R12, RZ, RZ, R38 ;  /* 0x000000ffff0c7224 */ /* 0x000fc400078e0026 */
[----:B------:R-:W-:Y:S02]  /*a590*/  IMAD.MOV.U32 R13, RZ, RZ, R39 ;  /* 0x000000ffff0d7224 */ /* 0x000fe400078e0027 */
[----:B------:R-:W-:Y:S02]  /*a5a0*/  IMAD.MOV.U32 R30, RZ, RZ, R44 ;  /* 0x000000ffff1e7224 */ /* 0x000fe400078e002c */
[----:B------:R-:W-:-:S07]  /*a5b0*/  IMAD.MOV.U32 R31, RZ, RZ, R45 ;  /* 0x000000ffff1f7224 */ /* 0x000fce00078e002d */
.L_x_546:
[----:B------:R-:W-:Y:S05]  /*a5c0*/  BSYNC B1 ;  /* 0x0000000000017941 */ /* 0x000fea0003800000 */
.L_x_545:
[----:B0-----:R0:W-:Y:S01]  /*a5d0*/  ST.E.128 desc[UR56][R34.64], R12 ;  /* 0x0000000c22007985 */ /* 0x0011e2000c101d38 */
[----:B------:R-:W-:-:S13]  /*a5e0*/  ISETP.GE.AND P3, PT, R11, R135, PT ;  /* 0x000000870b00720c */ /* 0x000fda0003f66270 */
[----:B------:R-:W-:Y:S05]  /*a5f0*/  @P3 BRA `(.L_x_493) ;  /* 0x0000000400d83947 */ /* 0x000fea0003800000 */
[----:B------:R-:W-:-:S05]  /*a600*/  IMAD.WIDE R32, R11, 0x2, R32 ;  /* 0x000000020b207825 */ /* 0x000fca00078e0220 */
[----:B-1----:R1:W-:Y:S01]  /*a610*/  ST.E.128 desc[UR56][R32.64], R28 ;  /* 0x0000001c20007985 */ /* 0x0023e2000c101d38 */
[----:B------:R-:W-:Y:S05]  /*a620*/  BRA `(.L_x_493) ;  /* 0x0000000400cc7947 */ /* 0x000fea0003800000 */
.L_x_458:
[----:B------:R-:W-:-:S06]  /*a630*/  UISETP.NE.AND UP0, UPT, UR58, 0x3, UPT ;  /* 0x000000033a00788c */ /* 0x000fcc000bf05270 */
[----:B------:R-:W-:-:S13]  /*a640*/  PLOP3.LUT P2, PT, PT, PT, UP0, 0x80, 0x0 ;  /* 0x000000000000781c */ /* 0x000fda0003f4f008 */
[----:B------:R-:W-:Y:S05]  /*a650*/  @!P2 BRA `(.L_x_547) ;  /* 0x000000000004a947 */ /* 0x000fea0003800000 */
[----:B------:R-:W-:Y:S01]  /*a660*/  BPT.TRAP 0x1 ;  /* 0x000000040000795c */ /* 0x000fe20000300000 */
.L_x_547:
[----:B------:R-:W-:Y:S01]  /*a670*/  IMAD R85, R18, 0x8, R2 ;  /* 0x0000000812557824 */ /* 0x000fe200078e0202 */
[----:B------:R-:W-:Y:S01]  /*a680*/  SHF.L.U32 R86, R167, 0x1f, RZ ;  /* 0x0000001fa7567819 */ /* 0x000fe200000006ff */
[----:B------:R-:W-:Y:S01]  /*a690*/  BSSY B1, `(.L_x_548) ;  /* 0x0000004000017945 */ /* 0x000fe20003800000 */
[----:B------:R-:W-:Y:S02]  /*a6a0*/  SHF.R.S32.HI R82, RZ, 0x1f, R81 ;  /* 0x0000001fff527819 */ /* 0x000fe40000011451 */
[----:B------:R-:W1:Y:S02]  /*a6b0*/  SYNCS.PHASECHK.TRANS64.TRYWAIT P3, [R85+URZ+0x2a890], R86 ;  /* 0x02a89056550075a7 */ /* 0x000e64000806017f */
[----:B-1----:R-:W-:Y:S05]  /*a6c0*/  @!P3 BRA `(.L_x_549) ;  /* 0x0000016400a8b947 */ /* 0x002fea0003800000 */
.L_x_809:
[----:B------:R-:W-:Y:S05]  /*a6d0*/  BSYNC B1 ;  /* 0x0000000000017941 */ /* 0x000fea0003800000 */
.L_x_548:
[----:B------:R-:W-:Y:S01]  /*a6e0*/  ULDC.64 UR4, c[0x0][0x300] ;  /* 0x0000c00000047ab9 */ /* 0x000fe20000000a00 */
[----:B-----5:R-:W-:Y:S01]  /*a6f0*/  SHF.R.S32.HI R83, RZ, 0x1f, R80 ;  /* 0x0000001fff537819 */ /* 0x020fe20000011450 */
[----:B------:R-:W-:Y:S01]  /*a700*/  IMAD R14, R82, UR4, RZ ;  /* 0x00000004520e7c24 */ /* 0x000fe2000f8e02ff */
[----:B------:R-:W-:Y:S01]  /*a710*/  ULDC.64 UR6, c[0x0][0x2e8] ;  /* 0x0000ba0000067ab9 */ /* 0x000fe20000000a00 */
[----:B0-----:R-:W-:-:S04]  /*a720*/  IMAD.WIDE.U32 R12, R81, UR4, RZ ;  /* 0x00000004510c7c25 */ /* 0x001fc8000f8e00ff */
[----:B------:R-:W-:Y:S01]  /*a730*/  IMAD R11, R81, UR5, R14 ;  /* 0x00000005510b7c24 */ /* 0x000fe2000f8e020e */
[----:B------:R-:W-:Y:S01]  /*a740*/  ULDC.64 UR4, c[0x0][0x310] ;  /* 0x0000c40000047ab9 */ /* 0x000fe20000000a00 */
[----:B------:R-:W-:Y:S02]  /*a750*/  IMAD R84, R24, -0x60, R25 ;  /* 0xffffffa018547824 */ /* 0x000fe400078e0219 */
[----:B------:R-:W-:Y:S02]  /*a760*/  IMAD R15, R83, UR4, RZ ;  /* 0x00000004530f7c24 */ /* 0x000fe4000f8e02ff */
[----:B------:R-:W-:Y:S01]  /*a770*/  IMAD.IADD R13, R13, 0x1, R11 ;  /* 0x000000010d0d7824 */ /* 0x000fe200078e020b */
[----:B------:R-:W-:Y:S01]  /*a780*/  VIMNMX R84, R84, 0x60, PT ;  /* 0x0000006054547848 */ /* 0x000fe20003fe0100 */
[C---:B------:R-:W-:Y:S02]  /*a790*/  IMAD R15, R80.reuse, UR5, R15 ;  /* 0x00000005500f7c24 */ /* 0x040fe4000f8e020f */
[----:B------:R-:W-:Y:S01]  /*a7a0*/  IMAD.WIDE.U32 R12, R80, UR4, R12 ;  /* 0x00000004500c7c25 */ /* 0x000fe2000f8e000c */
[----:B------:R-:W-:Y:S01]  /*a7b0*/  ULDC.64 UR4, c[0x0][0x308] ;  /* 0x0000c20000047ab9 */ /* 0x000fe20000000a00 */
[----:B------:R-:W-:-:S02]  /*a7c0*/  IADD3 R38, -R166, R84, RZ ;  /* 0x00000054a6267210 */ /* 0x000fc40007ffe1ff */
[----:B------:R-:W-:Y:S02]  /*a7d0*/  IMAD.IADD R13, R13, 0x1, R15 ;  /* 0x000000010d0d7824 */ /* 0x000fe400078e020f */
[----:B------:R-:W-:Y:S01]  /*a7e0*/  IMAD.WIDE.U32 R12, R162, UR4, R12 ;  /* 0x00000004a20c7c25 */ /* 0x000fe2000f8e000c */
[----:B------:R-:W-:-:S03]  /*a7f0*/  UMOV UR4, 0xffffffff ;  /* 0xffffffff00047882 */ /* 0x000fc60000000000 */
[----:B------:R-:W-:Y:S01]  /*a800*/  IMAD R37, R162, UR5, R13 ;  /* 0x00000005a2257c24 */ /* 0x000fe2000f8e020d */
[----:B------:R-:W-:-:S04]  /*a810*/  LEA R36, P3, R12, UR6, 0x1 ;  /* 0x000000060c247c11 */ /* 0x000fc8000f8608ff */
[----:B------:R-:W-:Y:S02]  /*a820*/  LEA.HI.X R37, R12, UR7, R37, 0x1, P3 ;  /* 0x000000070c257c11 */ /* 0x000fe400098f0c25 */
[----:B------:R-:W-:Y:S01]  /*a830*/  ISETP.GE.AND P3, PT, R38, 0x1, PT ;  /* 0x000000012600780c */ /* 0x000fe20003f66270 */
[----:B------:R-:W-:-:S12]  /*a840*/  BRA.DIV UR4, `(.L_x_550) ;  /* 0x00000166045c7947 */ /* 0x000fd8000b800000 */
[----:B------:R0:W2:Y:S04]  /*a850*/  SHFL.IDX PT, R40, R37, RZ, 0x1c1f ;  /* 0x001c1fff25287589 */ /* 0x0000a800000e0000 */
[----:B------:R0:W3:Y:S02]  /*a860*/  SHFL.IDX PT, R39, R36, RZ, 0x1c1f ;  /* 0x001c1fff24277589 */ /* 0x0000e400000e0000 */
.L_x_813:
[----:B------:R-:W-:Y:S04]  /*a870*/  BSSY B1, `(.L_x_551) ;  /* 0x0000025000017945 */ /* 0x000fe80003800000 */
[----:B------:R-:W-:Y:S05]  /*a880*/  @!P3 BRA `(.L_x_552) ;  /* 0x00000000008cb947 */ /* 0x000fea0003800000 */
[----:B------:R-:W-:Y:S02]  /*a890*/  ULDC UR4, c[0x0][0x2f4] ;  /* 0x0000bd0000047ab9 */ /* 0x000fe40000000800 */
[----:B------:R-:W-:Y:S02]  /*a8a0*/  ISETP.GE.AND P5, PT, R16, UR4, PT ;  /* 0x0000000410007c0c */ /* 0x000fe4000bfa6270 */
[----:B------:R-:W-:-:S11]  /*a8b0*/  ISETP.GE.AND P4, PT, R19, UR4, PT ;  /* 0x0000000413007c0c */ /* 0x000fd6000bf86270 */
[----:B------:R-:W4:Y:S01]  /*a8c0*/  @!P5 LDS.128 R12, [R29] ;  /* 0x000000001d0cd984 */ /* 0x000f220000000c00 */
[----:B---3--:R-:W-:-:S04]  /*a8d0*/  @!P5 LEA R34, P3, R16, R39, 0x1 ;  /* 0x000000271022d211 */ /* 0x008fc800078608ff */
[----:B--2---:R-:W-:Y:S02]  /*a8e0*/  @!P5 LEA.HI.X R35, R16, R40, R17, 0x1, P3 ;  /* 0x000000281023d211 */ /* 0x004fe400018f0c11 */
[----:B------:R-:W-:-:S04]  /*a8f0*/  @!P4 LEA R32, P3, R19, R39, 0x1 ;  /* 0x000000271320c211 */ /* 0x000fc800078608ff */
[----:B------:R-:W-:Y:S02]  /*a900*/  @!P4 LEA.HI.X R33, R19, R40, R165, 0x1, P3 ;  /* 0x000000281321c211 */ /* 0x000fe400018f0ca5 */
[----:B------:R-:W-:-:S13]  /*a910*/  ISETP.GE.AND P3, PT, R22, UR4, PT ;  /* 0x0000000416007c0c */ /* 0x000fda000bf66270 */
[----:B------:R-:W-:-:S04]  /*a920*/  @!P3 LEA R30, P6, R22, R39, 0x1 ;  /* 0x00000027161eb211 */ /* 0x000fc800078c08ff */
[----:B------:R-:W-:Y:S01]  /*a930*/  @!P3 LEA.HI.X R31, R22, R40, R176, 0x1, P6 ;  /* 0x00000028161fb211 */ /* 0x000fe200030f0cb0 */
[----:B----4-:R2:W-:Y:S01]  /*a940*/  @!P5 ST.E.128 desc[UR56][R34.64], R12 ;  /* 0x0000000c2200d985 */ /* 0x0105e2000c101d38 */
[----:B------:R-:W-:-:S13]  /*a950*/  ISETP.GE.AND P5, PT, R0, UR4, PT ;  /* 0x0000000400007c0c */ /* 0x000fda000bfa6270 */
[----:B------:R-:W3:Y:S01]  /*a960*/  @!P5 LDS.128 R12, [R28] ;  /* 0x000000001c0cd984 */ /* 0x000ee20000000c00 */
[----:B------:R-:W-:Y:S02]  /*a970*/  @!P5 IMAD.SHL.U32 R11, R163, 0x8, RZ ;  /* 0x00000008a30bd824 */ /* 0x000fe400078e00ff */
[----:B--2---:R-:W-:Y:S02]  /*a980*/  @!P5 IMAD.MOV.U32 R34, RZ, RZ, R39 ;  /* 0x000000ffff22d224 */ /* 0x004fe400078e0027 */
[----:B------:R-:W-:Y:S02]  /*a990*/  @!P5 IMAD.MOV.U32 R35, RZ, RZ, R40 ;  /* 0x000000ffff23d224 */ /* 0x000fe400078e0028 */
[----:B------:R-:W-:-:S05]  /*a9a0*/  @!P5 IMAD.WIDE R34, R11, 0x2, R34 ;  /* 0x000000020b22d825 */ /* 0x000fca00078e0222 */
[----:B---3--:R2:W-:Y:S01]  /*a9b0*/  @!P5 ST.E.128 desc[UR56][R34.64], R12 ;  /* 0x0000000c2200d985 */ /* 0x0085e2000c101d38 */
[----:B------:R-:W-:-:S13]  /*a9c0*/  ISETP.GE.AND P5, PT, R3, UR4, PT ;  /* 0x0000000403007c0c */ /* 0x000fda000bfa6270 */
[----:B------:R-:W3:Y:S01]  /*a9d0*/  @!P5 LDS.128 R12, [R29+0x3000] ;  /* 0x003000001d0cd984 */ /* 0x000ee20000000c00 */
[----:B------:R-:W-:Y:S02]  /*a9e0*/  @!P5 IMAD.SHL.U32 R11, R164, 0x8, RZ ;  /* 0x00000008a40bd824 */ /* 0x000fe400078e00ff */
[----:B--2---:R-:W-:Y:S02]  /*a9f0*/  @!P5 IMAD.MOV.U32 R34, RZ, RZ, R39 ;  /* 0x000000ffff22d224 */ /* 0x004fe400078e0027 */
[----:B------:R-:W-:Y:S02]  /*aa00*/  @!P5 IMAD.MOV.U32 R35, RZ, RZ, R40 ;  /* 0x000000ffff23d224 */ /* 0x000fe400078e0028 */
[----:B------:R-:W-:-:S05]  /*aa10*/  @!P5 IMAD.WIDE R34, R11, 0x2, R34 ;  /* 0x000000020b22d825 */ /* 0x000fca00078e0222 */
[----:B---3--:R2:W-:Y:S01]  /*aa20*/  @!P5 ST.E.128 desc[UR56][R34.64], R12 ;  /* 0x0000000c2200d985 */ /* 0x0085e2000c101d38 */
[----:B------:R-:W-:-:S03]  /*aa30*/  ISETP.GE.AND P5, PT, R23, UR4, PT ;  /* 0x0000000417007c0c */ /* 0x000fc6000bfa6270 */
[----:B------:R-:W3:Y:S10]  /*aa40*/  @!P4 LDS.128 R12, [R28+0x3000] ;  /* 0x003000001c0cc984 */ /* 0x000ef40000000c00 */
[----:B--2---:R-:W-:-:S04]  /*aa50*/  @!P5 LEA R34, P6, R23, R39, 0x1 ;  /* 0x000000271722d211 */ /* 0x004fc800078c08ff */
[----:B------:R-:W-:Y:S01]  /*aa60*/  @!P5 LEA.HI.X R35, R23, R40, R175, 0x1, P6 ;  /* 0x000000281723d211 */ /* 0x000fe200030f0caf */
[----:B---3--:R-:W-:Y:S04]  /*aa70*/  @!P4 ST.E.128 desc[UR56][R32.64], R12 ;  /* 0x0000000c2000c985 */ /* 0x008fe8000c101d38 */
[----:B------:R-:W2:Y:S04]  /*aa80*/  @!P3 LDS.128 R12, [R29+0x6000] ;  /* 0x006000001d0cb984 */ /* 0x000ea80000000c00 */
[----:B--2---:R-:W-:Y:S04]  /*aa90*/  @!P3 ST.E.128 desc[UR56][R30.64], R12 ;  /* 0x0000000c1e00b985 */ /* 0x004fe8000c101d38 */
[----:B------:R-:W2:Y:S04]  /*aaa0*/  @!P5 LDS.128 R12, [R28+0x6000] ;  /* 0x006000001c0cd984 */ /* 0x000ea80000000c00 */
[----:B--2---:R4:W-:Y:S02]  /*aab0*/  @!P5 ST.E.128 desc[UR56][R34.64], R12 ;  /* 0x0000000c2200d985 */ /* 0x0049e4000c101d38 */
.L_x_552:
[----:B------:R-:W-:Y:S05]  /*aac0*/  BSYNC B1 ;  /* 0x0000000000017941 */ /* 0x000fea0003800000 */
.L_x_551:
[----:B------:R-:W-:-:S03]  /*aad0*/  UMOV UR4, 0xffffffff ;  /* 0xffffffff00047882 */ /* 0x000fc60000000000 */
[----:B------:R-:W-:Y:S05]  /*aae0*/  BRA.DIV UR4, `(.L_x_553) ;  /* 0x0000016604007947 */ /* 0x000fea000b800000 */
[----:B--2---:R2:W0:Y:S04]  /*aaf0*/  SHFL.IDX PT, R40, R37, 0x1, 0x1c1f ;  /* 0x003c1f0025287f89 */ /* 0x00442800000e0000 */
[----:B---3--:R2:W3:Y:S02]  /*ab00*/  SHFL.IDX PT, R39, R36, 0x1, 0x1c1f ;  /* 0x003c1f0024277f89 */ /* 0x0084e400000e0000 */
.L_x_817:
[----:B------:R-:W-:-:S13]  /*ab10*/  ISETP.GE.AND P3, PT, R38, 0x41, PT ;  /* 0x000000412600780c */ /* 0x000fda0003f66270 */
[----:B------:R-:W-:Y:S05]  /*ab20*/  @!P3 BRA `(.L_x_493) ;  /* 0x00000000008cb947 */ /* 0x000fea0003800000 */
[----:B------:R-:W-:Y:S02]  /*ab30*/  ULDC UR4, c[0x0][0x2f4] ;  /* 0x0000bd0000047ab9 */ /* 0x000fe40000000800 */
[----:B------:R-:W-:Y:S02]  /*ab40*/  ISETP.GE.AND P5, PT, R16, UR4, PT ;  /* 0x0000000410007c0c */ /* 0x000fe4000bfa6270 */
[----:B------:R-:W-:-:S11]  /*ab50*/  ISETP.GE.AND P4, PT, R19, UR4, PT ;  /* 0x0000000413007c0c */ /* 0x000fd6000bf86270 */
[----:B----4-:R-:W4:Y:S01]  /*ab60*/  @!P5 LDS.128 R12, [R29+0x2000] ;  /* 0x002000001d0cd984 */ /* 0x010f220000000c00 */
[----:B---3--:R-:W-:-:S04]  /*ab70*/  @!P5 LEA R34, P3, R16, R39, 0x1 ;  /* 0x000000271022d211 */ /* 0x008fc800078608ff */
[----:B0-----:R-:W-:Y:S02]  /*ab80*/  @!P5 LEA.HI.X R35, R16, R40, R17, 0x1, P3 ;  /* 0x000000281023d211 */ /* 0x001fe400018f0c11 */
[----:B------:R-:W-:-:S04]  /*ab90*/  @!P4 LEA R32, P3, R19, R39, 0x1 ;  /* 0x000000271320c211 */ /* 0x000fc800078608ff */
[----:B------:R-:W-:Y:S02]  /*aba0*/  @!P4 LEA.HI.X R33, R19, R40, R165, 0x1, P3 ;  /* 0x000000281321c211 */ /* 0x000fe400018f0ca5 */
[----:B------:R-:W-:-:S13]  /*abb0*/  ISETP.GE.AND P3, PT, R22, UR4, PT ;  /* 0x0000000416007c0c */ /* 0x000fda000bf66270 */
[----:B------:R-:W-:-:S04]  /*abc0*/  @!P3 LEA R30, P6, R22, R39, 0x1 ;  /* 0x00000027161eb211 */ /* 0x000fc800078c08ff */
[----:B------:R-:W-:Y:S01]  /*abd0*/  @!P3 LEA.HI.X R31, R22, R40, R176, 0x1, P6 ;  /* 0x00000028161fb211 */ /* 0x000fe200030f0cb0 */
[----:B----4-:R0:W-:Y:S01]  /*abe0*/  @!P5 ST.E.128 desc[UR56][R34.64], R12 ;  /* 0x0000000c2200d985 */ /* 0x0101e2000c101d38 */
[----:B------:R-:W-:-:S13]  /*abf0*/  ISETP.GE.AND P5, PT, R0, UR4, PT ;  /* 0x0000000400007c0c */ /* 0x000fda000bfa6270 */
[----:B------:R-:W3:Y:S01]  /*ac00*/  @!P5 LDS.128 R12, [R28+0x2000] ;  /* 0x002000001c0cd984 */ /* 0x000ee20000000c00 */
[----:B------:R-:W-:Y:S02]  /*ac10*/  @!P5 IMAD.SHL.U32 R11, R163, 0x8, RZ ;  /* 0x00000008a30bd824 */ /* 0x000fe400078e00ff */
[----:B0-----:R-:W-:Y:S02]  /*ac20*/  @!P5 IMAD.MOV.U32 R34, RZ, RZ, R39 ;  /* 0x000000ffff22d224 */ /* 0x001fe400078e0027 */
[----:B------:R-:W-:Y:S02]  /*ac30*/  @!P5 IMAD.MOV.U32 R35, RZ, RZ, R40 ;  /* 0x000000ffff23d224 */ /* 0x000fe400078e0028 */
[----:B------:R-:W-:-:S05]  /*ac40*/  @!P5 IMAD.WIDE R34, R11, 0x2, R34 ;  /* 0x000000020b22d825 */ /* 0x000fca00078e0222 */
[----:B---3--:R0:W-:Y:S01]  /*ac50*/  @!P5 ST.E.128 desc[UR56][R34.64], R12 ;  /* 0x0000000c2200d985 */ /* 0x0081e2000c101d38 */
[----:B------:R-:W-:-:S13]  /*ac60*/  ISETP.GE.AND P5, PT, R3, UR4, PT ;  /* 0x0000000403007c0c */ /* 0x000fda000bfa6270 */
[----:B------:R-:W3:Y:S01]  /*ac70*/  @!P5 LDS.128 R12, [R29+0x5000] ;  /* 0x005000001d0cd984 */ /* 0x000ee20000000c00 */
[----:B------:R-:W-:Y:S02]  /*ac80*/  @!P5 IMAD.SHL.U32 R11, R164, 0x8, RZ ;  /* 0x00000008a40bd824 */ /* 0x000fe400078e00ff */
[----:B0-----:R-:W-:Y:S02]  /*ac90*/  @!P5 IMAD.MOV.U32 R34, RZ, RZ, R39 ;  /* 0x000000ffff22d224 */ /* 0x001fe400078e0027 */
[----:B------:R-:W-:Y:S02]  /*aca0*/  @!P5 IMAD.MOV.U32 R35, RZ, RZ, R40 ;  /* 0x000000ffff23d224 */ /* 0x000fe400078e0028 */
[----:B------:R-:W-:-:S05]  /*acb0*/  @!P5 IMAD.WIDE R34, R11, 0x2, R34 ;  /* 0x000000020b22d825 */ /* 0x000fca00078e0222 */
[----:B---3--:R0:W-:Y:S01]  /*acc0*/  @!P5 ST.E.128 desc[UR56][R34.64], R12 ;  /* 0x0000000c2200d985 */ /* 0x0081e2000c101d38 */
[----:B------:R-:W-:-:S03]  /*acd0*/  ISETP.GE.AND P5, PT, R23, UR4, PT ;  /* 0x0000000417007c0c */ /* 0x000fc6000bfa6270 */
[----:B------:R-:W3:Y:S10]  /*ace0*/  @!P4 LDS.128 R12, [R28+0x5000] ;  /* 0x005000001c0cc984 */ /* 0x000ef40000000c00 */
[----:B0-----:R-:W-:-:S04]  /*acf0*/  @!P5 LEA R34, P6, R23, R39, 0x1 ;  /* 0x000000271722d211 */ /* 0x001fc800078c08ff */
[----:B------:R-:W-:Y:S01]  /*ad00*/  @!P5 LEA.HI.X R35, R23, R40, R175, 0x1, P6 ;  /* 0x000000281723d211 */ /* 0x000fe200030f0caf */
[----:B---3--:R-:W-:Y:S04]  /*ad10*/  @!P4 ST.E.128 desc[UR56][R32.64], R12 ;  /* 0x0000000c2000c985 */ /* 0x008fe8000c101d38 */
[----:B------:R-:W0:Y:S04]  /*ad20*/  @!P3 LDS.128 R12, [R29+0x8000] ;  /* 0x008000001d0cb984 */ /* 0x000e280000000c00 */
[----:B0-----:R-:W-:Y:S04]  /*ad30*/  @!P3 ST.E.128 desc[UR56][R30.64], R12 ;  /* 0x0000000c1e00b985 */ /* 0x001fe8000c101d38 */
[----:B------:R-:W0:Y:S04]  /*ad40*/  @!P5 LDS.128 R12, [R28+0x8000] ;  /* 0x008000001c0cd984 */ /* 0x000e280000000c00 */
[----:B0-----:R0:W-:Y:S02]  /*ad50*/  @!P5 ST.E.128 desc[UR56][R34.64], R12 ;  /* 0x0000000c2200d985 */ /* 0x0011e4000c101d38 */
.L_x_493:
[----:B------:R-:W-:Y:S05]  /*ad60*/  BSYNC B0 ;  /* 0x0000000000007941 */ /* 0x000fea0003800000 */
.L_x_457:
[----:B---3--:R-:W3:Y:S01]  /*ad70*/  S2R R11, SR_TID.X ;  /* 0x00000000000b7919 */ /* 0x008ee20000002100 */
[----:B------:R-:W-:Y:S01]  /*ad80*/  @!PT LDS RZ, [RZ] ;  /* 0x00000000fffff984 */ /* 0x000fe20000000800 */
[----:B------:R-:W-:Y:S01]  /*ad90*/  @!PT LDS RZ, [RZ] ;  /* 0x00000000fffff984 */ /* 0x000fe20000000800 */
[----:B------:R-:W-:Y:S01]  /*ada0*/  @!PT LDS RZ, [RZ] ;  /* 0x00000000fffff984 */ /* 0x000fe20000000800 */
[----:B------:R-:W-:Y:S01]  /*adb0*/  @!PT LDS RZ, [RZ] ;  /* 0x00000000fffff984 */ /* 0x000fe20000000800 */
[----:B------:R5:W-:Y:S06]  /*adc0*/  MEMBAR.ALL.CTA ;  /* 0x0000000000007992 */ /* 0x000bec0000008000 */
[----:B-----5:R-:W5:Y:S01]  /*add0*/  FENCE.VIEW.ASYNC.S ;  /* 0x00000000000073c6 */ /* 0x020f620000000000 */
[----:B------:R-:W-:Y:S05]  /*ade0*/  WARPSYNC.ALL ;  /* 0x0000000000007948 */ /* 0x000fea0003800000 */
[----:B------:R-:W-:Y:S01]  /*adf0*/  BSSY B0, `(.L_x_554) ;  /* 0x0000009000007945 */ /* 0x000fe20003800000 */
[----:B---3--:R-:W-:Y:S01]  /*ae00*/  LOP3.LUT R11, R11, 0x7f, RZ, 0xc0, !PT ;  /* 0x0000007f0b0b7812 */ /* 0x008fe200078ec0ff */
[----:B-----5:R3:W-:Y:S03]  /*ae10*/  BAR.SYNC.DEFER_BLOCKING R218, 0x80 ;  /* 0x000200da0000751d */ /* 0x0207e60000010000 */
[----:B------:R-:W-:-:S13]  /*ae20*/  ISETP.NE.AND P3, PT, R11, RZ, PT ;  /* 0x000000ff0b00720c */ /* 0x000fda0003f65270 */
[----:B------:R-:W-:-:S05]  /*ae30*/  @!P3 VIADD R11, R85, 0x2a8a0 ;  /* 0x0002a8a0550bb836 */ /* 0x000fca0000000000 */
[----:B------:R-:W-:-:S04]  /*ae40*/  @!P3 PRMT R11, RZ, 0x654, R11 ;  /* 0x00000654ff0bb816 */ /* 0x000fc8000000000b */
[----:B------:R3:W-:Y:S01]  /*ae50*/  @!P3 SYNCS.ARRIVE.TRANS64.RED.A1T0 RZ, [R11+URZ], RZ ;  /* 0x000000ff0bffb9a7 */ /* 0x0007e2000810043f */
[----:B------:R-:W-:Y:S05]  /*ae60*/  @!P2 BRA `(.L_x_555) ;  /* 0x000000000004a947 */ /* 0x000fea0003800000 */
[----:B------:R-:W-:Y:S01]  /*ae70*/  BPT.TRAP 0x1 ;  /* 0x000000040000795c */ /* 0x000fe20000300000 */
.L_x_555:
[----:B------:R-:W-:Y:S05]  /*ae80*/  BSYNC B0 ;  /* 0x0000000000007941 */ /* 0x000fea0003800000 */
.L_x_554:
[----:B------:R-:W5:Y:S01]  /*ae90*/  SYNCS.PHASECHK.TRANS64.TRYWAIT P2, [R85+URZ+0x2a8b0], R86 ;  /* 0x02a8b056550075a7 */ /* 0x000f62000804017f */
[----:B------:R-:W-:Y:S04]  /*aea0*/  BSSY B0, `(.L_x_556) ;  /* 0x0000002000007945 */ /* 0x000fe80003800000 */
[----:B-----5:R-:W-:Y:S05]  /*aeb0*/  @!P2 BRA `(.L_x_557) ;  /* 0x000001600058a947 */ /* 0x020fea0003800000 */
.L_x_818:
[----:B------:R-:W-:Y:S05]  /*aec0*/  BSYNC B0 ;  /* 0x0000000000007941 */ /* 0x000fea0003800000 */
.L_x_556:
[----:B------:R-:W-:Y:S01]  /*aed0*/  ULDC.64 UR4, c[0x0][0x328] ;  /* 0x0000ca0000047ab9 */ /* 0x000fe20000000a00 */
[----:B------:R-:W-:Y:S01]  /*aee0*/  ULDC.64 UR6, c[0x0][0x318] ;  /* 0x0000c60000067ab9 */ /* 0x000fe20000000a00 */
[----:B------:R-:W-:Y:S01]  /*aef0*/  IMAD R82, R82, UR4, RZ ;  /* 0x0000000452527c24 */ /* 0x000fe2000f8e02ff */
[----:B------:R-:W-:Y:S01]  /*af00*/  BSSY B0, `(.L_x_558) ;  /* 0x000002b000007945 */ /* 0x000fe20003800000 */
[----:B0-2-4-:R-:W-:-:S04]  /*af10*/  IMAD.WIDE.U32 R12, R81, UR4, RZ ;  /* 0x00000004510c7c25 */ /* 0x015fc8000f8e00ff */
[----:B------:R-:W-:Y:S01]  /*af20*/  IMAD R81, R81, UR5, R82 ;  /* 0x0000000551517c24 */ /* 0x000fe2000f8e0252 */
[----:B------:R-:W-:Y:S01]  /*af30*/  ULDC.64 UR4, c[0x0][0x338] ;  /* 0x0000ce0000047ab9 */ /* 0x000fe20000000a00 */
[----:B------:R-:W-:Y:S02]  /*af40*/  IMAD.IADD R84, R84, 0x1, -R166 ;  /* 0x0000000154547824 */ /* 0x000fe400078e0aa6 */
[----:B------:R-:W-:Y:S02]  /*af50*/  IMAD R83, R83, UR4, RZ ;  /* 0x0000000453537c24 */ /* 0x000fe4000f8e02ff */
[----:B------:R-:W-:Y:S02]  /*af60*/  IMAD.IADD R13, R13, 0x1, R81 ;  /* 0x000000010d0d7824 */ /* 0x000fe400078e0251 */
[C---:B------:R-:W-:Y:S02]  /*af70*/  IMAD R83, R80.reuse, UR5, R83 ;  /* 0x0000000550537c24 */ /* 0x040fe4000f8e0253 */
[----:B------:R-:W-:Y:S01]  /*af80*/  IMAD.WIDE.U32 R12, R80, UR4, R12 ;  /* 0x00000004500c7c25 */ /* 0x000fe2000f8e000c */
[----:B------:R-:W-:-:S03]  /*af90*/  ULDC.64 UR4, c[0x0][0x330] ;  /* 0x0000cc0000047ab9 */ /* 0x000fc60000000a00 */
[----:B------:R-:W-:Y:S02]  /*afa0*/  IMAD.IADD R13, R13, 0x1, R83 ;  /* 0x000000010d0d7824 */ /* 0x000fe400078e0253 */
[----:B------:R-:W-:Y:S02]  /*afb0*/  IMAD R34, R18, 0x3000, R4 ;  /* 0x0000300012227824 */ /* 0x000fe400078e0204 */
[----:B------:R-:W-:-:S04]  /*afc0*/  IMAD.WIDE.U32 R12, R162, UR4, R12 ;  /* 0x00000004a20c7c25 */ /* 0x000fc8000f8e000c */
[----:B---3--:R-:W-:Y:S01]  /*afd0*/  IMAD R11, R162, UR5, R13 ;  /* 0x00000005a20b7c24 */ /* 0x008fe2000f8e020d */
[----:B------:R-:W-:-:S04]  /*afe0*/  LEA R35, P2, R12, UR6, 0x1 ;  /* 0x000000060c237c11 */ /* 0x000fc8000f8408ff */
[----:B------:R-:W-:Y:S01]  /*aff0*/  LEA.HI.X R36, R12, UR7, R11, 0x1, P2 ;  /* 0x000000070c247c11 */ /* 0x000fe200090f0c0b */
[----:B------:R-:W-:Y:S01]  /*b000*/  IMAD.IADD R11, R127, 0x1, R34 ;  /* 0x000000017f0b7824 */ /* 0x000fe200078e0222 */
[----:B------:R-:W-:Y:S01]  /*b010*/  ISETP.GE.AND P2, PT, R84, 0x1, PT ;  /* 0x000000015400780c */ /* 0x000fe20003f46270 */
[----:B-1----:R0:W1:Y:S01]  /*b020*/  SHFL.IDX PT, R30, R35, RZ, 0x1c1f ;  /* 0x001c1fff231e7589 */ /* 0x00206200000e0000 */
[----:B------:R-:W-:Y:S01]  /*b030*/  LEA R34, R34, R122, 0x1 ;  /* 0x0000007a22227211 */ /* 0x000fe200078e08ff */
[----:B------:R-:W-:Y:S02]  /*b040*/  IMAD R11, R11, 0x2, R122 ;  /* 0x000000020b0b7824 */ /* 0x000fe400078e027a */
[----:B------:R0:W2:Y:S08]  /*b050*/  SHFL.IDX PT, R31, R36, RZ, 0x1c1f ;  /* 0x001c1fff241f7589 */ /* 0x0000b000000e0000 */
[----:B0-----:R-:W-:Y:S05]  /*b060*/  @!P2 BRA `(.L_x_559) ;  /* 0x000000000050a947 */ /* 0x001fea0003800000 */
[----:B------:R-:W-:-:S13]  /*b070*/  ISETP.NE.AND P2, PT, R5, RZ, PT ;  /* 0x000000ff0500720c */ /* 0x000fda0003f45270 */
[----:B------:R-:W0:Y:S01]  /*b080*/  @P2 LDS.128 R12, [R34] ;  /* 0x00000000220c2984 */ /* 0x000e220000000c00 */
[----:B-1----:R-:W-:-:S04]  /*b090*/  @P2 LEA R32, P4, R16, R30, 0x1 ;  /* 0x0000001e10202211 */ /* 0x002fc800078808ff */
[----:B--2---:R-:W-:Y:S02]  /*b0a0*/  @P2 LEA.HI.X R33, R16, R31, R17, 0x1, P4 ;  /* 0x0000001f10212211 */ /* 0x004fe400020f0c11 */
[----:B------:R-:W-:-:S13]  /*b0b0*/  ISETP.NE.AND P4, PT, R21, RZ, PT ;  /* 0x000000ff1500720c */ /* 0x000fda0003f85270 */
[----:B------:R-:W-:-:S04]  /*b0c0*/  @P4 LEA R28, P5, R19, R30, 0x1 ;  /* 0x0000001e131c4211 */ /* 0x000fc800078a08ff */
[----:B------:R-:W-:Y:S01]  /*b0d0*/  @P4 LEA.HI.X R29, R19, R31, R165, 0x1, P5 ;  /* 0x0000001f131d4211 */ /* 0x000fe200028f0ca5 */
[----:B0-----:R0:W-:Y:S01]  /*b0e0*/  @P2 ST.E.128 desc[UR56][R32.64], R12 ;  /* 0x0000000c20002985 */ /* 0x0011e2000c101d38 */
[----:B------:R-:W-:-:S13]  /*b0f0*/  ISETP.NE.AND P2, PT, R10, RZ, PT ;  /* 0x000000ff0a00720c */ /* 0x000fda0003f45270 */
[----:B------:R-:W1:Y:S01]  /*b100*/  @P2 LDS.128 R12, [R11] ;  /* 0x000000000b0c2984 */ /* 0x000e620000000c00 */
[----:B------:R-:W-:-:S04]  /*b110*/  @P2 IMAD.SHL.U32 R37, R163, 0x8, RZ ;  /* 0x00000008a3252824 */ /* 0x000fc800078e00ff */
[----:B0-----:R-:W-:-:S05]  /*b120*/  @P2 IMAD.WIDE R32, R37, 0x2, R30 ;  /* 0x0000000225202825 */ /* 0x001fca00078e021e */
[----:B-1----:R-:W-:Y:S01]  /*b130*/  @P2 ST.E.128 desc[UR56][R32.64], R12 ;  /* 0x0000000c20002985 */ /* 0x002fe2000c101d38 */
[----:B------:R-:W-:-:S13]  /*b140*/  ISETP.NE.AND P2, PT, R20, RZ, PT ;  /* 0x000000ff1400720c */ /* 0x000fda0003f45270 */
[----:B------:R-:W0:Y:S01]  /*b150*/  @P2 LDS.128 R12, [R34+0x3000] ;  /* 0x00300000220c2984 */ /* 0x000e220000000c00 */
[----:B------:R-:W-:-:S04]  /*b160*/  @P2 IMAD.SHL.U32 R37, R164, 0x8, RZ ;  /* 0x00000008a4252824 */ /* 0x000fc800078e00ff */
[----:B------:R-:W-:-:S05]  /*b170*/  @P2 IMAD.WIDE R30, R37, 0x2, R30 ;  /* 0x00000002251e2825 */ /* 0x000fca00078e021e */
[----:B0-----:R-:W-:Y:S04]  /*b180*/  @P2 ST.E.128 desc[UR56][R30.64], R12 ;  /* 0x0000000c1e002985 */ /* 0x001fe8000c101d38 */
[----:B------:R-:W0:Y:S04]  /*b190*/  @P4 LDS.128 R12, [R11+0x3000] ;  /* 0x003000000b0c4984 */ /* 0x000e280000000c00 */
[----:B0-----:R0:W-:Y:S02]  /*b1a0*/  @P4 ST.E.128 desc[UR56][R28.64], R12 ;  /* 0x0000000c1c004985 */ /* 0x0011e4000c101d38 */
.L_x_559:
[----:B------:R-:W-:Y:S05]  /*b1b0*/  BSYNC B0 ;  /* 0x0000000000007941 */ /* 0x000fea0003800000 */
.L_x_558:
[----:B------:R-:W-:Y:S01]  /*b1c0*/  ISETP.GE.AND P2, PT, R84, 0x41, PT ;  /* 0x000000415400780c */ /* 0x000fe20003f46270 */
[----:B--2---:R2:W3:Y:S01]  /*b1d0*/  SHFL.IDX PT, R31, R36, 0x1, 0x1c1f ;  /* 0x003c1f00241f7f89 */ /* 0x0044e200000e0000 */
[----:B------:R-:W-:Y:S03]  /*b1e0*/  BSSY B0, `(.L_x_560) ;  /* 0x0000017000007945 */ /* 0x000fe60003800000 */
[----:B-1----:R2:W1:Y:S08]  /*b1f0*/  SHFL.IDX PT, R30, R35, 0x1, 0x1c1f ;  /* 0x003c1f00231e7f89 */ /* 0x00247000000e0000 */
[----:B--2---:R-:W-:Y:S05]  /*b200*/  @!P2 BRA `(.L_x_561) ;  /* 0x000000000050a947 */ /* 0x004fea0003800000 */
[----:B------:R-:W-:-:S13]  /*b210*/  ISETP.NE.AND P2, PT, R5, RZ, PT ;  /* 0x000000ff0500720c */ /* 0x000fda0003f45270 */
[----:B0-----:R-:W0:Y:S01]  /*b220*/  @P2 LDS.128 R12, [R34+0x2000] ;  /* 0x00200000220c2984 */ /* 0x001e220000000c00 */
[----:B-1----:R-:W-:-:S04]  /*b230*/  @P2 LEA R32, P4, R16, R30, 0x1 ;  /* 0x0000001e10202211 */ /* 0x002fc800078808ff */
[----:B---3--:R-:W-:Y:S02]  /*b240*/  @P2 LEA.HI.X R33, R16, R31, R17, 0x1, P4 ;  /* 0x0000001f10212211 */ /* 0x008fe400020f0c11 */
[----:B------:R-:W-:-:S13]  /*b250*/  ISETP.NE.AND P4, PT, R21, RZ, PT ;  /* 0x000000ff1500720c */ /* 0x000fda0003f85270 */
[----:B------:R-:W-:-:S04]  /*b260*/  @P4 LEA R28, P5, R19, R30, 0x1 ;  /* 0x0000001e131c4211 */ /* 0x000fc800078a08ff */
[----:B------:R-:W-:Y:S01]  /*b270*/  @P4 LEA.HI.X R29, R19, R31, R165, 0x1, P5 ;  /* 0x0000001f131d4211 */ /* 0x000fe200028f0ca5 */
[----:B0-----:R0:W-:Y:S01]  /*b280*/  @P2 ST.E.128 desc[UR56][R32.64], R12 ;  /* 0x0000000c20002985 */ /* 0x0011e2000c101d38 */
[----:B------:R-:W-:-:S13]  /*b290*/  ISETP.NE.AND P2, PT, R10, RZ, PT ;  /* 0x000000ff0a00720c */ /* 0x000fda0003f45270 */
[----:B------:R-:W1:Y:S01]  /*b2a0*/  @P2 LDS.128 R12, [R11+0x2000] ;  /* 0x002000000b0c2984 */ /* 0x000e620000000c00 */
        /* <DEDUP_REMOVED lines=10> */
.L_x_561:
[----:B------:R-:W-:Y:S05]  /*b350*/  BSYNC B0 ;  /* 0x0000000000007941 */ /* 0x000fea0003800000 */
.L_x_560:
[----:B------:R-:W4:Y:S01]  /*b360*/  LDL R11, [R1+0x38] ;  /* 0x00003800010b7983 */ /* 0x000f220000100800 */
[----:B------:R-:W-:Y:S01]  /*b370*/  @!P3 VIADD R85, R85, 0x2a8c0 ;  /* 0x0002a8c05555b836 */ /* 0x000fe20000000000 */
[----:B------:R-:W-:Y:S01]  /*b380*/  PLOP3.LUT P2, PT, PT, PT, PT, 0x8, 0x0 ;  /* 0x000000000000781c */ /* 0x000fe20003f4e170 */
[----:B------:R-:W-:Y:S01]  /*b390*/  VIADD R18, R18, 0x1 ;  /* 0x0000000112127836 */ /* 0x000fe20000000000 */
[----:B------:R-:W-:Y:S01]  /*b3a0*/  @!PT LDS RZ, [RZ] ;  /* 0x00000000fffff984 */ /* 0x000fe20000000800 */
[----:B------:R-:W-:Y:S01]  /*b3b0*/  @!PT LDS RZ, [RZ] ;  /* 0x00000000fffff984 */ /* 0x000fe20000000800 */
[----:B------:R-:W-:Y:S01]  /*b3c0*/  @!PT LDS RZ, [RZ] ;  /* 0x00000000fffff984 */ /* 0x000fe20000000800 */
[----:B------:R-:W-:Y:S01]  /*b3d0*/  @!PT LDS RZ, [RZ] ;  /* 0x00000000fffff984 */ /* 0x000fe20000000800 */
[----:B------:R5:W-:Y:S06]  /*b3e0*/  MEMBAR.ALL.CTA ;  /* 0x0000000000007992 */ /* 0x000bec0000008000 */
[----:B-----5:R-:W5:Y:S01]  /*b3f0*/  FENCE.VIEW.ASYNC.S ;  /* 0x00000000000073c6 */ /* 0x020f620000000000 */
[----:B------:R-:W-:Y:S01]  /*b400*/  @!P3 PRMT R85, RZ, 0x654, R85 ;  /* 0x00000654ff55b816 */ /* 0x000fe20000000055 */
[----:B-----5:R0:W-:Y:S06]  /*b410*/  BAR.SYNC.DEFER_BLOCKING R218, 0x80 ;  /* 0x000200da0000751d */ /* 0x0201ec0000010000 */
[----:B------:R1:W-:Y:S01]  /*b420*/  @!P3 SYNCS.ARRIVE.TRANS64.RED.A1T0 RZ, [R85+URZ], RZ ;  /* 0x000000ff55ffb9a7 */ /* 0x0003e2000810043f */
[----:B------:R-:W-:-:S04]  /*b430*/  ISETP.NE.AND P3, PT, R18, 0x2, PT ;  /* 0x000000021200780c */ /* 0x000fc80003f65270 */
[----:B0-2---:R-:W-:Y:S02]  /*b440*/  SEL R12, RZ, 0x1, P3 ;  /* 0x00000001ff0c7807 */ /* 0x005fe40001800000 */
[----:B------:R-:W-:Y:S02]  /*b450*/  SEL R18, R18, RZ, P3 ;  /* 0x000000ff12127207 */ /* 0x000fe40001800000 */
[----:B------:R-:W-:Y:S02]  /*b460*/  LOP3.LUT R167, R167, R12, RZ, 0x3c, !PT ;  /* 0x0000000ca7a77212 */ /* 0x000fe400078e3cff */
[----:B----4-:R-:W-:-:S13]  /*b470*/  LOP3.LUT P4, RZ, R11, 0x2, RZ, 0xc0, !PT ;  /* 0x000000020bff7812 */ /* 0x010fda000788c0ff */
[----:B-1----:R-:W-:Y:S05]  /*b480*/  @P4 BRA `(.L_x_562) ;  /* 0xffffff74009c4947 */ /* 0x002fea000383ffff */
.L_x_452:
[----:B------:R-:W-:Y:S01]  /*b490*/  BSSY B0, `(.L_x_563) ;  /* 0x0000005000007945 */ /* 0x000fe20003800000 */
[----:B------:R-:W-:-:S03]  /*b4a0*/  IMAD.MOV.U32 R3, RZ, RZ, RZ ;  /* 0x000000ffff037224 */ /* 0x000fc600078e00ff */
[----:B------:R-:W-:Y:S05]  /*b4b0*/  @P2 BRA `(.L_x_564) ;  /* 0x0000000000082947 */ /* 0x000fea0003800000 */
[----:B------:R-:W1:Y:S02]  /*b4c0*/  FENCE.VIEW.ASYNC.G ;  /* 0x00000000000073c6 */ /* 0x000e640000000100 */
[----:B-1----:R-:W-:Y:S06]  /*b4d0*/  BAR.ARV 0xc, 0x180 ;  /* 0x0306000000007b1d */ /* 0x002fec0000002000 */
.L_x_564:
[----:B------:R-:W-:Y:S05]  /*b4e0*/  BSYNC B0 ;  /* 0x0000000000007941 */ /* 0x000fea0003800000 */
.L_x_563:
[----:B------:R-:W2:Y:S01]  /*b4f0*/  LDL R0, [R1+0x38] ;  /* 0x0000380001007983 */ /* 0x000ea20000100800 */
[----:B------:R-:W-:Y:S01]  /*b500*/  BSSY B0, `(.L_x_565) ;  /* 0x0000020000007945 */ /* 0x000fe20003800000 */
[----:B--2---:R-:W-:-:S13]  /*b510*/  LOP3.LUT P0, RZ, R0, 0x4, RZ, 0xc0, !PT ;  /* 0x0000000400ff7812 */ /* 0x004fda000780c0ff */
        /* <DEDUP_REMOVED lines=30> */
.L_x_566:
[----:B------:R-:W-:Y:S05]  /*b700*/  BSYNC B0 ;  /* 0x0000000000007941 */ /* 0x000fea0003800000 */
.L_x_565:
[-C--:B------:R-:W-:Y:S01]  /*b710*/  IMAD R182, R200, R3.reuse, RZ ;  /* 0x00000003c8b67224 */ /* 0x080fe200078e02ff */
[----:B------:R-:W-:Y:S02]  /*b720*/  PLOP3.LUT P0, PT, PT, PT, PT, 0x80, 0x0 ;  /* 0x000000000000781c */ /* 0x000fe40003f0f070 */
[----:B------:R-:W-:Y:S02]  /*b730*/  CS2R R20, SRZ ;  /* 0x0000000000147805 */ /* 0x000fe4000001ff00 */
[----:B------:R-:W-:Y:S02]  /*b740*/  CS2R R86, SRZ ;  /* 0x0000000000567805 */ /* 0x000fe4000001ff00 */
[----:B------:R-:W-:Y:S02]  /*b750*/  CS2R R84, SRZ ;  /* 0x0000000000547805 */ /* 0x000fe4000001ff00 */
[----:B------:R-:W-:Y:S02]  /*b760*/  VIADDMNMX R72, R182, R3, R142, PT ;  /* 0x00000003b6487246 */ /* 0x000fe4000380018e */
[----:B------:R-:W-:-:S02]  /*b770*/  CS2R R82, SRZ ;  /* 0x0000000000527805 */ /* 0x000fc4000001ff00 */
[----:B------:R-:W-:Y:S02]  /*b780*/  CS2R R80, SRZ ;  /* 0x0000000000507805 */ /* 0x000fe4000001ff00 */
[----:B------:R-:W-:Y:S02]  /*b790*/  CS2R R78, SRZ ;  /* 0x00000000004e7805 */ /* 0x000fe4000001ff00 */
[----:B------:R-:W-:Y:S02]  /*b7a0*/  ISETP.GT.AND P1, PT, R72, R182, PT ;  /* 0x000000b64800720c */ /* 0x000fe40003f24270 */
        /* <DEDUP_REMOVED lines=28> */
[----:B------:R-:W2:Y:S01]  /*b970*/  LDL R0, [R1+0x64] ;  /* 0x0000640001007983 */ /* 0x000ea20000100800 */
[----:B------:R-:W-:-:S06]  /*b980*/  ULOP3.LUT UP0, URZ, UR59, 0x1bf, URZ, 0xc0, !UPT ;  /* 0x000001bf3b3f7892 */ /* 0x000fcc000f80c03f */
[----:B------:R-:W-:Y:S01]  /*b990*/  PLOP3.LUT P0, PT, PT, PT, UP0, 0x80, 0x0 ;  /* 0x000000000000781c */ /* 0x000fe20003f0f008 */
[----:B--2---:R-:W1:Y:S02]  /*b9a0*/  SHFL.IDX PT, R0, R0, RZ, 0x1f ;  /* 0x00001fff00007589 */ /* 0x004e6400000e0000 */
[----:B-1----:R-:W-:-:S04]  /*b9b0*/  LEA.HI R3, R0, R0, RZ, 0x1 ;  /* 0x0000000000037211 */ /* 0x002fc800078f08ff */
[----:B------:R-:W-:-:S04]  /*b9c0*/  LOP3.LUT R3, R3, 0x1e, RZ, 0xc0, !PT ;  /* 0x0000001e03037812 */ /* 0x000fc800078ec0ff */
[----:B------:R-:W-:-:S04]  /*b9d0*/  IADD3 R3, R0, -R3, RZ ;  /* 0x8000000300037210 */ /* 0x000fc80007ffe0ff */
[----:B------:R-:W-:-:S04]  /*b9e0*/  LEA R3, R3, UR59, 0xd ;  /* 0x0000003b03037c11 */ /* 0x000fc8000f8e68ff */
[----:B------:R-:W-:-:S04]  /*b9f0*/  SHF.R.U32.HI R3, RZ, 0x4, R3 ;  /* 0x00000004ff037819 */ /* 0x000fc80000011603 */
[----:B------:R-:W-:Y:S01]  /*ba00*/  LOP3.LUT R36, R3, 0x3fff, RZ, 0xc0, !PT ;  /* 0x00003fff03247812 */ /* 0x000fe200078ec0ff */
[----:B------:R-:W-:Y:S06]  /*ba10*/  @!P0 BRA `(.L_x_568) ;  /* 0x0000000000408947 */ /* 0x000fec0003800000 */
[----:B------:R-:W-:Y:S01]  /*ba20*/  MOV R14, 0x0 ;  /* 0x00000000000e7802 */ /* 0x000fe20000000f00 */
[----:B------:R-:W-:Y:S01]  /*ba30*/  ULDC.64 UR4, c[0x4][0x90] ;  /* 0x0100240000047ab9 */ /* 0x000fe20000000a00 */
[----:B------:R-:W-:Y:S01]  /*ba40*/  ULDC.64 UR6, c[0x4][0x98] ;  /* 0x0100260000067ab9 */ /* 0x000fe20000000a00 */
[----:B------:R-:W-:Y:S02]  /*ba50*/  IMAD.U32 R4, RZ, RZ, UR4 ;  /* 0x00000004ff047e24 */ /* 0x000fe4000f8e00ff */
        /* <DEDUP_REMOVED lines=8> */
[----:B------:R-:W-:Y:S02]  /*bae0*/  IMAD.MOV.U32 R12, RZ, RZ, 0x1 ;  /* 0x00000001ff0c7424 */ /* 0x000fe400078e00ff */
[----:B------:R-:W-:-:S07]  /*baf0*/  IMAD.MOV.U32 R13, RZ, RZ, RZ ;  /* 0x000000ffff0d7224 */ /* 0x000fce00078e00ff */
[----:B------:R-:W-:-:S07]  /*bb00*/  LEPC R20, `(.L_x_568) ;  /* 0x000000001014794e */ /* 0x000fce0000000000 */
[----:B-1-3-5:R-:W-:Y:S05]  /*bb10*/  CALL.ABS.NOINC R14 ;  /* 0x000000000e007343 */ /* 0x02afea0003c00000 */
.L_x_568:
[----:B------:R-:W-:Y:S02]  /*bb20*/  ULDC UR4, c[0x0][0x3f4] ;  /* 0x0000fd0000047ab9 */ /* 0x000fe40000000800 */
[----:B------:R-:W-:-:S13]  /*bb30*/  ISETP.LT.AND P0, PT, RZ, UR4, PT ;  /* 0x00000004ff007c0c */ /* 0x000fda000bf01270 */
[----:B------:R-:W-:Y:S05]  /*bb40*/  @P0 BRA `(.L_x_569) ;  /* 0x00000000003c0947 */ /* 0x000fea0003800000 */
[----:B------:R-:W-:-:S04]  /*bb50*/  LEA.HI R0, R191, R191, RZ, 0x1 ;  /* 0x000000bfbf007211 */ /* 0x000fc800078f08ff */
[----:B------:R-:W-:-:S05]  /*bb60*/  LOP3.LUT R0, R0, 0xfffffffe, RZ, 0xc0, !PT ;  /* 0xfffffffe00007812 */ /* 0x000fca00078ec0ff */
[----:B------:R-:W-:-:S05]  /*bb70*/  IMAD.IADD R0, R191, 0x1, -R0 ;  /* 0x00000001bf007824 */ /* 0x000fca00078e0a00 */
[----:B------:R-:W-:-:S04]  /*bb80*/  SHF.L.U32 R3, R0, 0x1f, RZ ;  /* 0x0000001f00037819 */ /* 0x000fc800000006ff */
[----:B------:R1:W2:Y:S03]  /*bb90*/  SYNCS.PHASECHK.TRANS64.TRYWAIT P0, [R2+URZ+0x2a800], R3 ;  /* 0x02a80003020075a7 */ /* 0x0002a6000800017f */
[----:B--2---:R-:W-:Y:S05]  /*bba0*/  @!P0 NANOSLEEP.SYNCS 0x989680 ;  /* 0x009896800000895d */ /* 0x004fea0003900000 */
[----:B------:R-:W2:Y:S01]  /*bbb0*/  @!P0 SYNCS.PHASECHK.TRANS64 P0, [R2+URZ+0x2a800], R3 ;  /* 0x02a80003020085a7 */ /* 0x000ea2000800007f */
[----:B------:R-:W-:Y:S04]  /*bbc0*/  BSSY B0, `(.L_x_570) ;  /* 0x0000006000007945 */ /* 0x000fe80003800000 */
[----:B--2---:R-:W-:Y:S05]  /*bbd0*/  @P0 BRA `(.L_x_571) ;  /* 0x0000000000100947 */ /* 0x004fea0003800000 */
.L_x_572:
[----:B--2---:R2:W4:Y:S02]  /*bbe0*/  SYNCS.PHASECHK.TRANS64.TRYWAIT P0, [R2+URZ+0x2a800], R3 ;  /* 0x02a80003020075a7 */ /* 0x004524000800017f */
[----:B----4-:R-:W-:Y:S05]  /*bbf0*/  @!P0 NANOSLEEP.SYNCS 0x989680 ;  /* 0x009896800000895d */ /* 0x010fea0003900000 */
[----:B------:R-:W4:Y:S02]  /*bc00*/  @!P0 SYNCS.PHASECHK.TRANS64 P0, [R2+URZ+0x2a800], R3 ;  /* 0x02a80003020085a7 */ /* 0x000f24000800007f */
[----:B----4-:R-:W-:Y:S05]  /*bc10*/  @!P0 BRA `(.L_x_572) ;  /* 0xfffffffc00f08947 */ /* 0x010fea000383ffff */
.L_x_571:
[----:B------:R-:W-:Y:S05]  /*bc20*/  BSYNC B0 ;  /* 0x0000000000007941 */ /* 0x000fea0003800000 */
.L_x_570:
[----:B------:R-:W-:Y:S05]  /*bc30*/  BRA `(.L_x_573) ;  /* 0x0000005800747947 */ /* 0x000fea0003800000 */
.L_x_569:
[----:B-----5:R-:W-:Y:S01]  /*bc40*/  SHF.R.S32.HI R0, RZ, 0x1f, R141 ;  /* 0x0000001fff007819 */ /* 0x020fe2000001148d */
[----:B------:R-:W-:Y:S01]  /*bc50*/  ULOP3.LUT UP0, URZ, UR59, 0x3ff, URZ, 0xc0, !UPT ;  /* 0x000003ff3b3f7892 */ /* 0x000fe2000f80c03f */
[----:B------:R-:W-:Y:S01]  /*bc60*/  ULDC.64 UR4, c[0x0][0x3f8] ;  /* 0x0000fe0000047ab9 */ /* 0x000fe20000000a00 */
[----:B------:R-:W-:Y:S02]  /*bc70*/  ULDC.64 UR6, c[0x0][0x408] ;  /* 0x0001020000067ab9 */ /* 0x000fe40000000a00 */
[C---:B------:R-:W-:Y:S02]  /*bc80*/  IMAD R4, R0.reuse, UR4, RZ ;  /* 0x0000000400047c24 */ /* 0x040fe4000f8e02ff */
[----:B------:R-:W-:Y:S01]  /*bc90*/  IMAD R0, R0, UR6, RZ ;  /* 0x0000000600007c24 */ /* 0x000fe2000f8e02ff */
[----:B------:R-:W-:Y:S01]  /*bca0*/  PLOP3.LUT P2, PT, PT, PT, UP0, 0x80, 0x0 ;  /* 0x000000000000781c */ /* 0x000fe20003f4f008 */
[C---:B------:R-:W-:Y:S02]  /*bcb0*/  IMAD R3, R141.reuse, UR5, R4 ;  /* 0x000000058d037c24 */ /* 0x040fe4000f8e0204 */
[----:B------:R-:W-:Y:S01]  /*bcc0*/  IMAD.WIDE.U32 R42, R141, UR4, RZ ;  /* 0x000000048d2a7c25 */ /* 0x000fe2000f8e00ff */
[----:B------:R-:W-:-:S03]  /*bcd0*/  ULDC.64 UR4, c[0x0][0x3e8] ;  /* 0x0000fa0000047ab9 */ /* 0x000fc60000000a00 */
[C---:B------:R-:W-:Y:S01]  /*bce0*/  IMAD R37, R141.reuse, UR7, R0 ;  /* 0x000000078d257c24 */ /* 0x040fe2000f8e0200 */
[----:B------:R-:W-:Y:S01]  /*bcf0*/  LEA R39, P0, R42, UR4, 0x1 ;  /* 0x000000042a277c11 */ /* 0x000fe2000f8008ff */
[----:B------:R-:W-:Y:S01]  /*bd00*/  IMAD.WIDE.U32 R4, R141, UR6, RZ ;  /* 0x000000068d047c25 */ /* 0x000fe2000f8e00ff */
[----:B------:R-:W-:-:S03]  /*bd10*/  ULDC.64 UR6, c[0x0][0x400] ;  /* 0x0001000000067ab9 */ /* 0x000fc60000000a00 */
[----:B------:R-:W-:Y:S01]  /*bd20*/  IMAD.IADD R3, R3, 0x1, R43 ;  /* 0x0000000103037824 */ /* 0x000fe200078e022b */
[----:B------:R-:W-:Y:S01]  /*bd30*/  LEA R40, P1, R4, UR6, 0x1 ;  /* 0x0000000604287c11 */ /* 0x000fe2000f8208ff */
[----:B------:R-:W-:-:S03]  /*bd40*/  IMAD.IADD R37, R37, 0x1, R5 ;  /* 0x0000000125257824 */ /* 0x000fc600078e0205 */
[----:B------:R-:W-:Y:S02]  /*bd50*/  LEA.HI.X R42, R42, UR5, R3, 0x1, P0 ;  /* 0x000000052a2a7c11 */ /* 0x000fe400080f0c03 */
[----:B------:R-:W-:Y:S01]  /*bd60*/  LEA.HI.X R37, R4, UR7, R37, 0x1, P1 ;  /* 0x0000000704257c11 */ /* 0x000fe200088f0c25 */
        /* <DEDUP_REMOVED lines=8> */
[----:B0-----:R-:W-:Y:S01]  /*bdf0*/  IMAD.U32 R6, RZ, RZ, UR6 ;  /* 0x00000006ff067e24 */ /* 0x001fe2000f8e00ff */
[----:B------:R-:W-:Y:S01]  /*be00*/  MOV R11, UR5 ;  /* 0x00000005000b7c02 */ /* 0x000fe20008000f00 */
[----:B------:R-:W-:-:S02]  /*be10*/  IMAD.U32 R7, RZ, RZ, UR7 ;  /* 0x00000007ff077e24 */ /* 0x000fc4000f8e00ff */
[----:B------:R-:W-:Y:S02]  /*be20*/  IMAD.U32 R10, RZ, RZ, UR4 ;  /* 0x00000004ff0a7e24 */ /* 0x000fe4000f8e00ff */
[----:B------:R-:W-:Y:S02]  /*be30*/  IMAD.MOV.U32 R8, RZ, RZ, 0x70 ;  /* 0x00000070ff087424 */ /* 0x000fe400078e00ff */
[----:B------:R-:W-:Y:S02]  /*be40*/  IMAD.MOV.U32 R12, RZ, RZ, 0x1 ;  /* 0x00000001ff0c7424 */ /* 0x000fe400078e00ff */
[----:B------:R-:W-:-:S07]  /*be50*/  IMAD.MOV.U32 R13, RZ, RZ, RZ ;  /* 0x000000ffff0d7224 */ /* 0x000fce00078e00ff */
[----:B------:R-:W-:-:S07]  /*be60*/  LEPC R20, `(.L_x_574) ;  /* 0x000000001014794e */ /* 0x000fce0000000000 */
[----:B-1-3--:R-:W-:Y:S05]  /*be70*/  CALL.ABS.NOINC R14 ;  /* 0x000000000e007343 */ /* 0x00afea0003c00000 */
.L_x_574:
[----:B------:R-:W-:Y:S01]  /*be80*/  ULDC.U8 UR4, c[0x0][0x410] ;  /* 0x0001040000047ab9 */ /* 0x000fe20000000000 */
[----:B------:R-:W-:Y:S01]  /*be90*/  BSSY B0, `(.L_x_575) ;  /* 0x000056f000007945 */ /* 0x000fe20003800000 */
[----:B------:R-:W-:Y:S01]  /*bea0*/  ISETP.NE.AND P0, PT, RZ, UR4, PT ;  /* 0x00000004ff007c0c */ /* 0x000fe2000bf05270 */
[----:B0-----:R-:W-:-:S12]  /*beb0*/  IMAD R6, R145, 0x80, R166 ;  /* 0x0000008091067824 */ /* 0x001fd800078e02a6 */
[----:B------:R-:W-:Y:S05]  /*bec0*/  @!P0 BRA `(.L_x_576) ;  /* 0x0000002800a88947 */ /* 0x000fea0003800000 */
[----:B------:R-:W-:-:S03]  /*bed0*/  UMOV UR4, 0xffffffff ;  /* 0xffffffff00047882 */ /* 0x000fc60000000000 */
[----:B------:R-:W-:Y:S05]  /*bee0*/  BRA.DIV UR4, `(.L_x_577) ;  /* 0x0000015204607947 */ /* 0x000fea000b800000 */
[----:B------:R-:W0:Y:S04]  /*bef0*/  SHFL.IDX PT, R42, R42, RZ, 0x1c1f ;  /* 0x001c1fff2a2a7589 */ /* 0x000e2800000e0000 */
[----:B------:R-:W1:Y:S04]  /*bf00*/  SHFL.IDX PT, R39, R39, RZ, 0x1c1f ;  /* 0x001c1fff27277589 */ /* 0x000e6800000e0000 */
[----:B------:R2:W4:Y:S04]  /*bf10*/  SHFL.IDX PT, R44, R37, RZ, 0x1c1f ;  /* 0x001c1fff252c7589 */ /* 0x00052800000e0000 */
[----:B------:R2:W0:Y:S02]  /*bf20*/  SHFL.IDX PT, R41, R40, RZ, 0x1c1f ;  /* 0x001c1fff28297589 */ /* 0x00042400000e0000 */
.L_x_824:
[----:B------:R-:W-:Y:S01]  /*bf30*/  ULDC UR4, c[0x0][0x448] ;  /* 0x0001120000047ab9 */ /* 0x000fe20000000800 */
[----:B------:R-:W-:Y:S01]  /*bf40*/  LOP3.LUT R3, R177, 0x18, R16, 0xf8, !PT ;  /* 0x00000018b1037812 */ /* 0x000fe200078ef810 */
[----:B--2---:R-:W-:Y:S01]  /*bf50*/  IMAD R37, R143, UR4, RZ ;  /* 0x000000048f257c24 */ /* 0x004fe2000f8e02ff */
[----:B------:R-:W-:Y:S01]  /*bf60*/  BSSY B1, `(.L_x_578) ;  /* 0x0000050000017945 */ /* 0x000fe20003800000 */
[----:B------:R-:W-:Y:S02]  /*bf70*/  LOP3.LUT P0, RZ, R219, 0x4, RZ, 0xc0, !PT ;  /* 0x00000004dbff7812 */ /* 0x000fe4000780c0ff */
[----:B------:R-:W-:Y:S02]  /*bf80*/  CS2R R4, SRZ ;  /* 0x0000000000047805 */ /* 0x000fe4000001ff00 */
[----:B------:R-:W-:Y:S02]  /*bf90*/  LOP3.LUT R0, R3, R178, RZ, 0x3c, !PT ;  /* 0x000000b203007212 */ /* 0x000fe400078e3cff */
[----:B------:R-:W-:-:S02]  /*bfa0*/  CS2R R8, SRZ ;  /* 0x0000000000087805 */ /* 0x000fc4000001ff00 */
[----:B------:R-:W-:Y:S01]  /*bfb0*/  ISETP.GE.AND P1, PT, R6, R37, PT ;  /* 0x000000250600720c */ /* 0x000fe20003f26270 */
[----:B------:R-:W-:Y:S01]  /*bfc0*/  IMAD R37, R145, -0x80, R37 ;  /* 0xffffff8091257824 */ /* 0x000fe200078e0225 */
[----:B------:R-:W-:Y:S01]  /*bfd0*/  CS2R R6, SRZ ;  /* 0x0000000000067805 */ /* 0x000fe2000001ff00 */
[----:B------:R-:W-:Y:S01]  /*bfe0*/  IMAD.IADD R3, R179, 0x1, R0 ;  /* 0x00000001b3037824 */ /* 0x000fe200078e0200 */
[----:B------:R-:W-:Y:S02]  /*bff0*/  CS2R R10, SRZ ;  /* 0x00000000000a7805 */ /* 0x000fe4000001ff00 */
[----:B------:R-:W-:Y:S02]  /*c000*/  CS2R R12, SRZ ;  /* 0x00000000000c7805 */ /* 0x000fe4000001ff00 */
[----:B------:R-:W-:Y:S01]  /*c010*/  CS2R R14, SRZ ;  /* 0x00000000000e7805 */ /* 0x000fe2000001ff00 */
[----:B------:R-:W-:Y:S01]  /*c020*/  IMAD R3, R3, 0x2, R2 ;  /* 0x0000000203037824 */ /* 0x000fe200078e0202 */
[----:B------:R-:W-:-:S02]  /*c030*/  CS2R R20, SRZ ;  /* 0x0000000000147805 */ /* 0x000fc4000001ff00 */
[----:B------:R-:W-:Y:S02]  /*c040*/  CS2R R24, SRZ ;  /* 0x0000000000187805 */ /* 0x000fe4000001ff00 */
[----:B------:R-:W-:Y:S02]  /*c050*/  CS2R R26, SRZ ;  /* 0x00000000001a7805 */ /* 0x000fe4000001ff00 */
[----:B------:R-:W-:Y:S02]  /*c060*/  CS2R R28, SRZ ;  /* 0x00000000001c7805 */ /* 0x000fe4000001ff00 */
[----:B---3--:R-:W-:Y:S01]  /*c070*/  CS2R R30, SRZ ;  /* 0x00000000001e7805 */ /* 0x008fe2000001ff00 */
[C---:B------:R-:W-:Y:S01]  /*c080*/  VIADD R43, R3.reuse, 0xc400 ;  /* 0x0000c400032b7836 */ /* 0x040fe20000000000 */
[----:B------:R-:W-:Y:S01]  /*c090*/  CS2R R32, SRZ ;  /* 0x0000000000207805 */ /* 0x000fe2000001ff00 */
[----:B------:R-:W-:Y:S01]  /*c0a0*/  VIADD R0, R3, 0xc440 ;  /* 0x0000c44003007836 */ /* 0x000fe20000000000 */
[----:B------:R-:W-:Y:S06]  /*c0b0*/  @P1 BRA `(.L_x_579) ;  /* 0x0000000000e81947 */ /* 0x000fec0003800000 */
[----:B------:R-:W2:Y:S01]  /*c0c0*/  LDL R40, [R1+0x3c] ;  /* 0x00003c0001287983 */ /* 0x000ea20000100800 */
[----:B------:R-:W-:Y:S01]  /*c0d0*/  ULDC UR4, c[0x0][0x3f4] ;  /* 0x0000fd0000047ab9 */ /* 0x000fe20000000800 */
[----:B------:R-:W-:Y:S02]  /*c0e0*/  CS2R R20, SRZ ;  /* 0x0000000000147805 */ /* 0x000fe4000001ff00 */
[----:B------:R-:W-:Y:S02]  /*c0f0*/  ISETP.GE.AND P2, PT, R160, UR4, PT ;  /* 0x00000004a0007c0c */ /* 0x000fe4000bf46270 */
[----:B------:R-:W-:Y:S02]  /*c100*/  CS2R R4, SRZ ;  /* 0x0000000000047805 */ /* 0x000fe4000001ff00 */
[----:B------:R-:W-:Y:S02]  /*c110*/  ISETP.GE.AND P3, PT, R170, UR4, PT ;  /* 0x00000004aa007c0c */ /* 0x000fe4000bf66270 */
[----:B------:R-:W-:-:S02]  /*c120*/  CS2R R24, SRZ ;  /* 0x0000000000187805 */ /* 0x000fc4000001ff00 */
[----:B------:R-:W-:-:S05]  /*c130*/  ISETP.GE.AND P4, PT, R169, UR4, PT ;  /* 0x00000004a9007c0c */ /* 0x000fca000bf86270 */
[----:B-1----:R-:W-:Y:S02]  /*c140*/  @!P2 IMAD.MOV.U32 R8, RZ, RZ, R39 ;  /* 0x000000ffff08a224 */ /* 0x002fe400078e0027 */
[----:B0-----:R-:W-:Y:S02]  /*c150*/  @!P2 IMAD.MOV.U32 R9, RZ, RZ, R42 ;  /* 0x000000ffff09a224 */ /* 0x001fe400078e002a */
[----:B------:R-:W-:Y:S01]  /*c160*/  @!P3 IADD3 R28, P1, R39, R222, RZ ;  /* 0x000000de271cb210 */ /* 0x000fe20007f3e0ff */
[----:B------:R-:W-:Y:S02]  /*c170*/  @!P2 IMAD.MOV.U32 R6, RZ, RZ, R41 ;  /* 0x000000ffff06a224 */ /* 0x000fe400078e0029 */
[----:B----4-:R-:W-:Y:S02]  /*c180*/  @!P2 IMAD.MOV.U32 R7, RZ, RZ, R44 ;  /* 0x000000ffff07a224 */ /* 0x010fe400078e002c */
[----:B------:R-:W-:-:S04]  /*c190*/  @!P2 IMAD.WIDE R8, R160, 0x2, R8 ;  /* 0x00000002a008a825 */ /* 0x000fc800078e0208 */
[----:B------:R-:W-:Y:S01]  /*c1a0*/  @!P2 IMAD.WIDE R30, R160, 0x2, R6 ;  /* 0x00000002a01ea825 */ /* 0x000fe200078e0206 */
[----:B------:R0:W5:Y:S03]  /*c1b0*/  @!P2 LD.E.64 R20, desc[UR56][R8.64] ;  /* 0x000000380814a980 */ /* 0x000166000c101b00 */
[--C-:B------:R-:W-:Y:S01]  /*c1c0*/  @!P3 IMAD.X R29, R42, 0x1, R221.reuse, P1 ;  /* 0x000000012a1db824 */ /* 0x100fe200008e06dd */
[----:B------:R-:W-:Y:S01]  /*c1d0*/  @!P3 IADD3 R10, P1, R41, R222, RZ ;  /* 0x000000de290ab210 */ /* 0x000fe20007f3e0ff */
[----:B------:R-:W5:Y:S01]  /*c1e0*/  @!P2 LD.E.64 R4, desc[UR56][R30.64] ;  /* 0x000000381e04a980 */ /* 0x000f62000c101b00 */
[----:B------:R-:W-:Y:S02]  /*c1f0*/  ISETP.GE.AND P2, PT, R172, UR4, PT ;  /* 0x00000004ac007c0c */ /* 0x000fe4000bf46270 */
[----:B------:R-:W-:Y:S02]  /*c200*/  CS2R R6, SRZ ;  /* 0x0000000000067805 */ /* 0x000fe4000001ff00 */
[-C--:B------:R-:W-:Y:S01]  /*c210*/  @!P4 IADD3 R12, P5, R39, R224.reuse, RZ ;  /* 0x000000e0270cc210 */ /* 0x080fe20007fbe0ff */
[----:B------:R-:W-:Y:S01]  /*c220*/  @!P3 IMAD.X R11, R44, 0x1, R221, P1 ;  /* 0x000000012c0bb824 */ /* 0x000fe200008e06dd */
[----:B------:R-:W-:-:S02]  /*c230*/  @!P4 IADD3 R14, P6, R41, R224, RZ ;  /* 0x000000e0290ec210 */ /* 0x000fc40007fde0ff */
[----:B------:R-:W-:Y:S02]  /*c240*/  CS2R R26, SRZ ;  /* 0x00000000001a7805 */ /* 0x000fe4000001ff00 */
[----:B------:R-:W-:Y:S02]  /*c250*/  ISETP.GE.AND P1, PT, R171, UR4, PT ;  /* 0x00000004ab007c0c */ /* 0x000fe4000bf26270 */
[----:B0-----:R-:W-:Y:S01]  /*c260*/  CS2R R8, SRZ ;  /* 0x0000000000087805 */ /* 0x001fe2000001ff00 */
[--C-:B------:R-:W-:Y:S01]  /*c270*/  @!P4 IMAD.X R13, R42, 0x1, R223.reuse, P5 ;  /* 0x000000012a0dc824 */ /* 0x100fe200028e06df */
[----:B------:R0:W5:Y:S01]  /*c280*/  @!P3 LD.E.64 R24, desc[UR56][R28.64] ;  /* 0x000000381c18b980 */ /* 0x000162000c101b00 */
[----:B------:R-:W-:-:S03]  /*c290*/  @!P4 IMAD.X R15, R44, 0x1, R223, P6 ;  /* 0x000000012c0fc824 */ /* 0x000fc600030e06df */
[----:B------:R-:W5:Y:S01]  /*c2a0*/  @!P3 LD.E.64 R6, desc[UR56][R10.64] ;  /* 0x000000380a06b980 */ /* 0x000f62000c101b00 */
[----:B------:R-:W-:-:S03]  /*c2b0*/  ISETP.GE.AND P3, PT, R173, UR4, PT ;  /* 0x00000004ad007c0c */ /* 0x000fc6000bf66270 */
[----:B------:R1:W5:Y:S04]  /*c2c0*/  @!P4 LD.E.64 R26, desc[UR56][R12.64] ;  /* 0x000000380c1ac980 */ /* 0x000368000c101b00 */
[----:B------:R3:W5:Y:S01]  /*c2d0*/  @!P4 LD.E.64 R8, desc[UR56][R14.64] ;  /* 0x000000380e08c980 */ /* 0x000762000c101b00 */
[----:B0-----:R-:W-:Y:S02]  /*c2e0*/  CS2R R28, SRZ ;  /* 0x00000000001c7805 */ /* 0x001fe4000001ff00 */
[C---:B------:R-:W-:Y:S02]  /*c2f0*/  @!P1 IADD3 R32, P6, R39.reuse, R228, RZ ;  /* 0x000000e427209210 */ /* 0x040fe40007fde0ff */
[----:B-1----:R-:W-:Y:S02]  /*c300*/  @!P2 IADD3 R12, P4, R39, R226, RZ ;  /* 0x000000e2270ca210 */ /* 0x002fe40007f9e0ff */
[----:B------:R-:W-:-:S02]  /*c310*/  CS2R R10, SRZ ;  /* 0x00000000000a7805 */ /* 0x000fc4000001ff00 */
[----:B---3--:R-:W-:Y:S01]  /*c320*/  @!P2 IADD3 R14, P5, R41, R226, RZ ;  /* 0x000000e2290ea210 */ /* 0x008fe20007fbe0ff */
[----:B------:R-:W-:-:S03]  /*c330*/  @!P2 IMAD.X R13, R42, 0x1, R225, P4 ;  /* 0x000000012a0da824 */ /* 0x000fc600020e06e1 */
[----:B------:R-:W-:Y:S02]  /*c340*/  @!P2 IADD3.X R15, R44, R225, RZ, P5, !PT ;  /* 0x000000e12c0fa210 */ /* 0x000fe40002ffe4ff */
[----:B------:R-:W-:Y:S01]  /*c350*/  CS2R R30, SRZ ;  /* 0x00000000001e7805 */ /* 0x000fe2000001ff00 */
[----:B------:R-:W-:Y:S01]  /*c360*/  @!P1 IMAD.X R33, R42, 0x1, R227, P6 ;  /* 0x000000012a219824 */ /* 0x000fe200030e06e3 */
[----:B------:R0:W5:Y:S04]  /*c370*/  @!P2 LD.E.64 R28, desc[UR56][R12.64] ;  /* 0x000000380c1ca980 */ /* 0x000168000c101b00 */
[----:B------:R1:W5:Y:S01]  /*c380*/  @!P2 LD.E.64 R10, desc[UR56][R14.64] ;  /* 0x000000380e0aa980 */ /* 0x000362000c101b00 */
[----:B------:R-:W-:-:S03]  /*c390*/  @!P1 IADD3 R34, P2, R41, R228, RZ ;  /* 0x000000e429229210 */ /* 0x000fc60007f5e0ff */
[----:B------:R3:W5:Y:S01]  /*c3a0*/  @!P1 LD.E.64 R30, desc[UR56][R32.64] ;  /* 0x00000038201e9980 */ /* 0x000762000c101b00 */
[----:B0-----:R-:W-:Y:S01]  /*c3b0*/  CS2R R12, SRZ ;  /* 0x00000000000c7805 */ /* 0x001fe2000001ff00 */
[----:B------:R-:W-:Y:S01]  /*c3c0*/  @!P1 IMAD.X R35, R44, 0x1, R227, P2 ;  /* 0x000000012c239824 */ /* 0x000fe200010e06e3 */
[----:B-1----:R-:W-:-:S04]  /*c3d0*/  CS2R R14, SRZ ;  /* 0x00000000000e7805 */ /* 0x002fc8000001ff00 */
[----:B------:R0:W5:Y:S01]  /*c3e0*/  @!P1 LD.E.64 R12, desc[UR56][R34.64] ;  /* 0x00000038220c9980 */ /* 0x000162000c101b00 */
[----:B---3--:R-:W-:Y:S02]  /*c3f0*/  CS2R R32, SRZ ;  /* 0x0000000000207805 */ /* 0x008fe4000001ff00 */
[-C--:B--2---:R-:W-:Y:S02]  /*c400*/  @!P3 IADD3 R38, P4, R39, R40.reuse, RZ ;  /* 0x000000282726b210 */ /* 0x084fe40007f9e0ff */
[----:B------:R-:W-:-:S03]  /*c410*/  @!P3 IADD3 R40, P5, R41, R40, RZ ;  /* 0x000000282928b210 */ /* 0x000fc60007fbe0ff */
[--C-:B------:R-:W-:Y:S02]  /*c420*/  @!P3 IMAD.X R39, R42, 0x1, R229.reuse, P4 ;  /* 0x000000012a27b824 */ /* 0x100fe400020e06e5 */
[----:B------:R-:W-:-:S03]  /*c430*/  @!P3 IMAD.X R41, R44, 0x1, R229, P5 ;  /* 0x000000012c29b824 */ /* 0x000fc600028e06e5 */
[----:B------:R0:W5:Y:S04]  /*c440*/  @!P3 LD.E.64 R32, desc[UR56][R38.64] ;  /* 0x000000382620b980 */ /* 0x000168000c101b00 */
[----:B------:R0:W5:Y:S02]  /*c450*/  @!P3 LD.E.64 R14, desc[UR56][R40.64] ;  /* 0x00000038280eb980 */ /* 0x000164000c101b00 */
.L_x_579:
[----:B------:R-:W-:Y:S05]  /*c460*/  BSYNC B1 ;  /* 0x0000000000017941 */ /* 0x000fea0003800000 */
.L_x_578:
[----:B0----5:R-:W-:Y:S01]  /*c470*/  IMAD.MOV.U32 R34, RZ, RZ, R20 ;  /* 0x000000ffff227224 */ /* 0x021fe200078e0014 */
[----:B------:R-:W-:Y:S01]  /*c480*/  SHF.R.U64 R69, R20, 0x10, R21 ;  /* 0x0000001014457819 */ /* 0x000fe20000001215 */
[----:B------:R-:W-:Y:S01]  /*c490*/  IMAD.MOV.U32 R20, RZ, RZ, R24 ;  /* 0x000000ffff147224 */ /* 0x000fe200078e0018 */
[----:B------:R-:W-:Y:S01]  /*c4a0*/  SHF.R.U64 R67, R24, 0x10, R25 ;  /* 0x0000001018437819 */ /* 0x000fe20000001219 */
[----:B------:R-:W-:Y:S01]  /*c4b0*/  IMAD.MOV.U32 R35, RZ, RZ, R21 ;  /* 0x000000ffff237224 */ /* 0x000fe200078e0015 */
[----:B------:R-:W-:Y:S01]  /*c4c0*/  LEA.HI R24, R191, R191, RZ, 0x1 ;  /* 0x000000bfbf187211 */ /* 0x000fe200078f08ff */
[----:B------:R-:W-:Y:S01]  /*c4d0*/  IMAD.MOV.U32 R38, RZ, RZ, R5 ;  /* 0x000000ffff267224 */ /* 0x000fe200078e0005 */
[----:B------:R-:W-:Y:S01]  /*c4e0*/  SHF.R.U32.HI R66, RZ, 0x10, R21 ;  /* 0x00000010ff427819 */ /* 0x000fe20000011615 */
[--C-:B------:R-:W-:Y:S01]  /*c4f0*/  IMAD.MOV.U32 R21, RZ, RZ, R25.reuse ;  /* 0x000000ffff157224 */ /* 0x100fe200078e0019 */
[----:B------:R-:W-:Y:S01]  /*c500*/  LOP3.LUT R24, R24, 0xfffffffe, RZ, 0xc0, !PT ;  /* 0xfffffffe18187812 */ /* 0x000fe200078ec0ff */
[----:B------:R-:W-:Y:S01]  /*c510*/  @P0 VIADD R0, R43, 0xffffffc0 ;  /* 0xffffffc02b000836 */ /* 0x000fe20000000000 */
[----:B------:R-:W-:Y:S01]  /*c520*/  SHF.R.U32.HI R64, RZ, 0x10, R25 ;  /* 0x00000010ff407819 */ /* 0x000fe20000011619 */
[----:B-1----:R-:W-:Y:S01]  /*c530*/  IMAD.MOV.U32 R39, RZ, RZ, R26 ;  /* 0x000000ffff277224 */ /* 0x002fe200078e001a */
[----:B------:R-:W-:Y:S01]  /*c540*/  IADD3 R25, R191, -R24, RZ ;  /* 0x80000018bf197210 */ /* 0x000fe20007ffe0ff */
[----:B------:R-:W-:Y:S01]  /*c550*/  IMAD.MOV.U32 R41, RZ, RZ, R28 ;  /* 0x000000ffff297224 */ /* 0x000fe200078e001c */
[----:B------:R-:W-:Y:S01]  /*c560*/  SHF.R.U64 R59, R4, 0x10, R5 ;  /* 0x00000010043b7819 */ /* 0x000fe20000001205 */
[----:B------:R-:W-:Y:S01]  /*c570*/  IMAD.MOV.U32 R42, RZ, RZ, R29 ;  /* 0x000000ffff2a7224 */ /* 0x000fe200078e001d */
[----:B------:R-:W-:Y:S01]  /*c580*/  SHF.R.U32.HI R57, RZ, 0x10, R5 ;  /* 0x00000010ff397819 */ /* 0x000fe20000011605 */
[----:B------:R-:W-:Y:S01]  /*c590*/  IMAD.MOV.U32 R45, RZ, RZ, R32 ;  /* 0x000000ffff2d7224 */ /* 0x000fe200078e0020 */
[----:B------:R-:W-:Y:S01]  /*c5a0*/  SHF.L.U32 R5, R25, 0x1f, RZ ;  /* 0x0000001f19057819 */ /* 0x000fe200000006ff */
[----:B------:R-:W-:Y:S01]  /*c5b0*/  IMAD.MOV.U32 R46, RZ, RZ, R33 ;  /* 0x000000ffff2e7224 */ /* 0x000fe200078e0021 */
[----:B------:R-:W-:Y:S01]  /*c5c0*/  SHF.R.U64 R26, R26, 0x10, R27 ;  /* 0x000000101a1a7819 */ /* 0x000fe2000000121b */
[----:B------:R-:W-:Y:S01]  /*c5d0*/  IMAD.MOV.U32 R24, RZ, RZ, R4 ;  /* 0x000000ffff187224 */ /* 0x000fe200078e0004 */
[----:B------:R-:W0:Y:S01]  /*c5e0*/  SYNCS.PHASECHK.TRANS64.TRYWAIT P0, [R2+URZ+0x2a800], R5 ;  /* 0x02a80005020075a7 */ /* 0x000e22000800017f */
[----:B------:R-:W-:Y:S01]  /*c5f0*/  SHF.R.U64 R62, R28, 0x10, R29 ;  /* 0x000000101c3e7819 */ /* 0x000fe2000000121d */
[----:B------:R-:W-:Y:S01]  /*c600*/  IMAD.MOV.U32 R40, RZ, RZ, R27 ;  /* 0x000000ffff287224 */ /* 0x000fe200078e001b */
[----:B------:R-:W-:Y:S01]  /*c610*/  SHF.R.U32.HI R65, RZ, 0x10, R29 ;  /* 0x00000010ff417819 */ /* 0x000fe2000001161d */
[----:B------:R-:W-:Y:S01]  /*c620*/  IMAD.MOV.U32 R43, RZ, RZ, R30 ;  /* 0x000000ffff2b7224 */ /* 0x000fe200078e001e */
[----:B------:R-:W-:Y:S01]  /*c630*/  SHF.R.U64 R58, R32, 0x10, R33 ;  /* 0x00000010203a7819 */ /* 0x000fe20000001221 */
[----:B----4-:R-:W-:Y:S01]  /*c640*/  IMAD.MOV.U32 R44, RZ, RZ, R31 ;  /* 0x000000ffff2c7224 */ /* 0x010fe200078e001f */
[----:B------:R-:W-:Y:S01]  /*c650*/  SHF.R.U32.HI R61, RZ, 0x10, R33 ;  /* 0x00000010ff3d7819 */ /* 0x000fe20000011621 */
[----:B------:R-:W-:Y:S01]  /*c660*/  IMAD.MOV.U32 R32, RZ, RZ, R6 ;  /* 0x000000ffff207224 */ /* 0x000fe200078e0006 */
[----:B------:R-:W-:Y:S01]  /*c670*/  PRMT R26, R39, 0x5410, R26 ;  /* 0x00005410271a7816 */ /* 0x000fe2000000001a */
[----:B------:R-:W-:Y:S01]  /*c680*/  IMAD.MOV.U32 R33, RZ, RZ, R7 ;  /* 0x000000ffff217224 */ /* 0x000fe200078e0007 */
[----:B------:R-:W-:Y:S01]  /*c690*/  SHF.R.U32.HI R27, RZ, 0x10, R27 ;  /* 0x00000010ff1b7819 */ /* 0x000fe2000001161b */
[----:B------:R-:W-:Y:S01]  /*c6a0*/  IMAD.MOV.U32 R28, RZ, RZ, R8 ;  /* 0x000000ffff1c7224 */ /* 0x000fe200078e0008 */
[----:B------:R-:W-:Y:S01]  /*c6b0*/  SHF.R.U64 R60, R30, 0x10, R31 ;  /* 0x000000101e3c7819 */ /* 0x000fe2000000121f */
[----:B------:R-:W-:Y:S01]  /*c6c0*/  IMAD.MOV.U32 R29, RZ, RZ, R9 ;  /* 0x000000ffff1d7224 */ /* 0x000fe200078e0009 */
[----:B------:R-:W-:Y:S01]  /*c6d0*/  SHF.R.U32.HI R63, RZ, 0x10, R31 ;  /* 0x00000010ff3f7819 */ /* 0x000fe2000001161f */
[----:B------:R-:W-:Y:S01]  /*c6e0*/  IMAD.MOV.U32 R4, RZ, RZ, R10 ;  /* 0x000000ffff047224 */ /* 0x000fe200078e000a */
[----:B------:R-:W-:Y:S01]  /*c6f0*/  SHF.R.U64 R55, R6, 0x10, R7 ;  /* 0x0000001006377819 */ /* 0x000fe20000001207 */
[----:B------:R-:W-:Y:S01]  /*c700*/  IMAD.MOV.U32 R25, RZ, RZ, R11 ;  /* 0x000000ffff197224 */ /* 0x000fe200078e000b */
[----:B------:R-:W-:Y:S01]  /*c710*/  SHF.R.U32.HI R56, RZ, 0x10, R7 ;  /* 0x00000010ff387819 */ /* 0x000fe20000011607 */
[----:B------:R-:W-:Y:S01]  /*c720*/  BSSY B1, `(.L_x_580) ;  /* 0x0000023000017945 */ /* 0x000fe20003800000 */
[--C-:B------:R-:W-:Y:S01]  /*c730*/  SHF.R.U64 R53, R8, 0x10, R9.reuse ;  /* 0x0000001008357819 */ /* 0x100fe20000001209 */
[----:B------:R-:W-:Y:S01]  /*c740*/  IMAD.MOV.U32 R6, RZ, RZ, R12 ;  /* 0x000000ffff067224 */ /* 0x000fe200078e000c */
[----:B------:R-:W-:Y:S01]  /*c750*/  SHF.R.U32.HI R54, RZ, 0x10, R9 ;  /* 0x00000010ff367819 */ /* 0x000fe20000011609 */
[----:B------:R-:W-:Y:S01]  /*c760*/  IMAD.MOV.U32 R7, RZ, RZ, R13 ;  /* 0x000000ffff077224 */ /* 0x000fe200078e000d */
[--C-:B------:R-:W-:Y:S01]  /*c770*/  SHF.R.U64 R51, R10, 0x10, R11.reuse ;  /* 0x000000100a337819 */ /* 0x100fe2000000120b */
[----:B------:R-:W-:Y:S01]  /*c780*/  IMAD.MOV.U32 R10, RZ, RZ, R14 ;  /* 0x000000ffff0a7224 */ /* 0x000fe200078e000e */
[----:B------:R-:W-:Y:S01]  /*c790*/  SHF.R.U32.HI R52, RZ, 0x10, R11 ;  /* 0x00000010ff347819 */ /* 0x000fe2000001160b */
[----:B------:R-:W-:Y:S01]  /*c7a0*/  IMAD.MOV.U32 R11, RZ, RZ, R15 ;  /* 0x000000ffff0b7224 */ /* 0x000fe200078e000f */
[----:B------:R-:W-:-:S02]  /*c7b0*/  VIMNMX R39, R37, 0x80, PT ;  /* 0x0000008025277848 */ /* 0x000fc40003fe0100 */
[--C-:B------:R-:W-:Y:S02]  /*c7c0*/  SHF.R.U64 R49, R12, 0x10, R13.reuse ;  /* 0x000000100c317819 */ /* 0x100fe4000000120d */
[----:B------:R-:W-:Y:S02]  /*c7d0*/  SHF.R.U32.HI R50, RZ, 0x10, R13 ;  /* 0x00000010ff327819 */ /* 0x000fe4000001160d */
[----:B------:R-:W-:Y:S02]  /*c7e0*/  PRMT R30, R20, 0x5410, R67 ;  /* 0x00005410141e7816 */ /* 0x000fe40000000043 */
[----:B------:R-:W-:Y:S02]  /*c7f0*/  PRMT R31, R21, 0x5410, R64 ;  /* 0x00005410151f7816 */ /* 0x000fe40000000040 */
[----:B------:R-:W-:Y:S02]  /*c800*/  PRMT R37, R24, 0x5410, R59 ;  /* 0x0000541018257816 */ /* 0x000fe4000000003b */
[----:B------:R-:W-:-:S02]  /*c810*/  SHF.R.U64 R47, R14, 0x10, R15 ;  /* 0x000000100e2f7819 */ /* 0x000fc4000000120f */
[----:B------:R-:W-:Y:S02]  /*c820*/  SHF.R.U32.HI R48, RZ, 0x10, R15 ;  /* 0x00000010ff307819 */ /* 0x000fe4000001160f */
[----:B------:R-:W-:Y:S02]  /*c830*/  PRMT R34, R34, 0x5410, R69 ;  /* 0x0000541022227816 */ /* 0x000fe40000000045 */
[----:B------:R-:W-:Y:S02]  /*c840*/  PRMT R35, R35, 0x5410, R66 ;  /* 0x0000541023237816 */ /* 0x000fe40000000042 */
[----:B------:R-:W-:Y:S02]  /*c850*/  PRMT R27, R40, 0x5410, R27 ;  /* 0x00005410281b7816 */ /* 0x000fe4000000001b */
[----:B------:R-:W-:Y:S02]  /*c860*/  PRMT R20, R41, 0x5410, R62 ;  /* 0x0000541029147816 */ /* 0x000fe4000000003e */
[----:B------:R-:W-:-:S02]  /*c870*/  PRMT R21, R42, 0x5410, R65 ;  /* 0x000054102a157816 */ /* 0x000fc40000000041 */
[----:B------:R-:W-:Y:S02]  /*c880*/  PRMT R12, R43, 0x5410, R60 ;  /* 0x000054102b0c7816 */ /* 0x000fe4000000003c */
[----:B------:R-:W-:Y:S02]  /*c890*/  PRMT R13, R44, 0x5410, R63 ;  /* 0x000054102c0d7816 */ /* 0x000fe4000000003f */
[----:B------:R-:W-:Y:S02]  /*c8a0*/  PRMT R8, R45, 0x5410, R58 ;  /* 0x000054102d087816 */ /* 0x000fe4000000003a */
[----:B------:R-:W-:Y:S02]  /*c8b0*/  PRMT R9, R46, 0x5410, R61 ;  /* 0x000054102e097816 */ /* 0x000fe4000000003d */
[----:B------:R-:W-:Y:S02]  /*c8c0*/  ISETP.GE.AND P1, PT, R166, R39, PT ;  /* 0x00000027a600720c */ /* 0x000fe40003f26270 */
[----:B------:R-:W-:-:S02]  /*c8d0*/  PRMT R38, R38, 0x5410, R57 ;  /* 0x0000541026267816 */ /* 0x000fc40000000039 */
[----:B------:R-:W-:Y:S02]  /*c8e0*/  PRMT R32, R32, 0x5410, R55 ;  /* 0x0000541020207816 */ /* 0x000fe40000000037 */
[----:B------:R-:W-:Y:S02]  /*c8f0*/  PRMT R33, R33, 0x5410, R56 ;  /* 0x0000541021217816 */ /* 0x000fe40000000038 */
[----:B------:R-:W-:Y:S02]  /*c900*/  PRMT R28, R28, 0x5410, R53 ;  /* 0x000054101c1c7816 */ /* 0x000fe40000000035 */
[----:B------:R-:W-:Y:S02]  /*c910*/  PRMT R29, R29, 0x5410, R54 ;  /* 0x000054101d1d7816 */ /* 0x000fe40000000036 */
[----:B------:R-:W-:Y:S02]  /*c920*/  PRMT R24, R4, 0x5410, R51 ;  /* 0x0000541004187816 */ /* 0x000fe40000000033 */
[----:B------:R-:W-:Y:S01]  /*c930*/  PRMT R25, R25, 0x5410, R52 ;  /* 0x0000541019197816 */ /* 0x000fe20000000034 */
[----:B0-----:R-:W-:Y:S06]  /*c940*/  @!P0 BRA `(.L_x_581) ;  /* 0x00000148003c8947 */ /* 0x001fec0003800000 */
.L_x_825:
[----:B------:R-:W-:Y:S05]  /*c950*/  BSYNC B1 ;  /* 0x0000000000017941 */ /* 0x000fea0003800000 */
.L_x_580:
[----:B------:R-:W-:Y:S01]  /*c960*/  BSSY B1, `(.L_x_582) ;  /* 0x0000101000017945 */ /* 0x000fe20003800000 */
[----:B------:R-:W-:Y:S02]  /*c970*/  PRMT R14, R6, 0x5410, R49 ;  /* 0x00005410060e7816 */ /* 0x000fe40000000031 */
[----:B------:R-:W-:Y:S02]  /*c980*/  PRMT R15, R7, 0x5410, R50 ;  /* 0x00005410070f7816 */ /* 0x000fe40000000032 */
[----:B------:R-:W-:Y:S02]  /*c990*/  PRMT R10, R10, 0x5410, R47 ;  /* 0x000054100a0a7816 */ /* 0x000fe4000000002f */
[----:B------:R-:W-:Y:S01]  /*c9a0*/  PRMT R11, R11, 0x5410, R48 ;  /* 0x000054100b0b7816 */ /* 0x000fe20000000030 */
[----:B------:R-:W-:Y:S06]  /*c9b0*/  @P1 BRA `(.L_x_583) ;  /* 0x0000000c00ec1947 */ /* 0x000fec0003800000 */
[----:B------:R-:W1:Y:S01]  /*c9c0*/  LDC R4, c[0x0][0x3f4] ;  /* 0x0000fd00ff047b82 */ /* 0x000e620000000800 */
[----:B------:R-:W-:Y:S01]  /*c9d0*/  BSSY B2, `(.L_x_584) ;  /* 0x000002e000027945 */ /* 0x000fe20003800000 */
[-C--:B-1----:R-:W-:Y:S02]  /*c9e0*/  ISETP.GE.AND P0, PT, R160, R4.reuse, PT ;  /* 0x00000004a000720c */ /* 0x082fe40003f06270 */
[-C--:B------:R-:W-:Y:S02]  /*c9f0*/  ISETP.GE.AND P1, PT, R170, R4.reuse, PT ;  /* 0x00000004aa00720c */ /* 0x080fe40003f26270 */
[-C--:B------:R-:W-:Y:S02]  /*ca00*/  ISETP.GE.AND P2, PT, R169, R4.reuse, PT ;  /* 0x00000004a900720c */ /* 0x080fe40003f46270 */
[-C--:B------:R-:W-:Y:S02]  /*ca10*/  ISETP.GE.AND P3, PT, R172, R4.reuse, PT ;  /* 0x00000004ac00720c */ /* 0x080fe40003f66270 */
[----:B------:R-:W-:-:S02]  /*ca20*/  ISETP.GE.AND P4, PT, R171, R4, PT ;  /* 0x00000004ab00720c */ /* 0x000fc40003f86270 */
[----:B------:R-:W-:-:S03]  /*ca30*/  ISETP.GE.AND P5, PT, R173, R4, PT ;  /* 0x00000004ad00720c */ /* 0x000fc60003fa6270 */
[----:B------:R-:W-:Y:S10]  /*ca40*/  @P0 BRA `(.L_x_585) ;  /* 0x0000000000980947 */ /* 0x000ff40003800000 */
[----:B0-----:R-:W0:Y:S01]  /*ca50*/  LDS.128 R4, [R3+0xc400] ;  /* 0x00c4000003047984 */ /* 0x001e220000000c00 */
[C---:B------:R-:W-:Y:S01]  /*ca60*/  IMAD.U32 R47, R37.reuse, 0x10000, RZ ;  /* 0x00010000252f7824 */ /* 0x040fe200078e00ff */
[----:B------:R-:W-:Y:S01]  /*ca70*/  LOP3.LUT R46, R37, 0xffff0000, RZ, 0xc0, !PT ;  /* 0xffff0000252e7812 */ /* 0x000fe200078ec0ff */
[C---:B------:R-:W-:Y:S01]  /*ca80*/  IMAD.U32 R45, R34.reuse, 0x10000, RZ ;  /* 0x00010000222d7824 */ /* 0x040fe200078e00ff */
[----:B------:R-:W-:Y:S01]  /*ca90*/  LOP3.LUT R44, R34, 0xffff0000, RZ, 0xc0, !PT ;  /* 0xffff0000222c7812 */ /* 0x000fe200078ec0ff */
[C---:B0-----:R-:W-:Y:S01]  /*caa0*/  IMAD.U32 R40, R4.reuse, 0x10000, RZ ;  /* 0x0001000004287824 */ /* 0x041fe200078e00ff */
[----:B------:R-:W-:Y:S01]  /*cab0*/  LOP3.LUT R4, R4, 0xffff0000, RZ, 0xc0, !PT ;  /* 0xffff000004047812 */ /* 0x000fe200078ec0ff */
[C---:B------:R-:W-:Y:S01]  /*cac0*/  IMAD.U32 R41, R5.reuse, 0x10000, RZ ;  /* 0x0001000005297824 */ /* 0x040fe200078e00ff */
[----:B------:R-:W-:Y:S01]  /*cad0*/  LOP3.LUT R5, R5, 0xffff0000, RZ, 0xc0, !PT ;  /* 0xffff000005057812 */ /* 0x000fe200078ec0ff */
[----:B------:R-:W-:Y:S01]  /*cae0*/  IMAD.U32 R42, R6, 0x10000, RZ ;  /* 0x00010000062a7824 */ /* 0x000fe200078e00ff */
[----:B------:R-:W-:Y:S01]  /*caf0*/  SHF.L.U32 R43, R7, 0x10, RZ ;  /* 0x00000010072b7819 */ /* 0x000fe200000006ff */
[C---:B------:R-:W-:Y:S01]  /*cb00*/  FMUL.FTZ R49, R4.reuse, R47 ;  /* 0x0000002f04317220 */ /* 0x040fe20000410000 */
[-C--:B------:R-:W-:Y:S01]  /*cb10*/  FMUL.FTZ R4, R4, R45.reuse ;  /* 0x0000002d04047220 */ /* 0x080fe20000410000 */
[----:B------:R-:W-:Y:S01]  /*cb20*/  FMUL.FTZ R50, R5, R46 ;  /* 0x0000002e05327220 */ /* 0x000fe20000410000 */
[----:B------:R-:W-:Y:S01]  /*cb30*/  LOP3.LUT R6, R6, 0xffff0000, RZ, 0xc0, !PT ;  /* 0xffff000006067812 */ /* 0x000fe200078ec0ff */
[C---:B------:R-:W-:Y:S01]  /*cb40*/  FFMA.FTZ R49, R40.reuse, R45, -R49 ;  /* 0x0000002d28317223 */ /* 0x040fe20000010831 */
[----:B------:R-:W-:Y:S01]  /*cb50*/  FFMA.FTZ R48, R40, R47, R4 ;  /* 0x0000002f28307223 */ /* 0x000fe20000010004 */
[----:B------:R-:W-:Y:S01]  /*cb60*/  LOP3.LUT R7, R7, 0xffff0000, RZ, 0xc0, !PT ;  /* 0xffff000007077812 */ /* 0x000fe200078ec0ff */
[----:B------:R-:W-:Y:S01]  /*cb70*/  FMUL.FTZ R52, R5, R44 ;  /* 0x0000002c05347220 */ /* 0x000fe20000410000 */
[C---:B------:R-:W-:Y:S01]  /*cb80*/  LOP3.LUT R40, R38.reuse, 0xffff0000, RZ, 0xc0, !PT ;  /* 0xffff000026287812 */ /* 0x040fe200078ec0ff */
[----:B------:R-:W-:Y:S01]  /*cb90*/  IMAD.U32 R45, R38, 0x10000, RZ ;  /* 0x00010000262d7824 */ /* 0x000fe200078e00ff */
[C---:B------:R-:W-:Y:S01]  /*cba0*/  LOP3.LUT R4, R35.reuse, 0xffff0000, RZ, 0xc0, !PT ;  /* 0xffff000023047812 */ /* 0x040fe200078ec0ff */
[----:B------:R-:W-:-:S02]  /*cbb0*/  IMAD.U32 R5, R35, 0x10000, RZ ;  /* 0x0001000023057824 */ /* 0x000fc400078e00ff */
[C---:B------:R-:W-:Y:S01]  /*cbc0*/  FFMA.FTZ R50, R41.reuse, R44, -R50 ;  /* 0x0000002c29327223 */ /* 0x040fe20000010832 */
[----:B------:R-:W-:Y:S01]  /*cbd0*/  FFMA.FTZ R41, R41, R46, R52 ;  /* 0x0000002e29297223 */ /* 0x000fe20000010034 */
[C---:B------:R-:W-:Y:S01]  /*cbe0*/  FMUL.FTZ R47, R6.reuse, R45 ;  /* 0x0000002d062f7220 */ /* 0x040fe20000410000 */
[-C--:B------:R-:W-:Y:S01]  /*cbf0*/  FMUL.FTZ R44, R6, R5.reuse ;  /* 0x00000005062c7220 */ /* 0x080fe20000410000 */
[C---:B------:R-:W-:Y:S01]  /*cc00*/  FMUL.FTZ R46, R7.reuse, R40 ;  /* 0x00000028072e7220 */ /* 0x040fe20000410000 */
[-C--:B------:R-:W-:Y:S01]  /*cc10*/  FMUL.FTZ R51, R7, R4.reuse ;  /* 0x0000000407337220 */ /* 0x080fe20000410000 */
[C---:B------:R-:W-:Y:S01]  /*cc20*/  FFMA.FTZ R6, R42.reuse, R5, -R47 ;  /* 0x000000052a067223 */ /* 0x040fe2000001082f */
[----:B------:R-:W-:Y:S01]  /*cc30*/  FFMA.FTZ R45, R42, R45, R44 ;  /* 0x0000002d2a2d7223 */ /* 0x000fe2000001002c */
[C---:B------:R-:W-:Y:S01]  /*cc40*/  FFMA.FTZ R7, R43.reuse, R4, -R46 ;  /* 0x000000042b077223 */ /* 0x040fe2000001082e */
[----:B------:R-:W-:Y:S01]  /*cc50*/  FFMA.FTZ R40, R43, R40, R51 ;  /* 0x000000282b287223 */ /* 0x000fe20000010033 */
[----:B------:R-:W-:-:S02]  /*cc60*/  F2FP.BF16.F32.PACK_AB R4, R48, R49 ;  /* 0x000000313004723e */ /* 0x000fc400000010ff */
[----:B------:R-:W-:Y:S02]  /*cc70*/  F2FP.BF16.F32.PACK_AB R5, R41, R50 ;  /* 0x000000322905723e */ /* 0x000fe400000010ff */
[----:B------:R-:W-:Y:S02]  /*cc80*/  F2FP.BF16.F32.PACK_AB R6, R45, R6 ;  /* 0x000000062d06723e */ /* 0x000fe400000010ff */
[----:B------:R-:W-:-:S05]  /*cc90*/  F2FP.BF16.F32.PACK_AB R7, R40, R7 ;  /* 0x000000072807723e */ /* 0x000fca00000010ff */
[----:B------:R1:W-:Y:S02]  /*cca0*/  STS.128 [R3+0xc400], R4 ;  /* 0x00c4000403007388 */ /* 0x0003e40000000c00 */
.L_x_585:
[----:B------:R-:W-:Y:S05]  /*ccb0*/  BSYNC B2 ;  /* 0x0000000000027941 */ /* 0x000fea0003800000 */
.L_x_584:
[----:B------:R-:W-:Y:S04]  /*ccc0*/  BSSY B2, `(.L_x_586) ;  /* 0x0000028000027945 */ /* 0x000fe80003800000 */
[----:B------:R-:W-:Y:S05]  /*ccd0*/  @P1 BRA `(.L_x_587) ;  /* 0x0000000000981947 */ /* 0x000fea0003800000 */
[----:B01----:R-:W0:Y:S01]  /*cce0*/  LDS.128 R4, [R0] ;  /* 0x0000000000047984 */ /* 0x003e220000000c00 */
        /* <DEDUP_REMOVED lines=8> */
[C---:B------:R-:W-:Y:S01]  /*cd70*/  IMAD.U32 R42, R6.reuse, 0x10000, RZ ;  /* 0x00010000062a7824 */ /* 0x040fe200078e00ff */
[----:B------:R-:W-:Y:S01]  /*cd80*/  LOP3.LUT R6, R6, 0xffff0000, RZ, 0xc0, !PT ;  /* 0xffff000006067812 */ /* 0x000fe200078ec0ff */
[C---:B------:R-:W-:Y:S01]  /*cd90*/  FMUL.FTZ R49, R4.reuse, R47 ;  /* 0x0000002f04317220 */ /* 0x040fe20000410000 */
[----:B------:R-:W-:Y:S01]  /*cda0*/  FMUL.FTZ R4, R4, R45 ;  /* 0x0000002d04047220 */ /* 0x000fe20000410000 */
[----:B------:R-:W-:-:S02]  /*cdb0*/  IMAD.U32 R43, R7, 0x10000, RZ ;  /* 0x00010000072b7824 */ /* 0x000fc400078e00ff */
[----:B------:R-:W-:Y:S01]  /*cdc0*/  FMUL.FTZ R50, R5, R46 ;  /* 0x0000002e05327220 */ /* 0x000fe20000410000 */
[C---:B------:R-:W-:Y:S01]  /*cdd0*/  FFMA.FTZ R49, R40.reuse, R45, -R49 ;  /* 0x0000002d28317223 */ /* 0x040fe20000010831 */
[----:B------:R-:W-:Y:S01]  /*cde0*/  FFMA.FTZ R48, R40, R47, R4 ;  /* 0x0000002f28307223 */ /* 0x000fe20000010004 */
[----:B------:R-:W-:Y:S01]  /*cdf0*/  LOP3.LUT R7, R7, 0xffff0000, RZ, 0xc0, !PT ;  /* 0xffff000007077812 */ /* 0x000fe200078ec0ff */
[-C--:B------:R-:W-:Y:S01]  /*ce00*/  FMUL.FTZ R52, R5, R44.reuse ;  /* 0x0000002c05347220 */ /* 0x080fe20000410000 */
[C---:B------:R-:W-:Y:S01]  /*ce10*/  LOP3.LUT R40, R33.reuse, 0xffff0000, RZ, 0xc0, !PT ;  /* 0xffff000021287812 */ /* 0x040fe200078ec0ff */
[----:B------:R-:W-:Y:S01]  /*ce20*/  IMAD.U32 R45, R33, 0x10000, RZ ;  /* 0x00010000212d7824 */ /* 0x000fe200078e00ff */
[C---:B------:R-:W-:Y:S01]  /*ce30*/  LOP3.LUT R4, R31.reuse, 0xffff0000, RZ, 0xc0, !PT ;  /* 0xffff00001f047812 */ /* 0x040fe200078ec0ff */
[----:B------:R-:W-:Y:S02]  /*ce40*/  IMAD.U32 R5, R31, 0x10000, RZ ;  /* 0x000100001f057824 */ /* 0x000fe400078e00ff */
        /* <DEDUP_REMOVED lines=14> */
[----:B------:R2:W-:Y:S02]  /*cf30*/  STS.128 [R0], R4 ;  /* 0x0000000400007388 */ /* 0x0005e40000000c00 */
.L_x_587:
[----:B------:R-:W-:Y:S05]  /*cf40*/  BSYNC B2 ;  /* 0x0000000000027941 */ /* 0x000fea0003800000 */
.L_x_586:
[----:B------:R-:W-:Y:S04]  /*cf50*/  BSSY B2, `(.L_x_588) ;  /* 0x0000028000027945 */ /* 0x000fe80003800000 */
[----:B------:R-:W-:Y:S05]  /*cf60*/  @P2 BRA `(.L_x_589) ;  /* 0x0000000000982947 */ /* 0x000fea0003800000 */
[----:B012---:R-:W0:Y:S01]  /*cf70*/  LDS.128 R4, [R3+0x10400] ;  /* 0x0104000003047984 */ /* 0x007e220000000c00 */
[----:B------:R-:W-:Y:S01]  /*cf80*/  IMAD.U32 R47, R28, 0x10000, RZ ;  /* 0x000100001c2f7824 */ /* 0x000fe200078e00ff */
[C---:B------:R-:W-:Y:S01]  /*cf90*/  LOP3.LUT R44, R26.reuse, 0xffff0000, RZ, 0xc0, !PT ;  /* 0xffff00001a2c7812 */ /* 0x040fe200078ec0ff */
[----:B------:R-:W-:Y:S01]  /*cfa0*/  IMAD.U32 R45, R26, 0x10000, RZ ;  /* 0x000100001a2d7824 */ /* 0x000fe200078e00ff */
        /* <DEDUP_REMOVED lines=10> */
[C---:B------:R-:W-:Y:S01]  /*d050*/  FMUL.FTZ R50, R5.reuse, R46 ;  /* 0x0000002e05327220 */ /* 0x040fe20000410000 */
[C---:B------:R-:W-:Y:S01]  /*d060*/  FFMA.FTZ R49, R40.reuse, R45, -R49 ;  /* 0x0000002d28317223 */ /* 0x040fe20000010831 */
[----:B------:R-:W-:Y:S01]  /*d070*/  FFMA.FTZ R48, R40, R47, R4 ;  /* 0x0000002f28307223 */ /* 0x000fe20000010004 */
[-C--:B------:R-:W-:Y:S01]  /*d080*/  FMUL.FTZ R52, R5, R44.reuse ;  /* 0x0000002c05347220 */ /* 0x080fe20000410000 */
[----:B------:R-:W-:Y:S01]  /*d090*/  LOP3.LUT R7, R7, 0xffff0000, RZ, 0xc0, !PT ;  /* 0xffff000007077812 */ /* 0x000fe200078ec0ff */
[----:B------:R-:W-:Y:S01]  /*d0a0*/  IMAD.U32 R45, R29, 0x10000, RZ ;  /* 0x000100001d2d7824 */ /* 0x000fe200078e00ff */
[----:B------:R-:W-:Y:S01]  /*d0b0*/  SHF.L.U32 R5, R27, 0x10, RZ ;  /* 0x000000101b057819 */ /* 0x000fe200000006ff */
[----:B------:R-:W-:Y:S01]  /*d0c0*/  FFMA.FTZ R50, R41, R44, -R50 ;  /* 0x0000002c29327223 */ /* 0x000fe20000010832 */
[----:B------:R-:W-:Y:S01]  /*d0d0*/  LOP3.LUT R40, R29, 0xffff0000, RZ, 0xc0, !PT ;  /* 0xffff00001d287812 */ /* 0x000fe200078ec0ff */
[----:B------:R-:W-:Y:S01]  /*d0e0*/  FFMA.FTZ R41, R41, R46, R52 ;  /* 0x0000002e29297223 */ /* 0x000fe20000010034 */
[----:B------:R-:W-:Y:S01]  /*d0f0*/  LOP3.LUT R4, R27, 0xffff0000, RZ, 0xc0, !PT ;  /* 0xffff00001b047812 */ /* 0x000fe200078ec0ff */
[C---:B------:R-:W-:Y:S01]  /*d100*/  FMUL.FTZ R47, R6.reuse, R45 ;  /* 0x0000002d062f7220 */ /* 0x040fe20000410000 */
[----:B------:R-:W-:Y:S01]  /*d110*/  FMUL.FTZ R44, R6, R5 ;  /* 0x00000005062c7220 */ /* 0x000fe20000410000 */
[----:B------:R-:W-:-:S02]  /*d120*/  FMUL.FTZ R46, R7, R40 ;  /* 0x00000028072e7220 */ /* 0x000fc40000410000 */
[-C--:B------:R-:W-:Y:S01]  /*d130*/  FMUL.FTZ R51, R7, R4.reuse ;  /* 0x0000000407337220 */ /* 0x080fe20000410000 */
[C---:B------:R-:W-:Y:S01]  /*d140*/  FFMA.FTZ R6, R42.reuse, R5, -R47 ;  /* 0x000000052a067223 */ /* 0x040fe2000001082f */
[----:B------:R-:W-:Y:S01]  /*d150*/  FFMA.FTZ R45, R42, R45, R44 ;  /* 0x0000002d2a2d7223 */ /* 0x000fe2000001002c */
[C---:B------:R-:W-:Y:S01]  /*d160*/  FFMA.FTZ R7, R43.reuse, R4, -R46 ;  /* 0x000000042b077223 */ /* 0x040fe2000001082e */
[----:B------:R-:W-:Y:S01]  /*d170*/  FFMA.FTZ R40, R43, R40, R51 ;  /* 0x000000282b287223 */ /* 0x000fe20000010033 */
[----:B------:R-:W-:Y:S02]  /*d180*/  F2FP.BF16.F32.PACK_AB R4, R48, R49 ;  /* 0x000000313004723e */ /* 0x000fe400000010ff */
[----:B------:R-:W-:Y:S02]  /*d190*/  F2FP.BF16.F32.PACK_AB R5, R41, R50 ;  /* 0x000000322905723e */ /* 0x000fe400000010ff */
[----:B------:R-:W-:Y:S02]  /*d1a0*/  F2FP.BF16.F32.PACK_AB R6, R45, R6 ;  /* 0x000000062d06723e */ /* 0x000fe400000010ff */
[----:B------:R-:W-:-:S05]  /*d1b0*/  F2FP.BF16.F32.PACK_AB R7, R40, R7 ;  /* 0x000000072807723e */ /* 0x000fca00000010ff */
[----:B------:R3:W-:Y:S02]  /*d1c0*/  STS.128 [R3+0x10400], R4 ;  /* 0x0104000403007388 */ /* 0x0007e40000000c00 */
.L_x_589:
[----:B------:R-:W-:Y:S05]  /*d1d0*/  BSYNC B2 ;  /* 0x0000000000027941 */ /* 0x000fea0003800000 */
.L_x_588:
[----:B------:R-:W-:Y:S04]  /*d1e0*/  BSSY B2, `(.L_x_590) ;  /* 0x0000028000027945 */ /* 0x000fe80003800000 */
[----:B------:R-:W-:Y:S05]  /*d1f0*/  @P3 BRA `(.L_x_591) ;  /* 0x0000000000983947 */ /* 0x000fea0003800000 */
[----:B0123--:R-:W0:Y:S01]  /*d200*/  LDS.128 R4, [R0+0x4000] ;  /* 0x0040000000047984 */ /* 0x00fe220000000c00 */
        /* <DEDUP_REMOVED lines=37> */
.L_x_591:
[----:B------:R-:W-:Y:S05]  /*d460*/  BSYNC B2 ;  /* 0x0000000000027941 */ /* 0x000fea0003800000 */
.L_x_590:
[----:B------:R-:W-:Y:S04]  /*d470*/  BSSY B2, `(.L_x_592) ;  /* 0x0000028000027945 */ /* 0x000fe80003800000 */
[----:B------:R-:W-:Y:S05]  /*d480*/  @P4 BRA `(.L_x_593) ;  /* 0x0000000000984947 */ /* 0x000fea0003800000 */
[----:B01234-:R-:W0:Y:S01]  /*d490*/  LDS.128 R4, [R3+0x14400] ;  /* 0x0144000003047984 */ /* 0x01fe220000000c00 */
        /* <DEDUP_REMOVED lines=37> */
.L_x_593:
[----:B------:R-:W-:Y:S05]  /*d6f0*/  BSYNC B2 ;  /* 0x0000000000027941 */ /* 0x000fea0003800000 */
.L_x_592:
        /* <DEDUP_REMOVED lines=8> */
[----:B------:R-:W-:Y:S01]  /*d780*/  IMAD.U32 R42, R6, 0x10000, RZ ;  /* 0x00010000062a7824 */ /* 0x000fe200078e00ff */
[----:B------:R-:W-:Y:S01]  /*d790*/  SHF.L.U32 R41, R5, 0x10, RZ ;  /* 0x0000001005297819 */ /* 0x000fe200000006ff */
[----:B------:R-:W-:Y:S01]  /*d7a0*/  IMAD.U32 R43, R7, 0x10000, RZ ;  /* 0x00010000072b7824 */ /* 0x000fe200078e00ff */
[----:B------:R-:W-:Y:S01]  /*d7b0*/  LOP3.LUT R5, R5, 0xffff0000, RZ, 0xc0, !PT ;  /* 0xffff000005057812 */ /* 0x000fe200078ec0ff */
[C---:B------:R-:W-:Y:S01]  /*d7c0*/  FMUL.FTZ R49, R4.reuse, R47 ;  /* 0x0000002f04317220 */ /* 0x040fe20000410000 */
[----:B------:R-:W-:Y:S01]  /*d7d0*/  FMUL.FTZ R4, R4, R45 ;  /* 0x0000002d04047220 */ /* 0x000fe20000410000 */
[----:B------:R-:W-:-:S02]  /*d7e0*/  LOP3.LUT R6, R6, 0xffff0000, RZ, 0xc0, !PT ;  /* 0xffff000006067812 */ /* 0x000fc400078ec0ff */
        /* <DEDUP_REMOVED lines=24> */
.L_x_583:
[----:B------:R-:W-:Y:S05]  /*d970*/  BSYNC B1 ;  /* 0x0000000000017941 */ /* 0x000fea0003800000 */
.L_x_582:
[----:B01234-:R-:W-:-:S05]  /*d980*/  VIADD R4, R166, 0x40 ;  /* 0x00000040a6047836 */ /* 0x01ffca0000000000 */
[----:B------:R-:W-:-:S13]  /*d990*/  ISETP.GE.AND P0, PT, R4, R39, PT ;  /* 0x000000270400720c */ /* 0x000fda0003f06270 */
[----:B------:R-:W-:Y:S05]  /*d9a0*/  @P0 BRA `(.L_x_594) ;  /* 0x0000003800f40947 */ /* 0x000fea0003800000 */
[----:B------:R-:W0:Y:S01]  /*d9b0*/  LDC R4, c[0x0][0x3f4] ;  /* 0x0000fd00ff047b82 */ /* 0x000e220000000800 */
[----:B------:R-:W-:Y:S01]  /*d9c0*/  BSSY B1, `(.L_x_595) ;  /* 0x000002e000017945 */ /* 0x000fe20003800000 */
[-C--:B0-----:R-:W-:Y:S02]  /*d9d0*/  ISETP.GE.AND P0, PT, R160, R4.reuse, PT ;  /* 0x00000004a000720c */ /* 0x081fe40003f06270 */
[-C--:B------:R-:W-:Y:S02]  /*d9e0*/  ISETP.GE.AND P1, PT, R170, R4.reuse, PT ;  /* 0x00000004aa00720c */ /* 0x080fe40003f26270 */
[-C--:B------:R-:W-:Y:S02]  /*d9f0*/  ISETP.GE.AND P2, PT, R169, R4.reuse, PT ;  /* 0x00000004a900720c */ /* 0x080fe40003f46270 */
[-C--:B------:R-:W-:Y:S02]  /*da00*/  ISETP.GE.AND P3, PT, R172, R4.reuse, PT ;  /* 0x00000004ac00720c */ /* 0x080fe40003f66270 */
[----:B------:R-:W-:-:S02]  /*da10*/  ISETP.GE.AND P4, PT, R171, R4, PT ;  /* 0x00000004ab00720c */ /* 0x000fc40003f86270 */
[----:B------:R-:W-:-:S03]  /*da20*/  ISETP.GE.AND P5, PT, R173, R4, PT ;  /* 0x00000004ad00720c */ /* 0x000fc60003fa6270 */
[----:B------:R-:W-:Y:S10]  /*da30*/  @P0 BRA `(.L_x_596) ;  /* 0x0000000000980947 */ /* 0x000ff40003800000 */
[----:B------:R-:W0:Y:S01]  /*da40*/  LDS.128 R4, [R3+0xe400] ;  /* 0x00e4000003047984 */ /* 0x000e220000000c00 */
[C---:B------:R-:W-:Y:S01]  /*da50*/  IMAD.U32 R45, R37.reuse, 0x10000, RZ ;  /* 0x00010000252d7824 */ /* 0x040fe200078e00ff */
[----:B------:R-:W-:Y:S01]  /*da60*/  LOP3.LUT R48, R37, 0xffff0000, RZ, 0xc0, !PT ;  /* 0xffff000025307812 */ /* 0x000fe200078ec0ff */
[C---:B------:R-:W-:Y:S01]  /*da70*/  IMAD.U32 R43, R34.reuse, 0x10000, RZ ;  /* 0x00010000222b7824 */ /* 0x040fe200078e00ff */
[----:B------:R-:W-:Y:S02]  /*da80*/  LOP3.LUT R46, R34, 0xffff0000, RZ, 0xc0, !PT ;  /* 0xffff0000222e7812 */ /* 0x000fe400078ec0ff */
[----:B------:R-:W-:Y:S01]  /*da90*/  LOP3.LUT R47, R38, 0xffff0000, RZ, 0xc0, !PT ;  /* 0xffff0000262f7812 */ /* 0x000fe200078ec0ff */
[C---:B0-----:R-:W-:Y:S01]  /*daa0*/  IMAD.U32 R39, R4.reuse, 0x10000, RZ ;  /* 0x0001000004277824 */ /* 0x041fe200078e00ff */
[----:B------:R-:W-:Y:S01]  /*dab0*/  LOP3.LUT R4, R4, 0xffff0000, RZ, 0xc0, !PT ;  /* 0xffff000004047812 */ /* 0x000fe200078ec0ff */
[C---:B------:R-:W-:Y:S01]  /*dac0*/  IMAD.U32 R40, R5.reuse, 0x10000, RZ ;  /* 0x0001000005287824 */ /* 0x040fe200078e00ff */
[----:B------:R-:W-:Y:S01]  /*dad0*/  LOP3.LUT R5, R5, 0xffff0000, RZ, 0xc0, !PT ;  /* 0xffff000005057812 */ /* 0x000fe200078ec0ff */
[C---:B------:R-:W-:Y:S01]  /*dae0*/  IMAD.U32 R34, R6.reuse, 0x10000, RZ ;  /* 0x0001000006227824 */ /* 0x040fe200078e00ff */
[----:B------:R-:W-:Y:S01]  /*daf0*/  LOP3.LUT R6, R6, 0xffff0000, RZ, 0xc0, !PT ;  /* 0xffff000006067812 */ /* 0x000fe200078ec0ff */
[-C--:B------:R-:W-:Y:S01]  /*db00*/  FMUL.FTZ R42, R45, R4.reuse ;  /* 0x000000042d2a7220 */ /* 0x080fe20000410000 */
[----:B------:R-:W-:Y:S01]  /*db10*/  FMUL.FTZ R44, R43, R4 ;  /* 0x000000042b2c7220 */ /* 0x000fe20000410000 */
[----:B------:R-:W-:Y:S01]  /*db20*/  FMUL.FTZ R41, R48, R5 ;  /* 0x0000000530297220 */ /* 0x000fe20000410000 */
[----:B------:R-:W-:-:S02]  /*db30*/  IMAD.U32 R37, R7, 0x10000, RZ ;  /* 0x0001000007257824 */ /* 0x000fc400078e00ff */
[-C--:B------:R-:W-:Y:S01]  /*db40*/  FFMA.FTZ R4, R43, R39.reuse, -R42 ;  /* 0x000000272b047223 */ /* 0x080fe2000001082a */
[----:B------:R-:W-:Y:S01]  /*db50*/  FFMA.FTZ R39, R45, R39, R44 ;  /* 0x000000272d277223 */ /* 0x000fe2000001002c */
[C---:B------:R-:W-:Y:S01]  /*db60*/  FMUL.FTZ R43, R46.reuse, R5 ;  /* 0x000000052e2b7220 */ /* 0x040fe20000410000 */
[----:B------:R-:W-:Y:S01]  /*db70*/  LOP3.LUT R7, R7, 0xffff0000, RZ, 0xc0, !PT ;  /* 0xffff000007077812 */ /* 0x000fe200078ec0ff */
[-C--:B------:R-:W-:Y:S01]  /*db80*/  FFMA.FTZ R5, R46, R40.reuse, -R41 ;  /* 0x000000282e057223 */ /* 0x080fe20000010829 */
[C---:B------:R-:W-:Y:S01]  /*db90*/  LOP3.LUT R45, R35.reuse, 0xffff0000, RZ, 0xc0, !PT ;  /* 0xffff0000232d7812 */ /* 0x040fe200078ec0ff */
[----:B------:R-:W-:Y:S02]  /*dba0*/  IMAD.U32 R46, R38, 0x10000, RZ ;  /* 0x00010000262e7824 */ /* 0x000fe400078e00ff */
[----:B------:R-:W-:Y:S01]  /*dbb0*/  FFMA.FTZ R40, R48, R40, R43 ;  /* 0x0000002830287223 */ /* 0x000fe2000001002b */
[----:B------:R-:W-:Y:S02]  /*dbc0*/  IMAD.U32 R44, R35, 0x10000, RZ ;  /* 0x00010000232c7824 */ /* 0x000fe400078e00ff */
[-C--:B------:R-:W-:Y:S01]  /*dbd0*/  FMUL.FTZ R38, R47, R7.reuse ;  /* 0x000000072f267220 */ /* 0x080fe20000410000 */
[-C--:B------:R-:W-:Y:S01]  /*dbe0*/  FMUL.FTZ R35, R46, R6.reuse ;  /* 0x000000062e237220 */ /* 0x080fe20000410000 */
[C---:B------:R-:W-:Y:S01]  /*dbf0*/  FMUL.FTZ R42, R45.reuse, R7 ;  /* 0x000000072d2a7220 */ /* 0x040fe20000410000 */
[C---:B------:R-:W-:Y:S01]  /*dc00*/  FMUL.FTZ R41, R44.reuse, R6 ;  /* 0x000000062c297220 */ /* 0x040fe20000410000 */
[-C--:B------:R-:W-:Y:S01]  /*dc10*/  FFMA.FTZ R7, R45, R37.reuse, -R38 ;  /* 0x000000252d077223 */ /* 0x080fe20000010826 */
[-C--:B------:R-:W-:Y:S01]  /*dc20*/  FFMA.FTZ R6, R44, R34.reuse, -R35 ;  /* 0x000000222c067223 */ /* 0x080fe20000010823 */
[----:B------:R-:W-:Y:S01]  /*dc30*/  FFMA.FTZ R42, R47, R37, R42 ;  /* 0x000000252f2a7223 */ /* 0x000fe2000001002a */
[----:B------:R-:W-:Y:S01]  /*dc40*/  FFMA.FTZ R41, R46, R34, R41 ;  /* 0x000000222e297223 */ /* 0x000fe20000010029 */
[----:B------:R-:W-:-:S02]  /*dc50*/  F2FP.BF16.F32.PACK_AB R4, R39, R4 ;  /* 0x000000042704723e */ /* 0x000fc400000010ff */
[----:B------:R-:W-:Y:S02]  /*dc60*/  F2FP.BF16.F32.PACK_AB R5, R40, R5 ;  /* 0x000000052805723e */ /* 0x000fe400000010ff */
[----:B------:R-:W-:Y:S02]  /*dc70*/  F2FP.BF16.F32.PACK_AB R6, R41, R6 ;  /* 0x000000062906723e */ /* 0x000fe400000010ff */
[----:B------:R-:W-:-:S05]  /*dc80*/  F2FP.BF16.F32.PACK_AB R7, R42, R7 ;  /* 0x000000072a07723e */ /* 0x000fca00000010ff */
[----:B------:R0:W-:Y:S02]  /*dc90*/  STS.128 [R3+0xe400], R4 ;  /* 0x00e4000403007388 */ /* 0x0001e40000000c00 */
.L_x_596:
[----:B------:R-:W-:Y:S05]  /*dca0*/  BSYNC B1 ;  /* 0x0000000000017941 */ /* 0x000fea0003800000 */
.L_x_595:
[----:B------:R-:W-:Y:S04]  /*dcb0*/  BSSY B1, `(.L_x_597) ;  /* 0x0000028000017945 */ /* 0x000fe80003800000 */
[----:B------:R-:W-:Y:S05]  /*dcc0*/  @P1 BRA `(.L_x_598) ;  /* 0x0000000000981947 */ /* 0x000fea0003800000 */
[----:B0-----:R-:W0:Y:S01]  /*dcd0*/  LDS.128 R4, [R0+0x2000] ;  /* 0x0020000000047984 */ /* 0x001e220000000c00 */
[----:B------:R-:W-:Y:S01]  /*dce0*/  SHF.L.U32 R40, R30, 0x10, RZ ;  /* 0x000000101e287819 */ /* 0x000fe200000006ff */
[C---:B------:R-:W-:Y:S01]  /*dcf0*/  IMAD.U32 R42, R32.reuse, 0x10000, RZ ;  /* 0x00010000202a7824 */ /* 0x040fe200078e00ff */
[----:B------:R-:W-:Y:S02]  /*dd00*/  LOP3.LUT R43, R32, 0xffff0000, RZ, 0xc0, !PT ;  /* 0xffff0000202b7812 */ /* 0x000fe400078ec0ff */
        /* <DEDUP_REMOVED lines=17> */
[----:B------:R-:W-:Y:S01]  /*de20*/  LOP3.LUT R40, R31, 0xffff0000, RZ, 0xc0, !PT ;  /* 0xffff00001f287812 */ /* 0x000fe200078ec0ff */
[----:B------:R-:W-:Y:S02]  /*de30*/  IMAD.U32 R42, R33, 0x10000, RZ ;  /* 0x00010000212a7824 */ /* 0x000fe400078e00ff */
[----:B------:R-:W-:Y:S01]  /*de40*/  FFMA.FTZ R34, R43, R35, R34 ;  /* 0x000000232b227223 */ /* 0x000fe20000010022 */
[----:B------:R-:W-:Y:S02]  /*de50*/  IMAD.U32 R38, R31, 0x10000, RZ ;  /* 0x000100001f267824 */ /* 0x000fe400078e00ff */
[-C--:B------:R-:W-:Y:S01]  /*de60*/  FMUL.FTZ R35, R44, R7.reuse ;  /* 0x000000072c237220 */ /* 0x080fe20000410000 */
[-C--:B------:R-:W-:Y:S01]  /*de70*/  FMUL.FTZ R31, R42, R6.reuse ;  /* 0x000000062a1f7220 */ /* 0x080fe20000410000 */
[----:B------:R-:W-:Y:S01]  /*de80*/  FMUL.FTZ R37, R40, R7 ;  /* 0x0000000728257220 */ /* 0x000fe20000410000 */
[----:B------:R-:W-:Y:S01]  /*de90*/  FMUL.FTZ R33, R38, R6 ;  /* 0x0000000626217220 */ /* 0x000fe20000410000 */
[----:B------:R-:W-:Y:S01]  /*dea0*/  FFMA.FTZ R7, R40, R32, -R35 ;  /* 0x0000002028077223 */ /* 0x000fe20000010823 */
[----:B------:R-:W-:Y:S01]  /*deb0*/  FFMA.FTZ R6, R38, R30, -R31 ;  /* 0x0000001e26067223 */ /* 0x000fe2000001081f */
[----:B------:R-:W-:Y:S01]  /*dec0*/  FFMA.FTZ R32, R44, R32, R37 ;  /* 0x000000202c207223 */ /* 0x000fe20000010025 */
[----:B------:R-:W-:Y:S01]  /*ded0*/  FFMA.FTZ R33, R42, R30, R33 ;  /* 0x0000001e2a217223 */ /* 0x000fe20000010021 */
[----:B------:R-:W-:-:S02]  /*dee0*/  F2FP.BF16.F32.PACK_AB R4, R39, R4 ;  /* 0x000000042704723e */ /* 0x000fc400000010ff */
[----:B------:R-:W-:Y:S02]  /*def0*/  F2FP.BF16.F32.PACK_AB R5, R34, R5 ;  /* 0x000000052205723e */ /* 0x000fe400000010ff */
[----:B------:R-:W-:Y:S02]  /*df00*/  F2FP.BF16.F32.PACK_AB R6, R33, R6 ;  /* 0x000000062106723e */ /* 0x000fe400000010ff */
[----:B------:R-:W-:-:S05]  /*df10*/  F2FP.BF16.F32.PACK_AB R7, R32, R7 ;  /* 0x000000072007723e */ /* 0x000fca00000010ff */
[----:B------:R1:W-:Y:S02]  /*df20*/  STS.128 [R0+0x2000], R4 ;  /* 0x0020000400007388 */ /* 0x0003e40000000c00 */
.L_x_598:
[----:B------:R-:W-:Y:S05]  /*df30*/  BSYNC B1 ;  /* 0x0000000000017941 */ /* 0x000fea0003800000 */
.L_x_597:
[----:B------:R-:W-:Y:S04]  /*df40*/  BSSY B1, `(.L_x_599) ;  /* 0x0000028000017945 */ /* 0x000fe80003800000 */
[----:B------:R-:W-:Y:S05]  /*df50*/  @P2 BRA `(.L_x_600) ;  /* 0x0000000000982947 */ /* 0x000fea0003800000 */
[----:B01----:R-:W0:Y:S01]  /*df60*/  LDS.128 R4, [R3+0x12400] ;  /* 0x0124000003047984 */ /* 0x003e220000000c00 */
[----:B------:R-:W-:Y:S01]  /*df70*/  IMAD.U32 R34, R26, 0x10000, RZ ;  /* 0x000100001a227824 */ /* 0x000fe200078e00ff */
[C---:B------:R-:W-:Y:S01]  /*df80*/  LOP3.LUT R39, R28.reuse, 0xffff0000, RZ, 0xc0, !PT ;  /* 0xffff00001c277812 */ /* 0x040fe200078ec0ff */
[----:B------:R-:W-:Y:S01]  /*df90*/  IMAD.U32 R38, R28, 0x10000, RZ ;  /* 0x000100001c267824 */ /* 0x000fe200078e00ff */
        /* <DEDUP_REMOVED lines=34> */
.L_x_600:
[----:B------:R-:W-:Y:S05]  /*e1c0*/  BSYNC B1 ;  /* 0x0000000000017941 */ /* 0x000fea0003800000 */
.L_x_599:
[----:B------:R-:W-:Y:S04]  /*e1d0*/  BSSY B1, `(.L_x_601) ;  /* 0x0000028000017945 */ /* 0x000fe80003800000 */
[----:B------:R-:W-:Y:S05]  /*e1e0*/  @P3 BRA `(.L_x_602) ;  /* 0x0000000000983947 */ /* 0x000fea0003800000 */
[----:B012---:R-:W0:Y:S01]  /*e1f0*/  LDS.128 R4, [R0+0x6000] ;  /* 0x0060000000047984 */ /* 0x007e220000000c00 */
[----:B------:R-:W-:Y:S01]  /*e200*/  SHF.L.U32 R32, R24, 0x10, RZ ;  /* 0x0000001018207819 */ /* 0x000fe200000006ff */
[----:B------:R-:W-:Y:S01]  /*e210*/  IMAD.U32 R30, R20, 0x10000, RZ ;  /* 0x00010000141e7824 */ /* 0x000fe200078e00ff */
        /* <DEDUP_REMOVED lines=35> */
.L_x_602:
[----:B------:R-:W-:Y:S05]  /*e450*/  BSYNC B1 ;  /* 0x0000000000017941 */ /* 0x000fea0003800000 */
.L_x_601:
[----:B------:R-:W-:Y:S04]  /*e460*/  BSSY B1, `(.L_x_603) ;  /* 0x0000028000017945 */ /* 0x000fe80003800000 */
[----:B------:R-:W-:Y:S05]  /*e470*/  @P4 BRA `(.L_x_604) ;  /* 0x0000000000984947 */ /* 0x000fea0003800000 */
[----:B0123--:R-:W0:Y:S01]  /*e480*/  LDS.128 R4, [R3+0x16400] ;  /* 0x0164000003047984 */ /* 0x00fe220000000c00 */
        /* <DEDUP_REMOVED lines=37> */
.L_x_604:
[----:B------:R-:W-:Y:S05]  /*e6e0*/  BSYNC B1 ;  /* 0x0000000000017941 */ /* 0x000fea0003800000 */
.L_x_603:
[----:B------:R-:W-:Y:S05]  /*e6f0*/  @P5 BRA `(.L_x_594) ;  /* 0x0000002c00a05947 */ /* 0x000fea0003800000 */
[----:B01234-:R-:W0:Y:S01]  /*e700*/  LDS.128 R4, [R0+0xa000] ;  /* 0x00a0000000047984 */ /* 0x01fe220000000c00 */
        /* <DEDUP_REMOVED lines=9> */
[----:B------:R-:W-:Y:S01]  /*e7a0*/  IMAD.U32 R10, R7, 0x10000, RZ ;  /* 0x00010000070a7824 */ /* 0x000fe200078e00ff */
[----:B------:R-:W-:Y:S01]  /*e7b0*/  SHF.L.U32 R8, R6, 0x10, RZ ;  /* 0x0000001006087819 */ /* 0x000fe200000006ff */
[-C--:B------:R-:W-:Y:S01]  /*e7c0*/  FMUL.FTZ R14, R21, R4.reuse ;  /* 0x00000004150e7220 */ /* 0x080fe20000410000 */
[----:B------:R-:W-:Y:S01]  /*e7d0*/  FMUL.FTZ R20, R15, R4 ;  /* 0x000000040f147220 */ /* 0x000fe20000410000 */
[----:B------:R-:W-:Y:S01]  /*e7e0*/  FMUL.FTZ R13, R26, R5 ;  /* 0x000000051a0d7220 */ /* 0x000fe20000410000 */
[----:B------:R-:W-:Y:S01]  /*e7f0*/  LOP3.LUT R7, R7, 0xffff0000, RZ, 0xc0, !PT ;  /* 0xffff000007077812 */ /* 0x000fe200078ec0ff */
[-C--:B------:R-:W-:Y:S01]  /*e800*/  FFMA.FTZ R4, R15, R3.reuse, -R14 ;  /* 0x000000030f047223 */ /* 0x080fe2000001080e */
[----:B------:R-:W-:Y:S01]  /*e810*/  FFMA.FTZ R3, R21, R3, R20 ;  /* 0x0000000315037223 */ /* 0x000fe20000010014 */
[----:B------:R-:W-:Y:S01]  /*e820*/  FMUL.FTZ R15, R24, R5 ;  /* 0x00000005180f7220 */ /* 0x000fe20000410000 */
[----:B------:R-:W-:Y:S01]  /*e830*/  LOP3.LUT R6, R6, 0xffff0000, RZ, 0xc0, !PT ;  /* 0xffff000006067812 */ /* 0x000fe200078ec0ff */
[----:B------:R-:W-:Y:S01]  /*e840*/  FFMA.FTZ R5, R24, R12, -R13 ;  /* 0x0000000c18057223 */ /* 0x000fe2000001080d */
[----:B------:R-:W-:Y:S01]  /*e850*/  LOP3.LUT R20, R9, 0xffff0000, RZ, 0xc0, !PT ;  /* 0xffff000009147812 */ /* 0x000fe200078ec0ff */
[----:B------:R-:W-:-:S02]  /*e860*/  IMAD.U32 R24, R11, 0x10000, RZ ;  /* 0x000100000b187824 */ /* 0x000fc400078e00ff */
        /* <DEDUP_REMOVED lines=14> */
[----:B------:R0:W-:Y:S01]  /*e950*/  STS.128 [R0+0xa000], R4 ;  /* 0x00a0000400007388 */ /* 0x0001e20000000c00 */
[----:B------:R-:W-:Y:S05]  /*e960*/  BRA `(.L_x_594) ;  /* 0x0000002c00047947 */ /* 0x000fea0003800000 */
.L_x_576:
[----:B------:R-:W-:-:S03]  /*e970*/  UMOV UR4, 0xffffffff ;  /* 0xffffffff00047882 */ /* 0x000fc60000000000 */
[----:B------:R-:W-:Y:S05]  /*e980*/  BRA.DIV UR4, `(.L_x_605) ;  /* 0x0000012a04407947 */ /* 0x000fea000b800000 */
[----:B------:R0:W1:Y:S04]  /*e990*/  SHFL.IDX PT, R3, R42, RZ, 0x1c1f ;  /* 0x001c1fff2a037589 */ /* 0x00006800000e0000 */
[----:B------:R0:W2:Y:S04]  /*e9a0*/  SHFL.IDX PT, R0, R39, RZ, 0x1c1f ;  /* 0x001c1fff27007589 */ /* 0x0000a800000e0000 */
[----:B------:R-:W4:Y:S04]  /*e9b0*/  SHFL.IDX PT, R37, R37, RZ, 0x1c1f ;  /* 0x001c1fff25257589 */ /* 0x000f2800000e0000 */
[----:B------:R-:W0:Y:S02]  /*e9c0*/  SHFL.IDX PT, R40, R40, RZ, 0x1c1f ;  /* 0x001c1fff28287589 */ /* 0x000e2400000e0000 */
.L_x_831:
[----:B------:R-:W-:Y:S01]  /*e9d0*/  ULDC UR4, c[0x0][0x448] ;  /* 0x0001120000047ab9 */ /* 0x000fe20000000800 */
[----:B------:R-:W-:Y:S01]  /*e9e0*/  BSSY B1, `(.L_x_606) ;  /* 0x0000039000017945 */ /* 0x000fe20003800000 */
[----:B0-----:R-:W-:Y:S01]  /*e9f0*/  IMAD R42, R143, UR4, RZ ;  /* 0x000000048f2a7c24 */ /* 0x001fe2000f8e02ff */
[----:B------:R-:W-:Y:S02]  /*ea00*/  CS2R R4, SRZ ;  /* 0x0000000000047805 */ /* 0x000fe4000001ff00 */
[----:B------:R-:W-:Y:S02]  /*ea10*/  CS2R R8, SRZ ;  /* 0x0000000000087805 */ /* 0x000fe4000001ff00 */
[----:B------:R-:W-:Y:S02]  /*ea20*/  CS2R R10, SRZ ;  /* 0x00000000000a7805 */ /* 0x000fe4000001ff00 */
[----:B------:R-:W-:Y:S02]  /*ea30*/  CS2R R12, SRZ ;  /* 0x00000000000c7805 */ /* 0x000fe4000001ff00 */
[----:B------:R-:W-:Y:S01]  /*ea40*/  ISETP.GE.AND P0, PT, R6, R42, PT ;  /* 0x0000002a0600720c */ /* 0x000fe20003f06270 */
[----:B------:R-:W-:Y:S01]  /*ea50*/  IMAD R42, R145, -0x80, R42 ;  /* 0xffffff80912a7824 */ /* 0x000fe200078e022a */
[----:B------:R-:W-:-:S02]  /*ea60*/  CS2R R6, SRZ ;  /* 0x0000000000067805 */ /* 0x000fc4000001ff00 */
[----:B------:R-:W-:Y:S02]  /*ea70*/  CS2R R14, SRZ ;  /* 0x00000000000e7805 */ /* 0x000fe4000001ff00 */
[----:B------:R-:W-:Y:S02]  /*ea80*/  CS2R R24, SRZ ;  /* 0x0000000000187805 */ /* 0x000fe4000001ff00 */
[----:B------:R-:W-:Y:S02]  /*ea90*/  CS2R R26, SRZ ;  /* 0x00000000001a7805 */ /* 0x000fe4000001ff00 */
[----:B------:R-:W-:Y:S02]  /*eaa0*/  CS2R R28, SRZ ;  /* 0x00000000001c7805 */ /* 0x000fe4000001ff00 */
[----:B---3--:R-:W-:Y:S02]  /*eab0*/  CS2R R30, SRZ ;  /* 0x00000000001e7805 */ /* 0x008fe4000001ff00 */
[----:B------:R-:W-:-:S02]  /*eac0*/  CS2R R32, SRZ ;  /* 0x0000000000207805 */ /* 0x000fc4000001ff00 */
[----:B------:R-:W-:Y:S01]  /*ead0*/  CS2R R34, SRZ ;  /* 0x0000000000227805 */ /* 0x000fe2000001ff00 */
[----:B------:R-:W-:Y:S06]  /*eae0*/  @P0 BRA `(.L_x_607) ;  /* 0x0000000000a00947 */ /* 0x000fec0003800000 */
[C---:B------:R-:W-:Y:S01]  /*eaf0*/  VIADD R4, R16.reuse, 0x20 ;  /* 0x0000002010047836 */ /* 0x040fe20000000000 */
[----:B------:R-:W-:Y:S01]  /*eb00*/  ULDC UR4, c[0x0][0x3f4] ;  /* 0x0000fd0000047ab9 */ /* 0x000fe20000000800 */
[C---:B------:R-:W-:Y:S01]  /*eb10*/  VIADD R5, R16.reuse, 0x40 ;  /* 0x0000004010057836 */ /* 0x040fe20000000000 */
[----:B------:R-:W-:Y:S01]  /*eb20*/  ISETP.GE.AND P2, PT, R16, UR4, PT ;  /* 0x0000000410007c0c */ /* 0x000fe2000bf46270 */
[----:B--2---:R-:W-:Y:S01]  /*eb30*/  IMAD.MOV.U32 R6, RZ, RZ, R0 ;  /* 0x000000ffff067224 */ /* 0x004fe200078e0000 */
[----:B------:R-:W-:Y:S01]  /*eb40*/  ISETP.GE.AND P3, PT, R4, UR4, PT ;  /* 0x0000000404007c0c */ /* 0x000fe2000bf66270 */
[----:B-1----:R-:W-:Y:S01]  /*eb50*/  IMAD.MOV.U32 R7, RZ, RZ, R3 ;  /* 0x000000ffff077224 */ /* 0x002fe200078e0003 */
[----:B------:R-:W-:Y:S01]  /*eb60*/  ISETP.GE.AND P4, PT, R5, UR4, PT ;  /* 0x0000000405007c0c */ /* 0x000fe2000bf86270 */
[----:B------:R-:W-:Y:S01]  /*eb70*/  IMAD.MOV.U32 R8, RZ, RZ, R40 ;  /* 0x000000ffff087224 */ /* 0x000fe200078e0028 */
[----:B------:R-:W-:Y:S01]  /*eb80*/  CS2R R28, SRZ ;  /* 0x00000000001c7805 */ /* 0x000fe2000001ff00 */
[----:B----4-:R-:W-:Y:S01]  /*eb90*/  IMAD.MOV.U32 R9, RZ, RZ, R37 ;  /* 0x000000ffff097224 */ /* 0x010fe200078e0025 */
[----:B------:R-:W-:-:S02]  /*eba0*/  CS2R R30, SRZ ;  /* 0x00000000001e7805 */ /* 0x000fc4000001ff00 */
[----:B------:R-:W-:Y:S02]  /*ebb0*/  CS2R R10, SRZ ;  /* 0x00000000000a7805 */ /* 0x000fe4000001ff00 */
[----:B------:R-:W-:Y:S02]  /*ebc0*/  CS2R R32, SRZ ;  /* 0x0000000000207805 */ /* 0x000fe4000001ff00 */
[----:B------:R-:W-:Y:S01]  /*ebd0*/  CS2R R34, SRZ ;  /* 0x0000000000227805 */ /* 0x000fe2000001ff00 */
[----:B------:R-:W-:Y:S02]  /*ebe0*/  @!P2 IMAD.SHL.U32 R39, R16, 0x2, RZ ;  /* 0x000000021027a824 */ /* 0x000fe400078e00ff */
[----:B------:R-:W-:Y:S02]  /*ebf0*/  @!P3 IMAD.SHL.U32 R13, R163, 0x8, RZ ;  /* 0x00000008a30db824 */ /* 0x000fe400078e00ff */
[----:B------:R-:W-:Y:S01]  /*ec00*/  @!P4 IMAD.SHL.U32 R41, R164, 0x8, RZ ;  /* 0x00000008a429c824 */ /* 0x000fe200078e00ff */
[-C--:B------:R-:W-:Y:S01]  /*ec10*/  @!P2 IADD3 R38, P1, R40, R39.reuse, RZ ;  /* 0x000000272826a210 */ /* 0x080fe20007f3e0ff */
[----:B------:R-:W-:Y:S01]  /*ec20*/  @!P3 IMAD.WIDE R4, R13, 0x2, R6 ;  /* 0x000000020d04b825 */ /* 0x000fe200078e0206 */
[----:B------:R-:W-:-:S02]  /*ec30*/  @!P2 IADD3 R20, P0, R0, R39, RZ ;  /* 0x000000270014a210 */ /* 0x000fc40007f1e0ff */
[----:B------:R-:W-:Y:S01]  /*ec40*/  @!P2 SHF.L.U64.HI R0, R16, 0x1, R17 ;  /* 0x000000011000a819 */ /* 0x000fe20000010211 */
[----:B------:R-:W-:Y:S01]  /*ec50*/  @!P4 IMAD.WIDE R6, R41, 0x2, R6 ;  /* 0x000000022906c825 */ /* 0x000fe200078e0206 */
[----:B------:R0:W5:Y:S03]  /*ec60*/  @!P3 LD.E.128 R28, desc[UR56][R4.64] ;  /* 0x00000038041cb980 */ /* 0x000166000c101d00 */
[--C-:B------:R-:W-:Y:S01]  /*ec70*/  @!P3 IMAD.WIDE R12, R13, 0x2, R8.reuse ;  /* 0x000000020d0cb825 */ /* 0x100fe200078e0208 */
[----:B------:R1:W5:Y:S03]  /*ec80*/  @!P4 LD.E.128 R32, desc[UR56][R6.64] ;  /* 0x000000380620c980 */ /* 0x000366000c101d00 */
[----:B------:R-:W-:Y:S01]  /*ec90*/  @!P4 IMAD.WIDE R40, R41, 0x2, R8 ;  /* 0x000000022928c825 */ /* 0x000fe200078e0208 */
[----:B------:R-:W-:-:S02]  /*eca0*/  CS2R R8, SRZ ;  /* 0x0000000000087805 */ /* 0x000fc4000001ff00 */
[----:B------:R-:W-:Y:S02]  /*ecb0*/  CS2R R14, SRZ ;  /* 0x00000000000e7805 */ /* 0x000fe4000001ff00 */
[----:B------:R-:W-:Y:S02]  /*ecc0*/  CS2R R24, SRZ ;  /* 0x0000000000187805 */ /* 0x000fe4000001ff00 */
[----:B------:R-:W-:Y:S02]  /*ecd0*/  CS2R R26, SRZ ;  /* 0x00000000001a7805 */ /* 0x000fe4000001ff00 */
[----:B0-----:R-:W-:Y:S01]  /*ece0*/  CS2R R4, SRZ ;  /* 0x0000000000047805 */ /* 0x001fe2000001ff00 */
[--C-:B------:R-:W-:Y:S01]  /*ecf0*/  @!P2 IMAD.X R21, R3, 0x1, R0.reuse, P0 ;  /* 0x000000010315a824 */ /* 0x100fe200000e0600 */
[----:B------:R0:W5:Y:S01]  /*ed00*/  @!P3 LD.E.128 R8, desc[UR56][R12.64] ;  /* 0x000000380c08b980 */ /* 0x000162000c101d00 */
[----:B-1----:R-:W-:Y:S01]  /*ed10*/  CS2R R6, SRZ ;  /* 0x0000000000067805 */ /* 0x002fe2000001ff00 */
[----:B------:R-:W-:-:S02]  /*ed20*/  @!P2 IMAD.X R39, R37, 0x1, R0, P1 ;  /* 0x000000012527a824 */ /* 0x000fc400008e0600 */
[----:B------:R3:W5:Y:S04]  /*ed30*/  @!P2 LD.E.128 R24, desc[UR56][R20.64] ;  /* 0x000000381418a980 */ /* 0x000768000c101d00 */
[----:B------:R3:W5:Y:S01]  /*ed40*/  @!P2 LD.E.128 R4, desc[UR56][R38.64] ;  /* 0x000000382604a980 */ /* 0x000762000c101d00 */
[----:B0-----:R-:W-:-:S06]  /*ed50*/  CS2R R12, SRZ ;  /* 0x00000000000c7805 */ /* 0x001fcc000001ff00 */
[----:B------:R3:W5:Y:S02]  /*ed60*/  @!P4 LD.E.128 R12, desc[UR56][R40.64] ;  /* 0x00000038280cc980 */ /* 0x000764000c101d00 */
.L_x_607:
[----:B------:R-:W-:Y:S05]  /*ed70*/  BSYNC B1 ;  /* 0x0000000000017941 */ /* 0x000fea0003800000 */
.L_x_606:
[C---:B--2---:R-:W-:Y:S01]  /*ed80*/  LEA.HI R0, R191.reuse, R191, RZ, 0x1 ;  /* 0x000000bfbf007211 */ /* 0x044fe200078f08ff */
[----:B---3-5:R-:W-:Y:S01]  /*ed90*/  IMAD.MOV.U32 R20, RZ, RZ, R24 ;  /* 0x000000ffff147224 */ /* 0x028fe200078e0018 */
[--C-:B------:R-:W-:Y:S01]  /*eda0*/  SHF.R.U64 R65, R24, 0x10, R25.reuse ;  /* 0x0000001018417819 */ /* 0x100fe20000001219 */
[----:B------:R-:W-:Y:S01]  /*edb0*/  IMAD.MOV.U32 R41, RZ, RZ, R30 ;  /* 0x000000ffff297224 */ /* 0x000fe200078e001e */
[----:B------:R-:W-:Y:S01]  /*edc0*/  LOP3.LUT R0, R0, 0xfffffffe, RZ, 0xc0, !PT ;  /* 0xfffffffe00007812 */ /* 0x000fe200078ec0ff */
[----:B------:R-:W-:Y:S01]  /*edd0*/  IMAD.MOV.U32 R21, RZ, RZ, R25 ;  /* 0x000000ffff157224 */ /* 0x000fe200078e0019 */
[----:B------:R-:W-:Y:S01]  /*ede0*/  MOV R24, R26 ;  /* 0x0000001a00187202 */ /* 0x000fe20000000f00 */
[----:B------:R-:W-:Y:S01]  /*edf0*/  IMAD.MOV.U32 R46, RZ, RZ, R34 ;  /* 0x000000ffff2e7224 */ /* 0x000fe200078e0022 */
[----:B------:R-:W-:Y:S01]  /*ee00*/  SHF.R.U64 R63, R26, 0x10, R27 ;  /* 0x000000101a3f7819 */ /* 0x000fe2000000121b */
[----:B------:R-:W-:Y:S01]  /*ee10*/  IMAD.IADD R0, R191, 0x1, -R0 ;  /* 0x00000001bf007824 */ /* 0x000fe200078e0a00 */
[----:B------:R-:W-:Y:S01]  /*ee20*/  SHF.R.U64 R61, R28, 0x10, R29 ;  /* 0x000000101c3d7819 */ /* 0x000fe2000000121d */
[----:B------:R-:W-:Y:S01]  /*ee30*/  IMAD.MOV.U32 R26, RZ, RZ, R28 ;  /* 0x000000ffff1a7224 */ /* 0x000fe200078e001c */
[--C-:B------:R-:W-:Y:S01]  /*ee40*/  SHF.R.U64 R60, R30, 0x10, R31.reuse ;  /* 0x000000101e3c7819 */ /* 0x100fe2000000121f */
[----:B------:R-:W-:Y:S01]  /*ee50*/  IMAD.MOV.U32 R43, RZ, RZ, R31 ;  /* 0x000000ffff2b7224 */ /* 0x000fe200078e001f */
[----:B-1----:R-:W-:Y:S01]  /*ee60*/  SHF.L.U32 R3, R0, 0x1f, RZ ;  /* 0x0000001f00037819 */ /* 0x002fe200000006ff */
[----:B------:R-:W-:Y:S01]  /*ee70*/  IMAD.MOV.U32 R44, RZ, RZ, R32 ;  /* 0x000000ffff2c7224 */ /* 0x000fe200078e0020 */
[----:B------:R-:W-:Y:S01]  /*ee80*/  SHF.R.U32.HI R66, RZ, 0x10, R25 ;  /* 0x00000010ff427819 */ /* 0x000fe20000011619 */
[----:B------:R-:W-:Y:S01]  /*ee90*/  IMAD.MOV.U32 R25, RZ, RZ, R27 ;  /* 0x000000ffff197224 */ /* 0x000fe200078e001b */
[----:B------:R-:W0:Y:S01]  /*eea0*/  SYNCS.PHASECHK.TRANS64.TRYWAIT P0, [R2+URZ+0x2a800], R3 ;  /* 0x02a80003020075a7 */ /* 0x000e22000800017f */
[----:B------:R-:W-:Y:S01]  /*eeb0*/  SHF.R.U64 R57, R34, 0x10, R35 ;  /* 0x0000001022397819 */ /* 0x000fe20000001223 */
[----:B------:R-:W-:Y:S01]  /*eec0*/  IMAD.MOV.U32 R45, RZ, RZ, R33 ;  /* 0x000000ffff2d7224 */ /* 0x000fe200078e0021 */
[----:B------:R-:W-:Y:S01]  /*eed0*/  SHF.R.U32.HI R64, RZ, 0x10, R27 ;  /* 0x00000010ff407819 */ /* 0x000fe2000001161b */
[----:B------:R-:W-:Y:S01]  /*eee0*/  IMAD.MOV.U32 R27, RZ, RZ, R29 ;  /* 0x000000ffff1b7224 */ /* 0x000fe200078e001d */
[----:B------:R-:W-:Y:S01]  /*eef0*/  PRMT R34, R24, 0x5410, R63 ;  /* 0x0000541018227816 */ /* 0x000fe2000000003f */
[----:B------:R-:W-:Y:S01]  /*ef00*/  IMAD.MOV.U32 R47, RZ, RZ, R35 ;  /* 0x000000ffff2f7224 */ /* 0x000fe200078e0023 */
[----:B------:R-:W-:Y:S01]  /*ef10*/  SHF.R.U32.HI R62, RZ, 0x10, R29 ;  /* 0x00000010ff3e7819 */ /* 0x000fe2000001161d */
[----:B----4-:R-:W-:Y:S01]  /*ef20*/  IMAD.MOV.U32 R37, RZ, RZ, R4 ;  /* 0x000000ffff257224 */ /* 0x010fe200078e0004 */
[----:B------:R-:W-:Y:S01]  /*ef30*/  SHF.R.U32.HI R58, RZ, 0x10, R31 ;  /* 0x00000010ff3a7819 */ /* 0x000fe2000001161f */
[----:B------:R-:W-:Y:S01]  /*ef40*/  IMAD.MOV.U32 R38, RZ, RZ, R5 ;  /* 0x000000ffff267224 */ /* 0x000fe200078e0005 */
[----:B------:R-:W-:Y:S01]  /*ef50*/  PRMT R24, R26, 0x5410, R61 ;  /* 0x000054101a187816 */ /* 0x000fe2000000003d */
[----:B------:R-:W-:Y:S01]  /*ef60*/  IMAD.MOV.U32 R39, RZ, RZ, R6 ;  /* 0x000000ffff277224 */ /* 0x000fe200078e0006 */
[----:B------:R-:W-:Y:S01]  /*ef70*/  MOV R30, R10 ;  /* 0x0000000a001e7202 */ /* 0x000fe20000000f00 */
[----:B------:R-:W-:Y:S01]  /*ef80*/  IMAD.MOV.U32 R40, RZ, RZ, R7 ;  /* 0x000000ffff287224 */ /* 0x000fe200078e0007 */
[----:B------:R-:W-:Y:S01]  /*ef90*/  SHF.R.U64 R49, R10, 0x10, R11 ;  /* 0x000000100a317819 */ /* 0x000fe2000000120b */
[----:B------:R-:W-:Y:S01]  /*efa0*/  IMAD.MOV.U32 R28, RZ, RZ, R8 ;  /* 0x000000ffff1c7224 */ /* 0x000fe200078e0008 */
[----:B------:R-:W-:Y:S01]  /*efb0*/  PRMT R26, R41, 0x5410, R60 ;  /* 0x00005410291a7816 */ /* 0x000fe2000000003c */
[----:B------:R-:W-:Y:S01]  /*efc0*/  IMAD.MOV.U32 R29, RZ, RZ, R9 ;  /* 0x000000ffff1d7224 */ /* 0x000fe200078e0009 */
[----:B------:R-:W-:Y:S01]  /*efd0*/  SHF.R.U64 R59, R32, 0x10, R33 ;  /* 0x00000010203b7819 */ /* 0x000fe20000001221 */
[----:B------:R-:W-:Y:S01]  /*efe0*/  IMAD.MOV.U32 R31, RZ, RZ, R11 ;  /* 0x000000ffff1f7224 */ /* 0x000fe200078e000b */
[----:B------:R-:W-:Y:S01]  /*eff0*/  SHF.R.U32.HI R56, RZ, 0x10, R33 ;  /* 0x00000010ff387819 */ /* 0x000fe20000011621 */
[----:B------:R-:W-:Y:S01]  /*f000*/  BSSY B1, `(.L_x_608) ;  /* 0x0000025000017945 */ /* 0x000fe20003800000 */
        /* <DEDUP_REMOVED lines=8> */
[----:B------:R-:W-:-:S02]  /*f090*/  SHF.R.U32.HI R53, RZ, 0x10, R7 ;  /* 0x00000010ff357819 */ /* 0x000fc40000011607 */
[--C-:B------:R-:W-:Y:S02]  /*f0a0*/  SHF.R.U64 R51, R8, 0x10, R9.reuse ;  /* 0x0000001008337819 */ /* 0x100fe40000001209 */
[----:B------:R-:W-:Y:S02]  /*f0b0*/  SHF.R.U32.HI R48, RZ, 0x10, R9 ;  /* 0x00000010ff307819 */ /* 0x000fe40000011609 */
[----:B------:R-:W-:Y:S02]  /*f0c0*/  SHF.R.U32.HI R10, RZ, 0x10, R11 ;  /* 0x00000010ff0a7819 */ /* 0x000fe4000001160b */
[----:B------:R-:W-:Y:S02]  /*f0d0*/  VIMNMX R41, R42, 0x80, PT ;  /* 0x000000802a297848 */ /* 0x000fe40003fe0100 */
[----:B------:R-:W-:Y:S02]  /*f0e0*/  PRMT R35, R25, 0x5410, R64 ;  /* 0x0000541019237816 */ /* 0x000fe40000000040 */
[----:B------:R-:W-:-:S02]  /*f0f0*/  SHF.R.U64 R8, R14, 0x10, R15 ;  /* 0x000000100e087819 */ /* 0x000fc4000000120f */
[----:B------:R-:W-:Y:S02]  /*f100*/  SHF.R.U32.HI R7, RZ, 0x10, R15 ;  /* 0x00000010ff077819 */ /* 0x000fe4000001160f */
[----:B------:R-:W-:Y:S02]  /*f110*/  PRMT R32, R20, 0x5410, R65 ;  /* 0x0000541014207816 */ /* 0x000fe40000000041 */
[----:B------:R-:W-:Y:S02]  /*f120*/  PRMT R33, R21, 0x5410, R66 ;  /* 0x0000541015217816 */ /* 0x000fe40000000042 */
[----:B------:R-:W-:Y:S02]  /*f130*/  PRMT R25, R27, 0x5410, R62 ;  /* 0x000054101b197816 */ /* 0x000fe4000000003e */
[--C-:B------:R-:W-:Y:S02]  /*f140*/  SHF.R.U64 R11, R12, 0x10, R13.reuse ;  /* 0x000000100c0b7819 */ /* 0x100fe4000000120d */
[----:B------:R-:W-:-:S02]  /*f150*/  SHF.R.U32.HI R9, RZ, 0x10, R13 ;  /* 0x00000010ff097819 */ /* 0x000fc4000001160d */
[----:B------:R-:W-:Y:S02]  /*f160*/  PRMT R27, R43, 0x5410, R58 ;  /* 0x000054102b1b7816 */ /* 0x000fe4000000003a */
[----:B------:R-:W-:Y:S02]  /*f170*/  PRMT R21, R44, 0x5410, R59 ;  /* 0x000054102c157816 */ /* 0x000fe4000000003b */
[----:B------:R-:W-:Y:S02]  /*f180*/  PRMT R20, R45, 0x5410, R56 ;  /* 0x000054102d147816 */ /* 0x000fe40000000038 */
[----:B------:R-:W-:Y:S02]  /*f190*/  PRMT R15, R46, 0x5410, R57 ;  /* 0x000054102e0f7816 */ /* 0x000fe40000000039 */
[----:B------:R-:W-:Y:S02]  /*f1a0*/  PRMT R14, R47, 0x5410, R54 ;  /* 0x000054102f0e7816 */ /* 0x000fe40000000036 */
[----:B------:R-:W-:-:S02]  /*f1b0*/  PRMT R37, R37, 0x5410, R52 ;  /* 0x0000541025257816 */ /* 0x000fc40000000034 */
[----:B------:R-:W-:Y:S02]  /*f1c0*/  ISETP.GE.AND P1, PT, R166, R41, PT ;  /* 0x00000029a600720c */ /* 0x000fe40003f26270 */
[----:B------:R-:W-:Y:S02]  /*f1d0*/  PRMT R38, R38, 0x5410, R55 ;  /* 0x0000541026267816 */ /* 0x000fe40000000037 */
[----:B------:R-:W-:Y:S02]  /*f1e0*/  PRMT R39, R39, 0x5410, R50 ;  /* 0x0000541027277816 */ /* 0x000fe40000000032 */
[----:B------:R-:W-:Y:S02]  /*f1f0*/  PRMT R40, R40, 0x5410, R53 ;  /* 0x0000541028287816 */ /* 0x000fe40000000035 */
[----:B------:R-:W-:Y:S02]  /*f200*/  PRMT R28, R28, 0x5410, R51 ;  /* 0x000054101c1c7816 */ /* 0x000fe40000000033 */
[----:B------:R-:W-:-:S02]  /*f210*/  PRMT R29, R29, 0x5410, R48 ;  /* 0x000054101d1d7816 */ /* 0x000fc40000000030 */
[----:B------:R-:W-:Y:S02]  /*f220*/  PRMT R30, R30, 0x5410, R49 ;  /* 0x000054101e1e7816 */ /* 0x000fe40000000031 */
[----:B------:R-:W-:Y:S01]  /*f230*/  PRMT R31, R31, 0x5410, R10 ;  /* 0x000054101f1f7816 */ /* 0x000fe2000000000a */
[----:B0-----:R-:W-:Y:S06]  /*f240*/  @!P0 BRA `(.L_x_609) ;  /* 0x0000012000848947 */ /* 0x001fec0003800000 */
.L_x_832:
[----:B------:R-:W-:Y:S05]  /*f250*/  BSYNC B1 ;  /* 0x0000000000017941 */ /* 0x000fea0003800000 */
.L_x_608:
[----:B------:R-:W-:Y:S01]  /*f260*/  BSSY B1, `(.L_x_610) ;  /* 0x000011b000017945 */ /* 0x000fe20003800000 */
[----:B------:R-:W-:Y:S02]  /*f270*/  PRMT R13, R0, 0x5410, R11 ;  /* 0x00005410000d7816 */ /* 0x000fe4000000000b */
[----:B------:R-:W-:Y:S02]  /*f280*/  PRMT R12, R4, 0x5410, R9 ;  /* 0x00005410040c7816 */ /* 0x000fe40000000009 */
[----:B0-----:R-:W-:Y:S02]  /*f290*/  PRMT R3, R5, 0x5410, R8 ;  /* 0x0000541005037816 */ /* 0x001fe40000000008 */
[----:B------:R-:W-:Y:S01]  /*f2a0*/  PRMT R0, R6, 0x5410, R7 ;  /* 0x0000541006007816 */ /* 0x000fe20000000007 */
[----:B------:R-:W-:Y:S06]  /*f2b0*/  @P1 BRA `(.L_x_611) ;  /* 0x0000001000541947 */ /* 0x000fec0003800000 */
[----:B------:R-:W0:Y:S01]  /*f2c0*/  LDC R43, c[0x0][0x3f4] ;  /* 0x0000fd00ff2b7b82 */ /* 0x000e220000000800 */
[C---:B------:R-:W-:Y:S01]  /*f2d0*/  VIADD R4, R16.reuse, 0x20 ;  /* 0x0000002010047836 */ /* 0x040fe20000000000 */
[----:B------:R-:W-:Y:S01]  /*f2e0*/  BSSY B2, `(.L_x_612) ;  /* 0x0000060000027945 */ /* 0x000fe20003800000 */
[C---:B------:R-:W-:Y:S01]  /*f2f0*/  VIADD R6, R16.reuse, 0x40 ;  /* 0x0000004010067836 */ /* 0x040fe20000000000 */
[-C--:B0-----:R-:W-:Y:S02]  /*f300*/  ISETP.GE.AND P0, PT, R16, R43.reuse, PT ;  /* 0x0000002b1000720c */ /* 0x081fe40003f06270 */
[-C--:B------:R-:W-:Y:S02]  /*f310*/  ISETP.GE.AND P1, PT, R4, R43.reuse, PT ;  /* 0x0000002b0400720c */ /* 0x080fe40003f26270 */
[----:B------:R-:W-:-:S09]  /*f320*/  ISETP.GE.AND P2, PT, R6, R43, PT ;  /* 0x0000002b0600720c */ /* 0x000fd20003f46270 */
[----:B------:R-:W-:Y:S05]  /*f330*/  @P0 BRA `(.L_x_613) ;  /* 0x0000000400680947 */ /* 0x000fea0003800000 */
[----:B------:R-:W-:Y:S01]  /*f340*/  LEA.HI R6, R43, R214, RZ, 0x1d ;  /* 0x000000d62b067211 */ /* 0x000fe200078fe8ff */
[----:B------:R-:W-:Y:S01]  /*f350*/  IMAD.U32 R52, R37, 0x10000, RZ ;  /* 0x0001000025347824 */ /* 0x000fe200078e00ff */
[----:B------:R-:W-:Y:S01]  /*f360*/  LOP3.LUT R5, R177, 0x38, R16, 0xf8, !PT ;  /* 0x00000038b1057812 */ /* 0x000fe200078ef810 */
[----:B------:R-:W-:Y:S01]  /*f370*/  IMAD.U32 R51, R32, 0x10000, RZ ;  /* 0x0001000020337824 */ /* 0x000fe200078e00ff */
[----:B------:R-:W-:Y:S01]  /*f380*/  SHF.R.S32.HI R7, RZ, 0x1f, R6 ;  /* 0x0000001fff077819 */ /* 0x000fe20000011406 */
[----:B------:R-:W-:Y:S01]  /*f390*/  IMAD.SHL.U32 R8, R6, 0x8, RZ ;  /* 0x0000000806087824 */ /* 0x000fe200078e00ff */
[----:B------:R-:W-:Y:S02]  /*f3a0*/  LOP3.LUT R4, R5, R178, RZ, 0x3c, !PT ;  /* 0x000000b205047212 */ /* 0x000fe400078e3cff */
[----:B------:R-:W-:Y:S02]  /*f3b0*/  LEA.HI R6, R7, R6, RZ, 0x3 ;  /* 0x0000000607067211 */ /* 0x000fe400078f18ff */
[----:B------:R-:W-:Y:S01]  /*f3c0*/  LOP3.LUT R7, R177, 0x38, R8, 0xf8, !PT ;  /* 0x00000038b1077812 */ /* 0x000fe200078ef808 */
[----:B------:R-:W-:Y:S01]  /*f3d0*/  IMAD.IADD R5, R179, 0x1, R4 ;  /* 0x00000001b3057824 */ /* 0x000fe200078e0204 */
[----:B------:R-:W-:Y:S01]  /*f3e0*/  LOP3.LUT R53, R37, 0xffff0000, RZ, 0xc0, !PT ;  /* 0xffff000025357812 */ /* 0x000fe200078ec0ff */
[----:B------:R-:W-:Y:S01]  /*f3f0*/  IMAD.SHL.U32 R6, R6, 0x400, RZ ;  /* 0x0000040006067824 */ /* 0x000fe200078e00ff */
[----:B------:R-:W-:Y:S01]  /*f400*/  LOP3.LUT R7, R7, R178, RZ, 0x3c, !PT ;  /* 0x000000b207077212 */ /* 0x000fe200078e3cff */
[----:B------:R-:W-:-:S03]  /*f410*/  IMAD R60, R5, 0x2, R2 ;  /* 0x00000002053c7824 */ /* 0x000fc600078e0202 */
[----:B------:R-:W-:-:S04]  /*f420*/  LOP3.LUT R6, R6, 0x7fffe000, RZ, 0xc0, !PT ;  /* 0x7fffe00006067812 */ /* 0x000fc800078ec0ff */
[----:B------:R-:W-:Y:S02]  /*f430*/  IADD3 R9, R7, R6, R179 ;  /* 0x0000000607097210 */ /* 0x000fe40007ffe0b3 */
[----:B------:R-:W0:Y:S03]  /*f440*/  LDS.128 R4, [R60+0xc400] ;  /* 0x00c400003c047984 */ /* 0x000e260000000c00 */
[----:B------:R-:W-:-:S05]  /*f450*/  IMAD R62, R9, 0x2, R2 ;  /* 0x00000002093e7824 */ /* 0x000fca00078e0202 */
[----:B------:R-:W1:Y:S01]  /*f460*/  LDS.128 R8, [R62+0xc400] ;  /* 0x00c400003e087984 */ /* 0x000e620000000c00 */
[C---:B0-----:R-:W-:Y:S01]  /*f470*/  IMAD.U32 R42, R4.reuse, 0x10000, RZ ;  /* 0x00010000042a7824 */ /* 0x041fe200078e00ff */
[----:B------:R-:W-:Y:S01]  /*f480*/  LOP3.LUT R4, R4, 0xffff0000, RZ, 0xc0, !PT ;  /* 0xffff000004047812 */ /* 0x000fe200078ec0ff */
[C---:B------:R-:W-:Y:S01]  /*f490*/  IMAD.U32 R44, R5.reuse, 0x10000, RZ ;  /* 0x00010000052c7824 */ /* 0x040fe200078e00ff */
[----:B------:R-:W-:Y:S01]  /*f4a0*/  LOP3.LUT R5, R5, 0xffff0000, RZ, 0xc0, !PT ;  /* 0xffff000005057812 */ /* 0x000fe200078ec0ff */
[C---:B------:R-:W-:Y:S01]  /*f4b0*/  IMAD.U32 R45, R6.reuse, 0x10000, RZ ;  /* 0x00010000062d7824 */ /* 0x040fe200078e00ff */
[----:B------:R-:W-:Y:S01]  /*f4c0*/  LOP3.LUT R6, R6, 0xffff0000, RZ, 0xc0, !PT ;  /* 0xffff000006067812 */ /* 0x000fe200078ec0ff */
[C---:B------:R-:W-:Y:S01]  /*f4d0*/  IMAD.U32 R46, R7.reuse, 0x10000, RZ ;  /* 0x00010000072e7824 */ /* 0x040fe200078e00ff */
[----:B------:R-:W-:Y:S01]  /*f4e0*/  LOP3.LUT R7, R7, 0xffff0000, RZ, 0xc0, !PT ;  /* 0xffff000007077812 */ /* 0x000fe200078ec0ff */
[----:B-1----:R-:W-:Y:S01]  /*f4f0*/  IMAD.U32 R48, R9, 0x10000, RZ ;  /* 0x0001000009307824 */ /* 0x002fe200078e00ff */
[----:B------:R-:W-:Y:S01]  /*f500*/  SHF.L.U32 R47, R8, 0x10, RZ ;  /* 0x00000010082f7819 */ /* 0x000fe200000006ff */
[----:B------:R-:W-:Y:S01]  /*f510*/  IMAD.U32 R49, R10, 0x10000, RZ ;  /* 0x000100000a317824 */ /* 0x000fe200078e00ff */
[----:B------:R-:W-:Y:S01]  /*f520*/  LOP3.LUT R8, R8, 0xffff0000, RZ, 0xc0, !PT ;  /* 0xffff000008087812 */ /* 0x000fe200078ec0ff */
[----:B------:R-:W-:Y:S01]  /*f530*/  IMAD.U32 R50, R11, 0x10000, RZ ;  /* 0x000100000b327824 */ /* 0x000fe200078e00ff */
[----:B------:R-:W-:Y:S01]  /*f540*/  LOP3.LUT R10, R10, 0xffff0000, RZ, 0xc0, !PT ;  /* 0xffff00000a0a7812 */ /* 0x000fe200078ec0ff */
[C---:B------:R-:W-:Y:S01]  /*f550*/  FMUL.FTZ R55, R47.reuse, R52 ;  /* 0x000000342f377220 */ /* 0x040fe20000410000 */
[----:B------:R-:W-:Y:S01]  /*f560*/  FMUL.FTZ R57, R47, R51 ;  /* 0x000000332f397220 */ /* 0x000fe20000410000 */
[----:B------:R-:W-:Y:S01]  /*f570*/  LOP3.LUT R47, R32, 0xffff0000, RZ, 0xc0, !PT ;  /* 0xffff0000202f7812 */ /* 0x000fe200078ec0ff */
[----:B------:R-:W-:Y:S01]  /*f580*/  FMUL.FTZ R59, R8, R53 ;  /* 0x00000035083b7220 */ /* 0x000fe20000410000 */
[----:B------:R-:W-:Y:S01]  /*f590*/  FFMA.FTZ R54, R42, R51, -R55 ;  /* 0x000000332a367223 */ /* 0x000fe20000010837 */
[----:B------:R-:W-:-:S02]  /*f5a0*/  IMAD.U32 R55, R38, 0x10000, RZ ;  /* 0x0001000026377824 */ /* 0x000fc400078e00ff */
[----:B------:R-:W-:Y:S01]  /*f5b0*/  FFMA.FTZ R57, R42, R52, R57 ;  /* 0x000000342a397223 */ /* 0x000fe20000010039 */
[----:B------:R-:W-:Y:S02]  /*f5c0*/  IMAD.U32 R51, R33, 0x10000, RZ ;  /* 0x0001000021337824 */ /* 0x000fe400078e00ff */
[-C--:B------:R-:W-:Y:S01]  /*f5d0*/  FMUL.FTZ R61, R8, R47.reuse ;  /* 0x0000002f083d7220 */ /* 0x080fe20000410000 */
[----:B------:R-:W-:Y:S01]  /*f5e0*/  FFMA.FTZ R59, R4, R47, -R59 ;  /* 0x0000002f043b7223 */ /* 0x000fe2000001083b */
[C---:B------:R-:W-:Y:S01]  /*f5f0*/  FMUL.FTZ R47, R48.reuse, R55 ;  /* 0x00000037302f7220 */ /* 0x040fe20000410000 */
[----:B------:R-:W-:Y:S01]  /*f600*/  FMUL.FTZ R52, R48, R51 ;  /* 0x0000003330347220 */ /* 0x000fe20000410000 */
[----:B------:R-:W-:Y:S01]  /*f610*/  FFMA.FTZ R42, R4, R53, R61 ;  /* 0x00000035042a7223 */ /* 0x000fe2000001003d */
[C---:B------:R-:W-:Y:S02]  /*f620*/  IMAD.U32 R8, R39.reuse, 0x10000, RZ ;  /* 0x0001000027087824 */ /* 0x040fe400078e00ff */
[----:B------:R-:W-:Y:S01]  /*f630*/  FFMA.FTZ R48, R44, R51, -R47 ;  /* 0x000000332c307223 */ /* 0x000fe2000001082f */
[----:B------:R-:W-:Y:S01]  /*f640*/  LOP3.LUT R51, R39, 0xffff0000, RZ, 0xc0, !PT ;  /* 0xffff000027337812 */ /* 0x000fe200078ec0ff */
[C---:B------:R-:W-:Y:S01]  /*f650*/  IMAD.U32 R4, R34.reuse, 0x10000, RZ ;  /* 0x0001000022047824 */ /* 0x040fe200078e00ff */
[----:B------:R-:W-:Y:S01]  /*f660*/  LOP3.LUT R47, R34, 0xffff0000, RZ, 0xc0, !PT ;  /* 0xffff0000222f7812 */ /* 0x000fe200078ec0ff */
[----:B------:R-:W-:Y:S01]  /*f670*/  FFMA.FTZ R52, R44, R55, R52 ;  /* 0x000000372c347223 */ /* 0x000fe20000010034 */
[C---:B------:R-:W-:Y:S01]  /*f680*/  FMUL.FTZ R44, R49.reuse, R8 ;  /* 0x00000008312c7220 */ /* 0x040fe20000410000 */
[C---:B------:R-:W-:Y:S01]  /*f690*/  FMUL.FTZ R61, R10.reuse, R51 ;  /* 0x000000330a3d7220 */ /* 0x040fe20000410000 */
[----:B------:R-:W-:Y:S01]  /*f6a0*/  FMUL.FTZ R56, R49, R4 ;  /* 0x0000000431387220 */ /* 0x000fe20000410000 */
[----:B------:R-:W-:Y:S01]  /*f6b0*/  FMUL.FTZ R10, R10, R47 ;  /* 0x0000002f0a0a7220 */ /* 0x000fe20000410000 */
[----:B------:R-:W-:-:S02]  /*f6c0*/  IMAD.U32 R53, R40, 0x10000, RZ ;  /* 0x0001000028357824 */ /* 0x000fc400078e00ff */
[----:B------:R-:W-:Y:S01]  /*f6d0*/  FFMA.FTZ R55, R45, R4, -R44 ;  /* 0x000000042d377223 */ /* 0x000fe2000001082c */
[----:B------:R-:W-:Y:S02]  /*f6e0*/  IMAD.U32 R49, R35, 0x10000, RZ ;  /* 0x0001000023317824 */ /* 0x000fe400078e00ff */
[----:B------:R-:W-:Y:S01]  /*f6f0*/  FFMA.FTZ R56, R45, R8, R56 ;  /* 0x000000082d387223 */ /* 0x000fe20000010038 */
[C---:B------:R-:W-:Y:S01]  /*f700*/  FFMA.FTZ R58, R6.reuse, R47, -R61 ;  /* 0x0000002f063a7223 */ /* 0x040fe2000001083d */
[----:B------:R-:W-:Y:S01]  /*f710*/  FFMA.FTZ R51, R6, R51, R10 ;  /* 0x0000003306337223 */ /* 0x000fe2000001000a */
[----:B------:R-:W-:Y:S01]  /*f720*/  LOP3.LUT R9, R9, 0xffff0000, RZ, 0xc0, !PT ;  /* 0xffff000009097812 */ /* 0x000fe200078ec0ff */
[C---:B------:R-:W-:Y:S01]  /*f730*/  FMUL.FTZ R45, R50.reuse, R53 ;  /* 0x00000035322d7220 */ /* 0x040fe20000410000 */
[----:B------:R-:W-:Y:S01]  /*f740*/  LOP3.LUT R11, R11, 0xffff0000, RZ, 0xc0, !PT ;  /* 0xffff00000b0b7812 */ /* 0x000fe200078ec0ff */
[-C--:B------:R-:W-:Y:S01]  /*f750*/  FMUL.FTZ R47, R50, R49.reuse ;  /* 0x00000031322f7220 */ /* 0x080fe20000410000 */
[----:B------:R-:W-:Y:S01]  /*f760*/  LOP3.LUT R8, R38, 0xffff0000, RZ, 0xc0, !PT ;  /* 0xffff000026087812 */ /* 0x000fe200078ec0ff */
[----:B------:R-:W-:Y:S01]  /*f770*/  FFMA.FTZ R49, R46, R49, -R45 ;  /* 0x000000312e317223 */ /* 0x000fe2000001082d */
[----:B------:R-:W-:Y:S01]  /*f780*/  LOP3.LUT R10, R40, 0xffff0000, RZ, 0xc0, !PT ;  /* 0xffff0000280a7812 */ /* 0x000fe200078ec0ff */
[----:B------:R-:W-:Y:S01]  /*f790*/  FFMA.FTZ R47, R46, R53, R47 ;  /* 0x000000352e2f7223 */ /* 0x000fe2000001002f */
[----:B------:R-:W-:Y:S01]  /*f7a0*/  LOP3.LUT R4, R33, 0xffff0000, RZ, 0xc0, !PT ;  /* 0xffff000021047812 */ /* 0x000fe200078ec0ff */
[----:B------:R-:W-:Y:S01]  /*f7b0*/  FMUL.FTZ R44, R9, R8 ;  /* 0x00000008092c7220 */ /* 0x000fe20000410000 */
[----:B------:R-:W-:Y:S01]  /*f7c0*/  LOP3.LUT R6, R35, 0xffff0000, RZ, 0xc0, !PT ;  /* 0xffff000023067812 */ /* 0x000fe200078ec0ff */
[----:B------:R-:W-:-:S02]  /*f7d0*/  FMUL.FTZ R46, R11, R10 ;  /* 0x0000000a0b2e7220 */ /* 0x000fc40000410000 */
[-C--:B------:R-:W-:Y:S01]  /*f7e0*/  FMUL.FTZ R45, R9, R4.reuse ;  /* 0x00000004092d7220 */ /* 0x080fe20000410000 */
[----:B------:R-:W-:Y:S01]  /*f7f0*/  FFMA.FTZ R9, R5, R4, -R44 ;  /* 0x0000000405097223 */ /* 0x000fe2000001082c */
[-C--:B------:R-:W-:Y:S01]  /*f800*/  FMUL.FTZ R11, R11, R6.reuse ;  /* 0x000000060b0b7220 */ /* 0x080fe20000410000 */
[----:B------:R-:W-:Y:S01]  /*f810*/  FFMA.FTZ R46, R7, R6, -R46 ;  /* 0x00000006072e7223 */ /* 0x000fe2000001082e */
[----:B------:R-:W-:Y:S01]  /*f820*/  FFMA.FTZ R45, R5, R8, R45 ;  /* 0x00000008052d7223 */ /* 0x000fe2000001002d */
[----:B------:R-:W-:Y:S01]  /*f830*/  F2FP.BF16.F32.PACK_AB R6, R58, R55 ;  /* 0x000000373a06723e */ /* 0x000fe200000010ff */
[----:B------:R-:W-:Y:S01]  /*f840*/  FFMA.FTZ R44, R7, R10, R11 ;  /* 0x0000000a072c7223 */ /* 0x000fe2000001000b */
[----:B------:R-:W-:Y:S02]  /*f850*/  F2FP.BF16.F32.PACK_AB R4, R59, R54 ;  /* 0x000000363b04723e */ /* 0x000fe400000010ff */
[----:B------:R-:W-:Y:S02]  /*f860*/  F2FP.BF16.F32.PACK_AB R5, R9, R48 ;  /* 0x000000300905723e */ /* 0x000fe400000010ff */
[----:B------:R-:W-:-:S02]  /*f870*/  F2FP.BF16.F32.PACK_AB R7, R46, R49 ;  /* 0x000000312e07723e */ /* 0x000fc400000010ff */
[----:B------:R-:W-:Y:S02]  /*f880*/  F2FP.BF16.F32.PACK_AB R10, R51, R56 ;  /* 0x00000038330a723e */ /* 0x000fe400000010ff */
[----:B------:R-:W-:Y:S01]  /*f890*/  F2FP.BF16.F32.PACK_AB R8, R42, R57 ;  /* 0x000000392a08723e */ /* 0x000fe200000010ff */
[----:B------:R0:W-:Y:S01]  /*f8a0*/  STS.128 [R60+0xc400], R4 ;  /* 0x00c400043c007388 */ /* 0x0001e20000000c00 */
[----:B------:R-:W-:Y:S02]  /*f8b0*/  F2FP.BF16.F32.PACK_AB R9, R45, R52 ;  /* 0x000000342d09723e */ /* 0x000fe400000010ff */
[----:B------:R-:W-:-:S05]  /*f8c0*/  F2FP.BF16.F32.PACK_AB R11, R44, R47 ;  /* 0x0000002f2c0b723e */ /* 0x000fca00000010ff */
[----:B------:R0:W-:Y:S02]  /*f8d0*/  STS.128 [R62+0xc400], R8 ;  /* 0x00c400083e007388 */ /* 0x0001e40000000c00 */
.L_x_613:
[----:B------:R-:W-:Y:S05]  /*f8e0*/  BSYNC B2 ;  /* 0x0000000000027941 */ /* 0x000fea0003800000 */
.L_x_612:
[----:B------:R-:W-:Y:S04]  /*f8f0*/  BSSY B2, `(.L_x_614) ;  /* 0x0000059000027945 */ /* 0x000fe80003800000 */
[----:B------:R-:W-:Y:S05]  /*f900*/  @P1 BRA `(.L_x_615) ;  /* 0x00000004005c1947 */ /* 0x000fea0003800000 */
[----:B0-----:R-:W2:Y:S01]  /*f910*/  LDL R60, [R1+0x60] ;  /* 0x00006000013c7983 */ /* 0x001ea20000100800 */
[----:B------:R-:W-:Y:S01]  /*f920*/  LEA.HI R4, R43, R163, RZ, 0x1d ;  /* 0x000000a32b047211 */ /* 0x000fe200078fe8ff */
[C---:B------:R-:W-:Y:S01]  /*f930*/  IMAD.U32 R55, R28.reuse, 0x10000, RZ ;  /* 0x000100001c377824 */ /* 0x040fe200078e00ff */
[----:B------:R-:W-:Y:S01]  /*f940*/  LOP3.LUT R57, R28, 0xffff0000, RZ, 0xc0, !PT ;  /* 0xffff00001c397812 */ /* 0x000fe200078ec0ff */
[----:B------:R-:W-:Y:S01]  /*f950*/  IMAD.U32 R53, R24, 0x10000, RZ ;  /* 0x0001000018357824 */ /* 0x000fe200078e00ff */
[----:B------:R-:W-:Y:S01]  /*f960*/  SHF.R.S32.HI R5, RZ, 0x1f, R4 ;  /* 0x0000001fff057819 */ /* 0x000fe20000011404 */
[----:B------:R-:W-:-:S03]  /*f970*/  IMAD.SHL.U32 R6, R4, 0x8, RZ ;  /* 0x0000000804067824 */ /* 0x000fc600078e00ff */
[----:B------:R-:W-:Y:S02]  /*f980*/  LEA.HI R4, R5, R4, RZ, 0x3 ;  /* 0x0000000405047211 */ /* 0x000fe400078f18ff */
[----:B------:R-:W-:-:S03]  /*f990*/  LOP3.LUT R5, R177, 0x38, R6, 0xf8, !PT ;  /* 0x00000038b1057812 */ /* 0x000fc600078ef806 */
[----:B------:R-:W-:Y:S01]  /*f9a0*/  IMAD.SHL.U32 R4, R4, 0x400, RZ ;  /* 0x0000040004047824 */ /* 0x000fe200078e00ff */
[----:B------:R-:W-:-:S04]  /*f9b0*/  LOP3.LUT R5, R5, R178, RZ, 0x3c, !PT ;  /* 0x000000b205057212 */ /* 0x000fc800078e3cff */
[----:B------:R-:W-:-:S04]  /*f9c0*/  LOP3.LUT R4, R4, 0x7fffe000, RZ, 0xc0, !PT ;  /* 0x7fffe00004047812 */ /* 0x000fc800078ec0ff */
[----:B------:R-:W-:-:S05]  /*f9d0*/  IADD3 R9, R5, R4, R179 ;  /* 0x0000000405097210 */ /* 0x000fca0007ffe0b3 */
[----:B------:R-:W-:-:S05]  /*f9e0*/  IMAD R42, R9, 0x2, R2 ;  /* 0x00000002092a7824 */ /* 0x000fca00078e0202 */
[----:B------:R-:W0:Y:S02]  /*f9f0*/  LDS.128 R8, [R42+0xc400] ;  /* 0x00c400002a087984 */ /* 0x000e240000000c00 */
[C---:B0-----:R-:W-:Y:S01]  /*fa00*/  IMAD.U32 R48, R8.reuse, 0x10000, RZ ;  /* 0x0001000008307824 */ /* 0x041fe200078e00ff */
[----:B------:R-:W-:Y:S01]  /*fa10*/  LOP3.LUT R8, R8, 0xffff0000, RZ, 0xc0, !PT ;  /* 0xffff000008087812 */ /* 0x000fe200078ec0ff */
[C---:B------:R-:W-:Y:S01]  /*fa20*/  IMAD.U32 R49, R9.reuse, 0x10000, RZ ;  /* 0x0001000009317824 */ /* 0x040fe200078e00ff */
[----:B------:R-:W-:Y:S01]  /*fa30*/  LOP3.LUT R9, R9, 0xffff0000, RZ, 0xc0, !PT ;  /* 0xffff000009097812 */ /* 0x000fe200078ec0ff */
[C---:B------:R-:W-:Y:S01]  /*fa40*/  FMUL.FTZ R59, R48.reuse, R55 ;  /* 0x00000037303b7220 */ /* 0x040fe20000410000 */
[----:B------:R-:W-:Y:S01]  /*fa50*/  FMUL.FTZ R61, R48, R53 ;  /* 0x00000035303d7220 */ /* 0x000fe20000410000 */
[----:B------:R-:W-:Y:S01]  /*fa60*/  FMUL.FTZ R63, R8, R57 ;  /* 0x00000039083f7220 */ /* 0x000fe20000410000 */
[----:B------:R-:W-:Y:S02]  /*fa70*/  IMAD.U32 R48, R29, 0x10000, RZ ;  /* 0x000100001d307824 */ /* 0x000fe400078e00ff */
[C---:B------:R-:W-:Y:S01]  /*fa80*/  IMAD.U32 R50, R10.reuse, 0x10000, RZ ;  /* 0x000100000a327824 */ /* 0x040fe200078e00ff */
[----:B------:R-:W-:Y:S01]  /*fa90*/  LOP3.LUT R10, R10, 0xffff0000, RZ, 0xc0, !PT ;  /* 0xffff00000a0a7812 */ /* 0x000fe200078ec0ff */
[C---:B------:R-:W-:Y:S01]  /*faa0*/  IMAD.U32 R51, R11.reuse, 0x10000, RZ ;  /* 0x000100000b337824 */ /* 0x040fe200078e00ff */
[----:B------:R-:W-:Y:S01]  /*fab0*/  LOP3.LUT R11, R11, 0xffff0000, RZ, 0xc0, !PT ;  /* 0xffff00000b0b7812 */ /* 0x000fe200078ec0ff */
[----:B--2---:R-:W0:Y:S02]  /*fac0*/  LDS.128 R4, [R60] ;  /* 0x000000003c047984 */ /* 0x004e240000000c00 */
[C---:B0-----:R-:W-:Y:S01]  /*fad0*/  IMAD.U32 R44, R4.reuse, 0x10000, RZ ;  /* 0x00010000042c7824 */ /* 0x041fe200078e00ff */
[----:B------:R-:W-:Y:S01]  /*fae0*/  LOP3.LUT R4, R4, 0xffff0000, RZ, 0xc0, !PT ;  /* 0xffff000004047812 */ /* 0x000fe200078ec0ff */
[----:B------:R-:W-:Y:S01]  /*faf0*/  IMAD.U32 R45, R5, 0x10000, RZ ;  /* 0x00010000052d7824 */ /* 0x000fe200078e00ff */
[----:B------:R-:W-:Y:S01]  /*fb00*/  SHF.L.U32 R46, R6, 0x10, RZ ;  /* 0x00000010062e7819 */ /* 0x000fe200000006ff */
[----:B------:R-:W-:Y:S01]  /*fb10*/  FFMA.FTZ R59, R44, R53, -R59 ;  /* 0x000000352c3b7223 */ /* 0x000fe2000001083b */
[----:B------:R-:W-:Y:S01]  /*fb20*/  LOP3.LUT R53, R24, 0xffff0000, RZ, 0xc0, !PT ;  /* 0xffff000018357812 */ /* 0x000fe200078ec0ff */
[----:B------:R-:W-:Y:S01]  /*fb30*/  FFMA.FTZ R61, R44, R55, R61 ;  /* 0x000000372c3d7223 */ /* 0x000fe2000001003d */
[----:B------:R-:W-:Y:S01]  /*fb40*/  IMAD.U32 R44, R25, 0x10000, RZ ;  /* 0x00010000192c7824 */ /* 0x000fe200078e00ff */
[----:B------:R-:W-:Y:S01]  /*fb50*/  LOP3.LUT R6, R6, 0xffff0000, RZ, 0xc0, !PT ;  /* 0xffff000006067812 */ /* 0x000fe200078ec0ff */
[----:B------:R-:W-:-:S02]  /*fb60*/  IMAD.U32 R47, R7, 0x10000, RZ ;  /* 0x00010000072f7824 */ /* 0x000fc400078e00ff */
[-C--:B------:R-:W-:Y:S01]  /*fb70*/  FMUL.FTZ R55, R8, R53.reuse ;  /* 0x0000003508377220 */ /* 0x080fe20000410000 */
[----:B------:R-:W-:Y:S01]  /*fb80*/  FFMA.FTZ R52, R4, R53, -R63 ;  /* 0x0000003504347223 */ /* 0x000fe2000001083f */
[C---:B------:R-:W-:Y:S01]  /*fb90*/  FMUL.FTZ R8, R49.reuse, R48 ;  /* 0x0000003031087220 */ /* 0x040fe20000410000 */
[----:B------:R-:W-:Y:S02]  /*fba0*/  IMAD.U32 R53, R30, 0x10000, RZ ;  /* 0x000100001e357824 */ /* 0x000fe400078e00ff */
[-C--:B------:R-:W-:Y:S01]  /*fbb0*/  FMUL.FTZ R63, R49, R44.reuse ;  /* 0x0000002c313f7220 */ /* 0x080fe20000410000 */
[----:B------:R-:W-:Y:S01]  /*fbc0*/  FFMA.FTZ R54, R4, R57, R55 ;  /* 0x0000003904367223 */ /* 0x000fe20000010037 */
[C---:B------:R-:W-:Y:S01]  /*fbd0*/  FFMA.FTZ R56, R45.reuse, R44, -R8 ;  /* 0x0000002c2d387223 */ /* 0x040fe20000010808 */
[----:B------:R-:W-:Y:S02]  /*fbe0*/  IMAD.U32 R49, R26, 0x10000, RZ ;  /* 0x000100001a317824 */ /* 0x000fe400078e00ff */
[----:B------:R-:W-:Y:S01]  /*fbf0*/  FFMA.FTZ R63, R45, R48, R63 ;  /* 0x000000302d3f7223 */ /* 0x000fe2000001003f */
[----:B------:R-:W-:Y:S01]  /*fc00*/  FMUL.FTZ R57, R50, R53 ;  /* 0x0000003532397220 */ /* 0x000fe20000410000 */
[----:B------:R-:W-:Y:S01]  /*fc10*/  LOP3.LUT R55, R30, 0xffff0000, RZ, 0xc0, !PT ;  /* 0xffff00001e377812 */ /* 0x000fe200078ec0ff */
[----:B------:R-:W-:Y:S01]  /*fc20*/  IMAD.U32 R44, R31, 0x10000, RZ ;  /* 0x000100001f2c7824 */ /* 0x000fe200078e00ff */
[----:B------:R-:W-:Y:S01]  /*fc30*/  LOP3.LUT R45, R26, 0xffff0000, RZ, 0xc0, !PT ;  /* 0xffff00001a2d7812 */ /* 0x000fe200078ec0ff */
[-C--:B------:R-:W-:Y:S01]  /*fc40*/  FMUL.FTZ R65, R50, R49.reuse ;  /* 0x0000003132417220 */ /* 0x080fe20000410000 */
[----:B------:R-:W-:Y:S01]  /*fc50*/  FFMA.FTZ R57, R46, R49, -R57 ;  /* 0x000000312e397223 */ /* 0x000fe20000010839 */
[----:B------:R-:W-:Y:S01]  /*fc60*/  FMUL.FTZ R49, R10, R55 ;  /* 0x000000370a317220 */ /* 0x000fe20000410000 */
[----:B------:R-:W-:-:S02]  /*fc70*/  IMAD.U32 R4, R27, 0x10000, RZ ;  /* 0x000100001b047824 */ /* 0x000fc400078e00ff */
[----:B------:R-:W-:Y:S01]  /*fc80*/  FMUL.FTZ R10, R10, R45 ;  /* 0x0000002d0a0a7220 */ /* 0x000fe20000410000 */
[----:B------:R-:W-:Y:S01]  /*fc90*/  FMUL.FTZ R8, R51, R44 ;  /* 0x0000002c33087220 */ /* 0x000fe20000410000 */
[----:B------:R-:W-:Y:S01]  /*fca0*/  FFMA.FTZ R65, R46, R53, R65 ;  /* 0x000000352e417223 */ /* 0x000fe20000010041 */
[C---:B------:R-:W-:Y:S01]  /*fcb0*/  FFMA.FTZ R46, R6.reuse, R45, -R49 ;  /* 0x0000002d062e7223 */ /* 0x040fe20000010831 */
[----:B------:R-:W-:Y:S01]  /*fcc0*/  FFMA.FTZ R48, R6, R55, R10 ;  /* 0x0000003706307223 */ /* 0x000fe2000001000a */
[-C--:B------:R-:W-:Y:S01]  /*fcd0*/  FFMA.FTZ R49, R47, R4.reuse, -R8 ;  /* 0x000000042f317223 */ /* 0x080fe20000010808 */
[----:B------:R-:W-:Y:S01]  /*fce0*/  FMUL.FTZ R50, R51, R4 ;  /* 0x0000000433327220 */ /* 0x000fe20000410000 */
[----:B------:R-:W-:Y:S02]  /*fcf0*/  LOP3.LUT R8, R29, 0xffff0000, RZ, 0xc0, !PT ;  /* 0xffff00001d087812 */ /* 0x000fe400078ec0ff */
[----:B------:R-:W-:Y:S01]  /*fd00*/  LOP3.LUT R10, R31, 0xffff0000, RZ, 0xc0, !PT ;  /* 0xffff00001f0a7812 */ /* 0x000fe200078ec0ff */
[----:B------:R-:W-:Y:S01]  /*fd10*/  FFMA.FTZ R50, R47, R44, R50 ;  /* 0x0000002c2f327223 */ /* 0x000fe20000010032 */
[----:B------:R-:W-:Y:S01]  /*fd20*/  LOP3.LUT R4, R25, 0xffff0000, RZ, 0xc0, !PT ;  /* 0xffff000019047812 */ /* 0x000fe200078ec0ff */
[----:B------:R-:W-:Y:S01]  /*fd30*/  FMUL.FTZ R44, R9, R8 ;  /* 0x00000008092c7220 */ /* 0x000fe20000410000 */
[----:B------:R-:W-:Y:S01]  /*fd40*/  LOP3.LUT R6, R27, 0xffff0000, RZ, 0xc0, !PT ;  /* 0xffff00001b067812 */ /* 0x000fe200078ec0ff */
[----:B------:R-:W-:Y:S01]  /*fd50*/  FMUL.FTZ R58, R11, R10 ;  /* 0x0000000a0b3a7220 */ /* 0x000fe20000410000 */
[----:B------:R-:W-:Y:S01]  /*fd60*/  LOP3.LUT R5, R5, 0xffff0000, RZ, 0xc0, !PT ;  /* 0xffff000005057812 */ /* 0x000fe200078ec0ff */
[----:B------:R-:W-:Y:S01]  /*fd70*/  FMUL.FTZ R45, R9, R4 ;  /* 0x00000004092d7220 */ /* 0x000fe20000410000 */
[----:B------:R-:W-:Y:S01]  /*fd80*/  LOP3.LUT R7, R7, 0xffff0000, RZ, 0xc0, !PT ;  /* 0xffff000007077812 */ /* 0x000fe200078ec0ff */
[----:B------:R-:W-:-:S02]  /*fd90*/  FMUL.FTZ R11, R11, R6 ;  /* 0x000000060b0b7220 */ /* 0x000fc40000410000 */
[C---:B------:R-:W-:Y:S01]  /*fda0*/  FFMA.FTZ R9, R5.reuse, R4, -R44 ;  /* 0x0000000405097223 */ /* 0x040fe2000001082c */
[----:B------:R-:W-:Y:S01]  /*fdb0*/  FFMA.FTZ R44, R5, R8, R45 ;  /* 0x00000008052c7223 */ /* 0x000fe2000001002d */
[C---:B------:R-:W-:Y:S01]  /*fdc0*/  FFMA.FTZ R58, R7.reuse, R6, -R58 ;  /* 0x00000006073a7223 */ /* 0x040fe2000001083a */
[----:B------:R-:W-:Y:S01]  /*fdd0*/  FFMA.FTZ R11, R7, R10, R11 ;  /* 0x0000000a070b7223 */ /* 0x000fe2000001000b */
[----:B------:R-:W-:Y:S02]  /*fde0*/  F2FP.BF16.F32.PACK_AB R6, R46, R57 ;  /* 0x000000392e06723e */ /* 0x000fe400000010ff */
[----:B------:R-:W-:Y:S02]  /*fdf0*/  F2FP.BF16.F32.PACK_AB R4, R52, R59 ;  /* 0x0000003b3404723e */ /* 0x000fe400000010ff */
[----:B------:R-:W-:Y:S02]  /*fe00*/  F2FP.BF16.F32.PACK_AB R5, R9, R56 ;  /* 0x000000380905723e */ /* 0x000fe400000010ff */
[----:B------:R-:W-:-:S02]  /*fe10*/  F2FP.BF16.F32.PACK_AB R7, R58, R49 ;  /* 0x000000313a07723e */ /* 0x000fc400000010ff */
[----:B------:R-:W-:Y:S02]  /*fe20*/  F2FP.BF16.F32.PACK_AB R10, R48, R65 ;  /* 0x00000041300a723e */ /* 0x000fe400000010ff */
[----:B------:R-:W-:Y:S01]  /*fe30*/  F2FP.BF16.F32.PACK_AB R8, R54, R61 ;  /* 0x0000003d3608723e */ /* 0x000fe200000010ff */
[----:B------:R1:W-:Y:S01]  /*fe40*/  STS.128 [R60], R4 ;  /* 0x000000043c007388 */ /* 0x0003e20000000c00 */
[----:B------:R-:W-:Y:S02]  /*fe50*/  F2FP.BF16.F32.PACK_AB R9, R44, R63 ;  /* 0x0000003f2c09723e */ /* 0x000fe400000010ff */
[----:B------:R-:W-:-:S05]  /*fe60*/  F2FP.BF16.F32.PACK_AB R11, R11, R50 ;  /* 0x000000320b0b723e */ /* 0x000fca00000010ff */
[----:B------:R1:W-:Y:S02]  /*fe70*/  STS.128 [R42+0xc400], R8 ;  /* 0x00c400082a007388 */ /* 0x0003e40000000c00 */
.L_x_615:
[----:B------:R-:W-:Y:S05]  /*fe80*/  BSYNC B2 ;  /* 0x0000000000027941 */ /* 0x000fea0003800000 */
.L_x_614:
[----:B------:R-:W-:Y:S05]  /*fe90*/  @P2 BRA `(.L_x_611) ;  /* 0x00000004005c2947 */ /* 0x000fea0003800000 */
[----:B------:R-:W2:Y:S01]  /*fea0*/  LDL R61, [R1+0x4c] ;  /* 0x00004c00013d7983 */ /* 0x000ea20000100800 */
[----:B------:R-:W-:Y:S01]  /*feb0*/  LEA.HI R43, R43, R164, RZ, 0x1d ;  /* 0x000000a42b2b7211 */ /* 0x000fe200078fe8ff */
[C---:B------:R-:W-:Y:S01]  /*fec0*/  IMAD.U32 R54, R13.reuse, 0x10000, RZ ;  /* 0x000100000d367824 */ /* 0x040fe200078e00ff */
[----:B------:R-:W-:Y:S01]  /*fed0*/  LOP3.LUT R51, R13, 0xffff0000, RZ, 0xc0, !PT ;  /* 0xffff00000d337812 */ /* 0x000fe200078ec0ff */
[----:B------:R-:W-:Y:S01]  /*fee0*/  IMAD.U32 R52, R21, 0x10000, RZ ;  /* 0x0001000015347824 */ /* 0x000fe200078e00ff */
[----:B01----:R-:W-:Y:S01]  /*fef0*/  SHF.R.S32.HI R6, RZ, 0x1f, R43 ;  /* 0x0000001fff067819 */ /* 0x003fe2000001142b */
[----:B------:R-:W-:Y:S02]  /*ff00*/  IMAD.SHL.U32 R4, R43, 0x8, RZ ;  /* 0x000000082b047824 */ /* 0x000fe400078e00ff */
[----:B------:R-:W-:Y:S01]  /*ff10*/  IMAD.U32 R53, R12, 0x10000, RZ ;  /* 0x000100000c357824 */ /* 0x000fe200078e00ff */
        /* <DEDUP_REMOVED lines=14> */
[----:B------:R-:W-:Y:S01]  /*10000*/  LOP3.LUT R47, R21, 0xffff0000, RZ, 0xc0, !PT ;  /* 0xffff0000152f7812 */ /* 0x000fe200078ec0ff */
[----:B------:R-:W-:Y:S01]  /*10010*/  FMUL.FTZ R55, R8, R51 ;  /* 0x0000003308377220 */ /* 0x000fe20000410000 */
[C---:B------:R-:W-:Y:S01]  /*10020*/  IMAD.U32 R49, R10.reuse, 0x10000, RZ ;  /* 0x000100000a317824 */ /* 0x040fe200078e00ff */
[----:B------:R-:W-:Y:S01]  /*10030*/  LOP3.LUT R10, R10, 0xffff0000, RZ, 0xc0, !PT ;  /* 0xffff00000a0a7812 */ /* 0x000fe200078ec0ff */
[----:B------:R-:W-:-:S02]  /*10040*/  IMAD.U32 R50, R11, 0x10000, RZ ;  /* 0x000100000b327824 */ /* 0x000fc400078e00ff */
[----:B------:R-:W-:Y:S01]  /*10050*/  FMUL.FTZ R57, R8, R47 ;  /* 0x0000002f08397220 */ /* 0x000fe20000410000 */
[----:B------:R-:W-:Y:S01]  /*10060*/  IMAD.U32 R8, R3, 0x10000, RZ ;  /* 0x0001000003087824 */ /* 0x000fe200078e00ff */
[----:B------:R-:W-:Y:S01]  /*10070*/  LOP3.LUT R11, R11, 0xffff0000, RZ, 0xc0, !PT ;  /* 0xffff00000b0b7812 */ /* 0x000fe200078ec0ff */
[----:B--2---:R-:W0:Y:S02]  /*10080*/  LDS.128 R4, [R61] ;  /* 0x000000003d047984 */ /* 0x004e240000000c00 */
[C---:B0-----:R-:W-:Y:S01]  /*10090*/  SHF.L.U32 R43, R4.reuse, 0x10, RZ ;  /* 0x00000010042b7819 */ /* 0x041fe200000006ff */
[----:B------:R-:W-:Y:S01]  /*100a0*/  IMAD.U32 R44, R5, 0x10000, RZ ;  /* 0x00010000052c7824 */ /* 0x000fe200078e00ff */
[----:B------:R-:W-:Y:S01]  /*100b0*/  LOP3.LUT R4, R4, 0xffff0000, RZ, 0xc0, !PT ;  /* 0xffff000004047812 */ /* 0x000fe200078ec0ff */
[C---:B------:R-:W-:Y:S01]  /*100c0*/  IMAD.U32 R45, R6.reuse, 0x10000, RZ ;  /* 0x00010000062d7824 */ /* 0x040fe200078e00ff */
[----:B------:R-:W-:Y:S01]  /*100d0*/  LOP3.LUT R6, R6, 0xffff0000, RZ, 0xc0, !PT ;  /* 0xffff000006067812 */ /* 0x000fe200078ec0ff */
[C---:B------:R-:W-:Y:S01]  /*100e0*/  FFMA.FTZ R56, R43.reuse, R52, -R56 ;  /* 0x000000342b387223 */ /* 0x040fe20000010838 */
[----:B------:R-:W-:Y:S01]  /*100f0*/  FFMA.FTZ R58, R43, R54, R58 ;  /* 0x000000362b3a7223 */ /* 0x000fe2000001003a */
[----:B------:R-:W-:-:S02]  /*10100*/  IMAD.U32 R43, R20, 0x10000, RZ ;  /* 0x00010000142b7824 */ /* 0x000fc400078e00ff */
[----:B------:R-:W-:Y:S01]  /*10110*/  FFMA.FTZ R55, R4, R47, -R55 ;  /* 0x0000002f04377223 */ /* 0x000fe20000010837 */
[----:B------:R-:W-:Y:S01]  /*10120*/  FMUL.FTZ R47, R48, R53 ;  /* 0x00000035302f7220 */ /* 0x000fe20000410000 */
[----:B------:R-:W-:Y:S01]  /*10130*/  FFMA.FTZ R57, R4, R51, R57 ;  /* 0x0000003304397223 */ /* 0x000fe20000010039 */
[-C--:B------:R-:W-:Y:S01]  /*10140*/  FMUL.FTZ R52, R48, R43.reuse ;  /* 0x0000002b30347220 */ /* 0x080fe20000410000 */
[----:B------:R-:W-:Y:S01]  /*10150*/  LOP3.LUT R51, R3, 0xffff0000, RZ, 0xc0, !PT ;  /* 0xffff000003337812 */ /* 0x000fe200078ec0ff */
[C---:B------:R-:W-:Y:S01]  /*10160*/  FFMA.FTZ R48, R44.reuse, R43, -R47 ;  /* 0x0000002b2c307223 */ /* 0x040fe2000001082f */
[C---:B------:R-:W-:Y:S01]  /*10170*/  LOP3.LUT R43, R15.reuse, 0xffff0000, RZ, 0xc0, !PT ;  /* 0xffff00000f2b7812 */ /* 0x040fe200078ec0ff */
[----:B------:R-:W-:Y:S02]  /*10180*/  IMAD.U32 R4, R15, 0x10000, RZ ;  /* 0x000100000f047824 */ /* 0x000fe400078e00ff */
[----:B------:R-:W-:Y:S01]  /*10190*/  FFMA.FTZ R52, R44, R53, R52 ;  /* 0x000000352c347223 */ /* 0x000fe20000010034 */
[C---:B------:R-:W-:Y:S01]  /*101a0*/  FMUL.FTZ R59, R10.reuse, R51 ;  /* 0x000000330a3b7220 */ /* 0x040fe20000410000 */
[C---:B------:R-:W-:Y:S01]  /*101b0*/  FMUL.FTZ R44, R49.reuse, R8 ;  /* 0x00000008312c7220 */ /* 0x040fe20000410000 */
[----:B------:R-:W-:Y:S01]  /*101c0*/  FMUL.FTZ R54, R49, R4 ;  /* 0x0000000431367220 */ /* 0x000fe20000410000 */
[----:B------:R-:W-:Y:S01]  /*101d0*/  FMUL.FTZ R10, R10, R43 ;  /* 0x0000002b0a0a7220 */ /* 0x000fe20000410000 */
[----:B------:R-:W-:-:S02]  /*101e0*/  IMAD.U32 R49, R0, 0x10000, RZ ;  /* 0x0001000000317824 */ /* 0x000fc400078e00ff */
[C---:B------:R-:W-:Y:S01]  /*101f0*/  FFMA.FTZ R53, R45.reuse, R4, -R44 ;  /* 0x000000042d357223 */ /* 0x040fe2000001082c */
[----:B------:R-:W-:Y:S02]  /*10200*/  IMAD.U32 R47, R14, 0x10000, RZ ;  /* 0x000100000e2f7824 */ /* 0x000fe400078e00ff */
[----:B------:R-:W-:Y:S01]  /*10210*/  FFMA.FTZ R54, R45, R8, R54 ;  /* 0x000000082d367223 */ /* 0x000fe20000010036 */
[----:B------:R-:W-:Y:S01]  /*10220*/  FFMA.FTZ R51, R6, R51, R10 ;  /* 0x0000003306337223 */ /* 0x000fe2000001000a */
[----:B------:R-:W-:Y:S02]  /*10230*/  IMAD.U32 R46, R7, 0x10000, RZ ;  /* 0x00010000072e7824 */ /* 0x000fe400078e00ff */
[----:B------:R-:W-:Y:S01]  /*10240*/  FMUL.FTZ R45, R50, R49 ;  /* 0x00000031322d7220 */ /* 0x000fe20000410000 */
[----:B------:R-:W-:Y:S01]  /*10250*/  FFMA.FTZ R60, R6, R43, -R59 ;  /* 0x0000002b063c7223 */ /* 0x000fe2000001083b */
        /* <DEDUP_REMOVED lines=12> */
[----:B------:R-:W-:Y:S01]  /*10320*/  FMUL.FTZ R11, R11, R6 ;  /* 0x000000060b0b7220 */ /* 0x000fe20000410000 */
[----:B------:R-:W-:Y:S01]  /*10330*/  FFMA.FTZ R9, R5, R4, -R44 ;  /* 0x0000000405097223 */ /* 0x000fe2000001082c */
[----:B------:R-:W-:Y:S01]  /*10340*/  F2FP.BF16.F32.PACK_AB R4, R55, R56 ;  /* 0x000000383704723e */ /* 0x000fe200000010ff */
[----:B------:R-:W-:Y:S01]  /*10350*/  FFMA.FTZ R50, R7, R6, -R50 ;  /* 0x0000000607327223 */ /* 0x000fe20000010832 */
[----:B------:R-:W-:Y:S01]  /*10360*/  FFMA.FTZ R43, R5, R8, R43 ;  /* 0x00000008052b7223 */ /* 0x000fe2000001002b */
[----:B------:R-:W-:Y:S01]  /*10370*/  FFMA.FTZ R11, R7, R10, R11 ;  /* 0x0000000a070b7223 */ /* 0x000fe2000001000b */
[----:B------:R-:W-:-:S02]  /*10380*/  F2FP.BF16.F32.PACK_AB R6, R60, R53 ;  /* 0x000000353c06723e */ /* 0x000fc400000010ff */
[----:B------:R-:W-:Y:S02]  /*10390*/  F2FP.BF16.F32.PACK_AB R5, R9, R48 ;  /* 0x000000300905723e */ /* 0x000fe400000010ff */
[----:B------:R-:W-:Y:S02]  /*103a0*/  F2FP.BF16.F32.PACK_AB R7, R50, R45 ;  /* 0x0000002d3207723e */ /* 0x000fe400000010ff */
[----:B------:R-:W-:Y:S02]  /*103b0*/  F2FP.BF16.F32.PACK_AB R10, R51, R54 ;  /* 0x00000036330a723e */ /* 0x000fe400000010ff */
[----:B------:R-:W-:Y:S01]  /*103c0*/  F2FP.BF16.F32.PACK_AB R8, R57, R58 ;  /* 0x0000003a3908723e */ /* 0x000fe200000010ff */
[----:B------:R2:W-:Y:S01]  /*103d0*/  STS.128 [R61], R4 ;  /* 0x000000043d007388 */ /* 0x0005e20000000c00 */
[----:B------:R-:W-:Y:S02]  /*103e0*/  F2FP.BF16.F32.PACK_AB R9, R43, R52 ;  /* 0x000000342b09723e */ /* 0x000fe400000010ff */
[----:B------:R-:W-:-:S05]  /*103f0*/  F2FP.BF16.F32.PACK_AB R11, R11, R46 ;  /* 0x0000002e0b0b723e */ /* 0x000fca00000010ff */
[----:B------:R2:W-:Y:S02]  /*10400*/  STS.128 [R42+0xc400], R8 ;  /* 0x00c400082a007388 */ /* 0x0005e40000000c00 */
.L_x_611:
[----:B------:R-:W-:Y:S05]  /*10410*/  BSYNC B1 ;  /* 0x0000000000017941 */ /* 0x000fea0003800000 */
.L_x_610:
[----:B012---:R-:W-:-:S05]  /*10420*/  VIADD R4, R166, 0x40 ;  /* 0x00000040a6047836 */ /* 0x007fca0000000000 */
[----:B------:R-:W-:-:S13]  /*10430*/  ISETP.GE.AND P0, PT, R4, R41, PT ;  /* 0x000000290400720c */ /* 0x000fda0003f06270 */
[----:B------:R-:W-:Y:S05]  /*10440*/  @P0 BRA `(.L_x_594) ;  /* 0x00000010004c0947 */ /* 0x000fea0003800000 */
[----:B------:R-:W0:Y:S01]  /*10450*/  LDC R41, c[0x0][0x3f4] ;  /* 0x0000fd00ff297b82 */ /* 0x000e220000000800 */
[C---:B------:R-:W-:Y:S01]  /*10460*/  VIADD R6, R16.reuse, 0x40 ;  /* 0x0000004010067836 */ /* 0x040fe20000000000 */
[C---:B------:R-:W-:Y:S01]  /*10470*/  IADD3 R4, R16.reuse, 0x20, RZ ;  /* 0x0000002010047810 */ /* 0x040fe20007ffe0ff */
[----:B------:R-:W-:Y:S01]  /*10480*/  BSSY B1, `(.L_x_616) ;  /* 0x000005d000017945 */ /* 0x000fe20003800000 */
[----:B------:R-:W-:Y:S02]  /*10490*/  SHF.R.U32.HI R59, RZ, 0x3, R168 ;  /* 0x00000003ff3b7819 */ /* 0x000fe400000116a8 */
[-C--:B0-----:R-:W-:Y:S02]  /*104a0*/  ISETP.GE.AND P0, PT, R16, R41.reuse, PT ;  /* 0x000000291000720c */ /* 0x081fe40003f06270 */
[-C--:B------:R-:W-:Y:S02]  /*104b0*/  ISETP.GE.AND P1, PT, R4, R41.reuse, PT ;  /* 0x000000290400720c */ /* 0x080fe40003f26270 */
[----:B------:R-:W-:-:S09]  /*104c0*/  ISETP.GE.AND P2, PT, R6, R41, PT ;  /* 0x000000290600720c */ /* 0x000fd20003f46270 */
[----:B------:R-:W-:Y:S05]  /*104d0*/  @P0 BRA `(.L_x_617) ;  /* 0x00000004005c0947 */ /* 0x000fea0003800000 */
[----:B------:R-:W2:Y:S01]  /*104e0*/  LDL R61, [R1+0x50] ;  /* 0x00005000013d7983 */ /* 0x000ea20000100800 */
[----:B------:R-:W-:Y:S01]  /*104f0*/  LEA.HI R4, R41, R214, RZ, 0x1d ;  /* 0x000000d629047211 */ /* 0x000fe200078fe8ff */
[C---:B------:R-:W-:Y:S01]  /*10500*/  IMAD.U32 R53, R37.reuse, 0x10000, RZ ;  /* 0x0001000025357824 */ /* 0x040fe200078e00ff */
[----:B------:R-:W-:Y:S01]  /*10510*/  LOP3.LUT R58, R37, 0xffff0000, RZ, 0xc0, !PT ;  /* 0xffff0000253a7812 */ /* 0x000fe200078ec0ff */
[----:B------:R-:W-:Y:S01]  /*10520*/  IMAD.U32 R51, R32, 0x10000, RZ ;  /* 0x0001000020337824 */ /* 0x000fe200078e00ff */
[----:B------:R-:W-:Y:S01]  /*10530*/  SHF.R.S32.HI R7, RZ, 0x1f, R4 ;  /* 0x0000001fff077819 */ /* 0x000fe20000011404 */
[----:B------:R-:W-:Y:S01]  /*10540*/  IMAD.SHL.U32 R5, R4, 0x8, RZ ;  /* 0x0000000804057824 */ /* 0x000fe200078e00ff */
[----:B------:R-:W-:Y:S01]  /*10550*/  LOP3.LUT R32, R32, 0xffff0000, RZ, 0xc0, !PT ;  /* 0xffff000020207812 */ /* 0x000fe200078ec0ff */
[----:B------:R-:W-:Y:S01]  /*10560*/  IMAD.U32 R60, R38, 0x10000, RZ ;  /* 0x00010000263c7824 */ /* 0x000fe200078e00ff */
[----:B------:R-:W-:Y:S01]  /*10570*/  LEA.HI R7, R7, R4, RZ, 0x3 ;  /* 0x0000000407077211 */ /* 0x000fe200078f18ff */
[----:B------:R-:W-:Y:S01]  /*10580*/  IMAD.U32 R56, R33, 0x10000, RZ ;  /* 0x0001000021387824 */ /* 0x000fe200078e00ff */
[----:B------:R-:W-:-:S02]  /*10590*/  LOP3.LUT R4, R168, 0x38, R5, 0xf8, !PT ;  /* 0x00000038a8047812 */ /* 0x000fc400078ef805 */
[----:B------:R-:W-:Y:S01]  /*105a0*/  SHF.L.U32 R55, R39, 0x10, RZ ;  /* 0x0000001027377819 */ /* 0x000fe200000006ff */
[----:B------:R-:W-:Y:S01]  /*105b0*/  IMAD.SHL.U32 R7, R7, 0x400, RZ ;  /* 0x0000040007077824 */ /* 0x000fe200078e00ff */
[----:B------:R-:W-:Y:S02]  /*105c0*/  LOP3.LUT R5, R4, R59, RZ, 0x3c, !PT ;  /* 0x0000003b04057212 */ /* 0x000fe400078e3cff */
[----:B------:R-:W-:Y:S02]  /*105d0*/  LOP3.LUT R57, R40, 0xffff0000, RZ, 0xc0, !PT ;  /* 0xffff000028397812 */ /* 0x000fe400078ec0ff */
[----:B------:R-:W-:Y:S02]  /*105e0*/  LOP3.LUT R7, R7, 0x7fffe000, RZ, 0xc0, !PT ;  /* 0x7fffe00007077812 */ /* 0x000fe400078ec0ff */
[----:B------:R-:W-:Y:S02]  /*105f0*/  LOP3.LUT R33, R33, 0xffff0000, RZ, 0xc0, !PT ;  /* 0xffff000021217812 */ /* 0x000fe400078ec0ff */
[----:B------:R-:W-:-:S05]  /*10600*/  IADD3 R9, R5, R7, R180 ;  /* 0x0000000705097210 */ /* 0x000fca0007ffe0b4 */
[----:B------:R-:W-:-:S05]  /*10610*/  IMAD R42, R9, 0x2, R2 ;  /* 0x00000002092a7824 */ /* 0x000fca00078e0202 */
[----:B------:R-:W0:Y:S02]  /*10620*/  LDS.128 R8, [R42+0xc400] ;  /* 0x00c400002a087984 */ /* 0x000e240000000c00 */
[C---:B0-----:R-:W-:Y:S01]  /*10630*/  IMAD.U32 R47, R8.reuse, 0x10000, RZ ;  /* 0x00010000082f7824 */ /* 0x041fe200078e00ff */
[----:B------:R-:W-:Y:S01]  /*10640*/  LOP3.LUT R8, R8, 0xffff0000, RZ, 0xc0, !PT ;  /* 0xffff000008087812 */ /* 0x000fe200078ec0ff */
[C---:B------:R-:W-:Y:S01]  /*10650*/  IMAD.U32 R48, R9.reuse, 0x10000, RZ ;  /* 0x0001000009307824 */ /* 0x040fe200078e00ff */
[----:B------:R-:W-:Y:S01]  /*10660*/  LOP3.LUT R9, R9, 0xffff0000, RZ, 0xc0, !PT ;  /* 0xffff000009097812 */ /* 0x000fe200078ec0ff */
[-C--:B------:R-:W-:Y:S01]  /*10670*/  FMUL.FTZ R52, R53, R47.reuse ;  /* 0x0000002f35347220 */ /* 0x080fe20000410000 */
[----:B------:R-:W-:Y:S01]  /*10680*/  FMUL.FTZ R54, R51, R47 ;  /* 0x0000002f33367220 */ /* 0x000fe20000410000 */
[----:B------:R-:W-:Y:S01]  /*10690*/  FMUL.FTZ R47, R60, R48 ;  /* 0x000000303c2f7220 */ /* 0x000fe20000410000 */
[----:B------:R-:W-:Y:S01]  /*106a0*/  FMUL.FTZ R37, R58, R8 ;  /* 0x000000083a257220 */ /* 0x000fe20000410000 */
[C---:B------:R-:W-:Y:S01]  /*106b0*/  IMAD.U32 R49, R10.reuse, 0x10000, RZ ;  /* 0x000100000a317824 */ /* 0x040fe200078e00ff */
[----:B------:R-:W-:Y:S01]  /*106c0*/  LOP3.LUT R10, R10, 0xffff0000, RZ, 0xc0, !PT ;  /* 0xffff00000a0a7812 */ /* 0x000fe200078ec0ff */
[C---:B------:R-:W-:Y:S01]  /*106d0*/  IMAD.U32 R50, R11.reuse, 0x10000, RZ ;  /* 0x000100000b327824 */ /* 0x040fe200078e00ff */
[----:B------:R-:W-:Y:S01]  /*106e0*/  LOP3.LUT R11, R11, 0xffff0000, RZ, 0xc0, !PT ;  /* 0xffff00000b0b7812 */ /* 0x000fe200078ec0ff */
[----:B--2---:R-:W0:Y:S02]  /*106f0*/  LDS.128 R4, [R61] ;  /* 0x000000003d047984 */ /* 0x004e240000000c00 */
[C---:B0-----:R-:W-:Y:S01]  /*10700*/  IMAD.U32 R43, R4.reuse, 0x10000, RZ ;  /* 0x00010000042b7824 */ /* 0x041fe200078e00ff */
[----:B------:R-:W-:Y:S01]  /*10710*/  LOP3.LUT R4, R4, 0xffff0000, RZ, 0xc0, !PT ;  /* 0xffff000004047812 */ /* 0x000fe200078ec0ff */
[C---:B------:R-:W-:Y:S01]  /*10720*/  IMAD.U32 R44, R5.reuse, 0x10000, RZ ;  /* 0x00010000052c7824 */ /* 0x040fe200078e00ff */
[----:B------:R-:W-:Y:S01]  /*10730*/  LOP3.LUT R5, R5, 0xffff0000, RZ, 0xc0, !PT ;  /* 0xffff000005057812 */ /* 0x000fe200078ec0ff */
[-C--:B------:R-:W-:Y:S01]  /*10740*/  FFMA.FTZ R52, R51, R43.reuse, -R52 ;  /* 0x0000002b33347223 */ /* 0x080fe20000010834 */
[----:B------:R-:W-:Y:S01]  /*10750*/  FMUL.FTZ R51, R56, R48 ;  /* 0x0000003038337220 */ /* 0x000fe20000410000 */
[----:B------:R-:W-:Y:S01]  /*10760*/  FFMA.FTZ R54, R53, R43, R54 ;  /* 0x0000002b35367223 */ /* 0x000fe20000010036 */
[----:B------:R-:W-:Y:S01]  /*10770*/  FMUL.FTZ R43, R32, R8 ;  /* 0x00000008202b7220 */ /* 0x000fe20000410000 */
[----:B------:R-:W-:-:S02]  /*10780*/  IMAD.U32 R53, R34, 0x10000, RZ ;  /* 0x0001000022357824 */ /* 0x000fc400078e00ff */
[-C--:B------:R-:W-:Y:S01]  /*10790*/  FFMA.FTZ R47, R56, R44.reuse, -R47 ;  /* 0x0000002c382f7223 */ /* 0x080fe2000001082f */
[----:B------:R-:W-:Y:S01]  /*107a0*/  FFMA.FTZ R51, R60, R44, R51 ;  /* 0x0000002c3c337223 */ /* 0x000fe20000010033 */
[----:B------:R-:W-:Y:S01]  /*107b0*/  LOP3.LUT R34, R34, 0xffff0000, RZ, 0xc0, !PT ;  /* 0xffff000022227812 */ /* 0x000fe200078ec0ff */
[-C--:B------:R-:W-:Y:S01]  /*107c0*/  FFMA.FTZ R37, R32, R4.reuse, -R37 ;  /* 0x0000000420257223 */ /* 0x080fe20000010825 */
[----:B------:R-:W-:Y:S01]  /*107d0*/  LOP3.LUT R44, R39, 0xffff0000, RZ, 0xc0, !PT ;  /* 0xffff0000272c7812 */ /* 0x000fe200078ec0ff */
[----:B------:R-:W-:Y:S01]  /*107e0*/  FFMA.FTZ R43, R58, R4, R43 ;  /* 0x000000043a2b7223 */ /* 0x000fe2000001002b */
[----:B------:R-:W-:Y:S02]  /*107f0*/  IMAD.U32 R45, R6, 0x10000, RZ ;  /* 0x00010000062d7824 */ /* 0x000fe400078e00ff */
[-C--:B------:R-:W-:Y:S01]  /*10800*/  FMUL.FTZ R4, R55, R49.reuse ;  /* 0x0000003137047220 */ /* 0x080fe20000410000 */
[----:B------:R-:W-:Y:S01]  /*10810*/  FMUL.FTZ R32, R53, R49 ;  /* 0x0000003135207220 */ /* 0x000fe20000410000 */
[----:B------:R-:W-:-:S02]  /*10820*/  IMAD.U32 R48, R40, 0x10000, RZ ;  /* 0x0001000028307824 */ /* 0x000fc400078e00ff */
[-C--:B------:R-:W-:Y:S01]  /*10830*/  FMUL.FTZ R39, R44, R10.reuse ;  /* 0x0000000a2c277220 */ /* 0x080fe20000410000 */
[----:B------:R-:W-:Y:S01]  /*10840*/  FMUL.FTZ R49, R34, R10 ;  /* 0x0000000a22317220 */ /* 0x000fe20000410000 */
[-C--:B------:R-:W-:Y:S01]  /*10850*/  FFMA.FTZ R8, R53, R45.reuse, -R4 ;  /* 0x0000002d35087223 */ /* 0x080fe20000010804 */
[----:B------:R-:W-:Y:S01]  /*10860*/  FFMA.FTZ R10, R55, R45, R32 ;  /* 0x0000002d370a7223 */ /* 0x000fe20000010020 */
[----:B------:R-:W-:Y:S01]  /*10870*/  LOP3.LUT R6, R6, 0xffff0000, RZ, 0xc0, !PT ;  /* 0xffff000006067812 */ /* 0x000fe200078ec0ff */
[----:B------:R-:W-:Y:S02]  /*10880*/  IMAD.U32 R46, R7, 0x10000, RZ ;  /* 0x00010000072e7824 */ /* 0x000fe400078e00ff */
[----:B------:R-:W-:Y:S01]  /*10890*/  FMUL.FTZ R45, R48, R50 ;  /* 0x00000032302d7220 */ /* 0x000fe20000410000 */
[C---:B------:R-:W-:Y:S01]  /*108a0*/  IMAD.U32 R4, R35.reuse, 0x10000, RZ ;  /* 0x0001000023047824 */ /* 0x040fe200078e00ff */
[----:B------:R-:W-:Y:S01]  /*108b0*/  LOP3.LUT R55, R38, 0xffff0000, RZ, 0xc0, !PT ;  /* 0xffff000026377812 */ /* 0x000fe200078ec0ff */
[----:B------:R-:W-:Y:S01]  /*108c0*/  FFMA.FTZ R39, R34, R6, -R39 ;  /* 0x0000000622277223 */ /* 0x000fe20000010827 */
[----:B------:R-:W-:Y:S01]  /*108d0*/  LOP3.LUT R35, R35, 0xffff0000, RZ, 0xc0, !PT ;  /* 0xffff000023237812 */ /* 0x000fe200078ec0ff */
[C---:B------:R-:W-:Y:S01]  /*108e0*/  FMUL.FTZ R53, R4.reuse, R50 ;  /* 0x0000003204357220 */ /* 0x040fe20000410000 */
[----:B------:R-:W-:Y:S01]  /*108f0*/  LOP3.LUT R7, R7, 0xffff0000, RZ, 0xc0, !PT ;  /* 0xffff000007077812 */ /* 0x000fe200078ec0ff */
[----:B------:R-:W-:Y:S01]  /*10900*/  FFMA.FTZ R45, R4, R46, -R45 ;  /* 0x0000002e042d7223 */ /* 0x000fe2000001082d */
        /* <DEDUP_REMOVED lines=9> */
[----:B------:R-:W-:Y:S01]  /*109a0*/  FFMA.FTZ R40, R57, R7, R40 ;  /* 0x0000000739287223 */ /* 0x000fe20000010028 */
[----:B------:R-:W-:-:S02]  /*109b0*/  F2FP.BF16.F32.PACK_AB R6, R39, R8 ;  /* 0x000000082706723e */ /* 0x000fc400000010ff */
[----:B------:R-:W-:Y:S02]  /*109c0*/  F2FP.BF16.F32.PACK_AB R4, R37, R52 ;  /* 0x000000342504723e */ /* 0x000fe400000010ff */
[----:B------:R-:W-:Y:S02]  /*109d0*/  F2FP.BF16.F32.PACK_AB R5, R32, R47 ;  /* 0x0000002f2005723e */ /* 0x000fe400000010ff */
[----:B------:R-:W-:Y:S02]  /*109e0*/  F2FP.BF16.F32.PACK_AB R7, R38, R45 ;  /* 0x0000002d2607723e */ /* 0x000fe400000010ff */
[----:B------:R-:W-:Y:S02]  /*109f0*/  F2FP.BF16.F32.PACK_AB R10, R49, R10 ;  /* 0x0000000a310a723e */ /* 0x000fe400000010ff */
[----:B------:R-:W-:Y:S01]  /*10a00*/  F2FP.BF16.F32.PACK_AB R8, R43, R54 ;  /* 0x000000362b08723e */ /* 0x000fe200000010ff */
[----:B------:R0:W-:Y:S01]  /*10a10*/  STS.128 [R61], R4 ;  /* 0x000000043d007388 */ /* 0x0001e20000000c00 */
[----:B------:R-:W-:-:S02]  /*10a20*/  F2FP.BF16.F32.PACK_AB R9, R34, R51 ;  /* 0x000000332209723e */ /* 0x000fc400000010ff */
[----:B------:R-:W-:-:S05]  /*10a30*/  F2FP.BF16.F32.PACK_AB R11, R40, R53 ;  /* 0x00000035280b723e */ /* 0x000fca00000010ff */
[----:B------:R0:W-:Y:S02]  /*10a40*/  STS.128 [R42+0xc400], R8 ;  /* 0x00c400082a007388 */ /* 0x0001e40000000c00 */
.L_x_617:
[----:B------:R-:W-:Y:S05]  /*10a50*/  BSYNC B1 ;  /* 0x0000000000017941 */ /* 0x000fea0003800000 */
.L_x_616:
[----:B------:R-:W-:Y:S04]  /*10a60*/  BSSY B1, `(.L_x_618) ;  /* 0x0000059000017945 */ /* 0x000fe80003800000 */
[----:B------:R-:W-:Y:S05]  /*10a70*/  @P1 BRA `(.L_x_619) ;  /* 0x00000004005c1947 */ /* 0x000fea0003800000 */
[----:B------:R-:W2:Y:S01]  /*10a80*/  LDL R50, [R1+0x48] ;  /* 0x0000480001327983 */ /* 0x000ea20000100800 */
[----:B0-----:R-:W-:Y:S01]  /*10a90*/  LEA.HI R4, R41, R163, RZ, 0x1d ;  /* 0x000000a329047211 */ /* 0x001fe200078fe8ff */
        /* <DEDUP_REMOVED lines=9> */
[----:B------:R-:W-:Y:S01]  /*10b30*/  LOP3.LUT R4, R168, 0x38, R5, 0xf8, !PT ;  /* 0x00000038a8047812 */ /* 0x000fe200078ef805 */
[----:B------:R-:W-:Y:S01]  /*10b40*/  IMAD.U32 R55, R31, 0x10000, RZ ;  /* 0x000100001f377824 */ /* 0x000fe200078e00ff */
[----:B------:R-:W-:Y:S01]  /*10b50*/  SHF.L.U32 R48, R29, 0x10, RZ ;  /* 0x000000101d307819 */ /* 0x000fe200000006ff */
[----:B------:R-:W-:Y:S01]  /*10b60*/  IMAD.SHL.U32 R7, R7, 0x400, RZ ;  /* 0x0000040007077824 */ /* 0x000fe200078e00ff */
[----:B------:R-:W-:Y:S01]  /*10b70*/  LOP3.LUT R5, R4, R59, RZ, 0x3c, !PT ;  /* 0x0000003b04057212 */ /* 0x000fe200078e3cff */
[----:B------:R-:W-:Y:S01]  /*10b80*/  IMAD.U32 R28, R25, 0x10000, RZ ;  /* 0x00010000191c7824 */ /* 0x000fe200078e00ff */
[----:B------:R-:W-:Y:S01]  /*10b90*/  LOP3.LUT R26, R26, 0xffff0000, RZ, 0xc0, !PT ;  /* 0xffff00001a1a7812 */ /* 0x000fe200078ec0ff */
[----:B------:R-:W-:Y:S01]  /*10ba0*/  IMAD.U32 R51, R27, 0x10000, RZ ;  /* 0x000100001b337824 */ /* 0x000fe200078e00ff */
[----:B------:R-:W-:-:S02]  /*10bb0*/  LOP3.LUT R7, R7, 0x7fffe000, RZ, 0xc0, !PT ;  /* 0x7fffe00007077812 */ /* 0x000fc400078ec0ff */
[----:B------:R-:W-:Y:S02]  /*10bc0*/  LOP3.LUT R30, R30, 0xffff0000, RZ, 0xc0, !PT ;  /* 0xffff00001e1e7812 */ /* 0x000fe400078ec0ff */
[----:B------:R-:W-:Y:S02]  /*10bd0*/  IADD3 R9, R5, R7, R180 ;  /* 0x0000000705097210 */ /* 0x000fe40007ffe0b4 */
[----:B------:R-:W-:Y:S02]  /*10be0*/  LOP3.LUT R29, R29, 0xffff0000, RZ, 0xc0, !PT ;  /* 0xffff00001d1d7812 */ /* 0x000fe400078ec0ff */
[----:B------:R-:W-:Y:S01]  /*10bf0*/  LOP3.LUT R31, R31, 0xffff0000, RZ, 0xc0, !PT ;  /* 0xffff00001f1f7812 */ /* 0x000fe200078ec0ff */
[----:B------:R-:W-:Y:S01]  /*10c00*/  IMAD R32, R9, 0x2, R2 ;  /* 0x0000000209207824 */ /* 0x000fe200078e0202 */
[----:B------:R-:W-:Y:S02]  /*10c10*/  LOP3.LUT R25, R25, 0xffff0000, RZ, 0xc0, !PT ;  /* 0xffff000019197812 */ /* 0x000fe400078ec0ff */
[----:B------:R-:W-:-:S02]  /*10c20*/  LOP3.LUT R27, R27, 0xffff0000, RZ, 0xc0, !PT ;  /* 0xffff00001b1b7812 */ /* 0x000fc400078ec0ff */
[----:B------:R-:W0:Y:S02]  /*10c30*/  LDS.128 R8, [R32+0xc400] ;  /* 0x00c4000020087984 */ /* 0x000e240000000c00 */
[C---:B0-----:R-:W-:Y:S01]  /*10c40*/  IMAD.U32 R38, R8.reuse, 0x10000, RZ ;  /* 0x0001000008267824 */ /* 0x041fe200078e00ff */
[----:B------:R-:W-:Y:S01]  /*10c50*/  LOP3.LUT R8, R8, 0xffff0000, RZ, 0xc0, !PT ;  /* 0xffff000008087812 */ /* 0x000fe200078ec0ff */
[C---:B------:R-:W-:Y:S01]  /*10c60*/  IMAD.U32 R40, R10.reuse, 0x10000, RZ ;  /* 0x000100000a287824 */ /* 0x040fe200078e00ff */
[----:B------:R-:W-:Y:S01]  /*10c70*/  LOP3.LUT R10, R10, 0xffff0000, RZ, 0xc0, !PT ;  /* 0xffff00000a0a7812 */ /* 0x000fe200078ec0ff */
[-C--:B------:R-:W-:Y:S01]  /*10c80*/  FMUL.FTZ R44, R45, R38.reuse ;  /* 0x000000262d2c7220 */ /* 0x080fe20000410000 */
[----:B------:R-:W-:Y:S01]  /*10c90*/  FMUL.FTZ R38, R43, R38 ;  /* 0x000000262b267220 */ /* 0x000fe20000410000 */
[C---:B------:R-:W-:Y:S01]  /*10ca0*/  IMAD.U32 R39, R9.reuse, 0x10000, RZ ;  /* 0x0001000009277824 */ /* 0x040fe200078e00ff */
[----:B------:R-:W-:Y:S01]  /*10cb0*/  LOP3.LUT R9, R9, 0xffff0000, RZ, 0xc0, !PT ;  /* 0xffff000009097812 */ /* 0x000fe200078ec0ff */
[C---:B------:R-:W-:Y:S01]  /*10cc0*/  IMAD.U32 R42, R11.reuse, 0x10000, RZ ;  /* 0x000100000b2a7824 */ /* 0x040fe200078e00ff */
[----:B------:R-:W-:Y:S01]  /*10cd0*/  LOP3.LUT R11, R11, 0xffff0000, RZ, 0xc0, !PT ;  /* 0xffff00000b0b7812 */ /* 0x000fe200078ec0ff */
[----:B------:R-:W-:Y:S01]  /*10ce0*/  FMUL.FTZ R49, R26, R10 ;  /* 0x0000000a1a317220 */ /* 0x000fe20000410000 */
[----:B--2---:R-:W0:Y:S02]  /*10cf0*/  LDS.128 R4, [R50] ;  /* 0x0000000032047984 */ /* 0x004e240000000c00 */
[C---:B0-----:R-:W-:Y:S01]  /*10d00*/  IMAD.U32 R33, R4.reuse, 0x10000, RZ ;  /* 0x0001000004217824 */ /* 0x041fe200078e00ff */
[----:B------:R-:W-:Y:S01]  /*10d10*/  LOP3.LUT R4, R4, 0xffff0000, RZ, 0xc0, !PT ;  /* 0xffff000004047812 */ /* 0x000fe200078ec0ff */
[C---:B------:R-:W-:Y:S01]  /*10d20*/  IMAD.U32 R35, R6.reuse, 0x10000, RZ ;  /* 0x0001000006237824 */ /* 0x040fe200078e00ff */
[----:B------:R-:W-:Y:S01]  /*10d30*/  LOP3.LUT R6, R6, 0xffff0000, RZ, 0xc0, !PT ;  /* 0xffff000006067812 */ /* 0x000fe200078ec0ff */
[-C--:B------:R-:W-:Y:S01]  /*10d40*/  FFMA.FTZ R44, R43, R33.reuse, -R44 ;  /* 0x000000212b2c7223 */ /* 0x080fe2000001082c */
[----:B------:R-:W-:Y:S01]  /*10d50*/  FFMA.FTZ R38, R45, R33, R38 ;  /* 0x000000212d267223 */ /* 0x000fe20000010026 */
[-C--:B------:R-:W-:Y:S01]  /*10d60*/  FMUL.FTZ R43, R46, R8.reuse ;  /* 0x000000082e2b7220 */ /* 0x080fe20000410000 */
[----:B------:R-:W-:Y:S01]  /*10d70*/  FMUL.FTZ R33, R24, R8 ;  /* 0x0000000818217220 */ /* 0x000fe20000410000 */
[----:B------:R-:W-:-:S02]  /*10d80*/  IMAD.U32 R34, R5, 0x10000, RZ ;  /* 0x0001000005227824 */ /* 0x000fc400078e00ff */
[-C--:B------:R-:W-:Y:S01]  /*10d90*/  FMUL.FTZ R45, R48, R39.reuse ;  /* 0x00000027302d7220 */ /* 0x080fe20000410000 */
[-C--:B------:R-:W-:Y:S01]  /*10da0*/  FFMA.FTZ R43, R24, R4.reuse, -R43 ;  /* 0x00000004182b7223 */ /* 0x080fe2000001082b */
[----:B------:R-:W-:Y:S01]  /*10db0*/  FFMA.FTZ R33, R46, R4, R33 ;  /* 0x000000042e217223 */ /* 0x000fe20000010021 */
[-C--:B------:R-:W-:Y:S01]  /*10dc0*/  FMUL.FTZ R4, R53, R40.reuse ;  /* 0x0000002835047220 */ /* 0x080fe20000410000 */
[----:B------:R-:W-:Y:S02]  /*10dd0*/  IMAD.U32 R37, R7, 0x10000, RZ ;  /* 0x0001000007257824 */ /* 0x000fe400078e00ff */
[C---:B------:R-:W-:Y:S01]  /*10de0*/  FMUL.FTZ R40, R47.reuse, R40 ;  /* 0x000000282f287220 */ /* 0x040fe20000410000 */
[----:B------:R-:W-:Y:S01]  /*10df0*/  FMUL.FTZ R39, R28, R39 ;  /* 0x000000271c277220 */ /* 0x000fe20000410000 */
[----:B------:R-:W-:Y:S01]  /*10e00*/  FFMA.FTZ R8, R47, R35, -R4 ;  /* 0x000000232f087223 */ /* 0x000fe20000010804 */
[----:B------:R-:W-:Y:S01]  /*10e10*/  FMUL.FTZ R4, R55, R42 ;  /* 0x0000002a37047220 */ /* 0x000fe20000410000 */
[----:B------:R-:W-:Y:S01]  /*10e20*/  FMUL.FTZ R47, R30, R10 ;  /* 0x0000000a1e2f7220 */ /* 0x000fe20000410000 */
[----:B------:R-:W-:Y:S01]  /*10e30*/  FFMA.FTZ R45, R28, R34, -R45 ;  /* 0x000000221c2d7223 */ /* 0x000fe2000001082d */
[----:B------:R-:W-:Y:S01]  /*10e40*/  LOP3.LUT R5, R5, 0xffff0000, RZ, 0xc0, !PT ;  /* 0xffff000005057812 */ /* 0x000fe200078ec0ff */
[----:B------:R-:W-:Y:S01]  /*10e50*/  FFMA.FTZ R49, R30, R6, R49 ;  /* 0x000000061e317223 */ /* 0x000fe20000010031 */
[----:B------:R-:W-:Y:S01]  /*10e60*/  LOP3.LUT R7, R7, 0xffff0000, RZ, 0xc0, !PT ;  /* 0xffff000007077812 */ /* 0x000fe200078ec0ff */
[----:B------:R-:W-:Y:S01]  /*10e70*/  FFMA.FTZ R28, R51, R37, -R4 ;  /* 0x00000025331c7223 */ /* 0x000fe20000010804 */
[----:B------:R-:W-:Y:S01]  /*10e80*/  FFMA.FTZ R39, R48, R34, R39 ;  /* 0x0000002230277223 */ /* 0x000fe20000010027 */
[----:B------:R-:W-:Y:S01]  /*10e90*/  FFMA.FTZ R47, R26, R6, -R47 ;  /* 0x000000061a2f7223 */ /* 0x000fe2000001082f */
[----:B------:R-:W-:Y:S01]  /*10ea0*/  FMUL.FTZ R4, R29, R9 ;  /* 0x000000091d047220 */ /* 0x000fe20000410000 */
        /* <DEDUP_REMOVED lines=20> */
.L_x_619:
[----:B------:R-:W-:Y:S05]  /*10ff0*/  BSYNC B1 ;  /* 0x0000000000017941 */ /* 0x000fea0003800000 */
.L_x_618:
[----:B------:R-:W-:Y:S05]  /*11000*/  @P2 BRA `(.L_x_594) ;  /* 0x00000004005c2947 */ /* 0x000fea0003800000 */
[----:B------:R-:W2:Y:S01]  /*11010*/  LDL R43, [R1+0x44] ;  /* 0x00004400012b7983 */ /* 0x000ea20000100800 */
[----:B------:R-:W-:Y:S01]  /*11020*/  LEA.HI R41, R41, R164, RZ, 0x1d ;  /* 0x000000a429297211 */ /* 0x000fe200078fe8ff */
[C---:B------:R-:W-:Y:S01]  /*11030*/  IMAD.U32 R35, R13.reuse, 0x10000, RZ ;  /* 0x000100000d237824 */ /* 0x040fe200078e00ff */
[----:B------:R-:W-:Y:S01]  /*11040*/  LOP3.LUT R44, R13, 0xffff0000, RZ, 0xc0, !PT ;  /* 0xffff00000d2c7812 */ /* 0x000fe200078ec0ff */
[----:B------:R-:W-:Y:S01]  /*11050*/  IMAD.U32 R33, R21, 0x10000, RZ ;  /* 0x0001000015217824 */ /* 0x000fe200078e00ff */
[----:B01----:R-:W-:Y:S01]  /*11060*/  SHF.R.S32.HI R4, RZ, 0x1f, R41 ;  /* 0x0000001fff047819 */ /* 0x003fe20000011429 */
[----:B------:R-:W-:Y:S01]  /*11070*/  IMAD.SHL.U32 R5, R41, 0x8, RZ ;  /* 0x0000000829057824 */ /* 0x000fe200078e00ff */
[----:B------:R-:W-:Y:S01]  /*11080*/  LOP3.LUT R40, R21, 0xffff0000, RZ, 0xc0, !PT ;  /* 0xffff000015287812 */ /* 0x000fe200078ec0ff */
[----:B------:R-:W-:Y:S01]  /*11090*/  IMAD.U32 R46, R12, 0x10000, RZ ;  /* 0x000100000c2e7824 */ /* 0x000fe200078e00ff */
[----:B------:R-:W-:Y:S01]  /*110a0*/  LEA.HI R41, R4, R41, RZ, 0x3 ;  /* 0x0000002904297211 */ /* 0x000fe200078f18ff */
[----:B------:R-:W-:Y:S01]  /*110b0*/  IMAD.U32 R42, R20, 0x10000, RZ ;  /* 0x00010000142a7824 */ /* 0x000fe200078e00ff */
[----:B------:R-:W-:-:S02]  /*110c0*/  LOP3.LUT R4, R168, 0x38, R5, 0xf8, !PT ;  /* 0x00000038a8047812 */ /* 0x000fc400078ef805 */
[----:B------:R-:W-:Y:S01]  /*110d0*/  LOP3.LUT R37, R12, 0xffff0000, RZ, 0xc0, !PT ;  /* 0xffff00000c257812 */ /* 0x000fe200078ec0ff */
[----:B------:R-:W-:Y:S01]  /*110e0*/  IMAD.SHL.U32 R41, R41, 0x400, RZ ;  /* 0x0000040029297824 */ /* 0x000fe200078e00ff */
[----:B------:R-:W-:Y:S02]  /*110f0*/  LOP3.LUT R5, R4, R59, RZ, 0x3c, !PT ;  /* 0x0000003b04057212 */ /* 0x000fe400078e3cff */
[----:B------:R-:W-:Y:S02]  /*11100*/  LOP3.LUT R39, R0, 0xffff0000, RZ, 0xc0, !PT ;  /* 0xffff000000277812 */ /* 0x000fe400078ec0ff */
[----:B------:R-:W-:-:S04]  /*11110*/  LOP3.LUT R9, R41, 0x7fffe000, RZ, 0xc0, !PT ;  /* 0x7fffe00029097812 */ /* 0x000fc800078ec0ff */
[----:B------:R-:W-:-:S05]  /*11120*/  IADD3 R9, R5, R9, R180 ;  /* 0x0000000905097210 */ /* 0x000fca0007ffe0b4 */
[----:B------:R-:W-:-:S05]  /*11130*/  IMAD R24, R9, 0x2, R2 ;  /* 0x0000000209187824 */ /* 0x000fca00078e0202 */
[----:B------:R-:W0:Y:S02]  /*11140*/  LDS.128 R8, [R24+0xc400] ;  /* 0x00c4000018087984 */ /* 0x000e240000000c00 */
[C---:B0-----:R-:W-:Y:S01]  /*11150*/  IMAD.U32 R29, R8.reuse, 0x10000, RZ ;  /* 0x00010000081d7824 */ /* 0x041fe200078e00ff */
[----:B------:R-:W-:Y:S01]  /*11160*/  LOP3.LUT R8, R8, 0xffff0000, RZ, 0xc0, !PT ;  /* 0xffff000008087812 */ /* 0x000fe200078ec0ff */
[----:B------:R-:W-:Y:S01]  /*11170*/  IMAD.U32 R30, R9, 0x10000, RZ ;  /* 0x00010000091e7824 */ /* 0x000fe200078e00ff */
[----:B------:R-:W-:Y:S01]  /*11180*/  SHF.L.U32 R31, R10, 0x10, RZ ;  /* 0x000000100a1f7819 */ /* 0x000fe200000006ff */
[-C--:B------:R-:W-:Y:S01]  /*11190*/  FMUL.FTZ R34, R35, R29.reuse ;  /* 0x0000001d23227220 */ /* 0x080fe20000410000 */
[----:B------:R-:W-:Y:S01]  /*111a0*/  FMUL.FTZ R38, R33, R29 ;  /* 0x0000001d21267220 */ /* 0x000fe20000410000 */
[----:B------:R-:W-:Y:S01]  /*111b0*/  FMUL.FTZ R29, R42, R30 ;  /* 0x0000001e2a1d7220 */ /* 0x000fe20000410000 */
[-C--:B------:R-:W-:Y:S01]  /*111c0*/  FMUL.FTZ R13, R44, R8.reuse ;  /* 0x000000082c0d7220 */ /* 0x080fe20000410000 */
[----:B------:R-:W-:Y:S01]  /*111d0*/  FMUL.FTZ R21, R40, R8 ;  /* 0x0000000828157220 */ /* 0x000fe20000410000 */
[----:B------:R-:W-:Y:S01]  /*111e0*/  LOP3.LUT R10, R10, 0xffff0000, RZ, 0xc0, !PT ;  /* 0xffff00000a0a7812 */ /* 0x000fe200078ec0ff */
[----:B------:R-:W-:Y:S01]  /*111f0*/  IMAD.U32 R32, R11, 0x10000, RZ ;  /* 0x000100000b207824 */ /* 0x000fe200078e00ff */
[----:B------:R-:W-:-:S02]  /*11200*/  LOP3.LUT R9, R9, 0xffff0000, RZ, 0xc0, !PT ;  /* 0xffff000009097812 */ /* 0x000fc400078ec0ff */
[----:B------:R-:W-:Y:S01]  /*11210*/  LOP3.LUT R11, R11, 0xffff0000, RZ, 0xc0, !PT ;  /* 0xffff00000b0b7812 */ /* 0x000fe200078ec0ff */
[----:B--2---:R-:W0:Y:S02]  /*11220*/  LDS.128 R4, [R43] ;  /* 0x000000002b047984 */ /* 0x004e240000000c00 */
[C---:B0-----:R-:W-:Y:S01]  /*11230*/  IMAD.U32 R25, R4.reuse, 0x10000, RZ ;  /* 0x0001000004197824 */ /* 0x041fe200078e00ff */
[----:B------:R-:W-:Y:S01]  /*11240*/  LOP3.LUT R4, R4, 0xffff0000, RZ, 0xc0, !PT ;  /* 0xffff000004047812 */ /* 0x000fe200078ec0ff */
[C---:B------:R-:W-:Y:S01]  /*11250*/  IMAD.U32 R26, R5.reuse, 0x10000, RZ ;  /* 0x00010000051a7824 */ /* 0x040fe200078e00ff */
[----:B------:R-:W-:Y:S01]  /*11260*/  LOP3.LUT R5, R5, 0xffff0000, RZ, 0xc0, !PT ;  /* 0xffff000005057812 */ /* 0x000fe200078ec0ff */
[-C--:B------:R-:W-:Y:S01]  /*11270*/  FFMA.FTZ R34, R33, R25.reuse, -R34 ;  /* 0x0000001921227223 */ /* 0x080fe20000010822 */
[----:B------:R-:W-:Y:S01]  /*11280*/  FFMA.FTZ R38, R35, R25, R38 ;  /* 0x0000001923267223 */ /* 0x000fe20000010026 */
[----:B------:R-:W-:Y:S01]  /*11290*/  FMUL.FTZ R25, R46, R30 ;  /* 0x0000001e2e197220 */ /* 0x000fe20000410000 */
[----:B------:R-:W-:-:S02]  /*112a0*/  IMAD.U32 R35, R3, 0x10000, RZ ;  /* 0x0001000003237824 */ /* 0x000fc400078e00ff */
[-C--:B------:R-:W-:Y:S01]  /*112b0*/  FFMA.FTZ R29, R46, R26.reuse, R29 ;  /* 0x0000001a2e1d7223 */ /* 0x080fe2000001001d */
[C---:B------:R-:W-:Y:S02]  /*112c0*/  IMAD.U32 R33, R15.reuse, 0x10000, RZ ;  /* 0x000100000f217824 */ /* 0x040fe400078e00ff */
[----:B------:R-:W-:Y:S01]  /*112d0*/  FFMA.FTZ R25, R42, R26, -R25 ;  /* 0x0000001a2a197223 */ /* 0x000fe20000010819 */
[-C--:B------:R-:W-:Y:S01]  /*112e0*/  FFMA.FTZ R13, R40, R4.reuse, -R13 ;  /* 0x00000004280d7223 */ /* 0x080fe2000001080d */
[----:B------:R-:W-:Y:S01]  /*112f0*/  FFMA.FTZ R21, R44, R4, R21 ;  /* 0x000000042c157223 */ /* 0x000fe20000010015 */
[----:B------:R-:W-:Y:S01]  /*11300*/  LOP3.LUT R26, R15, 0xffff0000, RZ, 0xc0, !PT ;  /* 0xffff00000f1a7812 */ /* 0x000fe200078ec0ff */
[----:B------:R-:W-:Y:S01]  /*11310*/  IMAD.U32 R27, R6, 0x10000, RZ ;  /* 0x00010000061b7824 */ /* 0x000fe200078e00ff */
[----:B------:R-:W-:Y:S01]  /*11320*/  LOP3.LUT R30, R3, 0xffff0000, RZ, 0xc0, !PT ;  /* 0xffff0000031e7812 */ /* 0x000fe200078ec0ff */
[-C--:B------:R-:W-:Y:S01]  /*11330*/  FMUL.FTZ R4, R35, R31.reuse ;  /* 0x0000001f23047220 */ /* 0x080fe20000410000 */
[C---:B------:R-:W-:Y:S01]  /*11340*/  FMUL.FTZ R8, R33.reuse, R31 ;  /* 0x0000001f21087220 */ /* 0x040fe20000410000 */
[----:B------:R-:W-:Y:S01]  /*11350*/  IMAD.U32 R40, R0, 0x10000, RZ ;  /* 0x0001000000287824 */ /* 0x000fe200078e00ff */
[----:B------:R-:W-:Y:S01]  /*11360*/  LOP3.LUT R6, R6, 0xffff0000, RZ, 0xc0, !PT ;  /* 0xffff000006067812 */ /* 0x000fe200078ec0ff */
[-C--:B------:R-:W-:Y:S01]  /*11370*/  FFMA.FTZ R3, R33, R27.reuse, -R4 ;  /* 0x0000001b21037223 */ /* 0x080fe20000010804 */
[-C--:B------:R-:W-:Y:S01]  /*11380*/  FMUL.FTZ R15, R30, R10.reuse ;  /* 0x0000000a1e0f7220 */ /* 0x080fe20000410000 */
[----:B------:R-:W-:Y:S01]  /*11390*/  FMUL.FTZ R31, R26, R10 ;  /* 0x0000000a1a1f7220 */ /* 0x000fe20000410000 */
[----:B------:R-:W-:Y:S01]  /*113a0*/  FFMA.FTZ R8, R35, R27, R8 ;  /* 0x0000001b23087223 */ /* 0x000fe20000010008 */
[----:B------:R-:W-:-:S02]  /*113b0*/  IMAD.U32 R28, R7, 0x10000, RZ ;  /* 0x00010000071c7824 */ /* 0x000fc400078e00ff */
[----:B------:R-:W-:Y:S01]  /*113c0*/  FMUL.FTZ R27, R40, R32 ;  /* 0x00000020281b7220 */ /* 0x000fe20000410000 */
[----:B------:R-:W-:Y:S01]  /*113d0*/  IMAD.U32 R4, R14, 0x10000, RZ ;  /* 0x000100000e047824 */ /* 0x000fe200078e00ff */
[----:B------:R-:W-:Y:S01]  /*113e0*/  LOP3.LUT R33, R20, 0xffff0000, RZ, 0xc0, !PT ;  /* 0xffff000014217812 */ /* 0x000fe200078ec0ff */
[-C--:B------:R-:W-:Y:S01]  /*113f0*/  FFMA.FTZ R10, R26, R6.reuse, -R15 ;  /* 0x000000061a0a7223 */ /* 0x080fe2000001080f */
[----:B------:R-:W-:Y:S01]  /*11400*/  LOP3.LUT R35, R14, 0xffff0000, RZ, 0xc0, !PT ;  /* 0xffff00000e237812 */ /* 0x000fe200078ec0ff */
[----:B------:R-:W-:Y:S01]  /*11410*/  FFMA.FTZ R31, R30, R6, R31 ;  /* 0x000000061e1f7223 */ /* 0x000fe2000001001f */
[----:B------:R-:W-:Y:S01]  /*11420*/  LOP3.LUT R7, R7, 0xffff0000, RZ, 0xc0, !PT ;  /* 0xffff000007077812 */ /* 0x000fe200078ec0ff */
[C---:B------:R-:W-:Y:S01]  /*11430*/  FMUL.FTZ R15, R4.reuse, R32 ;  /* 0x00000020040f7220 */ /* 0x040fe20000410000 */
[-C--:B------:R-:W-:Y:S01]  /*11440*/  FFMA.FTZ R27, R4, R28.reuse, -R27 ;  /* 0x0000001c041b7223 */ /* 0x080fe2000001081b */
        /* <DEDUP_REMOVED lines=14> */
[----:B------:R-:W-:Y:S02]  /*11530*/  F2FP.BF16.F32.PACK_AB R8, R21, R38 ;  /* 0x000000261508723e */ /* 0x000fe400000010ff */
[----:B------:R-:W-:Y:S01]  /*11540*/  F2FP.BF16.F32.PACK_AB R9, R12, R29 ;  /* 0x0000001d0c09723e */ /* 0x000fe200000010ff */
[----:B------:R2:W-:Y:S01]  /*11550*/  STS.128 [R43], R4 ;  /* 0x000000042b007388 */ /* 0x0005e20000000c00 */
[----:B------:R-:W-:-:S05]  /*11560*/  F2FP.BF16.F32.PACK_AB R11, R20, R15 ;  /* 0x0000000f140b723e */ /* 0x000fca00000010ff */
[----:B------:R2:W-:Y:S02]  /*11570*/  STS.128 [R24+0xc400], R8 ;  /* 0x00c4000818007388 */ /* 0x0005e40000000c00 */
.L_x_594:
[----:B------:R-:W-:Y:S05]  /*11580*/  BSYNC B0 ;  /* 0x0000000000007941 */ /* 0x000fea0003800000 */
.L_x_575:
[----:B------:R-:W-:Y:S01]  /*11590*/  @!PT LDS RZ, [RZ] ;  /* 0x00000000fffff984 */ /* 0x000fe20000000800 */
[----:B------:R-:W-:Y:S01]  /*115a0*/  @!PT LDS RZ, [RZ] ;  /* 0x00000000fffff984 */ /* 0x000fe20000000800 */
[----:B------:R-:W-:Y:S01]  /*115b0*/  @!PT LDS RZ, [RZ] ;  /* 0x00000000fffff984 */ /* 0x000fe20000000800 */
[----:B------:R-:W-:Y:S01]  /*115c0*/  @!PT LDS RZ, [RZ] ;  /* 0x00000000fffff984 */ /* 0x000fe20000000800 */
[----:B------:R5:W-:Y:S06]  /*115d0*/  MEMBAR.ALL.CTA ;  /* 0x0000000000007992 */ /* 0x000bec0000008000 */
[----:B-----5:R-:W5:Y:S01]  /*115e0*/  FENCE.VIEW.ASYNC.S ;  /* 0x00000000000073c6 */ /* 0x020f620000000000 */
[----:B------:R-:W-:Y:S05]  /*115f0*/  WARPSYNC.ALL ;  /* 0x0000000000007948 */ /* 0x000fea0003800000 */
[----:B-----5:R-:W-:Y:S06]  /*11600*/  BAR.SYNC.DEFER_BLOCKING 0xd, 0x100 ;  /* 0x0344000000007b1d */ /* 0x020fec0000010000 */
.L_x_573:
[----:B01-3--:R-:W-:-:S05]  /*11610*/  IMAD.U32 R0, RZ, RZ, UR58 ;  /* 0x0000003aff007e24 */ /* 0x00bfca000f8e00ff */
[----:B------:R-:W-:-:S13]  /*11620*/  ISETP.NE.AND P0, PT, R0, 0x3, PT ;  /* 0x000000030000780c */ /* 0x000fda0003f05270 */
[----:B------:R-:W-:Y:S05]  /*11630*/  @!P0 BRA `(.L_x_620) ;  /* 0x0000000000048947 */ /* 0x000fea0003800000 */
[----:B------:R-:W-:Y:S01]  /*11640*/  BPT.TRAP 0x1 ;  /* 0x000000040000795c */ /* 0x000fe20000300000 */
.L_x_620:
[----:B--2---:R-:W-:Y:S01]  /*11650*/  IMAD R9, R174, 0x8, R2 ;  /* 0x00000008ae097824 */ /* 0x004fe200078e0202 */
[----:B------:R-:W-:-:S04]  /*11660*/  SHF.L.U32 R0, R181, 0x1f, RZ ;  /* 0x0000001fb5007819 */ /* 0x000fc800000006ff */
[----:B------:R0:W1:Y:S01]  /*11670*/  SYNCS.PHASECHK.TRANS64.TRYWAIT P1, [R9+URZ+0x2a830], R0 ;  /* 0x02a83000090075a7 */ /* 0x000062000802017f */
[----:B------:R-:W-:Y:S05]  /*11680*/  @!P0 BRA `(.L_x_621) ;  /* 0x0000000000048947 */ /* 0x000fea0003800000 */
[----:B------:R-:W-:Y:S01]  /*11690*/  BPT.TRAP 0x1 ;  /* 0x000000040000795c */ /* 0x000fe20000300000 */
.L_x_621:
[----:B------:R-:W-:Y:S01]  /*116a0*/  IMAD.MOV.U32 R87, RZ, RZ, RZ ;  /* 0x000000ffff577224 */ /* 0x000fe200078e00ff */
[----:B-1----:R-:W-:Y:S06]  /*116b0*/  @P1 BRA `(.L_x_622) ;  /* 0x0000000000081947 */ /* 0x002fec0003800000 */
[----:B------:R-:W1:Y:S02]  /*116c0*/  SYNCS.PHASECHK.TRANS64.TRYWAIT P1, [R9+URZ+0x2a830], R0 ;  /* 0x02a83000090075a7 */ /* 0x000e64000802017f */
[----:B-1----:R-:W-:Y:S05]  /*116d0*/  @!P1 BRA `(.L_x_623) ;  /* 0x000000fc00749947 */ /* 0x002fea0003800000 */
.L_x_622:
[----:B------:R-:W-:Y:S05]  /*116e0*/  WARPSYNC.ALL ;  /* 0x0000000000007948 */ /* 0x000fea0003800000 */
[----:B01----:R-:W-:Y:S01]  /*116f0*/  VIADD R0, R2, 0x18400 ;  /* 0x0001840002007836 */ /* 0x003fe20000000000 */
[----:B------:R-:W-:Y:S01]  /*11700*/  R2UR UR4, R36 ;  /* 0x00000000240472ca */ /* 0x000fe200000e0000 */
[----:B----4-:R-:W-:Y:S01]  /*11710*/  IMAD.MOV.U32 R5, RZ, RZ, 0x40000040 ;  /* 0x40000040ff057424 */ /* 0x010fe200078e00ff */
[----:B------:R-:W-:Y:S01]  /*11720*/  WARPGROUP.ARRIVE ;  /* 0x00000000000079c5 */ /* 0x000fe20000000000 */
[----:B------:R-:W-:Y:S01]  /*11730*/  UMOV UR9, 0x40000040 ;  /* 0x4000004000097882 */ /* 0x000fe20000000000 */
[----:B------:R-:W-:Y:S01]  /*11740*/  SHF.R.U32.HI R0, RZ, 0x4, R0 ;  /* 0x00000004ff007819 */ /* 0x000fe20000011600 */
[----:B------:R-:W-:Y:S01]  /*11750*/  IMAD.MOV.U32 R7, RZ, RZ, 0x40000040 ;  /* 0x40000040ff077424 */ /* 0x000fe200078e00ff */
[----:B------:R-:W-:Y:S01]  /*11760*/  R2UR UR11, R5 ;  /* 0x00000000050b72ca */ /* 0x000fe200000e0000 */
[----:B------:R-:W-:Y:S01]  /*11770*/  IMAD.U32 R11, RZ, RZ, UR9 ;  /* 0x00000009ff0b7e24 */ /* 0x000fe2000f8e00ff */
[----:B------:R-:W-:Y:S01]  /*11780*/  LOP3.LUT R0, R0, 0x3fff, RZ, 0xc0, !PT ;  /* 0x00003fff00007812 */ /* 0x000fe200078ec0ff */
[----:B------:R-:W-:Y:S01]  /*11790*/  UMOV UR53, 0x40000040 ;  /* 0x4000004000357882 */ /* 0x000fe20000000000 */
[----:B------:R-:W-:Y:S01]  /*117a0*/  UMOV UR49, 0x40000040 ;  /* 0x4000004000317882 */ /* 0x000fe20000000000 */
[----:B------:R-:W-:Y:S01]  /*117b0*/  UMOV UR45, 0x40000040 ;  /* 0x40000040002d7882 */ /* 0x000fe20000000000 */
[----:B------:R-:W-:Y:S01]  /*117c0*/  LOP3.LUT R8, R0, 0x10000, RZ, 0xfc, !PT ;  /* 0x0001000000087812 */ /* 0x000fe200078efcff */
[----:B------:R-:W-:Y:S01]  /*117d0*/  ULOP3.LUT UR4, UR4, 0x10000, URZ, 0xfc, !UPT ;  /* 0x0001000004047892 */ /* 0x000fe2000f8efc3f */
[----:B------:R-:W-:Y:S01]  /*117e0*/  IMAD.MOV.U32 R5, RZ, RZ, 0x40000040 ;  /* 0x40000040ff057424 */ /* 0x000fe200078e00ff */
[----:B------:R-:W-:Y:S01]  /*117f0*/  UMOV UR41, 0x40000040 ;  /* 0x4000004000297882 */ /* 0x000fe20000000000 */
[----:B------:R-:W-:Y:S01]  /*11800*/  UMOV UR37, 0x40000040 ;  /* 0x4000004000257882 */ /* 0x000fe20000000000 */
[----:B------:R-:W-:Y:S01]  /*11810*/  IMAD R4, R174, 0x900, R8 ;  /* 0x00000900ae047824 */ /* 0x000fe200078e0208 */
[----:B------:R-:W-:Y:S01]  /*11820*/  UIADD3 UR5, UR4, 0x2, URZ ;  /* 0x0000000204057890 */ /* 0x000fe2000fffe03f */
[----:B------:R-:W-:Y:S01]  /*11830*/  R2UR UR39, R5 ;  /* 0x00000000052772ca */ /* 0x000fe200000e0000 */
[----:B------:R-:W-:Y:S01]  /*11840*/  UMOV UR8, UR4 ;  /* 0x0000000400087c82 */ /* 0x000fe20008000000 */
[C---:B------:R-:W-:Y:S01]  /*11850*/  VIADD R6, R4.reuse, 0x2 ;  /* 0x0000000204067836 */ /* 0x040fe20000000000 */
[----:B------:R-:W-:Y:S01]  /*11860*/  R2UR UR10, R4 ;  /* 0x00000000040a72ca */ /* 0x000fe200000e0000 */
[----:B------:R-:W-:Y:S01]  /*11870*/  IMAD.U32 R10, RZ, RZ, UR8 ;  /* 0x00000008ff0a7e24 */ /* 0x000fe2000f8e00ff */
[----:B------:R-:W-:-:S02]  /*11880*/  UIADD3 UR52, UR4, 0x406, URZ ;  /* 0x0000040604347890 */ /* 0x000fc4000fffe03f */
[----:B------:R-:W-:Y:S02]  /*11890*/  UIADD3 UR48, UR4, 0x800, URZ ;  /* 0x0000080004307890 */ /* 0x000fe4000fffe03f */
[----:B------:R0:W-:Y:S01]  /*118a0*/  STL.64 [R1+0x30], R10 ;  /* 0x0000300a01007387 */ /* 0x0001e20000100a00 */
[----:B------:R-:W-:Y:S02]  /*118b0*/  UIADD3 UR44, UR4, 0x802, URZ ;  /* 0x00000802042c7890 */ /* 0x000fe4000fffe03f */
[----:B------:R-:W-:Y:S02]  /*118c0*/  UIADD3 UR40, UR4, 0x804, URZ ;  /* 0x0000080404287890 */ /* 0x000fe4000fffe03f */
[----:B------:R-:W-:Y:S02]  /*118d0*/  UIADD3 UR36, UR4, 0x806, URZ ;  /* 0x0000080604247890 */ /* 0x000fe4000fffe03f */
[----:B------:R-:W-:Y:S01]  /*118e0*/  HGMMA.64x96x16.F32.BF16 R24, gdesc[UR8], RZ, !UPT, gsb0 ;  /* 0x01600000081879f0 */ /* 0x000fe2000c0018ff */
[----:B------:R-:W-:Y:S01]  /*118f0*/  R2UR UR10, R6 ;  /* 0x00000000060a72ca */ /* 0x000fe200000e0000 */
[----:B------:R-:W-:Y:S01]  /*11900*/  UMOV UR8, UR5 ;  /* 0x0000000500087c82 */ /* 0x000fe20008000000 */
[----:B------:R-:W-:Y:S01]  /*11910*/  R2UR UR11, R7 ;  /* 0x00000000070b72ca */ /* 0x000fe200000e0000 */
[----:B------:R-:W-:Y:S01]  /*11920*/  UMOV UR9, 0x40000040 ;  /* 0x4000004000097882 */ /* 0x000fe20000000000 */
[----:B------:R-:W-:Y:S01]  /*11930*/  VIADD R6, R4, 0x4 ;  /* 0x0000000404067836 */ /* 0x000fe20000000000 */
[----:B------:R-:W-:Y:S01]  /*11940*/  UIADD3 UR5, UR4, 0x4, URZ ;  /* 0x0000000404057890 */ /* 0x000fe2000fffe03f */
[----:B------:R-:W-:Y:S01]  /*11950*/  IMAD.MOV.U32 R7, RZ, RZ, 0x40000040 ;  /* 0x40000040ff077424 */ /* 0x000fe200078e00ff */
[----:B0-----:R-:W-:Y:S01]  /*11960*/  MOV R10, UR8 ;  /* 0x00000008000a7c02 */ /* 0x001fe20008000f00 */
[----:B------:R-:W-:-:S05]  /*11970*/  IMAD.U32 R11, RZ, RZ, UR9 ;  /* 0x00000009ff0b7e24 */ /* 0x000fca000f8e00ff */
[----:B------:R0:W-:Y:S01]  /*11980*/  STL.64 [R1+0x28], R10 ;  /* 0x0000280a01007387 */ /* 0x0001e20000100a00 */
[----:B------:R-:W-:Y:S02]  /*11990*/  WARPGROUP.DEPBAR.LE gsb0, 0x0 ;  /* 0x00008000000079c5 */ /* 0x000fe40000010000 */
[----:B------:R-:W-:-:S06]  /*119a0*/  WARPGROUP.ARRIVE ;  /* 0x00000000000079c5 */ /* 0x000fcc0000000000 */
[----:B------:R-:W-:Y:S01]  /*119b0*/  HGMMA.64x96x16.F32.BF16 R24, gdesc[UR8], R24, gsb0 ;  /* 0x01600000081879f0 */ /* 0x000fe20008001818 */
[----:B------:R-:W-:Y:S01]  /*119c0*/  R2UR UR10, R6 ;  /* 0x00000000060a72ca */ /* 0x000fe200000e0000 */
[----:B------:R-:W-:Y:S01]  /*119d0*/  UMOV UR8, UR5 ;  /* 0x0000000500087c82 */ /* 0x000fe20008000000 */
[----:B------:R-:W-:Y:S01]  /*119e0*/  R2UR UR11, R7 ;  /* 0x00000000070b72ca */ /* 0x000fe200000e0000 */
[----:B------:R-:W-:Y:S01]  /*119f0*/  UMOV UR9, 0x40000040 ;  /* 0x4000004000097882 */ /* 0x000fe20000000000 */
[----:B------:R-:W-:Y:S01]  /*11a00*/  VIADD R6, R4, 0x6 ;  /* 0x0000000604067836 */ /* 0x000fe20000000000 */
[----:B------:R-:W-:Y:S01]  /*11a10*/  UIADD3 UR5, UR4, 0x6, URZ ;  /* 0x0000000604057890 */ /* 0x000fe2000fffe03f */
[----:B------:R-:W-:Y:S02]  /*11a20*/  IMAD.MOV.U32 R7, RZ, RZ, 0x40000040 ;  /* 0x40000040ff077424 */ /* 0x000fe400078e00ff */
[----:B0-----:R-:W-:Y:S02]  /*11a30*/  IMAD.U32 R10, RZ, RZ, UR8 ;  /* 0x00000008ff0a7e24 */ /* 0x001fe4000f8e00ff */
        /* <DEDUP_REMOVED lines=48> */
[----:B------:R-:W-:Y:S02]  /*11d40*/  VIADD R6, R4, 0x306 ;  /* 0x0000030604067836 */ /* 0x000fe40000000000 */
[----:B------:R-:W-:Y:S02]  /*11d50*/  IMAD.MOV.U32 R7, RZ, RZ, 0x40000040 ;  /* 0x40000040ff077424 */ /* 0x000fe400078e00ff */
[----:B0-----:R-:W-:Y:S01]  /*11d60*/  IMAD.U32 R10, RZ, RZ, UR8 ;  /* 0x00000008ff0a7e24 */ /* 0x001fe2000f8e00ff */
[----:B------:R-:W-:Y:S01]  /*11d70*/  R2UR UR54, R6 ;  /* 0x00000000063672ca */ /* 0x000fe200000e0000 */
[----:B------:R-:W-:Y:S01]  /*11d80*/  VIADD R6, R4, 0x600 ;  /* 0x0000060004067836 */ /* 0x000fe20000000000 */
[----:B------:R-:W-:Y:S01]  /*11d90*/  R2UR UR55, R7 ;  /* 0x00000000073772ca */ /* 0x000fe200000e0000 */
[----:B------:R-:W-:-:S02]  /*11da0*/  IMAD.MOV.U32 R7, RZ, RZ, 0x40000040 ;  /* 0x40000040ff077424 */ /* 0x000fc400078e00ff */
[----:B------:R-:W-:Y:S01]  /*11db0*/  IMAD.U32 R11, RZ, RZ, UR9 ;  /* 0x00000009ff0b7e24 */ /* 0x000fe2000f8e00ff */
[----:B------:R-:W-:Y:S01]  /*11dc0*/  R2UR UR50, R6 ;  /* 0x00000000063272ca */ /* 0x000fe200000e0000 */
[----:B------:R-:W-:Y:S01]  /*11dd0*/  VIADD R6, R4, 0x602 ;  /* 0x0000060204067836 */ /* 0x000fe20000000000 */
[----:B------:R-:W-:Y:S01]  /*11de0*/  R2UR UR51, R7 ;  /* 0x00000000073372ca */ /* 0x000fe200000e0000 */
[----:B------:R-:W-:Y:S01]  /*11df0*/  IMAD.MOV.U32 R7, RZ, RZ, 0x40000040 ;  /* 0x40000040ff077424 */ /* 0x000fe200078e00ff */
[----:B------:R0:W-:Y:S02]  /*11e00*/  STL.64 [R1], R10 ;  /* 0x0000000a01007387 */ /* 0x0001e40000100a00 */
[----:B------:R-:W-:Y:S01]  /*11e10*/  R2UR UR46, R6 ;  /* 0x00000000062e72ca */ /* 0x000fe200000e0000 */
[----:B------:R-:W-:Y:S01]  /*11e20*/  VIADD R6, R4, 0x604 ;  /* 0x0000060404067836 */ /* 0x000fe20000000000 */
[----:B------:R-:W-:Y:S01]  /*11e30*/  R2UR UR47, R7 ;  /* 0x00000000072f72ca */ /* 0x000fe200000e0000 */
[----:B------:R-:W-:-:S02]  /*11e40*/  IMAD.MOV.U32 R7, RZ, RZ, 0x40000040 ;  /* 0x40000040ff077424 */ /* 0x000fc400078e00ff */
[----:B------:R-:W-:Y:S01]  /*11e50*/  VIADD R4, R4, 0x606 ;  /* 0x0000060604047836 */ /* 0x000fe20000000000 */
[----:B------:R-:W-:Y:S02]  /*11e60*/  R2UR UR42, R6 ;  /* 0x00000000062a72ca */ /* 0x000fe400000e0000 */
[----:B------:R-:W-:Y:S02]  /*11e70*/  R2UR UR43, R7 ;  /* 0x00000000072b72ca */ /* 0x000fe400000e0000 */
[----:B------:R-:W-:Y:S01]  /*11e80*/  R2UR UR38, R4 ;  /* 0x00000000042672ca */ /* 0x000fe200000e0000 */
        /* <DEDUP_REMOVED lines=19> */
[----:B0-----:R-:W-:Y:S05]  /*11fc0*/  @!P0 BRA `(.L_x_624) ;  /* 0x0000000000048947 */ /* 0x001fea0003800000 */
[----:B------:R-:W-:Y:S01]  /*11fd0*/  BPT.TRAP 0x1 ;  /* 0x000000040000795c */ /* 0x000fe20000300000 */
.L_x_624:
[----:B------:R-:W-:Y:S01]  /*11fe0*/  IADD3 R215, R215, 0x60, -R199 ;  /* 0x00000060d7d77810 */ /* 0x000fe20007ffe8c7 */
[----:B------:R-:W-:Y:S01]  /*11ff0*/  ULDC UR4, c[0x0][0x988] ;  /* 0x0002620000047ab9 */ /* 0x000fe20000000800 */
[----:B------:R-:W-:Y:S01]  /*12000*/  P2R R6, PR, RZ, 0x1 ;  /* 0x00000001ff067803 */ /* 0x000fe20000000000 */
[----:B------:R-:W-:Y:S01]  /*12010*/  ULDC UR38, c[0x0][0x988] ;  /* 0x0002620000267ab9 */ /* 0x000fe20000000800 */
[----:B------:R-:W-:Y:S01]  /*12020*/  BSSY B0, `(.L_x_625) ;  /* 0x00003a7000007945 */ /* 0x000fe20003800000 */
[----:B------:R-:W-:Y:S02]  /*12030*/  IMAD R215, R72, -0x60, R215 ;  /* 0xffffffa048d77824 */ /* 0x000fe400078e02d7 */
[--C-:B------:R-:W-:Y:S02]  /*12040*/  IMAD.MOV.U32 R86, RZ, RZ, R87.reuse ;  /* 0x000000ffff567224 */ /* 0x100fe400078e0057 */
[--C-:B------:R-:W-:Y:S01]  /*12050*/  IMAD.MOV.U32 R84, RZ, RZ, R87.reuse ;  /* 0x000000ffff547224 */ /* 0x100fe200078e0057 */
[C---:B------:R-:W-:Y:S01]  /*12060*/  ISETP.GT.AND P6, PT, R215.reuse, RZ, PT ;  /* 0x000000ffd700720c */ /* 0x040fe20003fc4270 */
[--C-:B------:R-:W-:Y:S01]  /*12070*/  IMAD.MOV.U32 R82, RZ, RZ, R87.reuse ;  /* 0x000000ffff527224 */ /* 0x100fe200078e0057 */
[C---:B------:R-:W-:Y:S01]  /*12080*/  ISETP.GT.AND P5, PT, R215.reuse, 0x1, PT ;  /* 0x00000001d700780c */ /* 0x040fe20003fa4270 */
[--C-:B------:R-:W-:Y:S01]  /*12090*/  IMAD.MOV.U32 R80, RZ, RZ, R87.reuse ;  /* 0x000000ffff507224 */ /* 0x100fe200078e0057 */
[----:B------:R-:W-:Y:S01]  /*120a0*/  ISETP.GT.AND P4, PT, R215, 0x8, PT ;  /* 0x00000008d700780c */ /* 0x000fe20003f84270 */
[--C-:B------:R-:W-:Y:S01]  /*120b0*/  IMAD.MOV.U32 R78, RZ, RZ, R87.reuse ;  /* 0x000000ffff4e7224 */ /* 0x100fe200078e0057 */
[----:B------:R-:W-:Y:S01]  /*120c0*/  FSEL R24, R24, -INF , P6 ;  /* 0xff80000018187808 */ /* 0x000fe20003000000 */
[--C-:B------:R-:W-:Y:S01]  /*120d0*/  IMAD.MOV.U32 R76, RZ, RZ, R87.reuse ;  /* 0x000000ffff4c7224 */ /* 0x100fe200078e0057 */
[----:B------:R-:W-:Y:S01]  /*120e0*/  FSEL R91, R25, -INF , P5 ;  /* 0xff800000195b7808 */ /* 0x000fe20002800000 */
[----:B------:R-:W-:Y:S01]  /*120f0*/  IMAD.MOV.U32 R74, RZ, RZ, R87 ;  /* 0x000000ffff4a7224 */ /* 0x000fe200078e0057 */
        /* <DEDUP_REMOVED lines=26> */
[----:B------:R-:W-:Y:S02]  /*122a0*/  FSEL R13, R34, -INF , P2 ;  /* 0xff800000220d7808 */ /* 0x000fe40001000000 */
[----:B------:R-:W-:Y:S02]  /*122b0*/  ISETP.GT.AND P2, PT, R215, 0x28, PT ;  /* 0x00000028d700780c */ /* 0x000fe40003f44270 */
[----:B------:R-:W-:Y:S02]  /*122c0*/  FSEL R41, R41, -INF , P3 ;  /* 0xff80000029297808 */ /* 0x000fe40001800000 */
[----:B------:R-:W-:Y:S02]  /*122d0*/  FMNMX.FTZ R0, R79, R0, !PT ;  /* 0x000000004f007209 */ /* 0x000fe40007810000 */
[----:B------:R-:W-:Y:S02]  /*122e0*/  FSEL R35, R35, -INF , P1 ;  /* 0xff80000023237808 */ /* 0x000fe40000800000 */
[----:B------:R-:W-:-:S02]  /*122f0*/  ISETP.GT.AND P1, PT, R215, 0x29, PT ;  /* 0x00000029d700780c */ /* 0x000fc40003f24270 */
[----:B------:R-:W-:Y:S01]  /*12300*/  FSEL R83, R44, -INF , P2 ;  /* 0xff8000002c537808 */ /* 0x000fe20001000000 */
[----:B------:R-:W-:Y:S01]  /*12310*/  IMAD.MOV.U32 R44, RZ, RZ, R87 ;  /* 0x000000ffff2c7224 */ /* 0x000fe200078e0057 */
[----:B------:R-:W-:Y:S02]  /*12320*/  FMNMX.FTZ R0, R41, R0, !PT ;  /* 0x0000000029007209 */ /* 0x000fe40007810000 */
[----:B------:R-:W-:Y:S02]  /*12330*/  FSEL R15, R38, -INF , P6 ;  /* 0xff800000260f7808 */ /* 0x000fe40003000000 */
        /* <DEDUP_REMOVED lines=59> */
[----:B------:R-:W-:Y:S02]  /*126f0*/  FMNMX.FTZ R0, R105, R0, !PT ;  /* 0x0000000069007209 */ /* 0x000fe40007810000 */
[----:B------:R-:W-:Y:S02]  /*12700*/  FSEL R67, R67, -INF , P3 ;  /* 0xff80000043437808 */ /* 0x000fe40001800000 */
[----:B------:R-:W-:Y:S01]  /*12710*/  FMNMX.FTZ R10, R69, R0, !PT ;  /* 0x00000000450a7209 */ /* 0x000fe20007810000 */
[----:B------:R-:W-:Y:S01]  /*12720*/  IMAD.U32 R0, RZ, RZ, UR4 ;  /* 0x00000004ff007e24 */ /* 0x000fe2000f8e00ff */
[----:B------:R-:W-:-:S03]  /*12730*/  FSEL R71, R71, -INF , P1 ;  /* 0xff80000047477808 */ /* 0x000fc60000800000 */
[----:B------:R-:W0:Y:S02]  /*12740*/  SHFL.BFLY PT, R5, R10, 0x2, 0x1f ;  /* 0x0c401f000a057f89 */ /* 0x000e2400000e0000 */
[----:B0-----:R-:W-:-:S05]  /*12750*/  FMNMX.FTZ R12, R10, R5, !PT ;  /* 0x000000050a0c7209 */ /* 0x001fca0007810000 */
[----:B------:R-:W0:Y:S02]  /*12760*/  SHFL.BFLY PT, R5, R12, 0x1, 0x1f ;  /* 0x0c201f000c057f89 */ /* 0x000e2400000e0000 */
[----:B0-----:R-:W-:-:S04]  /*12770*/  FMNMX.FTZ R5, R12, R5, !PT ;  /* 0x000000050c057209 */ /* 0x001fc80007810000 */
[C---:B------:R-:W-:Y:S01]  /*12780*/  FSETP.NEU.FTZ.AND P0, PT, R5.reuse, -INF , PT ;  /* 0xff8000000500780b */ /* 0x040fe20003f1d000 */
[----:B------:R-:W-:-:S05]  /*12790*/  FMUL.FTZ R4, R5, R0 ;  /* 0x0000000005047220 */ /* 0x000fca0000410000 */
[----:B------:R-:W-:Y:S02]  /*127a0*/  FSEL R4, R4, RZ, P0 ;  /* 0x000000ff04047208 */ /* 0x000fe40000000000 */
[----:B------:R-:W-:Y:S02]  /*127b0*/  ISETP.NE.AND P0, PT, R6, RZ, PT ;  /* 0x000000ff0600720c */ /* 0x000fe40003f05270 */
[----:B------:R-:W-:Y:S01]  /*127c0*/  FMNMX.FTZ R6, R7, R27, !PT ;  /* 0x0000001b07067209 */ /* 0x000fe20007810000 */
[-CC-:B------:R-:W-:Y:S01]  /*127d0*/  FFMA.FTZ R61, R75, R0.reuse, -R4.reuse ;  /* 0x000000004b3d7223 */ /* 0x180fe20000010804 */
[----:B------:R-:W-:Y:S01]  /*127e0*/  FSEL R75, R62, -INF , P6 ;  /* 0xff8000003e4b7808 */ /* 0x000fe20003000000 */
[--C-:B------:R-:W-:Y:S01]  /*127f0*/  FFMA.FTZ R138, R77, R0, -R4.reuse ;  /* 0x000000004d8a7223 */ /* 0x100fe20000010804 */
[----:B------:R-:W-:Y:S01]  /*12800*/  FMNMX.FTZ R6, R11, R6, !PT ;  /* 0x000000060b067209 */ /* 0x000fe20007810000 */
[-CC-:B------:R-:W-:Y:S01]  /*12810*/  FFMA.FTZ R136, R3, R0.reuse, -R4.reuse ;  /* 0x0000000003887223 */ /* 0x180fe20000010804 */
[----:B------:R-:W-:Y:S01]  /*12820*/  FSEL R77, R63, -INF , P5 ;  /* 0xff8000003f4d7808 */ /* 0x000fe20002800000 */
[--C-:B------:R-:W-:Y:S01]  /*12830*/  FFMA.FTZ R3, R81, R0, -R4.reuse ;  /* 0x0000000051037223 */ /* 0x100fe20000010804 */
[----:B------:R-:W-:Y:S01]  /*12840*/  FMNMX.FTZ R6, R31, R6, !PT ;  /* 0x000000061f067209 */ /* 0x000fe20007810000 */
[--C-:B------:R-:W-:Y:S01]  /*12850*/  FFMA.FTZ R140, R79, R0, -R4.reuse ;  /* 0x000000004f8c7223 */ /* 0x100fe20000010804 */
[----:B------:R-:W-:Y:S01]  /*12860*/  FSEL R81, R66, -INF , P4 ;  /* 0xff80000042517808 */ /* 0x000fe20002000000 */
[----:B------:R0:W-:Y:S01]  /*12870*/  MUFU.EX2 R63, R3 ;  /* 0x00000003003f7308 */ /* 0x0001e20000000800 */
[----:B------:R-:W-:Y:S01]  /*12880*/  FMNMX.FTZ R6, R13, R6, !PT ;  /* 0x000000060d067209 */ /* 0x000fe20007810000 */
[-CC-:B------:R-:W-:Y:S01]  /*12890*/  FFMA.FTZ R156, R24, R0.reuse, -R4.reuse ;  /* 0x00000000189c7223 */ /* 0x180fe20000010804 */
[----:B------:R-:W-:Y:S01]  /*128a0*/  FSEL R79, R70, -INF , P2 ;  /* 0xff800000464f7808 */ /* 0x000fe20001000000 */
[--C-:B------:R-:W-:Y:S01]  /*128b0*/  FFMA.FTZ R53, R91, R0, -R4.reuse ;  /* 0x000000005b357223 */ /* 0x100fe20000010804 */
[----:B------:R-:W-:Y:S01]  /*128c0*/  FMNMX.FTZ R6, R35, R6, !PT ;  /* 0x0000000623067209 */ /* 0x000fe20007810000 */
[-CC-:B------:R-:W-:Y:S01]  /*128d0*/  FFMA.FTZ R158, R85, R0.reuse, -R4.reuse ;  /* 0x00000000559e7223 */ /* 0x180fe20000010804 */
[--C-:B------:R-:W-:Y:S01]  /*128e0*/  FFMA.FTZ R142, R83, R0, -R4.reuse ;  /* 0x00000000538e7223 */ /* 0x100fe20000010804 */
[----:B------:R-:W-:Y:S01]  /*128f0*/  MUFU.EX2 R156, R156 ;  /* 0x0000009c009c7308 */ /* 0x000fe20000000800 */
[----:B------:R-:W-:Y:S01]  /*12900*/  FMNMX.FTZ R6, R15, R6, !PT ;  /* 0x000000060f067209 */ /* 0x000fe20007810000 */
[-CC-:B------:R-:W-:Y:S01]  /*12910*/  FFMA.FTZ R73, R73, R0.reuse, -R4.reuse ;  /* 0x0000000049497223 */ /* 0x180fe20000010804 */
[-CC-:B------:R-:W-:Y:S01]  /*12920*/  FFMA.FTZ R41, R41, R0.reuse, -R4.reuse ;  /* 0x0000000029297223 */ /* 0x180fe20000010804 */
[--C-:B------:R-:W-:Y:S01]  /*12930*/  FFMA.FTZ R45, R45, R0, -R4.reuse ;  /* 0x000000002d2d7223 */ /* 0x100fe20000010804 */
[----:B------:R-:W-:Y:S01]  /*12940*/  FMNMX.FTZ R6, R39, R6, !PT ;  /* 0x0000000627067209 */ /* 0x000fe20007810000 */
[-CC-:B------:R-:W-:Y:S01]  /*12950*/  FFMA.FTZ R144, R89, R0.reuse, -R4.reuse ;  /* 0x0000000059907223 */ /* 0x180fe20000010804 */
[--C-:B------:R-:W-:Y:S01]  /*12960*/  FFMA.FTZ R49, R49, R0, -R4.reuse ;  /* 0x0000000031317223 */ /* 0x100fe20000010804 */
[----:B------:R-:W1:Y:S01]  /*12970*/  MUFU.EX2 R53, R53 ;  /* 0x0000003500357308 */ /* 0x000e620000000800 */
[----:B------:R-:W-:Y:S01]  /*12980*/  FMNMX.FTZ R6, R21, R6, !PT ;  /* 0x0000000615067209 */ /* 0x000fe20007810000 */
[-CC-:B------:R-:W-:Y:S01]  /*12990*/  FFMA.FTZ R146, R93, R0.reuse, -R4.reuse ;  /* 0x000000005d927223 */ /* 0x180fe20000010804 */
[-CC-:B------:R-:W-:Y:S01]  /*129a0*/  FFMA.FTZ R83, R95, R0.reuse, -R4.reuse ;  /* 0x000000005f537223 */ /* 0x180fe20000010804 */
[--C-:B------:R-:W-:Y:S01]  /*129b0*/  FFMA.FTZ R148, R97, R0, -R4.reuse ;  /* 0x0000000061947223 */ /* 0x100fe20000010804 */
[----:B------:R-:W-:Y:S01]  /*129c0*/  FMNMX.FTZ R6, R43, R6, !PT ;  /* 0x000000062b067209 */ /* 0x000fe20007810000 */
[-CC-:B------:R-:W-:Y:S01]  /*129d0*/  FFMA.FTZ R57, R57, R0.reuse, -R4.reuse ;  /* 0x0000000039397223 */ /* 0x180fe20000010804 */
[--C-:B------:R-:W-:Y:S01]  /*129e0*/  FFMA.FTZ R150, R99, R0, -R4.reuse ;  /* 0x0000000063967223 */ /* 0x100fe20000010804 */
[----:B------:R-:W2:Y:S01]  /*129f0*/  MUFU.EX2 R158, R158 ;  /* 0x0000009e009e7308 */ /* 0x000ea20000000800 */
[----:B------:R-:W-:Y:S01]  /*12a00*/  FMNMX.FTZ R6, R25, R6, !PT ;  /* 0x0000000619067209 */ /* 0x000fe20007810000 */
[-CC-:B------:R-:W-:Y:S01]  /*12a10*/  FFMA.FTZ R85, R101, R0.reuse, -R4.reuse ;  /* 0x0000000065557223 */ /* 0x180fe20000010804 */
[-CC-:B------:R-:W-:Y:S01]  /*12a20*/  FFMA.FTZ R152, R103, R0.reuse, -R4.reuse ;  /* 0x0000000067987223 */ /* 0x180fe20000010804 */
[--C-:B------:R-:W-:Y:S01]  /*12a30*/  FFMA.FTZ R65, R65, R0, -R4.reuse ;  /* 0x0000000041417223 */ /* 0x100fe20000010804 */
[----:B------:R-:W-:Y:S01]  /*12a40*/  FMNMX.FTZ R6, R47, R6, !PT ;  /* 0x000000062f067209 */ /* 0x000fe20007810000 */
[-CC-:B------:R-:W-:Y:S01]  /*12a50*/  FFMA.FTZ R154, R105, R0.reuse, -R4.reuse ;  /* 0x00000000699a7223 */ /* 0x180fe20000010804 */
[----:B------:R-:W-:Y:S01]  /*12a60*/  FFMA.FTZ R69, R69, R0, -R4 ;  /* 0x0000000045457223 */ /* 0x000fe20000010804 */
[----:B------:R-:W3:Y:S01]  /*12a70*/  MUFU.EX2 R61, R61 ;  /* 0x0000003d003d7308 */ /* 0x000ee20000000800 */
[----:B------:R-:W-:Y:S01]  /*12a80*/  FMNMX.FTZ R6, R29, R6, !PT ;  /* 0x000000061d067209 */ /* 0x000fe20007810000 */
[----:B------:R-:W-:-:S02]  /*12a90*/  IMAD.MOV.U32 R70, RZ, RZ, R87 ;  /* 0x000000ffff467224 */ /* 0x000fc400078e0057 */
[--C-:B------:R-:W-:Y:S01]  /*12aa0*/  IMAD.MOV.U32 R66, RZ, RZ, R87.reuse ;  /* 0x000000ffff427224 */ /* 0x100fe200078e0057 */
[----:B------:R-:W-:Y:S01]  /*12ab0*/  FMNMX.FTZ R6, R51, R6, !PT ;  /* 0x0000000633067209 */ /* 0x000fe20007810000 */
[----:B------:R-:W-:Y:S02]  /*12ac0*/  IMAD.MOV.U32 R62, RZ, RZ, R87 ;  /* 0x000000ffff3e7224 */ /* 0x000fe400078e0057 */
[----:B------:R-:W4:Y:S01]  /*12ad0*/  MUFU.EX2 R136, R136 ;  /* 0x0000008800887308 */ /* 0x000f220000000800 */
[----:B------:R-:W-:-:S04]  /*12ae0*/  FMNMX.FTZ R6, R33, R6, !PT ;  /* 0x0000000621067209 */ /* 0x000fc80007810000 */
[----:B------:R-:W-:-:S03]  /*12af0*/  FMNMX.FTZ R6, R55, R6, !PT ;  /* 0x0000000637067209 */ /* 0x000fc60007810000 */
[----:B------:R-:W4:Y:S01]  /*12b00*/  MUFU.EX2 R73, R73 ;  /* 0x0000004900497308 */ /* 0x000f220000000800 */
[----:B------:R-:W-:-:S04]  /*12b10*/  FMNMX.FTZ R6, R37, R6, !PT ;  /* 0x0000000625067209 */ /* 0x000fc80007810000 */
[----:B------:R-:W-:-:S03]  /*12b20*/  FMNMX.FTZ R6, R59, R6, !PT ;  /* 0x000000063b067209 */ /* 0x000fc60007810000 */
[----:B------:R-:W4:Y:S01]  /*12b30*/  MUFU.EX2 R138, R138 ;  /* 0x0000008a008a7308 */ /* 0x000f220000000800 */
[----:B------:R-:W-:-:S04]  /*12b40*/  FMNMX.FTZ R6, R75, R6, !PT ;  /* 0x000000064b067209 */ /* 0x000fc80007810000 */
[----:B------:R-:W-:-:S03]  /*12b50*/  FMNMX.FTZ R6, R77, R6, !PT ;  /* 0x000000064d067209 */ /* 0x000fc60007810000 */
[----:B------:R-:W-:Y:S01]  /*12b60*/  MUFU.EX2 R140, R140 ;  /* 0x0000008c008c7308 */ /* 0x000fe20000000800 */
[----:B------:R-:W-:-:S04]  /*12b70*/  FMNMX.FTZ R6, R81, R6, !PT ;  /* 0x0000000651067209 */ /* 0x000fc80007810000 */
[----:B------:R-:W-:-:S03]  /*12b80*/  FMNMX.FTZ R6, R67, R6, !PT ;  /* 0x0000000643067209 */ /* 0x000fc60007810000 */
[----:B------:R-:W-:Y:S01]  /*12b90*/  MUFU.EX2 R41, R41 ;  /* 0x0000002900297308 */ /* 0x000fe20000000800 */
[----:B------:R-:W-:-:S04]  /*12ba0*/  FMNMX.FTZ R6, R79, R6, !PT ;  /* 0x000000064f067209 */ /* 0x000fc80007810000 */
[----:B------:R-:W-:-:S03]  /*12bb0*/  FMNMX.FTZ R6, R71, R6, !PT ;  /* 0x0000000647067209 */ /* 0x000fc60007810000 */
[----:B------:R-:W-:Y:S02]  /*12bc0*/  MUFU.EX2 R142, R142 ;  /* 0x0000008e008e7308 */ /* 0x000fe40000000800 */
[----:B0-----:R-:W0:Y:S06]  /*12bd0*/  SHFL.BFLY PT, R3, R6, 0x2, 0x1f ;  /* 0x0c401f0006037f89 */ /* 0x001e2c00000e0000 */
[----:B------:R-:W-:Y:S08]  /*12be0*/  MUFU.EX2 R45, R45 ;  /* 0x0000002d002d7308 */ /* 0x000ff00000000800 */
[----:B------:R-:W-:Y:S08]  /*12bf0*/  MUFU.EX2 R144, R144 ;  /* 0x0000009000907308 */ /* 0x000ff00000000800 */
[----:B------:R-:W-:Y:S01]  /*12c00*/  MUFU.EX2 R49, R49 ;  /* 0x0000003100317308 */ /* 0x000fe20000000800 */
[----:B0-----:R-:W-:-:S05]  /*12c10*/  FMNMX.FTZ R10, R6, R3, !PT ;  /* 0x00000003060a7209 */ /* 0x001fca0007810000 */
[----:B------:R-:W0:Y:S02]  /*12c20*/  SHFL.BFLY PT, R3, R10, 0x1, 0x1f ;  /* 0x0c201f000a037f89 */ /* 0x000e2400000e0000 */
[----:B------:R-:W-:Y:S08]  /*12c30*/  MUFU.EX2 R146, R146 ;  /* 0x0000009200927308 */ /* 0x000ff00000000800 */
[----:B------:R-:W-:Y:S08]  /*12c40*/  MUFU.EX2 R83, R83 ;  /* 0x0000005300537308 */ /* 0x000ff00000000800 */
[----:B------:R-:W-:Y:S01]  /*12c50*/  MUFU.EX2 R148, R148 ;  /* 0x0000009400947308 */ /* 0x000fe20000000800 */
[----:B0-----:R-:W-:-:S07]  /*12c60*/  FMNMX.FTZ R3, R10, R3, !PT ;  /* 0x000000030a037209 */ /* 0x001fce0007810000 */
[----:B------:R-:W-:Y:S01]  /*12c70*/  MUFU.EX2 R57, R57 ;  /* 0x0000003900397308 */ /* 0x000fe20000000800 */
[C---:B------:R-:W-:Y:S01]  /*12c80*/  FSETP.NEU.FTZ.AND P1, PT, R3.reuse, -INF , PT ;  /* 0xff8000000300780b */ /* 0x040fe20003f3d000 */
[----:B------:R-:W-:-:S06]  /*12c90*/  FMUL.FTZ R20, R3, R0 ;  /* 0x0000000003147220 */ /* 0x000fcc0000410000 */
[----:B------:R-:W-:Y:S01]  /*12ca0*/  MUFU.EX2 R150, R150 ;  /* 0x0000009600967308 */ /* 0x000fe20000000800 */
[----:B------:R-:W-:-:S05]  /*12cb0*/  FSEL R20, R20, RZ, P1 ;  /* 0x000000ff14147208 */ /* 0x000fca0000800000 */
[-CC-:B------:R-:W-:Y:S01]  /*12cc0*/  FFMA.FTZ R157, R7, R0.reuse, -R20.reuse ;  /* 0x00000000079d7223 */ /* 0x180fe20000010814 */
[-CC-:B------:R-:W-:Y:S01]  /*12cd0*/  FFMA.FTZ R4, R27, R0.reuse, -R20.reuse ;  /* 0x000000001b047223 */ /* 0x180fe20000010814 */
[-CC-:B------:R-:W-:Y:S01]  /*12ce0*/  FFMA.FTZ R159, R11, R0.reuse, -R20.reuse ;  /* 0x000000000b9f7223 */ /* 0x180fe20000010814 */
[-CC-:B------:R-:W-:Y:S01]  /*12cf0*/  FFMA.FTZ R6, R31, R0.reuse, -R20.reuse ;  /* 0x000000001f067223 */ /* 0x180fe20000010814 */
[----:B-1----:R-:W-:Y:S01]  /*12d00*/  FADD.FTZ R7, R156, R53 ;  /* 0x000000359c077221 */ /* 0x002fe20000010000 */
[-CC-:B------:R-:W-:Y:S01]  /*12d10*/  FFMA.FTZ R137, R13, R0.reuse, -R20.reuse ;  /* 0x000000000d897223 */ /* 0x180fe20000010814 */
[----:B------:R-:W-:Y:S01]  /*12d20*/  MUFU.EX2 R157, R157 ;  /* 0x0000009d009d7308 */ /* 0x000fe20000000800 */
[-CC-:B------:R-:W-:Y:S01]  /*12d30*/  FFMA.FTZ R10, R35, R0.reuse, -R20.reuse ;  /* 0x00000000230a7223 */ /* 0x180fe20000010814 */
[----:B--2---:R-:W-:Y:S01]  /*12d40*/  FADD.FTZ R28, R158, R7 ;  /* 0x000000079e1c7221 */ /* 0x004fe20000010000 */
[-CC-:B------:R-:W-:Y:S01]  /*12d50*/  FFMA.FTZ R139, R15, R0.reuse, -R20.reuse ;  /* 0x000000000f8b7223 */ /* 0x180fe20000010814 */
[-CC-:B------:R-:W-:Y:S01]  /*12d60*/  FFMA.FTZ R12, R39, R0.reuse, -R20.reuse ;  /* 0x00000000270c7223 */ /* 0x180fe20000010814 */
[-C--:B-----5:R-:W-:Y:S01]  /*12d70*/  FFMA.FTZ R141, R21, R0.reuse, -R20 ;  /* 0x00000000158d7223 */ /* 0x0a0fe20000010814 */
[----:B---3--:R-:W-:Y:S01]  /*12d80*/  FADD.FTZ R7, R61, R28 ;  /* 0x0000001c3d077221 */ /* 0x008fe20000010000 */
[-CC-:B------:R-:W-:Y:S01]  /*12d90*/  FFMA.FTZ R14, R43, R0.reuse, -R20.reuse ;  /* 0x000000002b0e7223 */ /* 0x180fe20000010814 */
[----:B------:R-:W0:Y:S01]  /*12da0*/  MUFU.EX2 R4, R4 ;  /* 0x0000000400047308 */ /* 0x000e220000000800 */
[-CC-:B------:R-:W-:Y:S01]  /*12db0*/  FFMA.FTZ R143, R25, R0.reuse, -R20.reuse ;  /* 0x00000000198f7223 */ /* 0x180fe20000010814 */
[----:B----4-:R-:W-:Y:S01]  /*12dc0*/  FADD.FTZ R28, R136, R7 ;  /* 0x00000007881c7221 */ /* 0x010fe20000010000 */
[-CC-:B------:R-:W-:Y:S01]  /*12dd0*/  FFMA.FTZ R24, R47, R0.reuse, -R20.reuse ;  /* 0x000000002f187223 */ /* 0x180fe20000010814 */
[-CC-:B------:R-:W-:Y:S01]  /*12de0*/  FFMA.FTZ R145, R29, R0.reuse, -R20.reuse ;  /* 0x000000001d917223 */ /* 0x180fe20000010814 */
[-C--:B------:R-:W-:Y:S01]  /*12df0*/  FFMA.FTZ R26, R51, R0.reuse, -R20 ;  /* 0x00000000331a7223 */ /* 0x080fe20000010814 */
[----:B------:R-:W-:Y:S01]  /*12e00*/  FADD.FTZ R11, R73, R28 ;  /* 0x0000001c490b7221 */ /* 0x000fe20000010000 */
[-CC-:B------:R-:W-:Y:S01]  /*12e10*/  FFMA.FTZ R147, R33, R0.reuse, -R20.reuse ;  /* 0x0000000021937223 */ /* 0x180fe20000010814 */
[----:B------:R-:W1:Y:S01]  /*12e20*/  MUFU.EX2 R159, R159 ;  /* 0x0000009f009f7308 */ /* 0x000e620000000800 */
[-CC-:B------:R-:W-:Y:S01]  /*12e30*/  FFMA.FTZ R28, R55, R0.reuse, -R20.reuse ;  /* 0x00000000371c7223 */ /* 0x180fe20000010814 */
[----:B------:R-:W-:Y:S01]  /*12e40*/  FADD.FTZ R32, R138, R11 ;  /* 0x0000000b8a207221 */ /* 0x000fe20000010000 */
[-CC-:B------:R-:W-:Y:S01]  /*12e50*/  FFMA.FTZ R149, R37, R0.reuse, -R20.reuse ;  /* 0x0000000025957223 */ /* 0x180fe20000010814 */
[-CC-:B------:R-:W-:Y:S01]  /*12e60*/  FFMA.FTZ R59, R59, R0.reuse, -R20.reuse ;  /* 0x000000003b3b7223 */ /* 0x180fe20000010814 */
[-C--:B------:R-:W-:Y:S01]  /*12e70*/  FFMA.FTZ R75, R75, R0.reuse, -R20 ;  /* 0x000000004b4b7223 */ /* 0x080fe20000010814 */
[----:B------:R-:W-:Y:S01]  /*12e80*/  FADD.FTZ R11, R63, R32 ;  /* 0x000000203f0b7221 */ /* 0x000fe20000010000 */
[-C--:B------:R-:W-:Y:S01]  /*12e90*/  FFMA.FTZ R77, R77, R0.reuse, -R20 ;  /* 0x000000004d4d7223 */ /* 0x080fe20000010814 */
[----:B------:R-:W2:Y:S01]  /*12ea0*/  MUFU.EX2 R6, R6 ;  /* 0x0000000600067308 */ /* 0x000ea20000000800 */
[----:B0-----:R-:W-:Y:S01]  /*12eb0*/  FADD.FTZ R30, R157, R4 ;  /* 0x000000049d1e7221 */ /* 0x001fe20000010000 */
[-CC-:B------:R-:W-:Y:S01]  /*12ec0*/  FFMA.FTZ R81, R81, R0.reuse, -R20.reuse ;  /* 0x0000000051517223 */ /* 0x180fe20000010814 */
[-CC-:B------:R-:W-:Y:S01]  /*12ed0*/  FFMA.FTZ R67, R67, R0.reuse, -R20.reuse ;  /* 0x0000000043437223 */ /* 0x180fe20000010814 */
[-CC-:B------:R-:W-:Y:S01]  /*12ee0*/  FFMA.FTZ R79, R79, R0.reuse, -R20.reuse ;  /* 0x000000004f4f7223 */ /* 0x180fe20000010814 */
[----:B------:R-:W-:Y:S01]  /*12ef0*/  FFMA.FTZ R71, R71, R0, -R20 ;  /* 0x0000000047477223 */ /* 0x000fe20000010814 */
[----:B------:R-:W-:Y:S01]  /*12f00*/  F2FP.BF16.F32.PACK_AB R157, R4, R157 ;  /* 0x0000009d049d723e */ /* 0x000fe200000010ff */
[--C-:B------:R-:W-:Y:S01]  /*12f10*/  IMAD.MOV.U32 R51, RZ, RZ, R87.reuse ;  /* 0x000000ffff337224 */ /* 0x100fe200078e0057 */
[----:B------:R-:W0:Y:S01]  /*12f20*/  MUFU.EX2 R137, R137 ;  /* 0x0000008900897308 */ /* 0x000e220000000800 */
[----:B-1----:R-:W-:Y:S01]  /*12f30*/  FADD.FTZ R7, R159, R30 ;  /* 0x0000001e9f077221 */ /* 0x002fe20000010000 */
[----:B------:R-:W-:Y:S01]  /*12f40*/  F2FP.BF16.F32.PACK_AB R156, R53, R156 ;  /* 0x0000009c359c723e */ /* 0x000fe200000010ff */
[--C-:B------:R-:W-:Y:S01]  /*12f50*/  IMAD.MOV.U32 R53, RZ, RZ, R87.reuse ;  /* 0x000000ffff357224 */ /* 0x100fe200078e0057 */
[----:B------:R-:W-:Y:S01]  /*12f60*/  F2FP.BF16.F32.PACK_AB R158, R61, R158 ;  /* 0x0000009e3d9e723e */ /* 0x000fe200000010ff */
[--C-:B------:R-:W-:Y:S01]  /*12f70*/  IMAD.MOV.U32 R61, RZ, RZ, R87.reuse ;  /* 0x000000ffff3d7224 */ /* 0x100fe200078e0057 */
[----:B------:R-:W-:Y:S01]  /*12f80*/  F2FP.BF16.F32.PACK_AB R136, R73, R136 ;  /* 0x000000884988723e */ /* 0x000fe200000010ff */
[----:B------:R-:W-:Y:S01]  /*12f90*/  IMAD.MOV.U32 R73, RZ, RZ, R87 ;  /* 0x000000ffff497224 */ /* 0x000fe200078e0057 */
[----:B------:R-:W1:Y:S01]  /*12fa0*/  MUFU.EX2 R10, R10 ;  /* 0x0000000a000a7308 */ /* 0x000e620000000800 */
[C---:B--2---:R-:W-:Y:S01]  /*12fb0*/  FADD.FTZ R30, R6.reuse, R7 ;  /* 0x00000007061e7221 */ /* 0x044fe20000010000 */
[----:B------:R-:W-:Y:S01]  /*12fc0*/  F2FP.BF16.F32.PACK_AB R159, R6, R159 ;  /* 0x0000009f069f723e */ /* 0x000fe200000010ff */
[--C-:B------:R-:W-:Y:S01]  /*12fd0*/  IMAD.MOV.U32 R47, RZ, RZ, R87.reuse ;  /* 0x000000ffff2f7224 */ /* 0x100fe200078e0057 */
[----:B------:R-:W-:Y:S01]  /*12fe0*/  F2FP.BF16.F32.PACK_AB R138, R63, R138 ;  /* 0x0000008a3f8a723e */ /* 0x000fe200000010ff */
[--C-:B------:R-:W-:Y:S01]  /*12ff0*/  IMAD.MOV.U32 R63, RZ, RZ, R87.reuse ;  /* 0x000000ffff3f7224 */ /* 0x100fe200078e0057 */
[----:B------:R-:W-:Y:S01]  /*13000*/  MOV R55, R87 ;  /* 0x0000005700377202 */ /* 0x000fe20000000f00 */
[----:B------:R-:W-:Y:S01]  /*13010*/  IMAD.MOV.U32 R43, RZ, RZ, R87 ;  /* 0x000000ffff2b7224 */ /* 0x000fe200078e0057 */
[----:B------:R-:W2:Y:S01]  /*13020*/  MUFU.EX2 R139, R139 ;  /* 0x0000008b008b7308 */ /* 0x000ea20000000800 */
[----:B0-----:R-:W-:Y:S01]  /*13030*/  FADD.FTZ R7, R137, R30 ;  /* 0x0000001e89077221 */ /* 0x001fe20000010000 */
[----:B------:R-:W-:Y:S01]  /*13040*/  FADD.FTZ R30, R140, R11 ;  /* 0x0000000b8c1e7221 */ /* 0x000fe20000010000 */
[----:B------:R-:W-:Y:S01]  /*13050*/  F2FP.BF16.F32.PACK_AB R140, R41, R140 ;  /* 0x0000008c298c723e */ /* 0x000fe200000010ff */
[----:B------:R-:W-:-:S02]  /*13060*/  IMAD.MOV.U32 R39, RZ, RZ, R87 ;  /* 0x000000ffff277224 */ /* 0x000fc400078e0057 */
[----:B------:R-:W-:Y:S02]  /*13070*/  IMAD.MOV.U32 R37, RZ, RZ, R87 ;  /* 0x000000ffff257224 */ /* 0x000fe400078e0057 */
[----:B------:R-:W0:Y:S01]  /*13080*/  MUFU.EX2 R12, R12 ;  /* 0x0000000c000c7308 */ /* 0x000e220000000800 */
[C---:B-1----:R-:W-:Y:S01]  /*13090*/  FADD.FTZ R32, R10.reuse, R7 ;  /* 0x000000070a207221 */ /* 0x042fe20000010000 */
[----:B------:R-:W-:Y:S01]  /*130a0*/  FADD.FTZ R7, R41, R30 ;  /* 0x0000001e29077221 */ /* 0x000fe20000010000 */
[----:B------:R-:W-:Y:S01]  /*130b0*/  VIADD R30, R9, 0x2a840 ;  /* 0x0002a840091e7836 */ /* 0x000fe20000000000 */
[----:B------:R-:W-:Y:S01]  /*130c0*/  F2FP.BF16.F32.PACK_AB R137, R10, R137 ;  /* 0x000000890a89723e */ /* 0x000fe200000010ff */
[----:B------:R-:W-:Y:S02]  /*130d0*/  IMAD.MOV.U32 R41, RZ, RZ, R87 ;  /* 0x000000ffff297224 */ /* 0x000fe400078e0057 */
[----:B------:R-:W-:Y:S01]  /*130e0*/  FADD.FTZ R34, R142, R7 ;  /* 0x000000078e227221 */ /* 0x000fe20000010000 */
[----:B------:R-:W-:Y:S01]  /*130f0*/  F2FP.BF16.F32.PACK_AB R142, R45, R142 ;  /* 0x0000008e2d8e723e */ /* 0x000fe200000010ff */
[----:B------:R-:W1:Y:S01]  /*13100*/  MUFU.EX2 R141, R141 ;  /* 0x0000008d008d7308 */ /* 0x000e620000000800 */
[----:B--2---:R-:W-:Y:S01]  /*13110*/  FADD.FTZ R9, R139, R32 ;  /* 0x000000208b097221 */ /* 0x004fe20000010000 */
[----:B------:R-:W-:Y:S01]  /*13120*/  PRMT R7, R183, 0x654, R30 ;  /* 0x00000654b7077816 */ /* 0x000fe2000000001e */
[----:B------:R-:W-:-:S02]  /*13130*/  IMAD.MOV.U32 R35, RZ, RZ, R87 ;  /* 0x000000ffff237224 */ /* 0x000fc400078e0057 */
[--C-:B------:R-:W-:Y:S01]  /*13140*/  IMAD.MOV.U32 R33, RZ, RZ, R87.reuse ;  /* 0x000000ffff217224 */ /* 0x100fe200078e0057 */
[----:B------:R1:W-:Y:S01]  /*13150*/  SYNCS.ARRIVE.TRANS64.RED.A1T0 RZ, [R7+URZ], RZ ;  /* 0x000000ff07ff79a7 */ /* 0x0003e2000810043f */
[----:B------:R-:W-:Y:S01]  /*13160*/  IMAD.MOV.U32 R31, RZ, RZ, R87 ;  /* 0x000000ffff1f7224 */ /* 0x000fe200078e0057 */
[----:B------:R-:W2:Y:S01]  /*13170*/  MUFU.EX2 R14, R14 ;  /* 0x0000000e000e7308 */ /* 0x000ea20000000800 */
[C---:B0-----:R-:W-:Y:S01]  /*13180*/  FADD.FTZ R32, R12.reuse, R9 ;  /* 0x000000090c207221 */ /* 0x041fe20000010000 */
[----:B------:R-:W-:Y:S01]  /*13190*/  FADD.FTZ R9, R45, R34 ;  /* 0x000000222d097221 */ /* 0x000fe20000010000 */
[----:B------:R-:W-:Y:S01]  /*131a0*/  F2FP.BF16.F32.PACK_AB R139, R12, R139 ;  /* 0x0000008b0c8b723e */ /* 0x000fe200000010ff */
[----:B------:R-:W-:Y:S01]  /*131b0*/  IMAD.MOV.U32 R45, RZ, RZ, R87 ;  /* 0x000000ffff2d7224 */ /* 0x000fe200078e0057 */
[----:B------:R-:W-:Y:S01]  /*131c0*/  IADD3 R12, R72, -0x2, RZ ;  /* 0xfffffffe480c7810 */ /* 0x000fe20007ffe0ff */
[----:B------:R-:W-:Y:S01]  /*131d0*/  FADD.FTZ R34, R144, R9 ;  /* 0x0000000990227221 */ /* 0x000fe20000010000 */
[----:B------:R-:W-:Y:S01]  /*131e0*/  F2FP.BF16.F32.PACK_AB R144, R49, R144 ;  /* 0x000000903190723e */ /* 0x000fe200000010ff */
[----:B------:R-:W0:Y:S01]  /*131f0*/  MUFU.EX2 R143, R143 ;  /* 0x0000008f008f7308 */ /* 0x000e220000000800 */
[----:B-1----:R-:W-:Y:S01]  /*13200*/  FADD.FTZ R7, R141, R32 ;  /* 0x000000208d077221 */ /* 0x002fe20000010000 */
[----:B------:R-:W-:Y:S01]  /*13210*/  FADD.FTZ R9, R49, R34 ;  /* 0x0000002231097221 */ /* 0x000fe20000010000 */
[----:B------:R-:W-:Y:S01]  /*13220*/  ISETP.GE.AND P1, PT, R12, R182, PT ;  /* 0x000000b60c00720c */ /* 0x000fe20003f26270 */
[----:B------:R-:W-:Y:S01]  /*13230*/  IMAD.MOV.U32 R49, RZ, RZ, R87 ;  /* 0x000000ffff317224 */ /* 0x000fe200078e0057 */
[----:B------:R-:W-:Y:S01]  /*13240*/  MOV R72, R87 ;  /* 0x0000005700487202 */ /* 0x000fe20000000f00 */
[----:B------:R-:W-:Y:S01]  /*13250*/  FADD.FTZ R36, R146, R9 ;  /* 0x0000000992247221 */ /* 0x000fe20000010000 */
[C---:B------:R-:W-:Y:S01]  /*13260*/  F2FP.BF16.F32.PACK_AB R146, R83.reuse, R146 ;  /* 0x000000925392723e */ /* 0x040fe200000010ff */
[----:B------:R-:W1:Y:S01]  /*13270*/  MUFU.EX2 R24, R24 ;  /* 0x0000001800187308 */ /* 0x000e620000000800 */
[C---:B--2---:R-:W-:Y:S01]  /*13280*/  FADD.FTZ R32, R14.reuse, R7 ;  /* 0x000000070e207221 */ /* 0x044fe20000010000 */
[----:B------:R-:W-:Y:S01]  /*13290*/  FADD.FTZ R9, R83, R36 ;  /* 0x0000002453097221 */ /* 0x000fe20000010000 */
[----:B------:R-:W-:Y:S01]  /*132a0*/  F2FP.BF16.F32.PACK_AB R141, R14, R141 ;  /* 0x0000008d0e8d723e */ /* 0x000fe200000010ff */
[----:B------:R-:W-:-:S02]  /*132b0*/  IMAD.MOV.U32 R83, RZ, RZ, R87 ;  /* 0x000000ffff537224 */ /* 0x000fc400078e0057 */
[--C-:B------:R-:W-:Y:S02]  /*132c0*/  IMAD.MOV.U32 R29, RZ, RZ, R87.reuse ;  /* 0x000000ffff1d7224 */ /* 0x100fe400078e0057 */
[----:B------:R-:W2:Y:S01]  /*132d0*/  MUFU.EX2 R145, R145 ;  /* 0x0000009100917308 */ /* 0x000ea20000000800 */
[----:B0-----:R-:W-:Y:S01]  /*132e0*/  FADD.FTZ R7, R143, R32 ;  /* 0x000000208f077221 */ /* 0x001fe20000010000 */
[--C-:B------:R-:W-:Y:S02]  /*132f0*/  IMAD.MOV.U32 R27, RZ, RZ, R87.reuse ;  /* 0x000000ffff1b7224 */ /* 0x100fe400078e0057 */
[----:B------:R-:W-:-:S04]  /*13300*/  IMAD.MOV.U32 R25, RZ, RZ, R87 ;  /* 0x000000ffff197224 */ /* 0x000fc800078e0057 */
[----:B------:R-:W0:Y:S01]  /*13310*/  MUFU.EX2 R26, R26 ;  /* 0x0000001a001a7308 */ /* 0x000e220000000800 */
[C---:B-1----:R-:W-:Y:S01]  /*13320*/  FADD.FTZ R34, R24.reuse, R7 ;  /* 0x0000000718227221 */ /* 0x042fe20000010000 */
[----:B------:R-:W-:Y:S01]  /*13330*/  F2FP.BF16.F32.PACK_AB R143, R24, R143 ;  /* 0x0000008f188f723e */ /* 0x000fe200000010ff */
[----:B------:R-:W-:-:S05]  /*13340*/  IMAD.MOV.U32 R24, RZ, RZ, R87 ;  /* 0x000000ffff187224 */ /* 0x000fca00078e0057 */
[----:B------:R-:W1:Y:S01]  /*13350*/  MUFU.EX2 R147, R147 ;  /* 0x0000009300937308 */ /* 0x000e620000000800 */
[----:B--2---:R-:W-:Y:S01]  /*13360*/  FADD.FTZ R7, R145, R34 ;  /* 0x0000002291077221 */ /* 0x004fe20000010000 */
[----:B------:R-:W-:Y:S01]  /*13370*/  FADD.FTZ R34, R148, R9 ;  /* 0x0000000994227221 */ /* 0x000fe20000010000 */
[----:B------:R-:W-:-:S03]  /*13380*/  F2FP.BF16.F32.PACK_AB R148, R57, R148 ;  /* 0x000000943994723e */ /* 0x000fc600000010ff */
[----:B------:R-:W-:Y:S01]  /*13390*/  FADD.FTZ R9, R57, R34 ;  /* 0x0000002239097221 */ /* 0x000fe20000010000 */
[----:B------:R-:W-:Y:S01]  /*133a0*/  IMAD.MOV.U32 R57, RZ, RZ, R87 ;  /* 0x000000ffff397224 */ /* 0x000fe200078e0057 */
[----:B------:R-:W2:Y:S01]  /*133b0*/  MUFU.EX2 R28, R28 ;  /* 0x0000001c001c7308 */ /* 0x000ea20000000800 */
[----:B0-----:R-:W-:Y:S01]  /*133c0*/  FADD.FTZ R20, R26, R7 ;  /* 0x000000071a147221 */ /* 0x001fe20000010000 */
[----:B------:R-:W-:Y:S01]  /*133d0*/  FADD.FTZ R36, R150, R9 ;  /* 0x0000000996247221 */ /* 0x000fe20000010000 */
[----:B------:R-:W-:Y:S01]  /*133e0*/  F2FP.BF16.F32.PACK_AB R145, R26, R145 ;  /* 0x000000911a91723e */ /* 0x000fe200000010ff */
[----:B------:R-:W-:-:S04]  /*133f0*/  IMAD.MOV.U32 R26, RZ, RZ, R87 ;  /* 0x000000ffff1a7224 */ /* 0x000fc800078e0057 */
[----:B------:R-:W0:Y:S01]  /*13400*/  MUFU.EX2 R149, R149 ;  /* 0x0000009500957308 */ /* 0x000e220000000800 */
[----:B-1----:R-:W-:-:S07]  /*13410*/  FADD.FTZ R7, R147, R20 ;  /* 0x0000001493077221 */ /* 0x002fce0000010000 */
[----:B------:R-:W1:Y:S01]  /*13420*/  MUFU.EX2 R85, R85 ;  /* 0x0000005500557308 */ /* 0x000e620000000800 */
[C---:B--2---:R-:W-:Y:S01]  /*13430*/  FADD.FTZ R34, R28.reuse, R7 ;  /* 0x000000071c227221 */ /* 0x044fe20000010000 */
[----:B------:R-:W-:Y:S01]  /*13440*/  F2FP.BF16.F32.PACK_AB R147, R28, R147 ;  /* 0x000000931c93723e */ /* 0x000fe200000010ff */
[----:B------:R-:W-:-:S05]  /*13450*/  IMAD.MOV.U32 R28, RZ, RZ, R87 ;  /* 0x000000ffff1c7224 */ /* 0x000fca00078e0057 */
[----:B------:R2:W3:Y:S01]  /*13460*/  MUFU.EX2 R30, R59 ;  /* 0x0000003b001e7308 */ /* 0x0004e20000000800 */
[----:B0-----:R-:W-:-:S07]  /*13470*/  FADD.FTZ R7, R149, R34 ;  /* 0x0000002295077221 */ /* 0x001fce0000010000 */
[----:B------:R-:W0:Y:S01]  /*13480*/  MUFU.EX2 R152, R152 ;  /* 0x0000009800987308 */ /* 0x000e220000000800 */
[C---:B-1----:R-:W-:Y:S01]  /*13490*/  FADD.FTZ R9, R85.reuse, R36 ;  /* 0x0000002455097221 */ /* 0x042fe20000010000 */
[----:B------:R-:W-:Y:S01]  /*134a0*/  F2FP.BF16.F32.PACK_AB R150, R85, R150 ;  /* 0x000000965596723e */ /* 0x000fe200000010ff */
[--C-:B------:R-:W-:Y:S02]  /*134b0*/  IMAD.MOV.U32 R85, RZ, RZ, R87.reuse ;  /* 0x000000ffff557224 */ /* 0x100fe400078e0057 */
[----:B--2---:R-:W-:-:S03]  /*134c0*/  IMAD.MOV.U32 R59, RZ, RZ, R87 ;  /* 0x000000ffff3b7224 */ /* 0x004fc600078e0057 */
[----:B------:R-:W1:Y:S01]  /*134d0*/  MUFU.EX2 R75, R75 ;  /* 0x0000004b004b7308 */ /* 0x000e620000000800 */
[C---:B---3--:R-:W-:Y:S01]  /*134e0*/  FADD.FTZ R34, R30.reuse, R7 ;  /* 0x000000071e227221 */ /* 0x048fe20000010000 */
[----:B------:R-:W-:Y:S01]  /*134f0*/  F2FP.BF16.F32.PACK_AB R149, R30, R149 ;  /* 0x000000951e95723e */ /* 0x000fe200000010ff */
[----:B------:R-:W-:-:S05]  /*13500*/  IMAD.MOV.U32 R30, RZ, RZ, R87 ;  /* 0x000000ffff1e7224 */ /* 0x000fca00078e0057 */
[----:B------:R-:W2:Y:S01]  /*13510*/  MUFU.EX2 R65, R65 ;  /* 0x0000004100417308 */ /* 0x000ea20000000800 */
[----:B0-----:R-:W-:-:S07]  /*13520*/  FADD.FTZ R36, R152, R9 ;  /* 0x0000000998247221 */ /* 0x001fce0000010000 */
[----:B------:R0:W3:Y:S01]  /*13530*/  MUFU.EX2 R32, R77 ;  /* 0x0000004d00207308 */ /* 0x0000e20000000800 */
[----:B-1----:R-:W-:-:S07]  /*13540*/  FADD.FTZ R7, R75, R34 ;  /* 0x000000224b077221 */ /* 0x002fce0000010000 */
[----:B------:R-:W1:Y:S01]  /*13550*/  MUFU.EX2 R154, R154 ;  /* 0x0000009a009a7308 */ /* 0x000e620000000800 */
[C---:B--2---:R-:W-:Y:S01]  /*13560*/  FADD.FTZ R9, R65.reuse, R36 ;  /* 0x0000002441097221 */ /* 0x044fe20000010000 */
[----:B------:R-:W-:Y:S01]  /*13570*/  F2FP.BF16.F32.PACK_AB R152, R65, R152 ;  /* 0x000000984198723e */ /* 0x000fe200000010ff */
[--C-:B0-----:R-:W-:Y:S02]  /*13580*/  IMAD.MOV.U32 R77, RZ, RZ, R87.reuse ;  /* 0x000000ffff4d7224 */ /* 0x101fe400078e0057 */
[----:B------:R-:W-:-:S03]  /*13590*/  IMAD.MOV.U32 R65, RZ, RZ, R87 ;  /* 0x000000ffff417224 */ /* 0x000fc600078e0057 */
[----:B------:R-:W0:Y:S01]  /*135a0*/  MUFU.EX2 R81, R81 ;  /* 0x0000005100517308 */ /* 0x000e220000000800 */
[C---:B---3--:R-:W-:Y:S01]  /*135b0*/  FADD.FTZ R36, R32.reuse, R7 ;  /* 0x0000000720247221 */ /* 0x048fe20000010000 */
[----:B------:R-:W-:Y:S01]  /*135c0*/  F2FP.BF16.F32.PACK_AB R151, R32, R75 ;  /* 0x0000004b2097723e */ /* 0x000fe200000010ff */
[--C-:B------:R-:W-:Y:S02]  /*135d0*/  IMAD.MOV.U32 R75, RZ, RZ, R87.reuse ;  /* 0x000000ffff4b7224 */ /* 0x100fe400078e0057 */
[----:B------:R-:W-:-:S03]  /*135e0*/  IMAD.MOV.U32 R32, RZ, RZ, R87 ;  /* 0x000000ffff207224 */ /* 0x000fc600078e0057 */
[----:B------:R2:W3:Y:S01]  /*135f0*/  MUFU.EX2 R20, R67 ;  /* 0x0000004300147308 */ /* 0x0004e20000000800 */
[----:B-1----:R-:W-:-:S07]  /*13600*/  FADD.FTZ R38, R154, R9 ;  /* 0x000000099a267221 */ /* 0x002fce0000010000 */
[----:B------:R-:W1:Y:S01]  /*13610*/  MUFU.EX2 R79, R79 ;  /* 0x0000004f004f7308 */ /* 0x000e620000000800 */
[----:B0-----:R-:W-:Y:S01]  /*13620*/  FADD.FTZ R9, R81, R36 ;  /* 0x0000002451097221 */ /* 0x001fe20000010000 */
[--C-:B--2---:R-:W-:Y:S02]  /*13630*/  IMAD.MOV.U32 R67, RZ, RZ, R87.reuse ;  /* 0x000000ffff437224 */ /* 0x104fe400078e0057 */
[----:B------:R-:W-:-:S04]  /*13640*/  IMAD.MOV.U32 R36, RZ, RZ, R87 ;  /* 0x000000ffff247224 */ /* 0x000fc800078e0057 */
[----:B------:R-:W0:Y:S01]  /*13650*/  MUFU.EX2 R69, R69 ;  /* 0x0000004500457308 */ /* 0x000e220000000800 */
[C---:B---3--:R-:W-:Y:S01]  /*13660*/  FADD.FTZ R4, R20.reuse, R9 ;  /* 0x0000000914047221 */ /* 0x048fe20000010000 */
[----:B------:R-:W-:Y:S01]  /*13670*/  F2FP.BF16.F32.PACK_AB R153, R20, R81 ;  /* 0x000000511499723e */ /* 0x000fe200000010ff */
[----:B------:R-:W-:-:S05]  /*13680*/  IMAD.MOV.U32 R81, RZ, RZ, R87 ;  /* 0x000000ffff517224 */ /* 0x000fca00078e0057 */
[----:B------:R2:W3:Y:S01]  /*13690*/  MUFU.EX2 R34, R71 ;  /* 0x0000004700227308 */ /* 0x0004e20000000800 */
[----:B-1----:R-:W-:Y:S01]  /*136a0*/  FADD.FTZ R9, R79, R4 ;  /* 0x000000044f097221 */ /* 0x002fe20000010000 */
[----:B------:R-:W-:Y:S02]  /*136b0*/  IMAD.MOV.U32 R4, RZ, RZ, 0x3f800000 ;  /* 0x3f800000ff047424 */ /* 0x000fe400078e00ff */
[C---:B0-----:R-:W-:Y:S01]  /*136c0*/  FADD.FTZ R7, R69.reuse, R38 ;  /* 0x0000002645077221 */ /* 0x041fe20000010000 */
[----:B------:R-:W-:Y:S01]  /*136d0*/  F2FP.BF16.F32.PACK_AB R154, R69, R154 ;  /* 0x0000009a459a723e */ /* 0x000fe200000010ff */
[--C-:B--2---:R-:W-:Y:S01]  /*136e0*/  IMAD.MOV.U32 R71, RZ, RZ, R87.reuse ;  /* 0x000000ffff477224 */ /* 0x104fe200078e0057 */
[----:B------:R-:W-:Y:S01]  /*136f0*/  MOV R38, R87 ;  /* 0x0000005700267202 */ /* 0x000fe20000000f00 */
[----:B------:R-:W-:Y:S02]  /*13700*/  IMAD.MOV.U32 R69, RZ, RZ, R87 ;  /* 0x000000ffff457224 */ /* 0x000fe400078e0057 */
[C---:B---3--:R-:W-:Y:S01]  /*13710*/  FADD.FTZ R6, R34.reuse, R9 ;  /* 0x0000000922067221 */ /* 0x048fe20000010000 */
[----:B------:R-:W-:Y:S01]  /*13720*/  F2FP.BF16.F32.PACK_AB R155, R34, R79 ;  /* 0x0000004f229b723e */ /* 0x000fe200000010ff */
[----:B------:R-:W-:-:S02]  /*13730*/  IMAD.MOV.U32 R9, RZ, RZ, 0x3f800000 ;  /* 0x3f800000ff097424 */ /* 0x000fc400078e00ff */
[--C-:B------:R-:W-:Y:S02]  /*13740*/  IMAD.MOV.U32 R79, RZ, RZ, R87.reuse ;  /* 0x000000ffff4f7224 */ /* 0x100fe400078e0057 */
[----:B------:R-:W-:Y:S01]  /*13750*/  IMAD.MOV.U32 R34, RZ, RZ, R87 ;  /* 0x000000ffff227224 */ /* 0x000fe200078e0057 */
[----:B------:R-:W-:Y:S06]  /*13760*/  @!P1 BRA `(.L_x_626) ;  /* 0x0000002000c89947 */ /* 0x000fec0003800000 */
[----:B------:R-:W-:Y:S01]  /*13770*/  IMAD.MOV.U32 R13, RZ, RZ, R3 ;  /* 0x000000ffff0d7224 */ /* 0x000fe200078e0003 */
[----:B------:R-:W-:Y:S01]  /*13780*/  MOV R10, R181 ;  /* 0x000000b5000a7202 */ /* 0x000fe20000000f00 */
[----:B------:R-:W-:Y:S01]  /*13790*/  IMAD.MOV.U32 R14, RZ, RZ, R5 ;  /* 0x000000ffff0e7224 */ /* 0x000fe200078e0005 */
[----:B------:R-:W-:Y:S01]  /*137a0*/  CS2R R86, SRZ ;  /* 0x0000000000567805 */ /* 0x000fe2000001ff00 */
[----:B------:R-:W-:Y:S01]  /*137b0*/  IMAD.MOV.U32 R11, RZ, RZ, R174 ;  /* 0x000000ffff0b7224 */ /* 0x000fe200078e00ae */
        /* <DEDUP_REMOVED lines=31> */
[----:B------:R-:W-:-:S07]  /*139b0*/  CS2R R24, SRZ ;  /* 0x0000000000187805 */ /* 0x000fce000001ff00 */
.L_x_639:
[----:B------:R-:W-:-:S04]  /*139c0*/  ISETP.NE.AND P1, PT, R11, 0x1, PT ;  /* 0x000000010b00780c */ /* 0x000fc80003f25270 */
[----:B------:R-:W-:-:S04]  /*139d0*/  SEL R181, RZ, 0x1, P1 ;  /* 0x00000001ffb57807 */ /* 0x000fc80000800000 */
[----:B------:R-:W-:Y:S01]  /*139e0*/  LOP3.LUT R181, R10, R181, RZ, 0x3c, !PT ;  /* 0x000000b50ab57212 */ /* 0x000fe200078e3cff */
[----:B------:R-:W-:Y:S06]  /*139f0*/  @!P0 BRA `(.L_x_627) ;  /* 0x0000000000048947 */ /* 0x000fec0003800000 */
[----:B------:R-:W-:Y:S01]  /*13a00*/  BPT.TRAP 0x1 ;  /* 0x000000040000795c */ /* 0x000fe20000300000 */
.L_x_627:
[----:B------:R-:W-:Y:S01]  /*13a10*/  VIADD R174, R11, 0x1 ;  /* 0x000000010bae7836 */ /* 0x000fe20000000000 */
[----:B------:R-:W-:-:S04]  /*13a20*/  SHF.L.U32 R0, R181, 0x1f, RZ ;  /* 0x0000001fb5007819 */ /* 0x000fc800000006ff */
[----:B------:R-:W-:-:S04]  /*13a30*/  ISETP.NE.AND P1, PT, R174, 0x2, PT ;  /* 0x00000002ae00780c */ /* 0x000fc80003f25270 */
[----:B------:R-:W-:-:S05]  /*13a40*/  SEL R174, R174, RZ, P1 ;  /* 0x000000ffaeae7207 */ /* 0x000fca0000800000 */
[----:B------:R-:W-:-:S04]  /*13a50*/  IMAD R15, R174, 0x8, R2 ;  /* 0x00000008ae0f7824 */ /* 0x000fc800078e0202 */
[----:B------:R0:W1:Y:S01]  /*13a60*/  SYNCS.PHASECHK.TRANS64.TRYWAIT P1, [R15+URZ+0x2a830], R0 ;  /* 0x02a830000f0075a7 */ /* 0x000062000802017f */
[----:B------:R-:W-:Y:S05]  /*13a70*/  @!P0 BRA `(.L_x_628) ;  /* 0x0000000000048947 */ /* 0x000fea0003800000 */
[----:B------:R-:W-:Y:S01]  /*13a80*/  BPT.TRAP 0x1 ;  /* 0x000000040000795c */ /* 0x000fe20000300000 */
.L_x_628:
[----:B------:R-:W-:Y:S01]  /*13a90*/  IMAD R94, R174, 0x900, R8 ;  /* 0x00000900ae5e7824 */ /* 0x000fe200078e0208 */
[----:B------:R-:W-:Y:S03]  /*13aa0*/  BSSY B1, `(.L_x_629) ;  /* 0x0000006000017945 */ /* 0x000fe60003800000 */
[C---:B------:R-:W-:Y:S02]  /*13ab0*/  VIADD R92, R94.reuse, 0x2 ;  /* 0x000000025e5c7836 */ /* 0x040fe40000000000 */
[----:B------:R-:W-:Y:S01]  /*13ac0*/  VIADD R91, R94, 0x4 ;  /* 0x000000045e5b7836 */ /* 0x000fe20000000000 */
[----:B-1----:R-:W-:Y:S06]  /*13ad0*/  @P1 BRA `(.L_x_630) ;  /* 0x0000000000081947 */ /* 0x002fec0003800000 */
[----:B------:R-:W1:Y:S02]  /*13ae0*/  SYNCS.PHASECHK.TRANS64.TRYWAIT P1, [R15+URZ+0x2a830], R0 ;  /* 0x02a830000f0075a7 */ /* 0x000e64000802017f */
[----:B-1----:R-:W-:Y:S05]  /*13af0*/  @!P1 BRA `(.L_x_631) ;  /* 0x000000d800809947 */ /* 0x002fea0003800000 */
.L_x_630:
[----:B------:R-:W-:Y:S05]  /*13b00*/  BSYNC B1 ;  /* 0x0000000000017941 */ /* 0x000fea0003800000 */
.L_x_629:
[----:B------:R-:W2:Y:S04]  /*13b10*/  LDL.64 R96, [R1+0x30] ;  /* 0x0000300001607983 */ /* 0x000ea80000100a00 */
[----:B------:R3:W-:Y:S04]  /*13b20*/  STL.64 [R1+0x80], R10 ;  /* 0x0000800a01007387 */ /* 0x0007e80000100a00 */
[----:B---3--:R-:W3:Y:S01]  /*13b30*/  LDL.64 R10, [R1+0x28] ;  /* 0x00002800010a7983 */ /* 0x008ee20000100a00 */
[----:B------:R-:W-:Y:S01]  /*13b40*/  IMAD.MOV.U32 R88, RZ, RZ, R94 ;  /* 0x000000ffff587224 */ /* 0x000fe200078e005e */
[----:B------:R-:W-:Y:S01]  /*13b50*/  MOV R193, UR38 ;  /* 0x0000002600c17c02 */ /* 0x000fe20008000f00 */
[----:B------:R-:W-:Y:S01]  /*13b60*/  VIADD R90, R94, 0x6 ;  /* 0x000000065e5a7836 */ /* 0x000fe20000000000 */
[----:B------:R-:W-:Y:S01]  /*13b70*/  MOV R5, UR58 ;  /* 0x0000003a00057c02 */ /* 0x000fe20008000f00 */
[----:B------:R-:W-:Y:S01]  /*13b80*/  IMAD.MOV.U32 R89, RZ, RZ, 0x40000040 ;  /* 0x40000040ff597424 */ /* 0x000fe200078e00ff */
[----:B------:R-:W-:Y:S01]  /*13b90*/  R2UR UR46, R88 ;  /* 0x00000000582e72ca */ /* 0x000fe200000e0000 */
[----:B------:R-:W-:Y:S01]  /*13ba0*/  IMAD.MOV.U32 R88, RZ, RZ, R92 ;  /* 0x000000ffff587224 */ /* 0x000fe200078e005c */
[----:B------:R-:W-:Y:S01]  /*13bb0*/  R2UR UR58, R90 ;  /* 0x000000005a3a72ca */ /* 0x000fe200000e0000 */
[C---:B------:R-:W-:Y:S01]  /*13bc0*/  VIADD R90, R94.reuse, 0x302 ;  /* 0x000003025e5a7836 */ /* 0x040fe20000000000 */
[----:B------:R-:W-:Y:S01]  /*13bd0*/  MOV R198, UR45 ;  /* 0x0000002d00c67c02 */ /* 0x000fe20008000f00 */
[----:B------:R-:W-:Y:S01]  /*13be0*/  VIADD R92, R94, 0x304 ;  /* 0x000003045e5c7836 */ /* 0x000fe20000000000 */
[----:B------:R-:W-:Y:S01]  /*13bf0*/  R2UR UR42, R88 ;  /* 0x00000000582a72ca */ /* 0x000fe200000e0000 */
[----:B------:R-:W-:Y:S01]  /*13c00*/  IMAD.MOV.U32 R88, RZ, RZ, R91 ;  /* 0x000000ffff587224 */ /* 0x000fe200078e005b */
[----:B------:R-:W-:Y:S01]  /*13c10*/  R2UR UR30, R90 ;  /* 0x000000005a1e72ca */ /* 0x000fe200000e0000 */
[----:B------:R-:W-:Y:S01]  /*13c20*/  VIADD R90, R94, 0x600 ;  /* 0x000006005e5a7836 */ /* 0x000fe20000000000 */
[----:B01----:R-:W-:Y:S01]  /*13c30*/  MOV R0, UR44 ;  /* 0x0000002c00007c02 */ /* 0x003fe20008000f00 */
[----:B------:R-:W-:Y:S01]  /*13c40*/  IMAD.MOV.U32 R91, RZ, RZ, 0x40000040 ;  /* 0x40000040ff5b7424 */ /* 0x000fe200078e00ff */
[----:B------:R-:W-:Y:S01]  /*13c50*/  R2UR UR38, R88 ;  /* 0x00000000582672ca */ /* 0x000fe200000e0000 */
[----:B------:R-:W-:Y:S01]  /*13c60*/  VIADD R88, R94, 0x300 ;  /* 0x000003005e587836 */ /* 0x000fe20000000000 */
[C---:B------:R-:W-:Y:S01]  /*13c70*/  R2UR UR47, R89.reuse ;  /* 0x00000000592f72ca */ /* 0x040fe200000e0000 */
[----:B------:R0:W-:Y:S01]  /*13c80*/  STL.64 [R1+0x78], R6 ;  /* 0x0000780601007387 */ /* 0x0001e20000100a00 */
[----:B------:R-:W-:Y:S01]  /*13c90*/  R2UR UR26, R92 ;  /* 0x000000005c1a72ca */ /* 0x000fe200000e0000 */
[----:B------:R-:W-:Y:S01]  /*13ca0*/  VIADD R92, R94, 0x602 ;  /* 0x000006025e5c7836 */ /* 0x000fe20000000000 */
[----:B------:R-:W-:Y:S01]  /*13cb0*/  R2UR UR34, R88 ;  /* 0x00000000582272ca */ /* 0x000fe200000e0000 */
[----:B------:R-:W-:Y:S01]  /*13cc0*/  VIADD R88, R94, 0x306 ;  /* 0x000003065e587836 */ /* 0x000fe20000000000 */
[----:B------:R-:W-:Y:S01]  /*13cd0*/  R2UR UR18, R90 ;  /* 0x000000005a1272ca */ /* 0x000fe200000e0000 */
[----:B------:R-:W-:Y:S01]  /*13ce0*/  VIADD R90, R94, 0x606 ;  /* 0x000006065e5a7836 */ /* 0x000fe20000000000 */
[----:B------:R-:W-:Y:S01]  /*13cf0*/  MOV R93, 0x40000040 ;  /* 0x40000040005d7802 */ /* 0x000fe20000000f00 */
[-C--:B------:R-:W-:Y:S01]  /*13d00*/  FMUL.FTZ R26, R26, R4.reuse ;  /* 0x000000041a1a7220 */ /* 0x080fe20000410000 */
[----:B------:R-:W-:Y:S01]  /*13d10*/  R2UR UR22, R88 ;  /* 0x00000000581672ca */ /* 0x000fe200000e0000 */
[----:B------:R-:W-:Y:S01]  /*13d20*/  VIADD R88, R94, 0x604 ;  /* 0x000006045e587836 */ /* 0x000fe20000000000 */
[----:B------:R-:W-:Y:S01]  /*13d30*/  MOV R3, UR59 ;  /* 0x0000003b00037c02 */ /* 0x000fe20008000f00 */
[----:B0-----:R-:W4:Y:S01]  /*13d40*/  LDL.64 R6, [R1+0x18] ;  /* 0x0000180001067983 */ /* 0x001f220000100a00 */
[----:B------:R-:W-:Y:S01]  /*13d50*/  R2UR UR43, R89 ;  /* 0x00000000592b72ca */ /* 0x000fe200000e0000 */
[-C--:B------:R-:W-:Y:S01]  /*13d60*/  FMUL.FTZ R27, R27, R4.reuse ;  /* 0x000000041b1b7220 */ /* 0x080fe20000410000 */
        /* <DEDUP_REMOVED lines=26> */
[----:B------:R-:W-:Y:S01]  /*13f10*/  MOV R196, UR41 ;  /* 0x0000002900c47c02 */ /* 0x000fe20008000f00 */
        /* <DEDUP_REMOVED lines=53> */
[----:B--2---:R-:W-:-:S02]  /*14270*/  R2UR UR44, R96 ;  /* 0x00000000602c72ca */ /* 0x004fc400000e0000 */
[----:B------:R-:W-:Y:S02]  /*14280*/  R2UR UR45, R97 ;  /* 0x00000000612d72ca */ /* 0x000fe400000e0000 */
[----:B------:R-:W-:-:S11]  /*14290*/  WARPGROUP.ARRIVE ;  /* 0x00000000000079c5 */ /* 0x000fd60000000000 */
[----:B------:R-:W-:Y:S01]  /*142a0*/  HGMMA.64x96x16.F32.BF16 R88, gdesc[UR44], RZ, !UPT, gsb0 ;  /* 0x016000002c5879f0 */ /* 0x000fe2000c0018ff */
[----:B---3--:R-:W-:Y:S02]  /*142b0*/  R2UR UR40, R10 ;  /* 0x000000000a2872ca */ /* 0x008fe400000e0000 */
[----:B------:R-:W-:Y:S02]  /*142c0*/  R2UR UR41, R11 ;  /* 0x000000000b2972ca */ /* 0x000fe400000e0000 */
[----:B------:R0:W5:Y:S01]  /*142d0*/  LDL.LU.64 R10, [R1+0x80] ;  /* 0x00008000010a7983 */ /* 0x0001620000300a00 */
[----:B------:R-:W-:Y:S02]  /*142e0*/  WARPGROUP.DEPBAR.LE gsb0, 0x0 ;  /* 0x00008000000079c5 */ /* 0x000fe40000010000 */
[----:B------:R-:W-:-:S08]  /*142f0*/  WARPGROUP.ARRIVE ;  /* 0x00000000000079c5 */ /* 0x000fd00000000000 */
[----:B------:R-:W-:Y:S01]  /*14300*/  HGMMA.64x96x16.F32.BF16 R88, gdesc[UR40], R88, gsb0 ;  /* 0x01600000285879f0 */ /* 0x000fe20008001858 */
[----:B------:R-:W-:Y:S02]  /*14310*/  R2UR UR41, R196 ;  /* 0x00000000c42972ca */ /* 0x000fe400000e0000 */
[----:B------:R-:W-:Y:S02]  /*14320*/  R2UR UR40, R197 ;  /* 0x00000000c52872ca */ /* 0x000fe400000e0000 */
[----:B------:R-:W2:Y:S01]  /*14330*/  LDL.64 R196, [R1+0x20] ;  /* 0x0000200001c47983 */ /* 0x000ea20000100a00 */
[----:B----4-:R-:W-:Y:S02]  /*14340*/  R2UR UR56, R6 ;  /* 0x00000000063872ca */ /* 0x010fe400000e0000 */
[----:B------:R-:W-:Y:S01]  /*14350*/  R2UR UR57, R7 ;  /* 0x00000000073972ca */ /* 0x000fe200000e0000 */
[----:B------:R-:W-:Y:S02]  /*14360*/  WARPGROUP.DEPBAR.LE gsb0, 0x0 ;  /* 0x00008000000079c5 */ /* 0x000fe40000010000 */
[----:B------:R-:W-:Y:S01]  /*14370*/  WARPGROUP.ARRIVE ;  /* 0x00000000000079c5 */ /* 0x000fe20000000000 */
[----:B------:R-:W-:Y:S01]  /*14380*/  FMUL.FTZ R87, R87, R4 ;  /* 0x0000000457577220 */ /* 0x000fe20000410000 */
[----:B--2---:R-:W-:-:S02]  /*14390*/  R2UR UR36, R196 ;  /* 0x00000000c42472ca */ /* 0x004fc400000e0000 */
[----:B------:R-:W-:Y:S02]  /*143a0*/  R2UR UR37, R197 ;  /* 0x00000000c52572ca */ /* 0x000fe400000e0000 */
[----:B------:R-:W2:Y:S11]  /*143b0*/  LDL.64 R196, [R1] ;  /* 0x0000000001c47983 */ /* 0x000eb60000100a00 */
[----:B------:R-:W-:Y:S01]  /*143c0*/  HGMMA.64x96x16.F32.BF16 R88, gdesc[UR36], R88, gsb0 ;  /* 0x01600000245879f0 */ /* 0x000fe20008001858 */
[----:B------:R-:W-:-:S02]  /*143d0*/  R2UR UR37, R194 ;  /* 0x00000000c22572ca */ /* 0x000fc400000e0000 */
[----:B------:R-:W-:Y:S02]  /*143e0*/  R2UR UR36, R195 ;  /* 0x00000000c32472ca */ /* 0x000fe400000e0000 */
[----:B------:R-:W3:Y:S04]  /*143f0*/  LDL.64 R194, [R1+0x8] ;  /* 0x0000080001c27983 */ /* 0x000ee80000100a00 */
[----:B------:R0:W5:Y:S01]  /*14400*/  LDL.LU.64 R6, [R1+0x78] ;  /* 0x0000780001067983 */ /* 0x0001620000300a00 */
[----:B------:R-:W-:Y:S02]  /*14410*/  WARPGROUP.DEPBAR.LE gsb0, 0x0 ;  /* 0x00008000000079c5 */ /* 0x000fe40000010000 */
[----:B------:R-:W-:-:S06]  /*14420*/  WARPGROUP.ARRIVE ;  /* 0x00000000000079c5 */ /* 0x000fcc0000000000 */
[----:B------:R-:W-:Y:S01]  /*14430*/  HGMMA.64x96x16.F32.BF16 R88, gdesc[UR56], R88, gsb0 ;  /* 0x01600000385879f0 */ /* 0x000fe20008001858 */
[----:B------:R-:W-:Y:S02]  /*14440*/  R2UR UR58, R5 ;  /* 0x00000000053a72ca */ /* 0x000fe400000e0000 */
[----:B------:R-:W4:Y:S01]  /*14450*/  LDL.64 R4, [R1+0x10] ;  /* 0x0000100001047983 */ /* 0x000f220000100a00 */
[----:B------:R-:W-:Y:S02]  /*14460*/  WARPGROUP.DEPBAR.LE gsb0, 0x0 ;  /* 0x00008000000079c5 */ /* 0x000fe40000010000 */
[----:B------:R-:W-:Y:S01]  /*14470*/  WARPGROUP.ARRIVE ;  /* 0x00000000000079c5 */ /* 0x000fe20000000000 */
[----:B---3--:R-:W-:Y:S02]  /*14480*/  R2UR UR28, R194 ;  /* 0x00000000c21c72ca */ /* 0x008fe400000e0000 */
[----:B------:R-:W-:Y:S02]  /*14490*/  R2UR UR29, R195 ;  /* 0x00000000c31d72ca */ /* 0x000fe400000e0000 */
[----:B----4-:R-:W-:-:S02]  /*144a0*/  R2UR UR32, R4 ;  /* 0x00000000042072ca */ /* 0x010fc400000e0000 */
[----:B------:R-:W-:-:S13]  /*144b0*/  R2UR UR33, R5 ;  /* 0x00000000052172ca */ /* 0x000fda00000e0000 */
[----:B------:R-:W-:Y:S01]  /*144c0*/  HGMMA.64x96x16.F32.BF16 R88, gdesc[UR32], R88, gsb0 ;  /* 0x01600000205879f0 */ /* 0x000fe20008001858 */
[----:B--2---:R-:W-:Y:S02]  /*144d0*/  R2UR UR24, R196 ;  /* 0x00000000c41872ca */ /* 0x004fe400000e0000 */
[----:B------:R-:W-:Y:S01]  /*144e0*/  R2UR UR25, R197 ;  /* 0x00000000c51972ca */ /* 0x000fe200000e0000 */
[----:B------:R-:W-:Y:S02]  /*144f0*/  WARPGROUP.DEPBAR.LE gsb0, 0x0 ;  /* 0x00008000000079c5 */ /* 0x000fe40000010000 */
[----:B------:R-:W-:-:S06]  /*14500*/  WARPGROUP.ARRIVE ;  /* 0x00000000000079c5 */ /* 0x000fcc0000000000 */
[----:B------:R-:W-:Y:S03]  /*14510*/  HGMMA.64x96x16.F32.BF16 R88, gdesc[UR28], R88, gsb0 ;  /* 0x016000001c5879f0 */ /* 0x000fe60008001858 */
[----:B------:R-:W-:Y:S02]  /*14520*/  WARPGROUP.DEPBAR.LE gsb0, 0x0 ;  /* 0x00008000000079c5 */ /* 0x000fe40000010000 */
[----:B------:R-:W-:-:S06]  /*14530*/  WARPGROUP.ARRIVE ;  /* 0x00000000000079c5 */ /* 0x000fcc0000000000 */
[----:B------:R-:W-:Y:S01]  /*14540*/  HGMMA.64x96x16.F32.BF16 R88, gdesc[UR24], R88, gsb0 ;  /* 0x01600000185879f0 */ /* 0x000fe20008001858 */
[----:B------:R-:W-:Y:S01]  /*14550*/  UMOV UR20, UR52 ;  /* 0x0000003400147c82 */ /* 0x000fe20008000000 */
[----:B------:R-:W-:Y:S01]  /*14560*/  UMOV UR21, UR53 ;  /* 0x0000003500157c82 */ /* 0x000fe20008000000 */
[----:B------:R-:W-:Y:S02]  /*14570*/  WARPGROUP.DEPBAR.LE gsb0, 0x0 ;  /* 0x00008000000079c5 */ /* 0x000fe40000010000 */
[----:B------:R-:W-:-:S06]  /*14580*/  WARPGROUP.ARRIVE ;  /* 0x00000000000079c5 */ /* 0x000fcc0000000000 */
[----:B------:R-:W-:Y:S01]  /*14590*/  HGMMA.64x96x16.F32.BF16 R88, gdesc[UR20], R88, gsb0 ;  /* 0x01600000145879f0 */ /* 0x000fe20008001858 */
[----:B------:R-:W-:Y:S01]  /*145a0*/  UMOV UR16, UR48 ;  /* 0x0000003000107c82 */ /* 0x000fe20008000000 */
[----:B------:R-:W-:Y:S01]  /*145b0*/  UMOV UR17, UR49 ;  /* 0x0000003100117c82 */ /* 0x000fe20008000000 */
[----:B------:R-:W-:Y:S02]  /*145c0*/  R2UR UR45, R198 ;  /* 0x00000000c62d72ca */ /* 0x000fe400000e0000 */
[----:B------:R-:W-:Y:S01]  /*145d0*/  R2UR UR44, R0 ;  /* 0x00000000002c72ca */ /* 0x000fe200000e0000 */
[----:B------:R-:W-:Y:S02]  /*145e0*/  WARPGROUP.DEPBAR.LE gsb0, 0x0 ;  /* 0x00008000000079c5 */ /* 0x000fe40000010000 */
[----:B------:R-:W-:-:S06]  /*145f0*/  WARPGROUP.ARRIVE ;  /* 0x00000000000079c5 */ /* 0x000fcc0000000000 */
[----:B------:R-:W-:Y:S04]  /*14600*/  HGMMA.64x96x16.F32.BF16 R88, gdesc[UR16], R88, gsb0 ;  /* 0x01600000105879f0 */ /* 0x000fe80008001858 */
[----:B------:R-:W-:Y:S01]  /*14610*/  UMOV UR12, UR44 ;  /* 0x0000002c000c7c82 */ /* 0x000fe20008000000 */
[----:B------:R-:W-:Y:S01]  /*14620*/  UMOV UR13, UR45 ;  /* 0x0000002d000d7c82 */ /* 0x000fe20008000000 */
        /* <DEDUP_REMOVED lines=10> */
[----:B------:R-:W-:Y:S01]  /*146d0*/  R2UR UR38, R193 ;  /* 0x00000000c12672ca */ /* 0x000fe200000e0000 */
[----:B------:R-:W-:Y:S02]  /*146e0*/  WARPGROUP.DEPBAR.LE gsb0, 0x0 ;  /* 0x00008000000079c5 */ /* 0x000fe40000010000 */
[----:B------:R-:W-:-:S06]  /*146f0*/  WARPGROUP.ARRIVE ;  /* 0x00000000000079c5 */ /* 0x000fcc0000000000 */
[----:B------:R-:W-:Y:S01]  /*14700*/  HGMMA.64x96x16.F32.BF16 R88, gdesc[UR8], R88, gsb0 ;  /* 0x01600000085879f0 */ /* 0x000fe20008001858 */
[----:B------:R-:W-:Y:S02]  /*14710*/  R2UR UR59, R3 ;  /* 0x00000000033b72ca */ /* 0x000fe400000e0000 */
[----:B------:R-:W-:Y:S02]  /*14720*/  R2UR UR57, R20 ;  /* 0x00000000143972ca */ /* 0x000fe400000e0000 */
[----:B------:R-:W-:Y:S01]  /*14730*/  R2UR UR56, R21 ;  /* 0x00000000153872ca */ /* 0x000fe200000e0000 */
[----:B------:R-:W-:Y:S02]  /*14740*/  WARPGROUP.DEPBAR.LE gsb0, 0x0 ;  /* 0x00008000000079c5 */ /* 0x000fe40000010000 */
[----:B0-----:R-:W-:-:S12]  /*14750*/  @!P0 BRA `(.L_x_632) ;  /* 0x0000000000048947 */ /* 0x001fd80003800000 */
[----:B------:R-:W-:Y:S01]  /*14760*/  BPT.TRAP 0x1 ;  /* 0x000000040000795c */ /* 0x000fe20000300000 */
.L_x_632:
[----:B-----5:R-:W-:Y:S01]  /*14770*/  SHF.L.U32 R0, R10, 0x1f, RZ ;  /* 0x0000001f0a007819 */ /* 0x020fe200000006ff */
[----:B------:R-:W-:-:S04]  /*14780*/  IMAD R20, R11, 0x8, R2 ;  /* 0x000000080b147824 */ /* 0x000fc800078e0202 */
[----:B------:R0:W1:Y:S01]  /*14790*/  SYNCS.PHASECHK.TRANS64.TRYWAIT P1, [R20+URZ+0x2a850], R0 ;  /* 0x02a85000140075a7 */ /* 0x000062000802017f */
[----:B------:R-:W-:Y:S05]  /*147a0*/  @!P0 BRA `(.L_x_633) ;  /* 0x0000000000048947 */ /* 0x000fea0003800000 */
[----:B------:R-:W-:Y:S01]  /*147b0*/  BPT.TRAP 0x1 ;  /* 0x000000040000795c */ /* 0x000fe20000300000 */
.L_x_633:
[----:B------:R-:W-:Y:S04]  /*147c0*/  BSSY B1, `(.L_x_634) ;  /* 0x0000004000017945 */ /* 0x000fe80003800000 */
[----:B-1----:R-:W-:Y:S05]  /*147d0*/  @P1 BRA `(.L_x_635) ;  /* 0x0000000000081947 */ /* 0x002fea0003800000 */
[----:B------:R-:W1:Y:S02]  /*147e0*/  SYNCS.PHASECHK.TRANS64.TRYWAIT P1, [R20+URZ+0x2a850], R0 ;  /* 0x02a85000140075a7 */ /* 0x000e64000802017f */
[----:B-1----:R-:W-:Y:S05]  /*147f0*/  @!P1 BRA `(.L_x_636) ;  /* 0x000000cc00549947 */ /* 0x002fea0003800000 */
.L_x_635:
[----:B------:R-:W-:Y:S05]  /*14800*/  BSYNC B1 ;  /* 0x0000000000017941 */ /* 0x000fea0003800000 */
.L_x_634:
[----:B01----:R-:W-:Y:S01]  /*14810*/  VIADD R0, R2, 0x400 ;  /* 0x0000040002007836 */ /* 0x003fe20000000000 */
[----:B------:R-:W-:Y:S01]  /*14820*/  WARPGROUP.ARRIVE ;  /* 0x00000000000079c5 */ /* 0x000fe20000000000 */
[----:B------:R-:W-:-:S03]  /*14830*/  IMAD.MOV.U32 R5, RZ, RZ, 0x40000040 ;  /* 0x40000040ff057424 */ /* 0x000fc600078e00ff */
[----:B------:R-:W-:Y:S02]  /*14840*/  SHF.R.U32.HI R0, RZ, 0x4, R0 ;  /* 0x00000004ff007819 */ /* 0x000fe40000011600 */
[----:B------:R-:W-:Y:S02]  /*14850*/  R2UR UR7, R5 ;  /* 0x00000000050772ca */ /* 0x000fe400000e0000 */
[----:B------:R-:W-:Y:S02]  /*14860*/  LOP3.LUT R0, R0, 0x3fff, RZ, 0xc0, !PT ;  /* 0x00003fff00007812 */ /* 0x000fe400078ec0ff */
[----:B------:R-:W-:Y:S02]  /*14870*/  MOV R5, 0x40000040 ;  /* 0x4000004000057802 */ /* 0x000fe40000000f00 */
[----:B------:R-:W-:-:S05]  /*14880*/  LOP3.LUT R0, R0, 0x3000000, RZ, 0xfc, !PT ;  /* 0x0300000000007812 */ /* 0x000fca00078efcff */
[----:B------:R-:W-:Y:S02]  /*14890*/  IMAD R4, R11, 0x600, R0 ;  /* 0x000006000b047824 */ /* 0x000fe400078e0200 */
[----:B------:R-:W-:Y:S02]  /*148a0*/  IMAD.MOV.U32 R11, RZ, RZ, 0x40000040 ;  /* 0x40000040ff0b7424 */ /* 0x000fe400078e00ff */
[C---:B------:R-:W-:Y:S01]  /*148b0*/  VIADD R10, R4.reuse, 0x80 ;  /* 0x00000080040a7836 */ /* 0x040fe20000000000 */
[----:B------:R-:W-:-:S13]  /*148c0*/  R2UR UR6, R4 ;  /* 0x00000000040672ca */ /* 0x000fda00000e0000 */
[----:B------:R-:W-:Y:S01]  /*148d0*/  HGMMA.64x128x16.F32.BF16 R24, R156, gdesc[UR4].tnspB, R24, gsb0 ;  /* 0x41e000049c187df0 */ /* 0x000fe20008001818 */
[----:B------:R-:W-:Y:S01]  /*148e0*/  R2UR UR6, R10 ;  /* 0x000000000a0672ca */ /* 0x000fe200000e0000 */
[----:B------:R-:W-:Y:S01]  /*148f0*/  VIADD R10, R4, 0x100 ;  /* 0x00000100040a7836 */ /* 0x000fe20000000000 */
[----:B------:R-:W-:Y:S01]  /*14900*/  R2UR UR7, R11 ;  /* 0x000000000b0772ca */ /* 0x000fe200000e0000 */
[----:B------:R-:W-:Y:S01]  /*14910*/  IMAD.MOV.U32 R11, RZ, RZ, 0x40000040 ;  /* 0x40000040ff0b7424 */ /* 0x000fe200078e00ff */
[----:B------:R-:W-:Y:S02]  /*14920*/  WARPGROUP.DEPBAR.LE gsb0, 0x0 ;  /* 0x00008000000079c5 */ /* 0x000fe40000010000 */
[----:B------:R-:W-:-:S09]  /*14930*/  WARPGROUP.ARRIVE ;  /* 0x00000000000079c5 */ /* 0x000fd20000000000 */
        /* <DEDUP_REMOVED lines=9> */
[C---:B------:R-:W-:Y:S01]  /*149d0*/  VIADD R10, R4.reuse, 0x200 ;  /* 0x00000200040a7836 */ /* 0x040fe20000000000 */
[----:B------:R-:W-:Y:S01]  /*149e0*/  R2UR UR7, R11 ;  /* 0x000000000b0772ca */ /* 0x000fe200000e0000 */
[----:B------:R-:W-:Y:S02]  /*149f0*/  IMAD.MOV.U32 R11, RZ, RZ, 0x40000040 ;  /* 0x40000040ff0b7424 */ /* 0x000fe400078e00ff */
[----:B------:R-:W-:Y:S01]  /*14a00*/  VIADD R4, R4, 0x280 ;  /* 0x0000028004047836 */ /* 0x000fe20000000000 */
[----:B------:R-:W-:Y:S02]  /*14a10*/  WARPGROUP.DEPBAR.LE gsb0, 0x0 ;  /* 0x00008000000079c5 */ /* 0x000fe40000010000 */
[----:B------:R-:W-:-:S07]  /*14a20*/  WARPGROUP.ARRIVE ;  /* 0x00000000000079c5 */ /* 0x000fce0000000000 */
[----:B------:R-:W-:Y:S01]  /*14a30*/  HGMMA.64x128x16.F32.BF16 R24, R144, gdesc[UR4].tnspB, R24, gsb0 ;  /* 0x41e0000490187df0 */ /* 0x000fe20008001818 */
[----:B------:R-:W-:Y:S02]  /*14a40*/  R2UR UR6, R10 ;  /* 0x000000000a0672ca */ /* 0x000fe400000e0000 */
[----:B------:R-:W-:Y:S01]  /*14a50*/  R2UR UR7, R11 ;  /* 0x000000000b0772ca */ /* 0x000fe200000e0000 */
[----:B------:R-:W-:Y:S02]  /*14a60*/  WARPGROUP.DEPBAR.LE gsb0, 0x0 ;  /* 0x00008000000079c5 */ /* 0x000fe40000010000 */
[----:B------:R-:W-:-:S10]  /*14a70*/  WARPGROUP.ARRIVE ;  /* 0x00000000000079c5 */ /* 0x000fd40000000000 */
[----:B------:R-:W-:Y:S01]  /*14a80*/  HGMMA.64x128x16.F32.BF16 R24, R148, gdesc[UR4].tnspB, R24, gsb0 ;  /* 0x41e0000494187df0 */ /* 0x000fe20008001818 */
[----:B------:R-:W-:Y:S02]  /*14a90*/  R2UR UR6, R4 ;  /* 0x00000000040672ca */ /* 0x000fe400000e0000 */
[----:B------:R-:W-:Y:S01]  /*14aa0*/  R2UR UR7, R5 ;  /* 0x00000000050772ca */ /* 0x000fe200000e0000 */
[----:B------:R-:W-:Y:S02]  /*14ab0*/  WARPGROUP.DEPBAR.LE gsb0, 0x0 ;  /* 0x00008000000079c5 */ /* 0x000fe40000010000 */
[----:B------:R-:W-:-:S10]  /*14ac0*/  WARPGROUP.ARRIVE ;  /* 0x00000000000079c5 */ /* 0x000fd40000000000 */
[----:B------:R-:W-:Y:S03]  /*14ad0*/  HGMMA.64x128x16.F32.BF16 R24, R152, gdesc[UR4].tnspB, R24, gsb0 ;  /* 0x41e0000498187df0 */ /* 0x000fe60008001818 */
[----:B------:R-:W-:Y:S02]  /*14ae0*/  WARPGROUP.DEPBAR.LE gsb0, 0x0 ;  /* 0x00008000000079c5 */ /* 0x000fe40000010000 */
[----:B------:R-:W-:Y:S05]  /*14af0*/  @!P0 BRA `(.L_x_637) ;  /* 0x0000000000048947 */ /* 0x000fea0003800000 */
[----:B------:R-:W-:Y:S01]  /*14b00*/  BPT.TRAP 0x1 ;  /* 0x000000040000795c */ /* 0x000fe20000300000 */
.L_x_637:
        /* <DEDUP_REMOVED lines=52> */
[----:B------:R-:W0:Y:S04]  /*14e50*/  SHFL.BFLY PT, R4, R5, 0x1, 0x1f ;  /* 0x0c201f0005047f89 */ /* 0x000e2800000e0000 */
[----:B------:R-:W1:Y:S01]  /*14e60*/  SHFL.BFLY PT, R0, R3, 0x1, 0x1f ;  /* 0x0c201f0003007f89 */ /* 0x000e6200000e0000 */
[----:B0-----:R-:W-:Y:S02]  /*14e70*/  FMNMX.FTZ R5, R5, R4, !PT ;  /* 0x0000000405057209 */ /* 0x001fe40007810000 */
[----:B-1----:R-:W-:Y:S01]  /*14e80*/  FMNMX.FTZ R3, R3, R0, !PT ;  /* 0x0000000003037209 */ /* 0x002fe20007810000 */
[----:B------:R-:W-:Y:S02]  /*14e90*/  IMAD.U32 R0, RZ, RZ, UR38 ;  /* 0x00000026ff007e24 */ /* 0x000fe4000f8e00ff */
[----:B------:R-:W-:-:S02]  /*14ea0*/  FADD.FTZ R9, -R5, R14 ;  /* 0x0000000e05097221 */ /* 0x000fc40000010100 */
[-C--:B------:R-:W-:Y:S01]  /*14eb0*/  FMUL.FTZ R11, R5, R0.reuse ;  /* 0x00000000050b7220 */ /* 0x080fe20000410000 */
[----:B------:R-:W-:Y:S01]  /*14ec0*/  FADD.FTZ R4, -R3, R13 ;  /* 0x0000000d03047221 */ /* 0x000fe20000010100 */
[-C--:B------:R-:W-:Y:S02]  /*14ed0*/  FMUL.FTZ R9, R9, R0.reuse ;  /* 0x0000000009097220 */ /* 0x080fe40000410000 */
[-CC-:B------:R-:W-:Y:S01]  /*14ee0*/  FFMA.FTZ R136, R96, R0.reuse, -R11.reuse ;  /* 0x0000000060887223 */ /* 0x180fe2000001080b */
[-CC-:B------:R-:W-:Y:S01]  /*14ef0*/  FFMA.FTZ R96, R97, R0.reuse, -R11.reuse ;  /* 0x0000000061607223 */ /* 0x180fe2000001080b */
[-C--:B------:R-:W-:Y:S01]  /*14f00*/  FMUL.FTZ R97, R3, R0.reuse ;  /* 0x0000000003617220 */ /* 0x080fe20000410000 */
[-CC-:B------:R-:W-:Y:S01]  /*14f10*/  FFMA.FTZ R156, R88, R0.reuse, -R11.reuse ;  /* 0x00000000589c7223 */ /* 0x180fe2000001080b */
[-C--:B------:R-:W-:Y:S01]  /*14f20*/  FMUL.FTZ R4, R4, R0.reuse ;  /* 0x0000000004047220 */ /* 0x080fe20000410000 */
[-C--:B------:R-:W-:Y:S01]  /*14f30*/  FFMA.FTZ R137, R93, R0.reuse, -R11 ;  /* 0x000000005d897223 */ /* 0x080fe2000001080b */
[-C--:B------:R-:W-:Y:S01]  /*14f40*/  FFMA.FTZ R157, R90, R0.reuse, -R97 ;  /* 0x000000005a9d7223 */ /* 0x080fe20000010861 */
[-CC-:B------:R-:W-:Y:S01]  /*14f50*/  FFMA.FTZ R139, R89, R0.reuse, -R11.reuse ;  /* 0x00000000598b7223 */ /* 0x180fe2000001080b */
[-C--:B------:R-:W-:Y:S01]  /*14f60*/  FFMA.FTZ R93, R101, R0.reuse, -R11 ;  /* 0x00000000655d7223 */ /* 0x080fe2000001080b */
[-C--:B------:R-:W-:Y:S01]  /*14f70*/  FFMA.FTZ R101, R91, R0.reuse, -R97 ;  /* 0x000000005b657223 */ /* 0x080fe20000010861 */
[----:B------:R-:W-:Y:S01]  /*14f80*/  MUFU.EX2 R9, R9 ;  /* 0x0000000900097308 */ /* 0x000fe20000000800 */
[-C--:B------:R-:W-:Y:S01]  /*14f90*/  FFMA.FTZ R158, R92, R0.reuse, -R11 ;  /* 0x000000005c9e7223 */ /* 0x080fe2000001080b */
[-C--:B------:R-:W-:Y:S01]  /*14fa0*/  FFMA.FTZ R159, R94, R0.reuse, -R97 ;  /* 0x000000005e9f7223 */ /* 0x080fe20000010861 */
[-C--:B------:R-:W-:Y:S01]  /*14fb0*/  FFMA.FTZ R138, R100, R0.reuse, -R11 ;  /* 0x00000000648a7223 */ /* 0x080fe2000001080b */
[-CC-:B------:R-:W-:Y:S01]  /*14fc0*/  FFMA.FTZ R100, R95, R0.reuse, -R97.reuse ;  /* 0x000000005f647223 */ /* 0x180fe20000010861 */
[-CC-:B------:R-:W-:Y:S01]  /*14fd0*/  FFMA.FTZ R91, R98, R0.reuse, -R97.reuse ;  /* 0x00000000625b7223 */ /* 0x180fe20000010861 */
[-CC-:B------:R-:W-:Y:S01]  /*14fe0*/  FFMA.FTZ R98, R99, R0.reuse, -R97.reuse ;  /* 0x0000000063627223 */ /* 0x180fe20000010861 */
[-CC-:B------:R-:W-:Y:S01]  /*14ff0*/  FFMA.FTZ R90, R102, R0.reuse, -R97.reuse ;  /* 0x00000000665a7223 */ /* 0x180fe20000010861 */
[----:B------:R-:W0:Y:S01]  /*15000*/  MUFU.EX2 R156, R156 ;  /* 0x0000009c009c7308 */ /* 0x000e220000000800 */
[-CC-:B------:R-:W-:Y:S01]  /*15010*/  FFMA.FTZ R141, R106, R0.reuse, -R97.reuse ;  /* 0x000000006a8d7223 */ /* 0x180fe20000010861 */
[-C--:B------:R-:W-:Y:S01]  /*15020*/  FFMA.FTZ R95, R103, R0.reuse, -R97 ;  /* 0x00000000675f7223 */ /* 0x080fe20000010861 */
[-CC-:B------:R-:W-:Y:S01]  /*15030*/  FFMA.FTZ R140, R104, R0.reuse, -R11.reuse ;  /* 0x00000000688c7223 */ /* 0x180fe2000001080b */
        /* <DEDUP_REMOVED lines=8> */
[----:B------:R-:W-:Y:S01]  /*150c0*/  FFMA.FTZ R145, R114, R0, -R97 ;  /* 0x0000000072917223 */ /* 0x000fe20000010861 */
[----:B------:R-:W-:-:S02]  /*150d0*/  VIADD R99, R15, 0x2a840 ;  /* 0x0002a8400f637836 */ /* 0x000fc40000000000 */
[-C--:B------:R-:W-:Y:S01]  /*150e0*/  FFMA.FTZ R88, R113, R0.reuse, -R11 ;  /* 0x0000000071587223 */ /* 0x080fe2000001080b */
[-C--:B------:R-:W-:Y:S01]  /*150f0*/  FFMA.FTZ R103, R115, R0.reuse, -R97 ;  /* 0x0000000073677223 */ /* 0x080fe20000010861 */
[----:B------:R-:W1:Y:S01]  /*15100*/  MUFU.EX2 R157, R157 ;  /* 0x0000009d009d7308 */ /* 0x000e620000000800 */
        /* <DEDUP_REMOVED lines=16> */
[----:B-1----:R-:W-:Y:S01]  /*15210*/  FFMA.FTZ R6, R4, R6, R157 ;  /* 0x0000000604067223 */ /* 0x002fe2000001009d */
[----:B------:R-:W-:Y:S01]  /*15220*/  PRMT R99, R183, 0x654, R99 ;  /* 0x00000654b7637816 */ /* 0x000fe20000000063 */
[-C--:B------:R-:W-:Y:S01]  /*15230*/  FFMA.FTZ R153, R130, R0.reuse, -R97 ;  /* 0x0000000082997223 */ /* 0x080fe20000010861 */
[-CC-:B------:R-:W-:Y:S01]  /*15240*/  FFMA.FTZ R10, R129, R0.reuse, -R11.reuse ;  /* 0x00000000810a7223 */ /* 0x180fe2000001080b */
[-C--:B------:R-:W-:Y:S01]  /*15250*/  FFMA.FTZ R154, R132, R0.reuse, -R11 ;  /* 0x00000000849a7223 */ /* 0x080fe2000001080b */
[----:B------:R1:W-:Y:S01]  /*15260*/  SYNCS.ARRIVE.TRANS64.RED.A1T0 RZ, [R99+URZ], RZ ;  /* 0x000000ff63ff79a7 */ /* 0x0003e2000810043f */
[-C--:B------:R-:W-:Y:S01]  /*15270*/  FFMA.FTZ R155, R134, R0.reuse, -R97 ;  /* 0x00000000869b7223 */ /* 0x080fe20000010861 */
[----:B------:R-:W3:Y:S01]  /*15280*/  MUFU.EX2 R158, R158 ;  /* 0x0000009e009e7308 */ /* 0x000ee20000000800 */
[----:B0-----:R-:W-:Y:S01]  /*15290*/  FADD.FTZ R7, R139, R7 ;  /* 0x000000078b077221 */ /* 0x001fe20000010000 */
[-C--:B------:R-:W-:Y:S01]  /*152a0*/  FFMA.FTZ R11, R133, R0.reuse, -R11 ;  /* 0x00000000850b7223 */ /* 0x080fe2000001080b */
[-CC-:B-1----:R-:W-:Y:S01]  /*152b0*/  FFMA.FTZ R99, R131, R0.reuse, -R97.reuse ;  /* 0x0000000083637223 */ /* 0x182fe20000010861 */
[----:B------:R-:W-:-:S04]  /*152c0*/  FFMA.FTZ R97, R135, R0, -R97 ;  /* 0x0000000087617223 */ /* 0x000fc80000010861 */
[----:B------:R-:W0:Y:S01]  /*152d0*/  MUFU.EX2 R159, R159 ;  /* 0x0000009f009f7308 */ /* 0x000e220000000800 */
[----:B--2---:R-:W-:-:S07]  /*152e0*/  FADD.FTZ R106, R101, R6 ;  /* 0x00000006656a7221 */ /* 0x004fce0000010000 */
[----:B------:R-:W1:Y:S01]  /*152f0*/  MUFU.EX2 R137, R137 ;  /* 0x0000008900897308 */ /* 0x000e620000000800 */
[----:B---3--:R-:W-:-:S07]  /*15300*/  FADD.FTZ R6, R158, R7 ;  /* 0x000000079e067221 */ /* 0x008fce0000010000 */
        /* <DEDUP_REMOVED lines=81> */
[----:B-1----:R-:W-:Y:S01]  /*15820*/  FADD.FTZ R106, R155, R7 ;  /* 0x000000079b6a7221 */ /* 0x002fe20000010000 */
[----:B--2---:R-:W-:-:S03]  /*15830*/  FADD.FTZ R7, R11, R6 ;  /* 0x000000060b077221 */ /* 0x004fc60000010000 */
[----:B0-----:R-:W-:Y:S01]  /*15840*/  FADD.FTZ R6, R97, R106 ;  /* 0x0000006a61067221 */ /* 0x001fe20000010000 */
[----:B------:R-:W-:Y:S06]  /*15850*/  @!P0 BRA `(.L_x_638) ;  /* 0x0000000000048947 */ /* 0x000fec0003800000 */
[----:B------:R-:W-:Y:S01]  /*15860*/  BPT.TRAP 0x1 ;  /* 0x000000040000795c */ /* 0x000fe20000300000 */
.L_x_638:
[----:B------:R-:W-:Y:S01]  /*15870*/  ISETP.GT.AND P1, PT, R12, R182, PT ;  /* 0x000000b60c00720c */ /* 0x000fe20003f24270 */
[----:B------:R-:W-:Y:S01]  /*15880*/  VIADD R20, R20, 0x2a860 ;  /* 0x0002a86014147836 */ /* 0x000fe20000000000 */
[----:B------:R-:W-:Y:S01]  /*15890*/  F2FP.BF16.F32.PACK_AB R156, R139, R156 ;  /* 0x0000009c8b9c723e */ /* 0x000fe200000010ff */
[----:B------:R-:W-:Y:S01]  /*158a0*/  VIADD R12, R12, 0xffffffff ;  /* 0xffffffff0c0c7836 */ /* 0x000fe20000000000 */
[----:B------:R-:W-:Y:S02]  /*158b0*/  F2FP.BF16.F32.PACK_AB R158, R137, R158 ;  /* 0x0000009e899e723e */ /* 0x000fe400000010ff */
[----:B------:R-:W-:Y:S02]  /*158c0*/  PRMT R20, R183, 0x654, R20 ;  /* 0x00000654b7147816 */ /* 0x000fe40000000014 */
[----:B------:R-:W-:Y:S01]  /*158d0*/  F2FP.BF16.F32.PACK_AB R148, R14, R148 ;  /* 0x000000940e94723e */ /* 0x000fe200000010ff */
[----:B------:R-:W-:Y:S01]  /*158e0*/  IMAD.MOV.U32 R14, RZ, RZ, R5 ;  /* 0x000000ffff0e7224 */ /* 0x000fe200078e0005 */
[----:B------:R0:W-:Y:S01]  /*158f0*/  SYNCS.ARRIVE.TRANS64.RED.A1T0 RZ, [R20+URZ], RZ ;  /* 0x000000ff14ff79a7 */ /* 0x0001e2000810043f */
[----:B------:R-:W-:Y:S01]  /*15900*/  F2FP.BF16.F32.PACK_AB R150, R13, R150 ;  /* 0x000000960d96723e */ /* 0x000fe200000010ff */
[----:B------:R-:W-:Y:S01]  /*15910*/  IMAD.MOV.U32 R13, RZ, RZ, R3 ;  /* 0x000000ffff0d7224 */ /* 0x000fe200078e0003 */
[----:B------:R-:W-:Y:S01]  /*15920*/  F2FP.BF16.F32.PACK_AB R152, R10, R152 ;  /* 0x000000980a98723e */ /* 0x000fe200000010ff */
[----:B------:R-:W-:Y:S01]  /*15930*/  IMAD.MOV.U32 R10, RZ, RZ, R181 ;  /* 0x000000ffff0a7224 */ /* 0x000fe200078e00b5 */
[----:B------:R-:W-:Y:S01]  /*15940*/  F2FP.BF16.F32.PACK_AB R154, R11, R154 ;  /* 0x0000009a0b9a723e */ /* 0x000fe200000010ff */
[----:B------:R-:W-:Y:S01]  /*15950*/  IMAD.MOV.U32 R11, RZ, RZ, R174 ;  /* 0x000000ffff0b7224 */ /* 0x000fe200078e00ae */
        /* <DEDUP_REMOVED lines=18> */
[----:B0-----:R-:W-:Y:S06]  /*15a80*/  @P1 BRA `(.L_x_639) ;  /* 0xffffffdc00cc1947 */ /* 0x001fec000383ffff */
.L_x_626:
[----:B------:R-:W-:Y:S05]  /*15a90*/  BSYNC B0 ;  /* 0x0000000000007941 */ /* 0x000fea0003800000 */
.L_x_625:
        /* <DEDUP_REMOVED lines=67> */
.L_x_640:
[----:B------:R-:W-:Y:S01]  /*15ed0*/  IMAD R4, R174, 0x8, R2 ;  /* 0x00000008ae047824 */ /* 0x000fe200078e0202 */
[----:B------:R-:W-:-:S04]  /*15ee0*/  SHF.L.U32 R9, R181, 0x1f, RZ ;  /* 0x0000001fb5097819 */ /* 0x000fc800000006ff */
[----:B------:R0:W1:Y:S01]  /*15ef0*/  SYNCS.PHASECHK.TRANS64.TRYWAIT P1, [R4+URZ+0x2a850], R9 ;  /* 0x02a85009040075a7 */ /* 0x000062000802017f */
[----:B------:R-:W-:Y:S05]  /*15f00*/  @!P0 BRA `(.L_x_641) ;  /* 0x0000000000048947 */ /* 0x000fea0003800000 */
[----:B------:R-:W-:Y:S01]  /*15f10*/  BPT.TRAP 0x1 ;  /* 0x000000040000795c */ /* 0x000fe20000300000 */
.L_x_641:
[----:B------:R-:W-:Y:S01]  /*15f20*/  VIADD R2, R2, 0x400 ;  /* 0x0000040002027836 */ /* 0x000fe20000000000 */
[----:B------:R-:W-:Y:S04]  /*15f30*/  BSSY B0, `(.L_x_642) ;  /* 0x0000008000007945 */ /* 0x000fe80003800000 */
[----:B------:R-:W-:-:S04]  /*15f40*/  SHF.R.U32.HI R2, RZ, 0x4, R2 ;  /* 0x00000004ff027819 */ /* 0x000fc80000011602 */
[----:B------:R-:W-:-:S04]  /*15f50*/  LOP3.LUT R2, R2, 0x3fff, RZ, 0xc0, !PT ;  /* 0x00003fff02027812 */ /* 0x000fc800078ec0ff */
[----:B------:R-:W-:-:S05]  /*15f60*/  LOP3.LUT R11, R2, 0x3000000, RZ, 0xfc, !PT ;  /* 0x03000000020b7812 */ /* 0x000fca00078efcff */
[----:B------:R-:W-:Y:S01]  /*15f70*/  IMAD R2, R174, 0x600, R11 ;  /* 0x00000600ae027824 */ /* 0x000fe200078e020b */
[----:B-1----:R-:W-:Y:S06]  /*15f80*/  @P1 BRA `(.L_x_643) ;  /* 0x0000000000081947 */ /* 0x002fec0003800000 */
[----:B------:R-:W1:Y:S02]  /*15f90*/  SYNCS.PHASECHK.TRANS64.TRYWAIT P1, [R4+URZ+0x2a850], R9 ;  /* 0x02a85009040075a7 */ /* 0x000e64000802017f */
[----:B-1----:R-:W-:Y:S05]  /*15fa0*/  @!P1 BRA `(.L_x_644) ;  /* 0x000000b4007c9947 */ /* 0x002fea0003800000 */
.L_x_643:
[----:B------:R-:W-:Y:S05]  /*15fb0*/  BSYNC B0 ;  /* 0x0000000000007941 */ /* 0x000fea0003800000 */
.L_x_642:
[----:B------:R-:W-:Y:S01]  /*15fc0*/  IMAD.MOV.U32 R8, RZ, RZ, R2 ;  /* 0x000000ffff087224 */ /* 0x000fe200078e0002 */
[----:B------:R-:W-:Y:S01]  /*15fd0*/  WARPGROUP.ARRIVE ;  /* 0x00000000000079c5 */ /* 0x000fe20000000000 */
[----:B01----:R-:W-:Y:S02]  /*15fe0*/  IMAD.MOV.U32 R9, RZ, RZ, 0x40000040 ;  /* 0x40000040ff097424 */ /* 0x003fe400078e00ff */
[----:B------:R-:W-:Y:S01]  /*15ff0*/  IMAD.MOV.U32 R21, RZ, RZ, -0x800000 ;  /* 0xff800000ff157424 */ /* 0x000fe200078e00ff */
[----:B------:R-:W-:Y:S01]  /*16000*/  R2UR UR6, R8 ;  /* 0x00000000080672ca */ /* 0x000fe200000e0000 */
[----:B------:R-:W-:Y:S01]  /*16010*/  VIADD R8, R2, 0x80 ;  /* 0x0000008002087836 */ /* 0x000fe20000000000 */
[----:B------:R-:W-:Y:S01]  /*16020*/  R2UR UR7, R9 ;  /* 0x00000000090772ca */ /* 0x000fe200000e0000 */
[----:B------:R-:W-:Y:S02]  /*16030*/  IMAD.MOV.U32 R9, RZ, RZ, 0x40000040 ;  /* 0x40000040ff097424 */ /* 0x000fe400078e00ff */
[----:B------:R-:W-:-:S10]  /*16040*/  IMAD.MOV.U32 R20, RZ, RZ, -0x800000 ;  /* 0xff800000ff147424 */ /* 0x000fd400078e00ff */
        /* <DEDUP_REMOVED lines=8> */
[----:B------:R-:W-:Y:S02]  /*160d0*/  R2UR UR6, R8 ;  /* 0x00000000080672ca */ /* 0x000fe400000e0000 */
[----:B------:R-:W-:Y:S01]  /*160e0*/  R2UR UR7, R9 ;  /* 0x00000000090772ca */ /* 0x000fe200000e0000 */
[----:B------:R-:W-:Y:S01]  /*160f0*/  IMAD.MOV.U32 R9, RZ, RZ, 0x40000040 ;  /* 0x40000040ff097424 */ /* 0x000fe200078e00ff */
[----:B------:R-:W-:Y:S01]  /*16100*/  IADD3 R8, R2, 0x180, RZ ;  /* 0x0000018002087810 */ /* 0x000fe20007ffe0ff */
[----:B------:R-:W-:Y:S02]  /*16110*/  WARPGROUP.DEPBAR.LE gsb0, 0x0 ;  /* 0x00008000000079c5 */ /* 0x000fe40000010000 */
[----:B------:R-:W-:-:S08]  /*16120*/  WARPGROUP.ARRIVE ;  /* 0x00000000000079c5 */ /* 0x000fd00000000000 */
        /* <DEDUP_REMOVED lines=12> */
[----:B------:R-:W0:Y:S01]  /*161f0*/  SHFL.BFLY PT, R2, R7, 0x2, 0x1f ;  /* 0x0c401f0007027f89 */ /* 0x000e2200000e0000 */
[----:B------:R-:W-:Y:S02]  /*16200*/  WARPGROUP.DEPBAR.LE gsb0, 0x0 ;  /* 0x00008000000079c5 */ /* 0x000fe40000010000 */
[----:B------:R-:W-:-:S08]  /*16210*/  WARPGROUP.ARRIVE ;  /* 0x00000000000079c5 */ /* 0x000fd00000000000 */
[----:B------:R-:W-:Y:S01]  /*16220*/  HGMMA.64x128x16.F32.BF16 R24, R148, gdesc[UR4].tnspB, R24, gsb0 ;  /* 0x41e0000494187df0 */ /* 0x000fe20008001818 */
[----:B------:R-:W-:Y:S01]  /*16230*/  R2UR UR6, R8 ;  /* 0x00000000080672ca */ /* 0x000fe200000e0000 */
[----:B0-----:R-:W-:Y:S01]  /*16240*/  FADD.FTZ R8, R2, R7 ;  /* 0x0000000702087221 */ /* 0x001fe20000010000 */
[----:B------:R-:W-:Y:S01]  /*16250*/  R2UR UR7, R9 ;  /* 0x00000000090772ca */ /* 0x000fe200000e0000 */
[----:B------:R-:W-:Y:S01]  /*16260*/  IMAD.MOV.U32 R2, RZ, RZ, RZ ;  /* 0x000000ffff027224 */ /* 0x000fe200078e00ff */
[----:B------:R-:W0:Y:S02]  /*16270*/  SHFL.BFLY PT, R9, R6, 0x2, 0x1f ;  /* 0x0c401f0006097f89 */ /* 0x000e2400000e0000 */
[----:B0-----:R-:W-:Y:S01]  /*16280*/  FADD.FTZ R10, R9, R6 ;  /* 0x00000006090a7221 */ /* 0x001fe20000010000 */
[----:B------:R-:W-:Y:S01]  /*16290*/  IMAD.MOV.U32 R6, RZ, RZ, RZ ;  /* 0x000000ffff067224 */ /* 0x000fe200078e00ff */
[----:B------:R-:W0:Y:S04]  /*162a0*/  SHFL.BFLY PT, R9, R8, 0x1, 0x1f ;  /* 0x0c201f0008097f89 */ /* 0x000e2800000e0000 */
[----:B------:R-:W1:Y:S01]  /*162b0*/  SHFL.BFLY PT, R11, R10, 0x1, 0x1f ;  /* 0x0c201f000a0b7f89 */ /* 0x000e6200000e0000 */
[----:B0-----:R-:W-:Y:S01]  /*162c0*/  FADD.FTZ R12, R8, R9 ;  /* 0x00000009080c7221 */ /* 0x001fe20000010000 */
[----:B-1----:R-:W-:-:S04]  /*162d0*/  FADD.FTZ R11, R10, R11 ;  /* 0x0000000b0a0b7221 */ /* 0x002fc80000010000 */
[----:B------:R-:W-:Y:S02]  /*162e0*/  FSETP.NE.FTZ.AND P1, PT, R12, RZ, PT ;  /* 0x000000ff0c00720b */ /* 0x000fe40003f35000 */
[----:B------:R-:W-:-:S11]  /*162f0*/  FSETP.NE.FTZ.AND P2, PT, R11, RZ, PT ;  /* 0x000000ff0b00720b */ /* 0x000fd60003f55000 */
[----:B------:R-:W0:Y:S01]  /*16300*/  @P1 MUFU.LG2 R7, R12 ;  /* 0x0000000c00071308 */ /* 0x000e220000000c00 */
[C---:B------:R-:W-:Y:S01]  /*16310*/  @P1 FMUL.FTZ R8, R0.reuse, 0.69314718246459960938 ;  /* 0x3f31721800081820 */ /* 0x040fe20000410000 */
[----:B------:R-:W-:-:S06]  /*16320*/  @P2 FMUL.FTZ R13, R0, 0.69314718246459960938 ;  /* 0x3f317218000d2820 */ /* 0x000fcc0000410000 */
        /* <DEDUP_REMOVED lines=9> */
[----:B------:R-:W-:Y:S03]  /*163c0*/  HGMMA.64x128x16.F32.BF16 R24, R152, gdesc[UR4].tnspB, R24, gsb0 ;  /* 0x41e0000498187df0 */ /* 0x000fe60008001818 */
[----:B------:R-:W-:Y:S02]  /*163d0*/  WARPGROUP.DEPBAR.LE gsb0, 0x0 ;  /* 0x00008000000079c5 */ /* 0x000fe40000010000 */
[----:B--23--:R-:W-:Y:S05]  /*163e0*/  @!P0 BRA `(.L_x_645) ;  /* 0x0000000000048947 */ /* 0x00cfea0003800000 */
[----:B------:R-:W-:Y:S01]  /*163f0*/  BPT.TRAP 0x1 ;  /* 0x000000040000795c */ /* 0x000fe20000300000 */
.L_x_645:
[----:B------:R-:W-:Y:S02]  /*16400*/  VIADD R4, R4, 0x2a860 ;  /* 0x0002a86004047836 */ /* 0x000fe40000000000 */
[-C--:B------:R-:W-:Y:S01]  /*16410*/  FMUL.FTZ R88, R24, R6.reuse ;  /* 0x0000000618587220 */ /* 0x080fe20000410000 */
[----:B------:R-:W-:Y:S02]  /*16420*/  VIADD R174, R174, 0x1 ;  /* 0x00000001aeae7836 */ /* 0x000fe40000000000 */
[-C--:B------:R-:W-:Y:S01]  /*16430*/  FMUL.FTZ R89, R25, R6.reuse ;  /* 0x0000000619597220 */ /* 0x080fe20000410000 */
[-C--:B------:R-:W-:Y:S01]  /*16440*/  FMUL.FTZ R90, R28, R6.reuse ;  /* 0x000000061c5a7220 */ /* 0x080fe20000410000 */
[----:B------:R-:W-:Y:S01]  /*16450*/  PRMT R4, R183, 0x654, R4 ;  /* 0x00000654b7047816 */ /* 0x000fe20000000004 */
[-C--:B------:R-:W-:Y:S01]  /*16460*/  FMUL.FTZ R91, R29, R6.reuse ;  /* 0x000000061d5b7220 */ /* 0x080fe20000410000 */
[----:B------:R-:W-:Y:S01]  /*16470*/  ISETP.NE.AND P1, PT, R174, 0x2, PT ;  /* 0x00000002ae00780c */ /* 0x000fe20003f25270 */
[-C--:B------:R-:W-:Y:S01]  /*16480*/  FMUL.FTZ R92, R32, R6.reuse ;  /* 0x00000006205c7220 */ /* 0x080fe20000410000 */
[----:B------:R1:W-:Y:S01]  /*16490*/  SYNCS.ARRIVE.TRANS64.RED.A1T0 RZ, [R4+URZ], RZ ;  /* 0x000000ff04ff79a7 */ /* 0x0003e2000810043f */
[-C--:B------:R-:W-:Y:S01]  /*164a0*/  FMUL.FTZ R93, R33, R6.reuse ;  /* 0x00000006215d7220 */ /* 0x080fe20000410000 */
[----:B------:R-:W-:Y:S01]  /*164b0*/  SEL R0, RZ, 0x1, P1 ;  /* 0x00000001ff007807 */ /* 0x000fe20000800000 */
        /* <DEDUP_REMOVED lines=27> */
[-C--:B0-----:R-:W-:Y:S01]  /*16670*/  FMUL.FTZ R96, R26, R2.reuse ;  /* 0x000000021a607220 */ /* 0x081fe20000410000 */
        /* <DEDUP_REMOVED lines=31> */
[----:B------:R-:W-:Y:S01]  /*16870*/  LOP3.LUT R181, R181, R0, RZ, 0x3c, !PT ;  /* 0x00000000b5b57212 */ /* 0x000fe200078e3cff */
[----:B------:R-:W-:Y:S01]  /*16880*/  VIADD R191, R191, 0x1 ;  /* 0x00000001bfbf7836 */ /* 0x000fe20000000000 */
[----:B-1----:R-:W-:-:S07]  /*16890*/  SEL R174, R174, RZ, P1 ;  /* 0x000000ffaeae7207 */ /* 0x002fce0000800000 */
.L_x_567:
[----:B------:R-:W1:Y:S08]  /*168a0*/  S2UR UR4, SR_CgaCtaId ;  /* 0x00000000000479c3 */ /* 0x000e700000008800 */
[----:B------:R-:W-:Y:S01]  /*168b0*/  BAR.SYNC.DEFER_BLOCKING 0x5, 0x180 ;  /* 0x0146000000007b1d */ /* 0x000fe20000010000 */
[----:B------:R-:W-:-:S05]  /*168c0*/  MOV R2, 0x400 ;  /* 0x0000040000027802 */ /* 0x000fca0000000f00 */
[----:B------:R-:W-:Y:S01]  /*168d0*/  BSSY B0, `(.L_x_646) ;  /* 0x00002db000007945 */ /* 0x000fe20003800000 */
[----:B-1----:R-:W-:-:S05]  /*168e0*/  IMAD.U32 R183, RZ, RZ, UR4 ;  /* 0x00000004ffb77e24 */ /* 0x002fca000f8e00ff */
[----:B------:R-:W-:-:S05]  /*168f0*/  LEA R2, R183, R2, 0x18 ;  /* 0x00000002b7027211 */ /* 0x000fca00078ec0ff */
[----:B------:R1:W2:Y:S01]  /*16900*/  LDS.128 R144, [R2+0x2a8d0] ;  /* 0x02a8d00002907984 */ /* 0x0002a20000000c00 */
[----:B------:R-:W-:Y:S06]  /*16910*/  BAR.ARV 0x4, 0x180 ;  /* 0x0106000000007b1d */ /* 0x000fec0000002000 */
[----:B------:R-:W-:Y:S05]  /*16920*/  @P0 BRA `(.L_x_647) ;  /* 0x00000020006c0947 */ /* 0x000fea0003800000 */
[----:B------:R-:W4:Y:S01]  /*16930*/  LDL R0, [R1+0x70] ;  /* 0x0000700001007983 */ /* 0x000f220000100800 */
[----:B------:R-:W0:Y:S01]  /*16940*/  S2R R3, SR_SWINHI ;  /* 0x0000000000037919 */ /* 0x000e220000002f00 */
[----:B------:R-:W-:Y:S01]  /*16950*/  F2FP.BF16.F32.PACK_AB R32, R95, R94 ;  /* 0x0000005e5f20723e */ /* 0x000fe200000010ff */
[----:B------:R-:W-:Y:S01]  /*16960*/  ULDC.64 UR6, c[0x0][0xc00] ;  /* 0x0003000000067ab9 */ /* 0x000fe20000000a00 */
[----:B------:R-:W-:Y:S01]  /*16970*/  ULDC.64 UR4, c[0x0][0xc08] ;  /* 0x0003020000047ab9 */ /* 0x000fe20000000a00 */
[----:B------:R-:W2:Y:S01]  /*16980*/  LDL R104, [R1+0x6c] ;  /* 0x00006c0001687983 */ /* 0x000ea20000100800 */
[----:B------:R-:W-:Y:S02]  /*16990*/  MOV R72, R2 ;  /* 0x0000000200487202 */ /* 0x000fe40000000f00 */
[----:B0-----:R-:W-:Y:S01]  /*169a0*/  MOV R73, R3 ;  /* 0x0000000300497202 */ /* 0x001fe20000000f00 */
[----:B------:R-:W-:Y:S02]  /*169b0*/  BAR.SYNC.DEFER_BLOCKING 0x1, 0x100 ;  /* 0x0044000000007b1d */ /* 0x000fe40000010000 */
[----:B----4-:R-:W-:-:S03]  /*169c0*/  IMAD.WIDE R8, R0, 0x2, R72 ;  /* 0x0000000200087825 */ /* 0x010fc600078e0248 */
[C---:B------:R-:W-:Y:S02]  /*169d0*/  LOP3.LUT R3, R8.reuse, 0x380, RZ, 0xc0, !PT ;  /* 0x0000038008037812 */ /* 0x040fe400078ec0ff */
[C---:B------:R-:W-:Y:S02]  /*169e0*/  IADD3 R11, P6, R8.reuse, 0x20, RZ ;  /* 0x00000020080b7810 */ /* 0x040fe40007fde0ff */
[----:B------:R-:W-:Y:S02]  /*169f0*/  SHF.R.U64 R3, R3, 0x3, RZ ;  /* 0x0000000303037819 */ /* 0x000fe400000012ff */
[C---:B------:R-:W-:Y:S02]  /*16a00*/  IADD3 R6, P5, R8.reuse, 0x40, RZ ;  /* 0x0000004008067810 */ /* 0x040fe40007fbe0ff */
[C---:B---3--:R-:W-:Y:S02]  /*16a10*/  IADD3 R31, P4, R8.reuse, 0x60, RZ ;  /* 0x00000060081f7810 */ /* 0x048fe40007f9e0ff */
[----:B------:R-:W-:-:S02]  /*16a20*/  IADD3 R33, P3, R8, 0x4000, RZ ;  /* 0x0000400008217810 */ /* 0x000fc40007f7e0ff */
[C---:B------:R-:W-:Y:S02]  /*16a30*/  IADD3 R35, P2, R8.reuse, 0x4020, RZ ;  /* 0x0000402008237810 */ /* 0x040fe40007f5e0ff */
[C---:B------:R-:W-:Y:S02]  /*16a40*/  IADD3 R26, P1, R8.reuse, 0x4040, RZ ;  /* 0x00004040081a7810 */ /* 0x040fe40007f3e0ff */
[----:B------:R-:W-:Y:S02]  /*16a50*/  IADD3 R103, P0, R8, 0x4060, RZ ;  /* 0x0000406008677810 */ /* 0x000fe40007f1e0ff */
[----:B------:R-:W-:Y:S02]  /*16a60*/  LOP3.LUT R8, R3, R8, RZ, 0x3c, !PT ;  /* 0x0000000803087212 */ /* 0x000fe400078e3cff */
[----:B------:R-:W-:Y:S02]  /*16a70*/  LOP3.LUT R0, R11, 0x380, RZ, 0xc0, !PT ;  /* 0x000003800b007812 */ /* 0x000fe400078ec0ff */
[----:B------:R-:W-:-:S02]  /*16a80*/  LOP3.LUT R3, R6, 0x380, RZ, 0xc0, !PT ;  /* 0x0000038006037812 */ /* 0x000fc400078ec0ff */
[----:B------:R-:W-:Y:S02]  /*16a90*/  LOP3.LUT R10, R31, 0x380, RZ, 0xc0, !PT ;  /* 0x000003801f0a7812 */ /* 0x000fe400078ec0ff */
[----:B------:R-:W-:Y:S02]  /*16aa0*/  SHF.R.U64 R0, R0, 0x3, RZ ;  /* 0x0000000300007819 */ /* 0x000fe400000012ff */
[----:B------:R-:W-:Y:S02]  /*16ab0*/  SHF.R.U64 R3, R3, 0x3, RZ ;  /* 0x0000000303037819 */ /* 0x000fe400000012ff */
[----:B------:R-:W-:Y:S02]  /*16ac0*/  LOP3.LUT R14, R33, 0x380, RZ, 0xc0, !PT ;  /* 0x00000380210e7812 */ /* 0x000fe400078ec0ff */
[----:B------:R-:W-:Y:S02]  /*16ad0*/  SHF.R.U64 R10, R10, 0x3, RZ ;  /* 0x000000030a0a7819 */ /* 0x000fe400000012ff */
[----:B------:R-:W-:-:S02]  /*16ae0*/  LOP3.LUT R4, R0, R11, RZ, 0x3c, !PT ;  /* 0x0000000b00047212 */ /* 0x000fc400078e3cff */
[----:B------:R-:W-:Y:S02]  /*16af0*/  LOP3.LUT R6, R3, R6, RZ, 0x3c, !PT ;  /* 0x0000000603067212 */ /* 0x000fe400078e3cff */
[----:B------:R-:W-:Y:S01]  /*16b00*/  LOP3.LUT R0, R35, 0x380, RZ, 0xc0, !PT ;  /* 0x0000038023007812 */ /* 0x000fe200078ec0ff */
[--C-:B------:R-:W-:Y:S01]  /*16b10*/  IMAD.X R5, RZ, RZ, R9.reuse, P6 ;  /* 0x000000ffff057224 */ /* 0x100fe200030e0609 */
[----:B------:R-:W-:Y:S01]  /*16b20*/  SHF.R.U64 R14, R14, 0x3, RZ ;  /* 0x000000030e0e7819 */ /* 0x000fe200000012ff */
[--C-:B------:R-:W-:Y:S01]  /*16b30*/  IMAD.X R7, RZ, RZ, R9.reuse, P5 ;  /* 0x000000ffff077224 */ /* 0x100fe200028e0609 */
[----:B------:R-:W-:Y:S01]  /*16b40*/  LOP3.LUT R3, R26, 0x380, RZ, 0xc0, !PT ;  /* 0x000003801a037812 */ /* 0x000fe200078ec0ff */
[--C-:B------:R-:W-:Y:S01]  /*16b50*/  IMAD.X R13, RZ, RZ, R9.reuse, P4 ;  /* 0x000000ffff0d7224 */ /* 0x100fe200020e0609 */
[----:B------:R-:W-:Y:S01]  /*16b60*/  IADD3.X R15, RZ, R9, RZ, P3, !PT ;  /* 0x00000009ff0f7210 */ /* 0x000fe20001ffe4ff */
[--C-:B------:R-:W-:Y:S01]  /*16b70*/  IMAD.X R25, RZ, RZ, R9.reuse, P2 ;  /* 0x000000ffff197224 */ /* 0x100fe200010e0609 */
[----:B------:R-:W-:Y:S01]  /*16b80*/  LOP3.LUT R12, R10, R31, RZ, 0x3c, !PT ;  /* 0x0000001f0a0c7212 */ /* 0x000fe200078e3cff */
[--C-:B------:R-:W-:Y:S01]  /*16b90*/  IMAD.X R27, RZ, RZ, R9.reuse, P1 ;  /* 0x000000ffff1b7224 */ /* 0x100fe200008e0609 */
[----:B------:R-:W-:Y:S01]  /*16ba0*/  MOV R30, R8 ;  /* 0x00000008001e7202 */ /* 0x000fe20000000f00 */
[----:B------:R-:W-:Y:S01]  /*16bb0*/  IMAD.X R29, RZ, RZ, R9, P0 ;  /* 0x000000ffff1d7224 */ /* 0x000fe200000e0609 */
[----:B------:R-:W-:-:S02]  /*16bc0*/  LOP3.LUT R28, R103, 0x380, RZ, 0xc0, !PT ;  /* 0x00000380671c7812 */ /* 0x000fc400078ec0ff */
[----:B------:R-:W-:Y:S02]  /*16bd0*/  F2FP.BF16.F32.PACK_AB R8, R89, R88 ;  /* 0x000000585908723e */ /* 0x000fe400000010ff */
[----:B------:R-:W-:Y:S02]  /*16be0*/  F2FP.BF16.F32.PACK_AB R9, R97, R96 ;  /* 0x000000606109723e */ /* 0x000fe400000010ff */
[----:B------:R-:W-:Y:S02]  /*16bf0*/  F2FP.BF16.F32.PACK_AB R10, R91, R90 ;  /* 0x0000005a5b0a723e */ /* 0x000fe400000010ff */
[----:B------:R-:W-:Y:S02]  /*16c00*/  F2FP.BF16.F32.PACK_AB R11, R99, R98 ;  /* 0x00000062630b723e */ /* 0x000fe400000010ff */
[----:B------:R-:W-:Y:S02]  /*16c10*/  SHF.R.U64 R0, R0, 0x3, RZ ;  /* 0x0000000300007819 */ /* 0x000fe400000012ff */
[----:B------:R-:W-:-:S02]  /*16c20*/  LOP3.LUT R14, R14, R33, RZ, 0x3c, !PT ;  /* 0x000000210e0e7212 */ /* 0x000fc400078e3cff */
[----:B------:R-:W-:Y:S02]  /*16c30*/  SHF.R.U64 R3, R3, 0x3, RZ ;  /* 0x0000000303037819 */ /* 0x000fe400000012ff */
[----:B------:R-:W-:Y:S01]  /*16c40*/  SHF.R.U64 R28, R28, 0x3, RZ ;  /* 0x000000031c1c7819 */ /* 0x000fe200000012ff */
[----:B------:R0:W-:Y:S01]  /*16c50*/  STSM.16.M88.4 [R30], R8 ;  /* 0x000000081e007844 */ /* 0x0001e20000000200 */
[----:B------:R-:W-:Y:S02]  /*16c60*/  MOV R33, R4 ;  /* 0x0000000400217202 */ /* 0x000fe40000000f00 */
[----:B------:R-:W-:Y:S02]  /*16c70*/  MOV R34, R6 ;  /* 0x0000000600227202 */ /* 0x000fe40000000f00 */
[----:B------:R-:W-:Y:S02]  /*16c80*/  LOP3.LUT R24, R0, R35, RZ, 0x3c, !PT ;  /* 0x0000002300187212 */ /* 0x000fe400078e3cff */
[----:B------:R-:W-:-:S02]  /*16c90*/  F2FP.BF16.F32.PACK_AB R4, R93, R92 ;  /* 0x0000005c5d04723e */ /* 0x000fc400000010ff */
[----:B------:R-:W-:Y:S02]  /*16ca0*/  F2FP.BF16.F32.PACK_AB R5, R101, R100 ;  /* 0x000000646505723e */ /* 0x000fe400000010ff */
[----:B------:R-:W-:Y:S02]  /*16cb0*/  F2FP.BF16.F32.PACK_AB R6, R37, R36 ;  /* 0x000000242506723e */ /* 0x000fe400000010ff */
[----:B------:R-:W-:Y:S02]  /*16cc0*/  F2FP.BF16.F32.PACK_AB R7, R39, R38 ;  /* 0x000000262707723e */ /* 0x000fe400000010ff */
[----:B------:R-:W-:Y:S02]  /*16cd0*/  LOP3.LUT R26, R3, R26, RZ, 0x3c, !PT ;  /* 0x0000001a031a7212 */ /* 0x000fe400078e3cff */
[----:B------:R-:W-:Y:S02]  /*16ce0*/  MOV R35, R12 ;  /* 0x0000000c00237202 */ /* 0x000fe40000000f00 */
[----:B------:R-:W-:-:S02]  /*16cf0*/  MOV R0, R14 ;  /* 0x0000000e00007202 */ /* 0x000fc40000000f00 */
[----:B0-----:R-:W-:Y:S02]  /*16d00*/  F2FP.BF16.F32.PACK_AB R8, R41, R40 ;  /* 0x000000282908723e */ /* 0x001fe400000010ff */
[----:B------:R-:W-:Y:S02]  /*16d10*/  F2FP.BF16.F32.PACK_AB R9, R43, R42 ;  /* 0x0000002a2b09723e */ /* 0x000fe400000010ff */
[----:B------:R-:W-:Y:S02]  /*16d20*/  F2FP.BF16.F32.PACK_AB R10, R45, R44 ;  /* 0x0000002c2d0a723e */ /* 0x000fe400000010ff */
[----:B------:R-:W-:Y:S02]  /*16d30*/  F2FP.BF16.F32.PACK_AB R11, R47, R46 ;  /* 0x0000002e2f0b723e */ /* 0x000fe400000010ff */
[----:B------:R-:W-:Y:S02]  /*16d40*/  LOP3.LUT R28, R28, R103, RZ, 0x3c, !PT ;  /* 0x000000671c1c7212 */ /* 0x000fe400078e3cff */
[----:B------:R-:W-:-:S02]  /*16d50*/  F2FP.BF16.F32.PACK_AB R12, R49, R48 ;  /* 0x00000030310c723e */ /* 0x000fc400000010ff */
[----:B------:R-:W-:Y:S02]  /*16d60*/  F2FP.BF16.F32.PACK_AB R13, R51, R50 ;  /* 0x00000032330d723e */ /* 0x000fe400000010ff */
[----:B------:R-:W-:Y:S02]  /*16d70*/  F2FP.BF16.F32.PACK_AB R14, R53, R52 ;  /* 0x00000034350e723e */ /* 0x000fe400000010ff */
[----:B------:R-:W-:Y:S01]  /*16d80*/  F2FP.BF16.F32.PACK_AB R15, R55, R54 ;  /* 0x00000036370f723e */ /* 0x000fe200000010ff */
[----:B------:R0:W-:Y:S01]  /*16d90*/  STSM.16.M88.4 [R33], R4 ;  /* 0x0000000421007844 */ /* 0x0001e20000000200 */
[----:B------:R-:W-:Y:S02]  /*16da0*/  MOV R3, R24 ;  /* 0x0000001800037202 */ /* 0x000fe40000000f00 */
[----:B------:R-:W-:Y:S01]  /*16db0*/  MOV R103, R26 ;  /* 0x0000001a00677202 */ /* 0x000fe20000000f00 */
[----:B------:R-:W-:Y:S01]  /*16dc0*/  STSM.16.M88.4 [R34], R8 ;  /* 0x0000000822007844 */ /* 0x000fe20000000200 */
[----:B------:R-:W-:-:S02]  /*16dd0*/  F2FP.BF16.F32.PACK_AB R24, R57, R56 ;  /* 0x000000383918723e */ /* 0x000fc400000010ff */
[----:B------:R-:W-:Y:S01]  /*16de0*/  F2FP.BF16.F32.PACK_AB R25, R59, R58 ;  /* 0x0000003a3b19723e */ /* 0x000fe200000010ff */
[----:B------:R3:W-:Y:S01]  /*16df0*/  STSM.16.M88.4 [R35], R12 ;  /* 0x0000000c23007844 */ /* 0x0007e20000000200 */
[----:B------:R-:W-:Y:S02]  /*16e00*/  F2FP.BF16.F32.PACK_AB R26, R61, R60 ;  /* 0x0000003c3d1a723e */ /* 0x000fe400000010ff */
[----:B------:R-:W-:Y:S02]  /*16e10*/  F2FP.BF16.F32.PACK_AB R27, R63, R62 ;  /* 0x0000003e3f1b723e */ /* 0x000fe400000010ff */
[----:B------:R-:W-:Y:S02]  /*16e20*/  MOV R102, R28 ;  /* 0x0000001c00667202 */ /* 0x000fe40000000f00 */
[----:B------:R-:W-:Y:S02]  /*16e30*/  F2FP.BF16.F32.PACK_AB R28, R65, R64 ;  /* 0x00000040411c723e */ /* 0x000fe400000010ff */
[----:B------:R-:W-:-:S02]  /*16e40*/  F2FP.BF16.F32.PACK_AB R29, R67, R66 ;  /* 0x00000042431d723e */ /* 0x000fc400000010ff */
[----:B------:R-:W-:Y:S02]  /*16e50*/  F2FP.BF16.F32.PACK_AB R30, R69, R68 ;  /* 0x00000044451e723e */ /* 0x000fe400000010ff */
[----:B------:R-:W-:Y:S02]  /*16e60*/  F2FP.BF16.F32.PACK_AB R31, R71, R70 ;  /* 0x00000046471f723e */ /* 0x000fe400000010ff */
[----:B0-----:R-:W-:Y:S01]  /*16e70*/  F2FP.BF16.F32.PACK_AB R33, R75, R74 ;  /* 0x0000004a4b21723e */ /* 0x001fe200000010ff */
[----:B---3--:R-:W0:Y:S01]  /*16e80*/  LDC.64 R14, c[0x0][0xba8] ;  /* 0x0002ea00ff0e7b82 */ /* 0x008e220000000a00 */
[----:B------:R-:W-:Y:S02]  /*16e90*/  F2FP.BF16.F32.PACK_AB R34, R77, R76 ;  /* 0x0000004c4d22723e */ /* 0x000fe400000010ff */
[----:B------:R-:W-:Y:S02]  /*16ea0*/  F2FP.BF16.F32.PACK_AB R35, R79, R78 ;  /* 0x0000004e4f23723e */ /* 0x000fe400000010ff */
[----:B------:R-:W-:-:S02]  /*16eb0*/  F2FP.BF16.F32.PACK_AB R4, R81, R80 ;  /* 0x000000505104723e */ /* 0x000fc400000010ff */
[----:B------:R-:W-:Y:S02]  /*16ec0*/  F2FP.BF16.F32.PACK_AB R5, R83, R82 ;  /* 0x000000525305723e */ /* 0x000fe400000010ff */
[----:B------:R-:W-:Y:S02]  /*16ed0*/  F2FP.BF16.F32.PACK_AB R6, R85, R84 ;  /* 0x000000545506723e */ /* 0x000fe400000010ff */
[----:B------:R-:W-:Y:S01]  /*16ee0*/  F2FP.BF16.F32.PACK_AB R7, R87, R86 ;  /* 0x000000565707723e */ /* 0x000fe200000010ff */
[----:B------:R3:W-:Y:S04]  /*16ef0*/  STSM.16.M88.4 [R0], R24 ;  /* 0x0000001800007844 */ /* 0x0007e80000000200 */
[----:B------:R-:W-:Y:S04]  /*16f00*/  STSM.16.M88.4 [R3], R28 ;  /* 0x0000001c03007844 */ /* 0x000fe80000000200 */
[----:B------:R-:W-:Y:S04]  /*16f10*/  STSM.16.M88.4 [R103], R32 ;  /* 0x0000002067007844 */ /* 0x000fe80000000200 */
[----:B------:R4:W-:Y:S01]  /*16f20*/  STSM.16.M88.4 [R102], R4 ;  /* 0x0000000466007844 */ /* 0x0009e20000000200 */
[----:B------:R-:W-:Y:S01]  /*16f30*/  BAR.SYNC.DEFER_BLOCKING 0x1, 0x100 ;  /* 0x0044000000007b1d */ /* 0x000fe20000010000 */
[----:B------:R-:W-:-:S04]  /*16f40*/  ISETP.NE.U32.AND P0, PT, RZ, UR6, PT ;  /* 0x00000006ff007c0c */ /* 0x000fc8000bf05070 */
[----:B------:R-:W-:Y:S02]  /*16f50*/  ISETP.NE.AND.EX P0, PT, RZ, UR7, PT, P0 ;  /* 0x00000007ff007c0c */ /* 0x000fe4000bf05300 */
[----:B------:R-:W-:Y:S01]  /*16f60*/  IADD3 R8, P1, R189, UR6, RZ ;  /* 0x00000006bd087c10 */ /* 0x000fe2000ff3e0ff */
[----:B---3--:R-:W-:-:S03]  /*16f70*/  IMAD.MOV.U32 R0, RZ, RZ, RZ ;  /* 0x000000ffff007224 */ /* 0x008fc600078e00ff */
[----:B------:R-:W-:Y:S01]  /*16f80*/  IADD3.X R9, R190, UR7, RZ, P1, !PT ;  /* 0x00000007be097c10 */ /* 0x000fe20008ffe4ff */
[----:B------:R-:W-:Y:S01]  /*16f90*/  IMAD.MOV.U32 R24, RZ, RZ, 0x9b8 ;  /* 0x000009b8ff187424 */ /* 0x000fe200078e00ff */
[----:B----4-:R-:W3:Y:S05]  /*16fa0*/  LDC R102, c[0x0][0xbe8] ;  /* 0x0002fa00ff667b82 */ /* 0x010eea0000000800 */
[----:B------:R-:W4:Y:S01]  /*16fb0*/  @P0 LDG.E R0, desc[UR56][R8.64] ;  /* 0x0000003808000981 */ /* 0x000f22000c1e1900 */
[----:B------:R-:W-:-:S04]  /*16fc0*/  ISETP.NE.U32.AND P1, PT, RZ, UR4, PT ;  /* 0x00000004ff007c0c */ /* 0x000fc8000bf25070 */
[----:B------:R-:W-:-:S13]  /*16fd0*/  ISETP.NE.AND.EX P1, PT, RZ, UR5, PT, P1 ;  /* 0x00000005ff007c0c */ /* 0x000fda000bf25310 */
[----:B------:R-:W-:Y:S01]  /*16fe0*/  @P1 IADD3 R4, P2, R189, UR4, RZ ;  /* 0x00000004bd041c10 */ /* 0x000fe2000ff5e0ff */
[----:B------:R-:W-:-:S03]  /*16ff0*/  ULDC UR4, c[0x0][0xa88] ;  /* 0x0002a20000047ab9 */ /* 0x000fc60000000800 */
[----:B------:R-:W-:Y:S01]  /*17000*/  @P1 IADD3.X R5, R190, UR5, RZ, P2, !PT ;  /* 0x00000005be051c10 */ /* 0x000fe200097fe4ff */
[----:B------:R-:W-:Y:S01]  /*17010*/  IMAD.U32 R3, RZ, RZ, UR4 ;  /* 0x00000004ff037e24 */ /* 0x000fe2000f8e00ff */
[----:B------:R-:W-:Y:S01]  /*17020*/  ISETP.NE.AND P2, PT, R187, RZ, PT ;  /* 0x000000ffbb00720c */ /* 0x000fe20003f45270 */
[----:B------:R-:W-:-:S03]  /*17030*/  ULDC UR4, c[0x0][0xad4] ;  /* 0x0002b50000047ab9 */ /* 0x000fc60000000800 */
[----:B------:R-:W-:Y:S01]  /*17040*/  SEL R187, R187, UR4, P2 ;  /* 0x00000004bbbb7c07 */ /* 0x000fe20009000000 */
[----:B------:R1:W5:Y:S03]  /*17050*/  @P1 LDG.E R3, desc[UR56][R4.64] ;  /* 0x0000003804031981 */ /* 0x000366000c1e1900 */
[----:B------:R-:W-:-:S04]  /*17060*/  ISETP.GT.AND P3, PT, R187, 0x1, PT ;  /* 0x00000001bb00780c */ /* 0x000fc80003f64270 */
[----:B------:R-:W-:-:S04]  /*17070*/  SEL R24, R24, 0x978, P3 ;  /* 0x0000097818187807 */ /* 0x000fc80001800000 */
[----:B------:R-:W2:Y:S08]  /*17080*/  LDC.64 R6, c[0x0][R24+0x220] ;  /* 0x0000880018067b82 */ /* 0x000eb00000000a00 */
[----:B------:R-:W0:Y:S01]  /*17090*/  LDC.64 R10, c[0x0][R24+0x218] ;  /* 0x00008600180a7b82 */ /* 0x000e220000000a00 */
[----:B---3--:R-:W-:-:S07]  /*170a0*/  ISETP.NE.AND P4, PT, R102, 0x1, PT ;  /* 0x000000016600780c */ /* 0x008fce0003f85270 */
[----:B------:R-:W3:Y:S01]  /*170b0*/  LDC.64 R12, c[0x0][R24+0x228] ;  /* 0x00008a00180c7b82 */ /* 0x000ee20000000a00 */
[----:B------:R-:W-:-:S07]  /*170c0*/  ISETP.NE.U32.AND P2, PT, RZ, UR6, PT ;  /* 0x00000006ff007c0c */ /* 0x000fce000bf45070 */
[----:B-1----:R1:W1:Y:S01]  /*170d0*/  LDC.64 R4, c[0x0][R24+0x210] ;  /* 0x0000840018047b82 */ /* 0x0022620000000a00 */
[----:B------:R-:W-:-:S07]  /*170e0*/  ISETP.NE.AND.EX P2, PT, RZ, UR7, PT, P2 ;  /* 0x00000007ff007c0c */ /* 0x000fce000bf45320 */
[----:B------:R-:W1:Y:S01]  /*170f0*/  @P4 LDC R26, c[0x0][0xbec] ;  /* 0x0002fb00ff1a4b82 */ /* 0x000e620000000800 */
[----:B------:R-:W-:-:S07]  /*17100*/  SEL R188, R188, RZ, !P2 ;  /* 0x000000ffbcbc7207 */ /* 0x000fce0005000000 */
[----:B------:R-:W1:Y:S01]  /*17110*/  @P4 LDC R33, c[0x0][0xbf0] ;  /* 0x0002fc00ff214b82 */ /* 0x000e620000000800 */
[----:B------:R-:W-:Y:S01]  /*17120*/  SEL R25, R216, RZ, !P2 ;  /* 0x000000ffd8197207 */ /* 0x000fe20005000000 */
[----:B--2---:R-:W-:-:S06]  /*17130*/  IMAD R7, R7, R188, RZ ;  /* 0x000000bc07077224 */ /* 0x004fcc00078e02ff */
[----:B0-----:R-:W0:Y:S01]  /*17140*/  @!P3 LDC R14, c[0x0][0xb50] ;  /* 0x0002d400ff0ebb82 */ /* 0x001e220000000800 */
[C---:B------:R-:W-:Y:S02]  /*17150*/  IMAD R31, R6.reuse, R25, R7 ;  /* 0x00000019061f7224 */ /* 0x040fe400078e0207 */
[----:B------:R-:W-:-:S05]  /*17160*/  IMAD.WIDE.U32 R6, R6, R188, RZ ;  /* 0x000000bc06067225 */ /* 0x000fca00078e00ff */
[----:B------:R-:W2:Y:S01]  /*17170*/  @!P3 LDC R15, c[0x0][0xb54] ;  /* 0x0002d500ff0fbb82 */ /* 0x000ea20000000800 */
[-C--:B------:R-:W-:Y:S02]  /*17180*/  IMAD R29, R11, R162.reuse, RZ ;  /* 0x000000a20b1d7224 */ /* 0x080fe400078e02ff */
[----:B------:R-:W-:-:S04]  /*17190*/  IMAD.WIDE.U32 R10, R10, R162, RZ ;  /* 0x000000a20a0a7225 */ /* 0x000fc800078e00ff */
[----:B------:R-:W-:Y:S01]  /*171a0*/  IMAD R25, R192, 0x80, R104 ;  /* 0x00000080c0197824 */ /* 0x000fe200078e0268 */
[----:B------:R-:W-:Y:S01]  /*171b0*/  SEL R27, R200, RZ, P3 ;  /* 0x000000ffc81b7207 */ /* 0x000fe20001800000 */
[----:B------:R-:W-:Y:S02]  /*171c0*/  IMAD.IADD R28, R11, 0x1, R29 ;  /* 0x000000010b1c7824 */ /* 0x000fe400078e021d */
[----:B------:R-:W-:Y:S02]  /*171d0*/  IMAD.IADD R11, R7, 0x1, R31 ;  /* 0x00000001070b7824 */ /* 0x000fe400078e021f */
[----:B------:R-:W-:Y:S02]  /*171e0*/  IMAD.MOV.U32 R7, RZ, RZ, R25 ;  /* 0x000000ffff077224 */ /* 0x000fe400078e0019 */
[-C--:B---3--:R-:W-:Y:S02]  /*171f0*/  IMAD R29, R13, R27.reuse, RZ ;  /* 0x0000001b0d1d7224 */ /* 0x088fe400078e02ff */
[----:B------:R-:W-:-:S04]  /*17200*/  IMAD.WIDE.U32 R12, R12, R27, RZ ;  /* 0x0000001b0c0c7225 */ /* 0x000fc800078e00ff */
[----:B------:R-:W-:Y:S01]  /*17210*/  IMAD.IADD R29, R13, 0x1, R29 ;  /* 0x000000010d1d7824 */ /* 0x000fe200078e021d */
[--C-:B----4-:R-:W-:Y:S01]  /*17220*/  IADD3 R10, P2, P5, R6, R10, R0.reuse ;  /* 0x0000000a060a7210 */ /* 0x110fe20007d5e000 */
[----:B-1----:R-:W-:Y:S01]  /*17230*/  @P4 IMAD.HI.U32 R6, R25, R26, RZ ;  /* 0x0000001a19064227 */ /* 0x002fe200078e00ff */
[----:B------:R-:W-:-:S04]  /*17240*/  SHF.R.S32.HI R103, RZ, 0x1f, R0 ;  /* 0x0000001fff677819 */ /* 0x000fc80000011400 */
[----:B------:R-:W-:Y:S02]  /*17250*/  @P4 SHF.R.U32.HI R7, RZ, R33, R6 ;  /* 0x00000021ff074219 */ /* 0x000fe40000011606 */
[----:B------:R-:W-:-:S03]  /*17260*/  IADD3.X R11, R11, R28, R103, P2, P5 ;  /* 0x0000001c0b0b7210 */ /* 0x000fc600017ea467 */
[--C-:B------:R-:W-:Y:S01]  /*17270*/  IMAD.MOV R24, RZ, RZ, -R7.reuse ;  /* 0x000000ffff187224 */ /* 0x100fe200078e0a07 */
[----:B------:R-:W-:Y:S02]  /*17280*/  IADD3 R12, P2, P5, R7, R10, R12 ;  /* 0x0000000a070c7210 */ /* 0x000fe40007d5e00c */
[----:B------:R-:W-:Y:S01]  /*17290*/  SHF.R.S32.HI R6, RZ, 0x1f, R7 ;  /* 0x0000001fff067819 */ /* 0x000fe20000011407 */
[----:B------:R-:W-:-:S03]  /*172a0*/  IMAD R7, R102, R24, R25 ;  /* 0x0000001866077224 */ /* 0x000fc600078e0219 */
[----:B------:R-:W-:Y:S01]  /*172b0*/  IADD3.X R13, R6, R11, R29, P2, P5 ;  /* 0x0000000b060d7210 */ /* 0x000fe200017ea41d */
[-C--:B------:R-:W-:Y:S01]  /*172c0*/  IMAD R5, R5, R7.reuse, RZ ;  /* 0x0000000705057224 */ /* 0x080fe200078e02ff */
[----:B------:R-:W-:Y:S01]  /*172d0*/  SHF.R.S32.HI R11, RZ, 0x1f, R7 ;  /* 0x0000001fff0b7819 */ /* 0x000fe20000011407 */
[----:B------:R-:W-:-:S04]  /*172e0*/  IMAD.WIDE.U32 R12, R4, R7, R12 ;  /* 0x00000007040c7225 */ /* 0x000fc800078e000c */
[----:B------:R-:W-:Y:S01]  /*172f0*/  IMAD R5, R4, R11, R5 ;  /* 0x0000000b04057224 */ /* 0x000fe200078e0205 */
[----:B0-----:R-:W-:-:S03]  /*17300*/  LEA R14, P2, R12, R14, 0x2 ;  /* 0x0000000e0c0e7211 */ /* 0x001fc600078410ff */
[----:B------:R-:W-:-:S05]  /*17310*/  IMAD.IADD R4, R13, 0x1, R5 ;  /* 0x000000010d047824 */ /* 0x000fca00078e0205 */
[----:B--2---:R-:W-:Y:S01]  /*17320*/  LEA.HI.X R15, R12, R15, R4, 0x2, P2 ;  /* 0x0000000f0c0f7211 */ /* 0x004fe200010f1404 */
[----:B------:R-:W-:Y:S06]  /*17330*/  @P1 BRA `(.L_x_648) ;  /* 0x0000000000101947 */ /* 0x000fec0003800000 */
[----:B------:R-:W-:Y:S05]  /*17340*/  @!P0 BRA `(.L_x_648) ;  /* 0x00000000000c8947 */ /* 0x000fea0003800000 */
[----:B------:R-:W2:Y:S04]  /*17350*/  LDG.E R4, desc[UR56][R8.64] ;  /* 0x0000003808047981 */ /* 0x000ea8000c1e1900 */
[----:B-----5:R-:W2:Y:S02]  /*17360*/  LDG.E R3, desc[UR56][R8.64+0x4] ;  /* 0x0000043808037981 */ /* 0x020ea4000c1e1900 */
[----:B--2---:R-:W-:-:S07]  /*17370*/  IMAD.IADD R3, R3, 0x1, -R4 ;  /* 0x0000000103037824 */ /* 0x004fce00078e0a04 */
.L_x_648:
[----:B------:R-:W2:Y:S01]  /*17380*/  LDL R8, [R1+0x68] ;  /* 0x0000680001087983 */ /* 0x000ea20000100800 */
[----:B-----5:R-:W-:Y:S01]  /*17390*/  IMAD R3, R3, R102, RZ ;  /* 0x0000006603037224 */ /* 0x020fe200078e02ff */
[----:B------:R-:W-:Y:S02]  /*173a0*/  LOP3.LUT P0, RZ, R220, 0x3, RZ, 0xc0, !PT ;  /* 0x00000003dcff7812 */ /* 0x000fe4000780c0ff */
[----:B------:R-:W-:Y:S04]  /*173b0*/  SHFL.IDX PT, R4, R14, RZ, 0x1c1f ;  /* 0x001c1fff0e047589 */ /* 0x000fe800000e0000 */
[----:B------:R-:W0:Y:S04]  /*173c0*/  SHFL.IDX PT, R5, R15, RZ, 0x1c1f ;  /* 0x001c1fff0f057589 */ /* 0x000e2800000e0000 */
[----:B------:R-:W-:Y:S04]  /*173d0*/  SHFL.IDX PT, R6, R14, 0x1, 0x1c1f ;  /* 0x003c1f000e067f89 */ /* 0x000fe800000e0000 */
[----:B------:R-:W1:Y:S01]  /*173e0*/  SHFL.IDX PT, R7, R15, 0x1, 0x1c1f ;  /* 0x003c1f000f077f89 */ /* 0x000e6200000e0000 */
[----:B--2---:R-:W-:-:S04]  /*173f0*/  IMAD R8, R192, 0x80, R8 ;  /* 0x00000080c0087824 */ /* 0x004fc800078e0208 */
[C---:B------:R-:W-:Y:S01]  /*17400*/  VIADD R12, R8.reuse, 0x8 ;  /* 0x00000008080c7836 */ /* 0x040fe20000000000 */
[----:B------:R-:W-:-:S04]  /*17410*/  ISETP.GE.OR P1, PT, R8, R3, P0 ;  /* 0x000000030800720c */ /* 0x000fc80000726670 */
[----:B------:R-:W-:-:S09]  /*17420*/  ISETP.GE.OR P0, PT, R12, R3, P0 ;  /* 0x000000030c00720c */ /* 0x000fd20000706670 */
[----:B0-----:R0:W-:Y:S04]  /*17430*/  @!P1 ST.E desc[UR56][R4.64], R21 ;  /* 0x0000001504009985 */ /* 0x0011e8000c101938 */
[----:B-1----:R0:W-:Y:S01]  /*17440*/  @!P0 ST.E desc[UR56][R6.64], R20 ;  /* 0x0000001406008985 */ /* 0x0021e2000c101938 */
[----:B------:R-:W-:Y:S05]  /*17450*/  @P3 BRA `(.L_x_649) ;  /* 0x0000000800843947 */ /* 0x000fea0003800000 */
[----:B0-----:R-:W-:Y:S01]  /*17460*/  LEA R5, R217, R184, 0x6 ;  /* 0x000000b8d9057211 */ /* 0x001fe200078e30ff */
[----:B------:R-:W0:Y:S01]  /*17470*/  @P4 LDC R49, c[0x0][0xbec] ;  /* 0x0002fb00ff314b82 */ /* 0x000e220000000800 */
[----:B------:R-:W-:-:S03]  /*17480*/  ULDC.64 UR4, c[0x0][0xaa0] ;  /* 0x0002a80000047ab9 */ /* 0x000fc60000000a00 */
[----:B------:R-:W-:-:S04]  /*17490*/  IMAD.WIDE R72, R5, 0x2, R72 ;  /* 0x0000000205487825 */ /* 0x000fc800078e0248 */
[----:B------:R-:W1:Y:S01]  /*174a0*/  @P4 LDC R51, c[0x0][0xbf0] ;  /* 0x0002fc00ff334b82 */ /* 0x000e620000000800 */
[C---:B------:R-:W-:Y:S01]  /*174b0*/  IADD3 R9, P6, R72.reuse, 0x1000, RZ ;  /* 0x0000100048097810 */ /* 0x040fe20007fde0ff */
[----:B------:R-:W-:Y:S01]  /*174c0*/  IMAD R103, R103, UR4, RZ ;  /* 0x0000000467677c24 */ /* 0x000fe2000f8e02ff */
[----:B------:R-:W-:Y:S02]  /*174d0*/  IADD3 R13, P5, R72, 0x2000, RZ ;  /* 0x00002000480d7810 */ /* 0x000fe40007fbe0ff */
[----:B------:R-:W-:Y:S01]  /*174e0*/  LOP3.LUT R8, R9, 0x380, RZ, 0xc0, !PT ;  /* 0x0000038009087812 */ /* 0x000fe200078ec0ff */
[----:B------:R-:W-:Y:S01]  /*174f0*/  IMAD R103, R0, UR5, R103 ;  /* 0x0000000500677c24 */ /* 0x000fe2000f8e0267 */
[----:B------:R-:W-:Y:S01]  /*17500*/  IADD3 R25, P3, R72, 0x3000, RZ ;  /* 0x0000300048197810 */ /* 0x000fe20007f7e0ff */
[----:B------:R-:W-:Y:S01]  /*17510*/  IMAD.WIDE.U32 R20, R0, UR4, RZ ;  /* 0x0000000400147c25 */ /* 0x000fe2000f8e00ff */
[----:B------:R-:W-:Y:S01]  /*17520*/  SHF.R.U64 R8, R8, 0x3, RZ ;  /* 0x0000000308087819 */ /* 0x000fe200000012ff */
[----:B------:R-:W-:Y:S01]  /*17530*/  ULDC.64 UR4, c[0x0][0xae8] ;  /* 0x0002ba0000047ab9 */ /* 0x000fe20000000a00 */
[----:B------:R-:W-:Y:S01]  /*17540*/  IADD3 R29, P2, R72, 0x4000, RZ ;  /* 0x00004000481d7810 */ /* 0x000fe20007f5e0ff */
[----:B------:R-:W-:Y:S01]  /*17550*/  IMAD R45, R186, 0x20, R217 ;  /* 0x00000020ba2d7824 */ /* 0x000fe200078e02d9 */
[----:B------:R-:W-:Y:S01]  /*17560*/  LOP3.LUT R8, R8, R9, RZ, 0x3c, !PT ;  /* 0x0000000908087212 */ /* 0x000fe200078e3cff */
[----:B------:R-:W-:Y:S01]  /*17570*/  IMAD.IADD R21, R21, 0x1, R103 ;  /* 0x0000000115157824 */ /* 0x000fe200078e0267 */
[----:B------:R-:W-:Y:S01]  /*17580*/  IADD3 R33, P1, R72, 0x5000, RZ ;  /* 0x0000500048217810 */ /* 0x000fe20007f3e0ff */
[----:B------:R-:W-:Y:S01]  /*17590*/  IMAD R44, R192, 0x80, R45 ;  /* 0x00000080c02c7824 */ /* 0x000fe200078e022d */
[C---:B------:R-:W-:Y:S01]  /*175a0*/  IADD3 R37, P0, R72.reuse, 0x6000, RZ ;  /* 0x0000600048257810 */ /* 0x040fe20007f1e0ff */
[----:B------:R-:W-:Y:S01]  /*175b0*/  IMAD.X R9, RZ, RZ, R73, P6 ;  /* 0x000000ffff097224 */ /* 0x000fe200030e0649 */
[----:B------:R-:W-:Y:S01]  /*175c0*/  IADD3 R5, P6, R72, 0x7000, RZ ;  /* 0x0000700048057810 */ /* 0x000fe20007fde0ff */
[----:B------:R-:W-:Y:S01]  /*175d0*/  IMAD.WIDE.U32 R20, R162, UR4, R20 ;  /* 0x00000004a2147c25 */ /* 0x000fe2000f8e0014 */
[----:B------:R-:W-:-:S02]  /*175e0*/  SHF.R.S32.HI R47, RZ, 0x1f, R188 ;  /* 0x0000001fff2f7819 */ /* 0x000fc400000114bc */
[----:B------:R-:W-:Y:S01]  /*175f0*/  LOP3.LUT R12, R13, 0x380, RZ, 0xc0, !PT ;  /* 0x000003800d0c7812 */ /* 0x000fe200078ec0ff */
[----:B0-----:R-:W-:Y:S01]  /*17600*/  @P4 IMAD.HI.U32 R0, R44, R49, RZ ;  /* 0x000000312c004227 */ /* 0x001fe200078e00ff */
[----:B------:R-:W-:Y:S01]  /*17610*/  LOP3.LUT R24, R25, 0x380, RZ, 0xc0, !PT ;  /* 0x0000038019187812 */ /* 0x000fe200078ec0ff */
[----:B------:R-:W5:Y:S01]  /*17620*/  LD.E.128 R8, desc[UR56][R8.64] ;  /* 0x0000003808087980 */ /* 0x000f62000c101d00 */
[----:B------:R-:W-:Y:S01]  /*17630*/  LOP3.LUT R28, R29, 0x380, RZ, 0xc0, !PT ;  /* 0x000003801d1c7812 */ /* 0x000fe200078ec0ff */
[----:B------:R-:W-:Y:S01]  /*17640*/  IMAD R21, R162, UR5, R21 ;  /* 0x00000005a2157c24 */ /* 0x000fe2000f8e0215 */
[----:B------:R-:W-:Y:S01]  /*17650*/  LOP3.LUT R32, R33, 0x380, RZ, 0xc0, !PT ;  /* 0x0000038021207812 */ /* 0x000fe200078ec0ff */
[----:B------:R-:W-:Y:S01]  /*17660*/  ULDC.64 UR4, c[0x0][0xaf0] ;  /* 0x0002bc0000047ab9 */ /* 0x000fe20000000a00 */
[----:B------:R-:W-:Y:S01]  /*17670*/  LOP3.LUT R36, R37, 0x380, RZ, 0xc0, !PT ;  /* 0x0000038025247812 */ /* 0x000fe200078ec0ff */
[----:B------:R-:W-:Y:S01]  /*17680*/  IMAD.MOV.U32 R45, RZ, RZ, R44 ;  /* 0x000000ffff2d7224 */ /* 0x000fe200078e002c */
[----:B------:R-:W-:-:S02]  /*17690*/  LOP3.LUT R4, R5, 0x380, RZ, 0xc0, !PT ;  /* 0x0000038005047812 */ /* 0x000fc400078ec0ff */
[----:B------:R-:W-:Y:S01]  /*176a0*/  LOP3.LUT R7, R72, 0x380, RZ, 0xc0, !PT ;  /* 0x0000038048077812 */ /* 0x000fe200078ec0ff */
[----:B------:R-:W-:Y:S01]  /*176b0*/  IMAD R47, R47, UR4, RZ ;  /* 0x000000042f2f7c24 */ /* 0x000fe2000f8e02ff */
[----:B------:R-:W-:Y:S01]  /*176c0*/  SHF.R.U64 R12, R12, 0x3, RZ ;  /* 0x000000030c0c7819 */ /* 0x000fe200000012ff */
[----:B------:R-:W-:Y:S01]  /*176d0*/  IMAD.X R41, RZ, RZ, R73, P6 ;  /* 0x000000ffff297224 */ /* 0x000fe200030e0649 */
[----:B------:R-:W-:Y:S02]  /*176e0*/  SHF.R.U64 R24, R24, 0x3, RZ ;  /* 0x0000000318187819 */ /* 0x000fe400000012ff */
[----:B------:R-:W-:Y:S02]  /*176f0*/  SHF.R.U64 R28, R28, 0x3, RZ ;  /* 0x000000031c1c7819 */ /* 0x000fe400000012ff */
[----:B------:R-:W-:Y:S02]  /*17700*/  SHF.R.U64 R32, R32, 0x3, RZ ;  /* 0x0000000320207819 */ /* 0x000fe400000012ff */
[----:B------:R-:W-:-:S02]  /*17710*/  SHF.R.U64 R36, R36, 0x3, RZ ;  /* 0x0000000324247819 */ /* 0x000fc400000012ff */
[----:B-1----:R-:W-:Y:S02]  /*17720*/  @P4 SHF.R.U32.HI R45, RZ, R51, R0 ;  /* 0x00000033ff2d4219 */ /* 0x002fe40000011600 */
[----:B------:R-:W-:Y:S02]  /*17730*/  SHF.R.U64 R4, R4, 0x3, RZ ;  /* 0x0000000304047819 */ /* 0x000fe400000012ff */
[----:B------:R-:W-:Y:S01]  /*17740*/  SHF.R.U64 R7, R7, 0x3, RZ ;  /* 0x0000000307077819 */ /* 0x000fe200000012ff */
[----:B------:R-:W-:Y:S01]  /*17750*/  IMAD R47, R188, UR5, R47 ;  /* 0x00000005bc2f7c24 */ /* 0x000fe2000f8e022f */
[----:B------:R-:W-:Y:S01]  /*17760*/  LOP3.LUT R12, R12, R13, RZ, 0x3c, !PT ;  /* 0x0000000d0c0c7212 */ /* 0x000fe200078e3cff */
[----:B------:R-:W-:Y:S01]  /*17770*/  IMAD.WIDE.U32 R20, R188, UR4, R20 ;  /* 0x00000004bc147c25 */ /* 0x000fe2000f8e0014 */
[----:B------:R-:W-:Y:S01]  /*17780*/  LOP3.LUT R24, R24, R25, RZ, 0x3c, !PT ;  /* 0x0000001918187212 */ /* 0x000fe200078e3cff */
[----:B------:R-:W-:Y:S01]  /*17790*/  ULDC.64 UR4, c[0x0][0xae0] ;  /* 0x0002b80000047ab9 */ /* 0x000fe20000000a00 */
[----:B------:R-:W-:Y:S01]  /*177a0*/  LOP3.LUT R28, R28, R29, RZ, 0x3c, !PT ;  /* 0x0000001d1c1c7212 */ /* 0x000fe200078e3cff */
[--C-:B------:R-:W-:Y:S01]  /*177b0*/  IMAD.X R13, RZ, RZ, R73.reuse, P5 ;  /* 0x000000ffff0d7224 */ /* 0x100fe200028e0649 */
[----:B------:R-:W-:Y:S01]  /*177c0*/  LOP3.LUT R32, R32, R33, RZ, 0x3c, !PT ;  /* 0x0000002120207212 */ /* 0x000fe200078e3cff */
[--C-:B------:R-:W-:Y:S01]  /*177d0*/  IMAD.X R25, RZ, RZ, R73.reuse, P3 ;  /* 0x000000ffff197224 */ /* 0x100fe200018e0649 */
[----:B------:R-:W-:Y:S01]  /*177e0*/  LOP3.LUT R36, R36, R37, RZ, 0x3c, !PT ;  /* 0x0000002524247212 */ /* 0x000fe200078e3cff */
[----:B------:R-:W-:Y:S01]  /*177f0*/  IMAD.X R29, RZ, RZ, R73, P2 ;  /* 0x000000ffff1d7224 */ /* 0x000fe200010e0649 */
[----:B------:R-:W-:Y:S01]  /*17800*/  SHF.R.S32.HI R0, RZ, 0x1f, R45 ;  /* 0x0000001fff007819 */ /* 0x000fe2000001142d */
[--C-:B------:R-:W-:Y:S01]  /*17810*/  IMAD.X R33, RZ, RZ, R73.reuse, P1 ;  /* 0x000000ffff217224 */ /* 0x100fe200008e0649 */
[----:B------:R-:W-:Y:S01]  /*17820*/  LOP3.LUT R40, R4, R5, RZ, 0x3c, !PT ;  /* 0x0000000504287212 */ /* 0x000fe200078e3cff */
[----:B------:R-:W-:Y:S01]  /*17830*/  IMAD.X R37, RZ, RZ, R73, P0 ;  /* 0x000000ffff257224 */ /* 0x000fe200000e0649 */
[----:B------:R-:W-:Y:S01]  /*17840*/  LOP3.LUT R72, R7, R72, RZ, 0x3c, !PT ;  /* 0x0000004807487212 */ /* 0x000fe200078e3cff */
[----:B------:R-:W-:Y:S01]  /*17850*/  IMAD.MOV R49, RZ, RZ, -R45 ;  /* 0x000000ffff317224 */ /* 0x000fe200078e0a2d */
[----:B------:R-:W5:Y:S01]  /*17860*/  LD.E.128 R12, desc[UR56][R12.64] ;  /* 0x000000380c0c7980 */ /* 0x000f62000c101d00 */
[----:B------:R-:W-:-:S02]  /*17870*/  IMAD.IADD R21, R21, 0x1, R47 ;  /* 0x0000000115157824 */ /* 0x000fc400078e022f */
[----:B------:R-:W-:Y:S01]  /*17880*/  IMAD R0, R0, UR4, RZ ;  /* 0x0000000400007c24 */ /* 0x000fe2000f8e02ff */
[----:B------:R0:W5:Y:S01]  /*17890*/  LD.E.128 R4, desc[UR56][R72.64] ;  /* 0x0000003848047980 */ /* 0x000162000c101d00 */
[----:B------:R-:W-:-:S03]  /*178a0*/  IMAD R47, R102, R49, R44 ;  /* 0x00000031662f7224 */ /* 0x000fc600078e022c */
[----:B------:R-:W5:Y:S01]  /*178b0*/  LD.E.128 R24, desc[UR56][R24.64] ;  /* 0x0000003818187980 */ /* 0x000f62000c101d00 */
[----:B------:R-:W-:-:S03]  /*178c0*/  IMAD R49, R45, UR5, R0 ;  /* 0x000000052d317c24 */ /* 0x000fc6000f8e0200 */
[----:B------:R-:W5:Y:S01]  /*178d0*/  LD.E.128 R28, desc[UR56][R28.64] ;  /* 0x000000381c1c7980 */ /* 0x000f62000c101d00 */
[----:B------:R-:W-:-:S03]  /*178e0*/  SHF.R.S32.HI R0, RZ, 0x1f, R47 ;  /* 0x0000001fff007819 */ /* 0x000fc6000001142f */
[----:B------:R-:W5:Y:S04]  /*178f0*/  LD.E.128 R32, desc[UR56][R32.64] ;  /* 0x0000003820207980 */ /* 0x000f68000c101d00 */
[----:B------:R-:W5:Y:S04]  /*17900*/  LD.E.128 R36, desc[UR56][R36.64] ;  /* 0x0000003824247980 */ /* 0x000f68000c101d00 */
[----:B------:R-:W5:Y:S01]  /*17910*/  LD.E.128 R40, desc[UR56][R40.64] ;  /* 0x0000003828287980 */ /* 0x000f62000c101d00 */
[----:B------:R-:W-:Y:S01]  /*17920*/  IMAD.WIDE.U32 R20, R45, UR4, R20 ;  /* 0x000000042d147c25 */ /* 0x000fe2000f8e0014 */
[----:B------:R-:W-:Y:S01]  /*17930*/  ULDC.64 UR4, c[0x0][0xad8] ;  /* 0x0002b60000047ab9 */ /* 0x000fe20000000a00 */
[----:B------:R-:W-:Y:S01]  /*17940*/  @!PT LDS RZ, [RZ] ;  /* 0x00000000fffff984 */ /* 0x000fe20000000800 */
[----:B------:R-:W-:Y:S01]  /*17950*/  @!PT LDS RZ, [RZ] ;  /* 0x00000000fffff984 */ /* 0x000fe20000000800 */
[----:B------:R-:W-:Y:S01]  /*17960*/  @!PT LDS RZ, [RZ] ;  /* 0x00000000fffff984 */ /* 0x000fe20000000800 */
[----:B------:R-:W-:Y:S01]  /*17970*/  @!PT LDS RZ, [RZ] ;  /* 0x00000000fffff984 */ /* 0x000fe20000000800 */
[----:B------:R1:W-:Y:S06]  /*17980*/  MEMBAR.ALL.CTA ;  /* 0x0000000000007992 */ /* 0x0003ec0000008000 */
[----:B-1----:R-:W1:Y:S01]  /*17990*/  FENCE.VIEW.ASYNC.S ;  /* 0x00000000000073c6 */ /* 0x002e620000000000 */
[----:B------:R-:W-:-:S02]  /*179a0*/  IMAD R48, R192, 0x80, R217 ;  /* 0x00000080c0307824 */ /* 0x000fc400078e02d9 */
[----:B------:R-:W-:Y:S02]  /*179b0*/  IMAD.IADD R21, R21, 0x1, R49 ;  /* 0x0000000115157824 */ /* 0x000fe400078e0231 */
[----:B------:R-:W-:Y:S02]  /*179c0*/  IMAD R44, R0, UR4, RZ ;  /* 0x00000004002c7c24 */ /* 0x000fe4000f8e02ff */
[C---:B------:R-:W-:Y:S02]  /*179d0*/  VIADD R0, R48.reuse, 0x20 ;  /* 0x0000002030007836 */ /* 0x040fe40000000000 */
[C---:B------:R-:W-:Y:S02]  /*179e0*/  IMAD R45, R47.reuse, UR5, R44 ;  /* 0x000000052f2d7c24 */ /* 0x040fe4000f8e022c */
[----:B------:R-:W-:Y:S01]  /*179f0*/  IMAD.WIDE.U32 R20, R47, UR4, R20 ;  /* 0x000000042f147c25 */ /* 0x000fe2000f8e0014 */
[-C--:B------:R-:W-:Y:S01]  /*17a00*/  ISETP.GE.AND P2, PT, R48, R3.reuse, PT ;  /* 0x000000033000720c */ /* 0x080fe20003f46270 */
[----:B------:R-:W-:Y:S01]  /*17a10*/  ULDC.64 UR4, c[0x0][0xa80] ;  /* 0x0002a00000047ab9 */ /* 0x000fe20000000a00 */
[----:B------:R-:W-:Y:S01]  /*17a20*/  ISETP.GE.AND P0, PT, R0, R3, PT ;  /* 0x000000030000720c */ /* 0x000fe20003f06270 */
[----:B------:R-:W-:Y:S01]  /*17a30*/  IMAD.IADD R21, R21, 0x1, R45 ;  /* 0x0000000115157824 */ /* 0x000fe200078e022d */
[----:B------:R-:W-:-:S02]  /*17a40*/  IADD3 R0, R2, 0x2a820, RZ ;  /* 0x0002a82002007810 */ /* 0x000fc40007ffe0ff */
[----:B------:R-:W-:Y:S01]  /*17a50*/  LEA R46, P3, R20, UR4, 0x1 ;  /* 0x00000004142e7c11 */ /* 0x000fe2000f8608ff */
[----:B------:R-:W-:Y:S01]  /*17a60*/  VIADD R44, R48, 0x40 ;  /* 0x00000040302c7836 */ /* 0x000fe20000000000 */
[----:B------:R-:W-:Y:S02]  /*17a70*/  PRMT R0, RZ, 0x654, R0 ;  /* 0x00000654ff007816 */ /* 0x000fe40000000000 */
[----:B------:R-:W-:Y:S01]  /*17a80*/  LEA.HI.X R47, R20, UR5, R21, 0x1, P3 ;  /* 0x00000005142f7c11 */ /* 0x000fe200098f0c15 */
[----:B------:R-:W-:Y:S01]  /*17a90*/  BSSY B1, `(.L_x_650) ;  /* 0x0000011000017945 */ /* 0x000fe20003800000 */
[----:B------:R-:W-:Y:S01]  /*17aa0*/  ISETP.GE.AND P1, PT, R44, R3, PT ;  /* 0x000000032c00720c */ /* 0x000fe20003f26270 */
[----:B-1----:R1:W-:Y:S01]  /*17ab0*/  SYNCS.ARRIVE.TRANS64.RED.A1T0 RZ, [R0+URZ], RZ ;  /* 0x000000ff00ff79a7 */ /* 0x0023e2000810043f */
[----:B------:R0:W2:Y:S01]  /*17ac0*/  SHFL.IDX PT, R44, R46, RZ, 0x181f ;  /* 0x00181fff2e2c7589 */ /* 0x0000a200000e0000 */
[----:B------:R-:W-:Y:S02]  /*17ad0*/  SHF.R.S32.HI R104, RZ, 0x1f, R185 ;  /* 0x0000001fff687819 */ /* 0x000fe400000114b9 */
[----:B------:R-:W-:Y:S01]  /*17ae0*/  SHF.R.S32.HI R105, RZ, 0x1f, R184 ;  /* 0x0000001fff697819 */ /* 0x000fe200000114b8 */
[----:B-1----:R0:W1:Y:S01]  /*17af0*/  SHFL.IDX PT, R0, R47, RZ, 0x181f ;  /* 0x00181fff2f007589 */ /* 0x00206200000e0000 */
[----:B------:R-:W-:Y:S06]  /*17b00*/  @P2 BRA `(.L_x_651) ;  /* 0x0000000000242947 */ /* 0x000fec0003800000 */
[----:B------:R-:W-:Y:S02]  /*17b10*/  ULDC UR4, c[0x0][0xac8] ;  /* 0x0002b20000047ab9 */ /* 0x000fe40000000800 */
[----:B------:R-:W-:Y:S02]  /*17b20*/  ISETP.GE.AND P2, PT, R184, UR4, PT ;  /* 0x00000004b8007c0c */ /* 0x000fe4000bf46270 */
[----:B------:R-:W-:-:S11]  /*17b30*/  ISETP.GE.AND P3, PT, R185, UR4, PT ;  /* 0x00000004b9007c0c */ /* 0x000fd6000bf66270 */
[CC--:B--2---:R-:W-:Y:S02]  /*17b40*/  @!P2 LEA R20, P4, R184.reuse, R44.reuse, 0x1 ;  /* 0x0000002cb814a211 */ /* 0x0c4fe400078808ff */
[C---:B------:R-:W-:Y:S02]  /*17b50*/  @!P3 LEA R44, P5, R185.reuse, R44, 0x1 ;  /* 0x0000002cb92cb211 */ /* 0x040fe400078a08ff */
[-C--:B-1----:R-:W-:Y:S02]  /*17b60*/  @!P2 LEA.HI.X R21, R184, R0.reuse, R105, 0x1, P4 ;  /* 0x00000000b815a211 */ /* 0x082fe400020f0c69 */
[----:B------:R-:W-:-:S03]  /*17b70*/  @!P3 LEA.HI.X R45, R185, R0, R104, 0x1, P5 ;  /* 0x00000000b92db211 */ /* 0x000fc600028f0c68 */
[----:B-----5:R3:W-:Y:S04]  /*17b80*/  @!P2 ST.E.128 desc[UR56][R20.64], R4 ;  /* 0x000000041400a985 */ /* 0x0207e8000c101d38 */
[----:B------:R3:W-:Y:S02]  /*17b90*/  @!P3 ST.E.128 desc[UR56][R44.64], R28 ;  /* 0x0000001c2c00b985 */ /* 0x0007e4000c101d38 */
.L_x_651:
[----:B------:R-:W-:Y:S05]  /*17ba0*/  BSYNC B1 ;  /* 0x0000000000017941 */ /* 0x000fea0003800000 */
.L_x_650:
[----:B-1----:R1:W4:Y:S01]  /*17bb0*/  SHFL.IDX PT, R0, R47, 0x1, 0x181f ;  /* 0x00381f002f007f89 */ /* 0x00232200000e0000 */
[----:B------:R-:W-:Y:S03]  /*17bc0*/  BSSY B1, `(.L_x_652) ;  /* 0x000000c000017945 */ /* 0x000fe60003800000 */
[----:B---3-5:R1:W3:Y:S01]  /*17bd0*/  SHFL.IDX PT, R6, R46, 0x1, 0x181f ;  /* 0x00381f002e067f89 */ /* 0x0282e200000e0000 */
[----:B------:R-:W-:Y:S05]  /*17be0*/  @P0 BRA `(.L_x_653) ;  /* 0x0000000000240947 */ /* 0x000fea0003800000 */
[----:B------:R-:W-:Y:S02]  /*17bf0*/  ULDC UR4, c[0x0][0xac8] ;  /* 0x0002b20000047ab9 */ /* 0x000fe40000000800 */
[----:B------:R-:W-:Y:S02]  /*17c00*/  ISETP.GE.AND P3, PT, R184, UR4, PT ;  /* 0x00000004b8007c0c */ /* 0x000fe4000bf66270 */
[----:B------:R-:W-:-:S11]  /*17c10*/  ISETP.GE.AND P4, PT, R185, UR4, PT ;  /* 0x00000004b9007c0c */ /* 0x000fd6000bf86270 */
[CC--:B---3--:R-:W-:Y:S02]  /*17c20*/  @!P3 LEA R4, P0, R184.reuse, R6.reuse, 0x1 ;  /* 0x00000006b804b211 */ /* 0x0c8fe400078008ff */
[C---:B------:R-:W-:Y:S02]  /*17c30*/  @!P4 LEA R6, P2, R185.reuse, R6, 0x1 ;  /* 0x00000006b906c211 */ /* 0x040fe400078408ff */
[-C--:B----4-:R-:W-:Y:S02]  /*17c40*/  @!P3 LEA.HI.X R5, R184, R0.reuse, R105, 0x1, P0 ;  /* 0x00000000b805b211 */ /* 0x090fe400000f0c69 */
[----:B------:R-:W-:-:S03]  /*17c50*/  @!P4 LEA.HI.X R7, R185, R0, R104, 0x1, P2 ;  /* 0x00000000b907c211 */ /* 0x000fc600010f0c68 */
[----:B------:R3:W-:Y:S04]  /*17c60*/  @!P3 ST.E.128 desc[UR56][R4.64], R8 ;  /* 0x000000080400b985 */ /* 0x0007e8000c101d38 */
[----:B------:R3:W-:Y:S02]  /*17c70*/  @!P4 ST.E.128 desc[UR56][R6.64], R32 ;  /* 0x000000200600c985 */ /* 0x0007e4000c101d38 */
.L_x_653:
[----:B------:R-:W-:Y:S05]  /*17c80*/  BSYNC B1 ;  /* 0x0000000000017941 */ /* 0x000fea0003800000 */
.L_x_652:
[----:B----4-:R4:W0:Y:S01]  /*17c90*/  SHFL.IDX PT, R0, R47, 0x2, 0x181f ;  /* 0x00581f002f007f89 */ /* 0x01082200000e0000 */
[----:B------:R-:W-:Y:S03]  /*17ca0*/  BSSY B1, `(.L_x_654) ;  /* 0x000000c000017945 */ /* 0x000fe60003800000 */
[----:B---3--:R4:W3:Y:S01]  /*17cb0*/  SHFL.IDX PT, R6, R46, 0x2, 0x181f ;  /* 0x00581f002e067f89 */ /* 0x0088e200000e0000 */
[----:B------:R-:W-:Y:S05]  /*17cc0*/  @P1 BRA `(.L_x_655) ;  /* 0x0000000000241947 */ /* 0x000fea0003800000 */
[----:B------:R-:W-:Y:S02]  /*17cd0*/  ULDC UR4, c[0x0][0xac8] ;  /* 0x0002b20000047ab9 */ /* 0x000fe40000000800 */
[----:B------:R-:W-:Y:S02]  /*17ce0*/  ISETP.GE.AND P2, PT, R184, UR4, PT ;  /* 0x00000004b8007c0c */ /* 0x000fe4000bf46270 */
[----:B------:R-:W-:-:S11]  /*17cf0*/  ISETP.GE.AND P3, PT, R185, UR4, PT ;  /* 0x00000004b9007c0c */ /* 0x000fd6000bf66270 */
[CC--:B---3--:R-:W-:Y:S02]  /*17d00*/  @!P2 LEA R4, P0, R184.reuse, R6.reuse, 0x1 ;  /* 0x00000006b804a211 */ /* 0x0c8fe400078008ff */
[C---:B------:R-:W-:Y:S02]  /*17d10*/  @!P3 LEA R6, P1, R185.reuse, R6, 0x1 ;  /* 0x00000006b906b211 */ /* 0x040fe400078208ff */
[-C--:B0-----:R-:W-:Y:S02]  /*17d20*/  @!P2 LEA.HI.X R5, R184, R0.reuse, R105, 0x1, P0 ;  /* 0x00000000b805a211 */ /* 0x081fe400000f0c69 */
[----:B------:R-:W-:-:S03]  /*17d30*/  @!P3 LEA.HI.X R7, R185, R0, R104, 0x1, P1 ;  /* 0x00000000b907b211 */ /* 0x000fc600008f0c68 */
[----:B------:R0:W-:Y:S04]  /*17d40*/  @!P2 ST.E.128 desc[UR56][R4.64], R12 ;  /* 0x0000000c0400a985 */ /* 0x0001e8000c101d38 */
[----:B------:R0:W-:Y:S02]  /*17d50*/  @!P3 ST.E.128 desc[UR56][R6.64], R36 ;  /* 0x000000240600b985 */ /* 0x0001e4000c101d38 */
.L_x_655:
[----:B------:R-:W-:Y:S05]  /*17d60*/  BSYNC B1 ;  /* 0x0000000000017941 */ /* 0x000fea0003800000 */
.L_x_654:
[----:B0-----:R-:W-:Y:S01]  /*17d70*/  VIADD R0, R48, 0x60 ;  /* 0x0000006030007836 */ /* 0x001fe20000000000 */
[----:B-1--4-:R-:W0:Y:S04]  /*17d80*/  SHFL.IDX PT, R47, R47, 0x3, 0x181f ;  /* 0x00781f002f2f7f89 */ /* 0x012e2800000e0000 */
[----:B------:R-:W-:Y:S01]  /*17d90*/  ISETP.GE.AND P0, PT, R0, R3, PT ;  /* 0x000000030000720c */ /* 0x000fe20003f06270 */
[----:B------:R-:W1:-:S12]  /*17da0*/  SHFL.IDX PT, R46, R46, 0x3, 0x181f ;  /* 0x00781f002e2e7f89 */ /* 0x000e5800000e0000 */
[----:B------:R-:W-:Y:S05]  /*17db0*/  @P0 BRA `(.L_x_656) ;  /* 0x0000001800300947 */ /* 0x000fea0003800000 */
[----:B------:R-:W-:Y:S02]  /*17dc0*/  ULDC UR4, c[0x0][0xac8] ;  /* 0x0002b20000047ab9 */ /* 0x000fe40000000800 */
[----:B------:R-:W-:-:S13]  /*17dd0*/  ISETP.GE.AND P1, PT, R184, UR4, PT ;  /* 0x00000004b8007c0c */ /* 0x000fda000bf26270 */
[----:B-1----:R-:W-:-:S04]  /*17de0*/  @!P1 LEA R4, P0, R184, R46, 0x1 ;  /* 0x0000002eb8049211 */ /* 0x002fc800078008ff */
[----:B0-----:R-:W-:Y:S02]  /*17df0*/  @!P1 LEA.HI.X R5, R184, R47, R105, 0x1, P0 ;  /* 0x0000002fb8059211 */ /* 0x001fe400000f0c69 */
[----:B------:R-:W-:-:S03]  /*17e00*/  ISETP.GE.AND P0, PT, R185, UR4, PT ;  /* 0x00000004b9007c0c */ /* 0x000fc6000bf06270 */
[----:B------:R0:W-:Y:S10]  /*17e10*/  @!P1 ST.E.128 desc[UR56][R4.64], R24 ;  /* 0x0000001804009985 */ /* 0x0001f4000c101d38 */
[----:B------:R-:W-:Y:S05]  /*17e20*/  @P0 BRA `(.L_x_656) ;  /* 0x0000001800140947 */ /* 0x000fea0003800000 */
[----:B0-----:R-:W-:-:S04]  /*17e30*/  LEA R4, P0, R185, R46, 0x1 ;  /* 0x0000002eb9047211 */ /* 0x001fc800078008ff */
[----:B------:R-:W-:-:S05]  /*17e40*/  LEA.HI.X R5, R185, R47, R104, 0x1, P0 ;  /* 0x0000002fb9057211 */ /* 0x000fca00000f0c68 */
[----:B------:R0:W-:Y:S01]  /*17e50*/  ST.E.128 desc[UR56][R4.64], R40 ;  /* 0x0000002804007985 */ /* 0x0001e2000c101d38 */
[----:B------:R-:W-:Y:S05]  /*17e60*/  BRA `(.L_x_656) ;  /* 0x0000001800047947 */ /* 0x000fea0003800000 */
.L_x_649:
[----:B0-----:R-:W0:Y:S01]  /*17e70*/  @P4 LDC R6, c[0x0][0xbec] ;  /* 0x0002fb00ff064b82 */ /* 0x001e220000000800 */
[----:B------:R-:W-:Y:S01]  /*17e80*/  ULDC.64 UR4, c[0x0][0xb08] ;  /* 0x0002c20000047ab9 */ /* 0x000fe20000000a00 */
[----:B------:R-:W-:Y:S01]  /*17e90*/  SHF.R.S32.HI R7, RZ, 0x1f, R188 ;  /* 0x0000001fff077819 */ /* 0x000fe200000114bc */
[----:B------:R-:W-:Y:S01]  /*17ea0*/  IMAD R103, R103, UR4, RZ ;  /* 0x0000000467677c24 */ /* 0x000fe2000f8e02ff */
[----:B------:R-:W-:Y:S01]  /*17eb0*/  ULDC.64 UR6, c[0x0][0xb30] ;  /* 0x0002cc0000067ab9 */ /* 0x000fe20000000a00 */
[----:B------:R-:W-:Y:S01]  /*17ec0*/  IMAD.WIDE.U32 R4, R0, UR4, RZ ;  /* 0x0000000400047c25 */ /* 0x000fe2000f8e00ff */
[----:B------:R-:W-:Y:S01]  /*17ed0*/  ISETP.GE.AND P0, PT, R8, R3, PT ;  /* 0x000000030800720c */ /* 0x000fe20003f06270 */
[----:B------:R-:W-:Y:S01]  /*17ee0*/  BSSY B1, `(.L_x_657) ;  /* 0x0000079000017945 */ /* 0x000fe20003800000 */
[----:B------:R-:W1:Y:S01]  /*17ef0*/  @P4 LDC R11, c[0x0][0xbf0] ;  /* 0x0002fc00ff0b4b82 */ /* 0x000e620000000800 */
[----:B------:R-:W-:Y:S01]  /*17f00*/  IMAD R103, R0, UR5, R103 ;  /* 0x0000000500677c24 */ /* 0x000fe2000f8e0267 */
[----:B------:R-:W-:Y:S01]  /*17f10*/  ULDC.64 UR4, c[0x0][0xb38] ;  /* 0x0002ce0000047ab9 */ /* 0x000fe20000000a00 */
[----:B------:R-:W-:Y:S01]  /*17f20*/  VIADD R15, R199, 0x8 ;  /* 0x00000008c70f7836 */ /* 0x000fe20000000000 */
[----:B------:R-:W-:Y:S01]  /*17f30*/  SHF.R.S32.HI R24, RZ, 0x1f, R201 ;  /* 0x0000001fff187819 */ /* 0x000fe200000114c9 */
[----:B------:R-:W-:Y:S01]  /*17f40*/  IMAD.IADD R5, R5, 0x1, R103 ;  /* 0x0000000105057824 */ /* 0x000fe200078e0267 */
[----:B------:R-:W-:Y:S01]  /*17f50*/  SHF.R.S32.HI R26, RZ, 0x1f, R202 ;  /* 0x0000001fff1a7819 */ /* 0x000fe200000114ca */
[----:B------:R-:W-:Y:S01]  /*17f60*/  VIADD R21, R199, 0x10 ;  /* 0x00000010c7157836 */ /* 0x000fe20000000000 */
[----:B------:R-:W-:Y:S01]  /*17f70*/  SHF.R.S32.HI R14, RZ, 0x1f, R15 ;  /* 0x0000001fff0e7819 */ /* 0x000fe2000001140f */
[----:B------:R-:W-:Y:S01]  /*17f80*/  IMAD.WIDE.U32 R4, R162, UR4, R4 ;  /* 0x00000004a2047c25 */ /* 0x000fe2000f8e0004 */
[----:B------:R-:W-:-:S02]  /*17f90*/  SHF.R.S32.HI R27, RZ, 0x1f, R203 ;  /* 0x0000001fff1b7819 */ /* 0x000fc400000114cb */
[----:B------:R-:W-:Y:S01]  /*17fa0*/  SHF.R.S32.HI R20, RZ, 0x1f, R21 ;  /* 0x0000001fff147819 */ /* 0x000fe20000011415 */
[----:B------:R-:W-:Y:S01]  /*17fb0*/  IMAD R5, R162, UR5, R5 ;  /* 0x00000005a2057c24 */ /* 0x000fe2000f8e0205 */
[----:B------:R-:W-:Y:S01]  /*17fc0*/  ULDC.64 UR4, c[0x0][0xb40] ;  /* 0x0002d00000047ab9 */ /* 0x000fe20000000a00 */
[----:B------:R-:W-:Y:S01]  /*17fd0*/  SHF.R.S32.HI R28, RZ, 0x1f, R204 ;  /* 0x0000001fff1c7819 */ /* 0x000fe200000114cc */
[----:B------:R-:W-:Y:S01]  /*17fe0*/  IMAD R7, R7, UR4, RZ ;  /* 0x0000000407077c24 */ /* 0x000fe2000f8e02ff */
[----:B------:R-:W-:Y:S01]  /*17ff0*/  SHF.R.S32.HI R29, RZ, 0x1f, R205 ;  /* 0x0000001fff1d7819 */ /* 0x000fe200000114cd */
[----:B0-----:R-:W-:Y:S01]  /*18000*/  @P4 IMAD.HI.U32 R6, R25, R6, RZ ;  /* 0x0000000619064227 */ /* 0x001fe200078e00ff */
[----:B------:R-:W-:Y:S02]  /*18010*/  SHF.R.S32.HI R30, RZ, 0x1f, R206 ;  /* 0x0000001fff1e7819 */ /* 0x000fe400000114ce */
[----:B------:R-:W-:Y:S01]  /*18020*/  SHF.R.S32.HI R31, RZ, 0x1f, R207 ;  /* 0x0000001fff1f7819 */ /* 0x000fe200000114cf */
[C---:B------:R-:W-:Y:S01]  /*18030*/  IMAD R9, R188.reuse, UR5, R7 ;  /* 0x00000005bc097c24 */ /* 0x040fe2000f8e0207 */
[----:B------:R-:W-:Y:S01]  /*18040*/  SHF.R.S32.HI R32, RZ, 0x1f, R208 ;  /* 0x0000001fff207819 */ /* 0x000fe200000114d0 */
[----:B------:R-:W-:Y:S01]  /*18050*/  IMAD.WIDE.U32 R4, R188, UR4, R4 ;  /* 0x00000004bc047c25 */ /* 0x000fe2000f8e0004 */
[----:B------:R-:W-:Y:S01]  /*18060*/  ULDC.64 UR4, c[0x0][0xb48] ;  /* 0x0002d20000047ab9 */ /* 0x000fe20000000a00 */
[----:B------:R-:W-:-:S02]  /*18070*/  SHF.R.S32.HI R33, RZ, 0x1f, R209 ;  /* 0x0000001fff217819 */ /* 0x000fc400000114d1 */
[----:B------:R-:W-:Y:S01]  /*18080*/  IMAD.MOV.U32 R7, RZ, RZ, R25 ;  /* 0x000000ffff077224 */ /* 0x000fe200078e0019 */
[----:B-1----:R-:W-:Y:S01]  /*18090*/  @P4 SHF.R.U32.HI R7, RZ, R11, R6 ;  /* 0x0000000bff074219 */ /* 0x002fe20000011606 */
[----:B------:R-:W-:Y:S01]  /*180a0*/  IMAD.IADD R5, R5, 0x1, R9 ;  /* 0x0000000105057824 */ /* 0x000fe200078e0209 */
[----:B------:R-:W-:Y:S01]  /*180b0*/  SHF.R.S32.HI R34, RZ, 0x1f, R210 ;  /* 0x0000001fff227819 */ /* 0x000fe200000114d2 */
[----:B------:R-:W-:Y:S01]  /*180c0*/  VIADD R6, R2, 0x2a820 ;  /* 0x0002a82002067836 */ /* 0x000fe20000000000 */
[--C-:B------:R-:W-:Y:S01]  /*180d0*/  SHF.R.S32.HI R0, RZ, 0x1f, R7.reuse ;  /* 0x0000001fff007819 */ /* 0x100fe20000011407 */
[----:B------:R-:W-:Y:S01]  /*180e0*/  IMAD.MOV R9, RZ, RZ, -R7 ;  /* 0x000000ffff097224 */ /* 0x000fe200078e0a07 */
[----:B------:R-:W-:Y:S01]  /*180f0*/  SHF.R.S32.HI R35, RZ, 0x1f, R211 ;  /* 0x0000001fff237819 */ /* 0x000fe200000114d3 */
[----:B------:R-:W-:Y:S01]  /*18100*/  IMAD.WIDE.U32 R4, R200, UR4, R4 ;  /* 0x00000004c8047c25 */ /* 0x000fe2000f8e0004 */
[----:B------:R-:W-:Y:S02]  /*18110*/  PRMT R6, RZ, 0x654, R6 ;  /* 0x00000654ff067816 */ /* 0x000fe40000000006 */
[----:B------:R-:W-:Y:S01]  /*18120*/  SHF.R.S32.HI R72, RZ, 0x1f, R212 ;  /* 0x0000001fff487819 */ /* 0x000fe200000114d4 */
[----:B------:R-:W-:Y:S01]  /*18130*/  IMAD R9, R102, R9, R25 ;  /* 0x0000000966097224 */ /* 0x000fe200078e0219 */
[----:B------:R0:W-:Y:S01]  /*18140*/  SYNCS.ARRIVE.TRANS64.RED.A1T0 RZ, [R6+URZ], RZ ;  /* 0x000000ff06ff79a7 */ /* 0x0001e2000810043f */
[----:B------:R-:W-:Y:S01]  /*18150*/  IMAD R0, R0, UR6, RZ ;  /* 0x0000000600007c24 */ /* 0x000fe2000f8e02ff */
[----:B------:R-:W-:Y:S01]  /*18160*/  SHF.R.S32.HI R73, RZ, 0x1f, R213 ;  /* 0x0000001fff497819 */ /* 0x000fe200000114d5 */
[----:B------:R-:W-:Y:S01]  /*18170*/  IMAD R5, R200, UR5, R5 ;  /* 0x00000005c8057c24 */ /* 0x000fe2000f8e0205 */
[----:B------:R-:W-:Y:S01]  /*18180*/  ULDC.64 UR4, c[0x0][0xb28] ;  /* 0x0002ca0000047ab9 */ /* 0x000fe20000000a00 */
[C---:B------:R-:W-:Y:S01]  /*18190*/  IMAD R11, R7.reuse, UR7, R0 ;  /* 0x00000007070b7c24 */ /* 0x040fe2000f8e0200 */
[----:B------:R-:W-:Y:S01]  /*181a0*/  SHF.R.S32.HI R0, RZ, 0x1f, R9 ;  /* 0x0000001fff007819 */ /* 0x000fe20000011409 */
[----:B------:R-:W-:-:S04]  /*181b0*/  IMAD.WIDE.U32 R4, R7, UR6, R4 ;  /* 0x0000000607047c25 */ /* 0x000fc8000f8e0004 */
[----:B------:R-:W-:Y:S02]  /*181c0*/  IMAD R0, R0, UR4, RZ ;  /* 0x0000000400007c24 */ /* 0x000fe4000f8e02ff */
[----:B------:R-:W-:Y:S02]  /*181d0*/  IMAD.IADD R5, R5, 0x1, R11 ;  /* 0x0000000105057824 */ /* 0x000fe400078e020b */
[C---:B------:R-:W-:Y:S02]  /*181e0*/  IMAD R7, R9.reuse, UR5, R0 ;  /* 0x0000000509077c24 */ /* 0x040fe4000f8e0200 */
[----:B------:R-:W-:Y:S01]  /*181f0*/  IMAD.WIDE.U32 R4, R9, UR4, R4 ;  /* 0x0000000409047c25 */ /* 0x000fe2000f8e0004 */
[----:B------:R-:W-:-:S03]  /*18200*/  ULDC.64 UR4, c[0x0][0xb00] ;  /* 0x0002c00000047ab9 */ /* 0x000fc60000000a00 */
[----:B------:R-:W-:Y:S01]  /*18210*/  IMAD.IADD R5, R5, 0x1, R7 ;  /* 0x0000000105057824 */ /* 0x000fe200078e0207 */
[----:B------:R-:W-:-:S04]  /*18220*/  LEA R0, P1, R4, UR4, 0x2 ;  /* 0x0000000404007c11 */ /* 0x000fc8000f8210ff */
[----:B------:R-:W-:Y:S02]  /*18230*/  LEA.HI.X R13, R4, UR5, R5, 0x2, P1 ;  /* 0x00000005040d7c11 */ /* 0x000fe400088f1405 */
[----:B------:R0:W1:Y:S04]  /*18240*/  SHFL.IDX PT, R4, R0, RZ, 0x1c1f ;  /* 0x001c1fff00047589 */ /* 0x00006800000e0000 */
[----:B------:R0:W2:Y:S01]  /*18250*/  SHFL.IDX PT, R5, R13, RZ, 0x1c1f ;  /* 0x001c1fff0d057589 */ /* 0x0000a200000e0000 */
[----:B------:R-:W-:Y:S05]  /*18260*/  @P0 BRA `(.L_x_658) ;  /* 0x0000000400000947 */ /* 0x000fea0003800000 */
[----:B------:R-:W-:Y:S02]  /*18270*/  ULDC UR4, c[0x0][0xac8] ;  /* 0x0002b20000047ab9 */ /* 0x000fe40000000800 */
[----:B------:R-:W-:Y:S02]  /*18280*/  ISETP.GE.AND P3, PT, R199, UR4, PT ;  /* 0x00000004c7007c0c */ /* 0x000fe4000bf66270 */
[----:B------:R-:W-:Y:S02]  /*18290*/  ISETP.GE.AND P2, PT, R15, UR4, PT ;  /* 0x000000040f007c0c */ /* 0x000fe4000bf46270 */
[----:B------:R-:W-:Y:S02]  /*182a0*/  ISETP.GE.AND P1, PT, R21, UR4, PT ;  /* 0x0000000415007c0c */ /* 0x000fe4000bf26270 */
[----:B------:R-:W-:Y:S02]  /*182b0*/  ISETP.GE.AND P0, PT, R213, UR4, PT ;  /* 0x00000004d5007c0c */ /* 0x000fe4000bf06270 */
[----:B------:R-:W-:-:S05]  /*182c0*/  ISETP.GE.AND P4, PT, R211, UR4, PT ;  /* 0x00000004d3007c0c */ /* 0x000fca000bf86270 */
[----:B012---:R-:W-:-:S04]  /*182d0*/  @!P3 IMAD.WIDE R6, R199, 0x4, R4 ;  /* 0x00000004c706b825 */ /* 0x007fc800078e0204 */
[CC--:B------:R-:W-:Y:S01]  /*182e0*/  @!P1 LEA R8, P5, R21.reuse, R4.reuse, 0x2 ;  /* 0x0000000415089211 */ /* 0x0c0fe200078a10ff */
[----:B------:R0:W-:Y:S01]  /*182f0*/  @!P3 ST.E.64 desc[UR56][R6.64], R88 ;  /* 0x000000580600b985 */ /* 0x0001e2000c101b38 */
[----:B------:R-:W-:Y:S02]  /*18300*/  ISETP.GE.AND P3, PT, R212, UR4, PT ;  /* 0x00000004d4007c0c */ /* 0x000fe4000bf66270 */
[----:B------:R-:W-:Y:S02]  /*18310*/  @!P1 LEA.HI.X R9, R21, R5, R20, 0x2, P5 ;  /* 0x0000000515099211 */ /* 0x000fe400028f1414 */
[----:B------:R-:W-:Y:S02]  /*18320*/  ISETP.GE.AND P5, PT, R210, UR4, PT ;  /* 0x00000004d2007c0c */ /* 0x000fe4000bfa6270 */
[----:B0-----:R-:W-:-:S04]  /*18330*/  @!P2 LEA R6, P6, R15, R4, 0x2 ;  /* 0x000000040f06a211 */ /* 0x001fc800078c10ff */
[----:B------:R-:W-:Y:S02]  /*18340*/  @!P2 LEA.HI.X R7, R15, R5, R14, 0x2, P6 ;  /* 0x000000050f07a211 */ /* 0x000fe400030f140e */
[----:B------:R-:W-:-:S03]  /*18350*/  @!P0 LEA R10, P6, R213, R4, 0x2 ;  /* 0x00000004d50a8211 */ /* 0x000fc600078c10ff */
[----:B------:R0:W-:Y:S01]  /*18360*/  @!P2 ST.E.64 desc[UR56][R6.64], R90 ;  /* 0x0000005a0600a985 */ /* 0x0001e2000c101b38 */
[----:B------:R-:W-:Y:S02]  /*18370*/  @!P0 LEA.HI.X R11, R213, R5, R73, 0x2, P6 ;  /* 0x00000005d50b8211 */ /* 0x000fe400030f1449 */
[----:B------:R-:W-:Y:S01]  /*18380*/  ISETP.GE.AND P2, PT, R209, UR4, PT ;  /* 0x00000004d1007c0c */ /* 0x000fe2000bf46270 */
[----:B------:R1:W-:Y:S01]  /*18390*/  @!P1 ST.E.64 desc[UR56][R8.64], R92 ;  /* 0x0000005c08009985 */ /* 0x0003e2000c101b38 */
[----:B------:R-:W-:-:S03]  /*183a0*/  ISETP.GE.AND P1, PT, R208, UR4, PT ;  /* 0x00000004d0007c0c */ /* 0x000fc6000bf26270 */
[----:B------:R2:W-:Y:S01]  /*183b0*/  @!P0 ST.E.64 desc[UR56][R10.64], R36 ;  /* 0x000000240a008985 */ /* 0x0005e2000c101b38 */
[CC--:B0-----:R-:W-:Y:S02]  /*183c0*/  @!P3 LEA R6, P6, R212.reuse, R4.reuse, 0x2 ;  /* 0x00000004d406b211 */ /* 0x0c1fe400078c10ff */
[CC--:B-1----:R-:W-:Y:S02]  /*183d0*/  @!P4 LEA R8, P0, R211.reuse, R4.reuse, 0x2 ;  /* 0x00000004d308c211 */ /* 0x0c2fe400078010ff */
[-C--:B------:R-:W-:Y:S02]  /*183e0*/  @!P3 LEA.HI.X R7, R212, R5.reuse, R72, 0x2, P6 ;  /* 0x00000005d407b211 */ /* 0x080fe400030f1448 */
[----:B------:R-:W-:Y:S02]  /*183f0*/  @!P4 LEA.HI.X R9, R211, R5, R35, 0x2, P0 ;  /* 0x00000005d309c211 */ /* 0x000fe400000f1423 */
[----:B------:R-:W-:Y:S01]  /*18400*/  ISETP.GE.AND P0, PT, R207, UR4, PT ;  /* 0x00000004cf007c0c */ /* 0x000fe2000bf06270 */
[----:B------:R0:W-:Y:S01]  /*18410*/  @!P3 ST.E.64 desc[UR56][R6.64], R40 ;  /* 0x000000280600b985 */ /* 0x0001e2000c101b38 */
[----:B--2---:R-:W-:-:S02]  /*18420*/  @!P5 LEA R10, P6, R210, R4, 0x2 ;  /* 0x00000004d20ad211 */ /* 0x004fc400078c10ff */
[----:B------:R-:W-:Y:S01]  /*18430*/  ISETP.GE.AND P3, PT, R206, UR4, PT ;  /* 0x00000004ce007c0c */ /* 0x000fe2000bf66270 */
[----:B------:R1:W-:Y:S01]  /*18440*/  @!P4 ST.E.64 desc[UR56][R8.64], R44 ;  /* 0x0000002c0800c985 */ /* 0x0003e2000c101b38 */
[----:B------:R-:W-:-:S05]  /*18450*/  @!P5 LEA.HI.X R11, R210, R5, R34, 0x2, P6 ;  /* 0x00000005d20bd211 */ /* 0x000fca00030f1422 */
[----:B------:R2:W-:Y:S01]  /*18460*/  @!P5 ST.E.64 desc[UR56][R10.64], R48 ;  /* 0x000000300a00d985 */ /* 0x0005e2000c101b38 */
[CC--:B0-----:R-:W-:Y:S02]  /*18470*/  @!P2 LEA R6, P4, R209.reuse, R4.reuse, 0x2 ;  /* 0x00000004d106a211 */ /* 0x0c1fe400078810ff */
[CC--:B-1----:R-:W-:Y:S02]  /*18480*/  @!P1 LEA R8, P5, R208.reuse, R4.reuse, 0x2 ;  /* 0x00000004d0089211 */ /* 0x0c2fe400078a10ff */
[-C--:B------:R-:W-:Y:S02]  /*18490*/  @!P2 LEA.HI.X R7, R209, R5.reuse, R33, 0x2, P4 ;  /* 0x00000005d107a211 */ /* 0x080fe400020f1421 */
[----:B------:R-:W-:Y:S02]  /*184a0*/  ISETP.GE.AND P4, PT, R205, UR4, PT ;  /* 0x00000004cd007c0c */ /* 0x000fe4000bf86270 */
[----:B--2---:R-:W-:Y:S01]  /*184b0*/  @!P0 LEA R10, P6, R207, R4, 0x2 ;  /* 0x00000004cf0a8211 */ /* 0x004fe200078c10ff */
[----:B------:R0:W-:Y:S01]  /*184c0*/  @!P2 ST.E.64 desc[UR56][R6.64], R52 ;  /* 0x000000340600a985 */ /* 0x0001e2000c101b38 */
[----:B------:R-:W-:-:S02]  /*184d0*/  @!P1 LEA.HI.X R9, R208, R5, R32, 0x2, P5 ;  /* 0x00000005d0099211 */ /* 0x000fc400028f1420 */
[----:B------:R-:W-:Y:S02]  /*184e0*/  @!P0 LEA.HI.X R11, R207, R5, R31, 0x2, P6 ;  /* 0x00000005cf0b8211 */ /* 0x000fe400030f141f */
[----:B------:R-:W-:Y:S01]  /*184f0*/  ISETP.GE.AND P2, PT, R204, UR4, PT ;  /* 0x00000004cc007c0c */ /* 0x000fe2000bf46270 */
[----:B------:R1:W-:Y:S01]  /*18500*/  @!P1 ST.E.64 desc[UR56][R8.64], R56 ;  /* 0x0000003808009985 */ /* 0x0003e2000c101b38 */
[----:B------:R-:W-:-:S03]  /*18510*/  ISETP.GE.AND P1, PT, R203, UR4, PT ;  /* 0x00000004cb007c0c */ /* 0x000fc6000bf26270 */
[----:B------:R2:W-:Y:S01]  /*18520*/  @!P0 ST.E.64 desc[UR56][R10.64], R60 ;  /* 0x0000003c0a008985 */ /* 0x0005e2000c101b38 */
[----:B------:R-:W-:Y:S02]  /*18530*/  ISETP.GE.AND P0, PT, R202, UR4, PT ;  /* 0x00000004ca007c0c */ /* 0x000fe4000bf06270 */
[----:B0-----:R-:W-:-:S04]  /*18540*/  @!P3 LEA R6, P5, R206, R4, 0x2 ;  /* 0x00000004ce06b211 */ /* 0x001fc800078a10ff */
[-C--:B------:R-:W-:Y:S02]  /*18550*/  @!P3 LEA.HI.X R7, R206, R5.reuse, R30, 0x2, P5 ;  /* 0x00000005ce07b211 */ /* 0x080fe400028f141e */
[----:B------:R-:W-:Y:S02]  /*18560*/  ISETP.GE.AND P5, PT, R201, UR4, PT ;  /* 0x00000004c9007c0c */ /* 0x000fe4000bfa6270 */
[CC--:B-1----:R-:W-:Y:S01]  /*18570*/  @!P4 LEA R8, P6, R205.reuse, R4.reuse, 0x2 ;  /* 0x00000004cd08c211 */ /* 0x0c2fe200078c10ff */
[----:B------:R0:W-:Y:S03]  /*18580*/  @!P3 ST.E.64 desc[UR56][R6.64], R64 ;  /* 0x000000400600b985 */ /* 0x0001e6000c101b38 */
[----:B------:R-:W-:Y:S02]  /*18590*/  @!P4 LEA.HI.X R9, R205, R5, R29, 0x2, P6 ;  /* 0x00000005cd09c211 */ /* 0x000fe400030f141d */
[----:B--2---:R-:W-:-:S03]  /*185a0*/  @!P1 LEA R10, P6, R203, R4, 0x2 ;  /* 0x00000004cb0a9211 */ /* 0x004fc600078c10ff */
[----:B------:R1:W-:Y:S01]  /*185b0*/  @!P4 ST.E.64 desc[UR56][R8.64], R68 ;  /* 0x000000440800c985 */ /* 0x0003e2000c101b38 */
[----:B------:R-:W-:Y:S02]  /*185c0*/  @!P1 LEA.HI.X R11, R203, R5, R27, 0x2, P6 ;  /* 0x00000005cb0b9211 */ /* 0x000fe400030f141b */
[----:B0-----:R-:W-:-:S04]  /*185d0*/  @!P2 LEA R6, P3, R204, R4, 0x2 ;  /* 0x00000004cc06a211 */ /* 0x001fc800078610ff */
[----:B------:R-:W-:Y:S02]  /*185e0*/  @!P2 LEA.HI.X R7, R204, R5, R28, 0x2, P3 ;  /* 0x00000005cc07a211 */ /* 0x000fe400018f141c */
[----:B-1----:R-:W-:-:S03]  /*185f0*/  @!P0 LEA R8, P4, R202, R4, 0x2 ;  /* 0x00000004ca088211 */ /* 0x002fc600078810ff */
[----:B------:R3:W-:Y:S01]  /*18600*/  @!P2 ST.E.64 desc[UR56][R6.64], R94 ;  /* 0x0000005e0600a985 */ /* 0x0007e2000c101b38 */
[C---:B------:R-:W-:Y:S02]  /*18610*/  @!P5 LEA R4, P3, R201.reuse, R4, 0x2 ;  /* 0x00000004c904d211 */ /* 0x040fe400078610ff */
[-C--:B------:R-:W-:Y:S01]  /*18620*/  @!P0 LEA.HI.X R9, R202, R5.reuse, R26, 0x2, P4 ;  /* 0x00000005ca098211 */ /* 0x080fe200020f141a */
[----:B------:R3:W-:Y:S01]  /*18630*/  @!P1 ST.E.64 desc[UR56][R10.64], R76 ;  /* 0x0000004c0a009985 */ /* 0x0007e2000c101b38 */
[----:B------:R-:W-:-:S03]  /*18640*/  @!P5 LEA.HI.X R5, R201, R5, R24, 0x2, P3 ;  /* 0x00000005c905d211 */ /* 0x000fc600018f1418 */
[----:B------:R3:W-:Y:S04]  /*18650*/  @!P0 ST.E.64 desc[UR56][R8.64], R80 ;  /* 0x0000005008008985 */ /* 0x0007e8000c101b38 */
[----:B------:R3:W-:Y:S02]  /*18660*/  @!P5 ST.E.64 desc[UR56][R4.64], R84 ;  /* 0x000000540400d985 */ /* 0x0007e4000c101b38 */
.L_x_658:
[----:B------:R-:W-:Y:S05]  /*18670*/  BSYNC B1 ;  /* 0x0000000000017941 */ /* 0x000fea0003800000 */
.L_x_657:
[----:B------:R-:W-:Y:S01]  /*18680*/  ISETP.GE.AND P0, PT, R12, R3, PT ;  /* 0x000000030c00720c */ /* 0x000fe20003f06270 */
[----:B--23--:R2:W3:Y:S04]  /*18690*/  SHFL.IDX PT, R5, R13, 0x1, 0x1c1f ;  /* 0x003c1f000d057f89 */ /* 0x00c4e800000e0000 */
[----:B-1----:R2:W1:Y:S08]  /*186a0*/  SHFL.IDX PT, R4, R0, 0x1, 0x1c1f ;  /* 0x003c1f0000047f89 */ /* 0x00247000000e0000 */
[----:B--2---:R-:W-:Y:S05]  /*186b0*/  @P0 BRA `(.L_x_656) ;  /* 0x0000000c00f00947 */ /* 0x004fea0003800000 */
[----:B------:R-:W-:Y:S02]  /*186c0*/  ULDC UR4, c[0x0][0xac8] ;  /* 0x0002b20000047ab9 */ /* 0x000fe40000000800 */
[----:B------:R-:W-:Y:S02]  /*186d0*/  ISETP.GE.AND P1, PT, R15, UR4, PT ;  /* 0x000000040f007c0c */ /* 0x000fe4000bf26270 */
[----:B------:R-:W-:Y:S02]  /*186e0*/  ISETP.GE.AND P0, PT, R21, UR4, PT ;  /* 0x0000000415007c0c */ /* 0x000fe4000bf06270 */
[----:B------:R-:W-:Y:S02]  /*186f0*/  ISETP.GE.AND P2, PT, R199, UR4, PT ;  /* 0x00000004c7007c0c */ /* 0x000fe4000bf46270 */
[----:B------:R-:W-:Y:S02]  /*18700*/  ISETP.GE.AND P4, PT, R212, UR4, PT ;  /* 0x00000004d4007c0c */ /* 0x000fe4000bf86270 */
[----:B------:R-:W-:-:S05]  /*18710*/  ISETP.GE.AND P3, PT, R213, UR4, PT ;  /* 0x00000004d5007c0c */ /* 0x000fca000bf66270 */
[-C--:B01----:R-:W-:Y:S02]  /*18720*/  @!P1 LEA R6, P5, R15, R4.reuse, 0x2 ;  /* 0x000000040f069211 */ /* 0x083fe400078a10ff */
[-C--:B------:R-:W-:Y:S02]  /*18730*/  @!P0 LEA R8, P6, R21, R4.reuse, 0x2 ;  /* 0x0000000415088211 */ /* 0x080fe400078c10ff */
[-C--:B---3--:R-:W-:Y:S01]  /*18740*/  @!P1 LEA.HI.X R7, R15, R5.reuse, R14, 0x2, P5 ;  /* 0x000000050f079211 */ /* 0x088fe200028f140e */
[----:B------:R-:W-:Y:S01]  /*18750*/  @!P2 IMAD.WIDE R10, R199, 0x4, R4 ;  /* 0x00000004c70aa825 */ /* 0x000fe200078e0204 */
[----:B------:R-:W-:Y:S02]  /*18760*/  ISETP.GE.AND P5, PT, R211, UR4, PT ;  /* 0x00000004d3007c0c */ /* 0x000fe4000bfa6270 */
[----:B------:R-:W-:Y:S02]  /*18770*/  @!P0 LEA.HI.X R9, R21, R5, R20, 0x2, P6 ;  /* 0x0000000515098211 */ /* 0x000fe400030f1414 */
[----:B------:R-:W-:Y:S01]  /*18780*/  @!P2 ST.E.64 desc[UR56][R10.64], R96 ;  /* 0x000000600a00a985 */ /* 0x000fe2000c101b38 */
[----:B------:R-:W-:-:S02]  /*18790*/  @!P4 LEA R14, P2, R212, R4, 0x2 ;  /* 0x00000004d40ec211 */ /* 0x000fc400078410ff */
[----:B------:R-:W-:Y:S01]  /*187a0*/  @!P3 LEA R12, P6, R213, R4, 0x2 ;  /* 0x00000004d50cb211 */ /* 0x000fe200078c10ff */
[----:B------:R0:W-:Y:S01]  /*187b0*/  @!P1 ST.E.64 desc[UR56][R6.64], R98 ;  /* 0x0000006206009985 */ /* 0x0001e2000c101b38 */
        /* <DEDUP_REMOVED lines=12> */
[-C--:B------:R-:W-:Y:S01]  /*18880*/  @!P2 LEA R10, P6, R208, R4.reuse, 0x2 ;  /* 0x00000004d00aa211 */ /* 0x080fe200078c10ff */
[----:B------:R-:W-:Y:S01]  /*18890*/  @!P5 ST.E.64 desc[UR56][R20.64], R46 ;  /* 0x0000002e1400d985 */ /* 0x000fe2000c101b38 */
[----:B-1----:R-:W-:Y:S02]  /*188a0*/  @!P1 LEA R8, P5, R209, R4, 0x2 ;  /* 0x00000004d1089211 */ /* 0x002fe400078a10ff */
[----:B------:R-:W-:-:S02]  /*188b0*/  @!P0 LEA.HI.X R7, R210, R5, R34, 0x2, P4 ;  /* 0x00000005d2078211 */ /* 0x000fc400020f1422 */
[-C--:B------:R-:W-:Y:S02]  /*188c0*/  @!P1 LEA.HI.X R9, R209, R5.reuse, R33, 0x2, P5 ;  /* 0x00000005d1099211 */ /* 0x080fe400028f1421 */
[----:B------:R-:W-:Y:S01]  /*188d0*/  ISETP.GE.AND P4, PT, R206, UR4, PT ;  /* 0x00000004ce007c0c */ /* 0x000fe2000bf86270 */
[----:B------:R-:W-:Y:S01]  /*188e0*/  @!P0 ST.E.64 desc[UR56][R6.64], R50 ;  /* 0x0000003206008985 */ /* 0x000fe2000c101b38 */
[----:B------:R-:W-:Y:S02]  /*188f0*/  @!P2 LEA.HI.X R11, R208, R5, R32, 0x2, P6 ;  /* 0x00000005d00ba211 */ /* 0x000fe400030f1420 */
[----:B--2---:R-:W-:Y:S01]  /*18900*/  @!P3 LEA R12, P5, R207, R4, 0x2 ;  /* 0x00000004cf0cb211 */ /* 0x004fe200078a10ff */
[----:B------:R0:W-:Y:S01]  /*18910*/  @!P1 ST.E.64 desc[UR56][R8.64], R54 ;  /* 0x0000003608009985 */ /* 0x0001e2000c101b38 */
[----:B------:R-:W-:Y:S02]  /*18920*/  ISETP.GE.AND P1, PT, R204, UR4, PT ;  /* 0x00000004cc007c0c */ /* 0x000fe4000bf26270 */
[----:B------:R-:W-:Y:S01]  /*18930*/  ISETP.GE.AND P0, PT, R203, UR4, PT ;  /* 0x00000004cb007c0c */ /* 0x000fe2000bf06270 */
[----:B------:R1:W-:Y:S01]  /*18940*/  @!P2 ST.E.64 desc[UR56][R10.64], R58 ;  /* 0x0000003a0a00a985 */ /* 0x0003e2000c101b38 */
[----:B------:R-:W-:-:S02]  /*18950*/  ISETP.GE.AND P2, PT, R205, UR4, PT ;  /* 0x00000004cd007c0c */ /* 0x000fc4000bf46270 */
[-C--:B------:R-:W-:Y:S02]  /*18960*/  @!P3 LEA.HI.X R13, R207, R5.reuse, R31, 0x2, P5 ;  /* 0x00000005cf0db211 */ /* 0x080fe400028f141f */
[----:B------:R-:W-:Y:S02]  /*18970*/  ISETP.GE.AND P5, PT, R202, UR4, PT ;  /* 0x00000004ca007c0c */ /* 0x000fe4000bfa6270 */
[CC--:B---3--:R-:W-:Y:S01]  /*18980*/  @!P4 LEA R14, P6, R206.reuse, R4.reuse, 0x2 ;  /* 0x00000004ce0ec211 */ /* 0x0c8fe200078c10ff */
[----:B------:R2:W-:Y:S03]  /*18990*/  @!P3 ST.E.64 desc[UR56][R12.64], R62 ;  /* 0x0000003e0c00b985 */ /* 0x0005e6000c101b38 */
[----:B------:R-:W-:Y:S02]  /*189a0*/  @!P4 LEA.HI.X R15, R206, R5, R30, 0x2, P6 ;  /* 0x00000005ce0fc211 */ /* 0x000fe400030f141e */
[----:B0-----:R-:W-:-:S02]  /*189b0*/  @!P1 LEA R8, P6, R204, R4, 0x2 ;  /* 0x00000004cc089211 */ /* 0x001fc400078c10ff */
[-C--:B------:R-:W-:Y:S01]  /*189c0*/  @!P2 LEA R6, P3, R205, R4.reuse, 0x2 ;  /* 0x00000004cd06a211 */ /* 0x080fe200078610ff */
[----:B------:R2:W-:Y:S01]  /*189d0*/  @!P4 ST.E.64 desc[UR56][R14.64], R66 ;  /* 0x000000420e00c985 */ /* 0x0005e2000c101b38 */
[-C--:B-1----:R-:W-:Y:S02]  /*189e0*/  @!P0 LEA R10, P4, R203, R4.reuse, 0x2 ;  /* 0x00000004cb0a8211 */ /* 0x082fe400078810ff */
        /* <DEDUP_REMOVED lines=11> */
[----:B------:R-:W-:-:S04]  /*18aa0*/  LEA R4, P0, R201, R4, 0x2 ;  /* 0x00000004c9047211 */ /* 0x000fc800078010ff */
[----:B------:R-:W-:-:S05]  /*18ab0*/  LEA.HI.X R5, R201, R5, R24, 0x2, P0 ;  /* 0x00000005c9057211 */ /* 0x000fca00000f1418 */
[----:B------:R0:W-:Y:S01]  /*18ac0*/  ST.E.64 desc[UR56][R4.64], R86 ;  /* 0x0000005604007985 */ /* 0x0001e2000c101b38 */
[----:B------:R-:W-:Y:S05]  /*18ad0*/  BRA `(.L_x_656) ;  /* 0x0000000800e87947 */ /* 0x000fea0003800000 */
.L_x_647:
[----:B------:R-:W-:Y:S01]  /*18ae0*/  ULDC.64 UR6, c[0x0][0xc08] ;  /* 0x0003020000067ab9 */ /* 0x000fe20000000a00 */
[----:B------:R-:W-:Y:S01]  /*18af0*/  ULDC.64 UR4, c[0x0][0xc00] ;  /* 0x0003000000047ab9 */ /* 0x000fe20000000a00 */
[----:B------:R-:W-:Y:S01]  /*18b00*/  ISETP.NE.U32.AND P1, PT, RZ, UR6, PT ;  /* 0x00000006ff007c0c */ /* 0x000fe2000bf25070 */
[----:B------:R-:W-:Y:S01]  /*18b10*/  IMAD.MOV.U32 R3, RZ, RZ, RZ ;  /* 0x000000ffff037224 */ /* 0x000fe200078e00ff */
[----:B------:R-:W-:Y:S02]  /*18b20*/  ISETP.NE.U32.AND P0, PT, RZ, UR4, PT ;  /* 0x00000004ff007c0c */ /* 0x000fe4000bf05070 */
[----:B------:R-:W-:Y:S02]  /*18b30*/  ISETP.NE.AND.EX P1, PT, RZ, UR7, PT, P1 ;  /* 0x00000007ff007c0c */ /* 0x000fe4000bf25310 */
[----:B------:R-:W-:Y:S02]  /*18b40*/  IADD3 R4, P2, R189, UR4, RZ ;  /* 0x00000004bd047c10 */ /* 0x000fe4000ff5e0ff */
[----:B------:R-:W-:-:S02]  /*18b50*/  ISETP.NE.AND.EX P0, PT, RZ, UR5, PT, P0 ;  /* 0x00000005ff007c0c */ /* 0x000fc4000bf05300 */
[----:B------:R-:W-:Y:S01]  /*18b60*/  IADD3.X R5, R190, UR5, RZ, P2, !PT ;  /* 0x00000005be057c10 */ /* 0x000fe200097fe4ff */
[----:B------:R-:W-:Y:S02]  /*18b70*/  ULDC UR4, c[0x0][0xa88] ;  /* 0x0002a20000047ab9 */ /* 0x000fe40000000800 */
[----:B------:R-:W-:-:S04]  /*18b80*/  IMAD.U32 R0, RZ, RZ, UR4 ;  /* 0x00000004ff007e24 */ /* 0x000fc8000f8e00ff */
[----:B0-----:R-:W-:-:S04]  /*18b90*/  @P1 IADD3 R6, P2, R189, UR6, RZ ;  /* 0x00000006bd061c10 */ /* 0x001fc8000ff5e0ff */
[----:B------:R-:W-:Y:S01]  /*18ba0*/  @P1 IADD3.X R7, R190, UR7, RZ, P2, !PT ;  /* 0x00000007be071c10 */ /* 0x000fe200097fe4ff */
[----:B------:R0:W5:Y:S04]  /*18bb0*/  @P0 LDG.E R3, desc[UR56][R4.64] ;  /* 0x0000003804030981 */ /* 0x000168000c1e1900 */
[----:B------:R0:W5:Y:S01]  /*18bc0*/  @P1 LDG.E R0, desc[UR56][R6.64] ;  /* 0x0000003806001981 */ /* 0x000162000c1e1900 */
[----:B------:R-:W-:Y:S01]  /*18bd0*/  ISETP.NE.AND P2, PT, R187, RZ, PT ;  /* 0x000000ffbb00720c */ /* 0x000fe20003f45270 */
[----:B------:R-:W4:-:S12]  /*18be0*/  S2R R9, SR_TID.X ;  /* 0x0000000000097919 */ /* 0x000f180000002100 */
[----:B------:R-:W3:Y:S01]  /*18bf0*/  @!P2 LDC R187, c[0x0][0xad4] ;  /* 0x0002b500ffbbab82 */ /* 0x000ee20000000800 */
[----:B----4-:R-:W-:Y:S01]  /*18c00*/  VIADD R8, R9, 0xffffff80 ;  /* 0xffffff8009087836 */ /* 0x010fe20000000000 */
[----:B---3--:R-:W-:-:S04]  /*18c10*/  ISETP.GT.AND P2, PT, R187, 0x1, PT ;  /* 0x00000001bb00780c */ /* 0x008fc80003f44270 */
[----:B------:R-:W-:Y:S01]  /*18c20*/  ISETP.GT.AND P3, PT, R8, 0x7f, PT ;  /* 0x0000007f0800780c */ /* 0x000fe20003f64270 */
[----:B0-----:R-:W-:-:S12]  /*18c30*/  @P1 BRA `(.L_x_659) ;  /* 0x0000000000101947 */ /* 0x001fd80003800000 */
[----:B------:R-:W-:Y:S05]  /*18c40*/  @!P0 BRA `(.L_x_659) ;  /* 0x00000000000c8947 */ /* 0x000fea0003800000 */
[----:B------:R-:W3:Y:S04]  /*18c50*/  LDG.E R7, desc[UR56][R4.64] ;  /* 0x0000003804077981 */ /* 0x000ee8000c1e1900 */
[----:B-----5:R-:W3:Y:S02]  /*18c60*/  LDG.E R0, desc[UR56][R4.64+0x4] ;  /* 0x0000043804007981 */ /* 0x020ee4000c1e1900 */
[----:B---3--:R-:W-:-:S07]  /*18c70*/  IMAD.IADD R0, R0, 0x1, -R7 ;  /* 0x0000000100007824 */ /* 0x008fce00078e0a07 */
.L_x_659:
[----:B------:R-:W-:Y:S01]  /*18c80*/  BSSY B1, `(.L_x_660) ;  /* 0x0000036000017945 */ /* 0x000fe20003800000 */
[----:B------:R-:W-:Y:S02]  /*18c90*/  SEL R29, R188, RZ, !P0 ;  /* 0x000000ffbc1d7207 */ /* 0x000fe40004000000 */
[----:B------:R-:W-:Y:S02]  /*18ca0*/  SEL R216, R216, RZ, !P0 ;  /* 0x000000ffd8d87207 */ /* 0x000fe40004000000 */
[----:B-----5:R-:W-:Y:S01]  /*18cb0*/  SHF.R.S32.HI R26, RZ, 0x1f, R3 ;  /* 0x0000001fff1a7819 */ /* 0x020fe20000011403 */
[----:B------:R-:W-:Y:S06]  /*18cc0*/  @P3 BRA `(.L_x_661) ;  /* 0x0000000000c43947 */ /* 0x000fec0003800000 */
[----:B------:R-:W0:Y:S01]  /*18cd0*/  LDC R31, c[0x0][0xbe8] ;  /* 0x0002fa00ff1f7b82 */ /* 0x000e220000000800 */
[----:B------:R-:W-:-:S05]  /*18ce0*/  LEA R4, R192, R9, 0x7 ;  /* 0x00000009c0047211 */ /* 0x000fca00078e38ff */
[----:B------:R-:W-:Y:S02]  /*18cf0*/  VIADD R28, R4, 0xffffff80 ;  /* 0xffffff80041c7836 */ /* 0x000fe40000000000 */
[----:B0-----:R-:W-:-:S05]  /*18d00*/  IMAD R5, R0, R31, RZ ;  /* 0x0000001f00057224 */ /* 0x001fca00078e02ff */
[----:B------:R-:W-:-:S13]  /*18d10*/  ISETP.GE.AND P0, PT, R28, R5, PT ;  /* 0x000000051c00720c */ /* 0x000fda0003f06270 */
[----:B------:R-:W-:Y:S05]  /*18d20*/  @P0 BRA `(.L_x_661) ;  /* 0x0000000000ac0947 */ /* 0x000fea0003800000 */
[----:B------:R-:W-:Y:S01]  /*18d30*/  IMAD.MOV.U32 R24, RZ, RZ, 0x9b8 ;  /* 0x000009b8ff187424 */ /* 0x000fe200078e00ff */
[----:B------:R-:W-:Y:S01]  /*18d40*/  ISETP.GT.AND P0, PT, R187, 0x1, PT ;  /* 0x00000001bb00780c */ /* 0x000fe20003f04270 */
[----:B------:R-:W0:Y:S01]  /*18d50*/  LDC.64 R4, c[0x0][0xba8] ;  /* 0x0002ea00ff047b82 */ /* 0x000e220000000a00 */
[----:B------:R-:W-:Y:S01]  /*18d60*/  ISETP.NE.AND P1, PT, R31, 0x1, PT ;  /* 0x000000011f00780c */ /* 0x000fe20003f25270 */
[----:B------:R-:W-:Y:S01]  /*18d70*/  IMAD.MOV.U32 R21, RZ, RZ, R28 ;  /* 0x000000ffff157224 */ /* 0x000fe200078e001c */
[----:B------:R-:W-:-:S05]  /*18d80*/  SEL R24, R24, 0x978, P0 ;  /* 0x0000097818187807 */ /* 0x000fca0000000000 */
[----:B------:R-:W3:Y:S08]  /*18d90*/  LDC.64 R12, c[0x0][R24+0x220] ;  /* 0x00008800180c7b82 */ /* 0x000ef00000000a00 */
[----:B------:R-:W4:Y:S08]  /*18da0*/  LDC.64 R14, c[0x0][R24+0x218] ;  /* 0x00008600180e7b82 */ /* 0x000f300000000a00 */
[----:B------:R-:W5:Y:S08]  /*18db0*/  LDC.64 R8, c[0x0][R24+0x228] ;  /* 0x00008a0018087b82 */ /* 0x000f700000000a00 */
[----:B------:R-:W1:Y:S08]  /*18dc0*/  LDC.64 R6, c[0x0][R24+0x210] ;  /* 0x0000840018067b82 */ /* 0x000e700000000a00 */
[----:B------:R-:W2:Y:S08]  /*18dd0*/  @P1 LDC R11, c[0x0][0xbec] ;  /* 0x0002fb00ff0b1b82 */ /* 0x000eb00000000800 */
[----:B------:R-:W5:Y:S01]  /*18de0*/  @P1 LDC R27, c[0x0][0xbf0] ;  /* 0x0002fc00ff1b1b82 */ /* 0x000f620000000800 */
[----:B---3--:R-:W-:-:S07]  /*18df0*/  IMAD R13, R13, R29, RZ ;  /* 0x0000001d0d0d7224 */ /* 0x008fce00078e02ff */
[----:B0-----:R-:W0:Y:S01]  /*18e00*/  @!P0 LDC R4, c[0x0][0xb50] ;  /* 0x0002d400ff048b82 */ /* 0x001e220000000800 */
[----:B--2---:R-:W-:-:S07]  /*18e10*/  @P1 IMAD.HI.U32 R20, R28, R11, RZ ;  /* 0x0000000b1c141227 */ /* 0x004fce00078e00ff */
[----:B------:R-:W2:Y:S01]  /*18e20*/  @!P0 LDC R5, c[0x0][0xb54] ;  /* 0x0002d500ff058b82 */ /* 0x000ea20000000800 */
[-C--:B----4-:R-:W-:Y:S02]  /*18e30*/  IMAD R25, R15, R162.reuse, RZ ;  /* 0x000000a20f197224 */ /* 0x090fe400078e02ff */
[----:B------:R-:W-:Y:S01]  /*18e40*/  IMAD.WIDE.U32 R14, R14, R162, RZ ;  /* 0x000000a20e0e7225 */ /* 0x000fe200078e00ff */
[----:B-----5:R-:W-:-:S03]  /*18e50*/  @P1 SHF.R.U32.HI R21, RZ, R27, R20 ;  /* 0x0000001bff151219 */ /* 0x020fc60000011614 */
[----:B------:R-:W-:-:S04]  /*18e60*/  IMAD.WIDE.U32 R10, R12, R29, RZ ;  /* 0x0000001d0c0a7225 */ /* 0x000fc800078e00ff */
[----:B------:R-:W-:Y:S01]  /*18e70*/  IMAD R27, R12, R216, R13 ;  /* 0x000000d80c1b7224 */ /* 0x000fe200078e020d */
[----:B------:R-:W-:Y:S01]  /*18e80*/  SEL R13, R200, RZ, P0 ;  /* 0x000000ffc80d7207 */ /* 0x000fe20000000000 */
[----:B------:R-:W-:Y:S01]  /*18e90*/  IMAD.IADD R25, R15, 0x1, R25 ;  /* 0x000000010f197824 */ /* 0x000fe200078e0219 */
[----:B------:R-:W-:Y:S01]  /*18ea0*/  IADD3 R14, P1, P3, R10, R14, R3 ;  /* 0x0000000e0a0e7210 */ /* 0x000fe20007b3e003 */
[----:B------:R-:W-:Y:S02]  /*18eb0*/  IMAD.MOV R10, RZ, RZ, -R21 ;  /* 0x000000ffff0a7224 */ /* 0x000fe400078e0a15 */
[----:B------:R-:W-:Y:S02]  /*18ec0*/  IMAD.IADD R27, R11, 0x1, R27 ;  /* 0x000000010b1b7824 */ /* 0x000fe400078e021b */
[-C--:B------:R-:W-:Y:S02]  /*18ed0*/  IMAD R15, R9, R13.reuse, RZ ;  /* 0x0000000d090f7224 */ /* 0x080fe400078e02ff */
[----:B------:R-:W-:-:S04]  /*18ee0*/  IMAD.WIDE.U32 R8, R8, R13, RZ ;  /* 0x0000000d08087225 */ /* 0x000fc800078e00ff */
[----:B------:R-:W-:Y:S01]  /*18ef0*/  IMAD R11, R31, R10, R28 ;  /* 0x0000000a1f0b7224 */ /* 0x000fe200078e021c */
[----:B------:R-:W-:Y:S01]  /*18f00*/  IADD3.X R10, R27, R25, R26, P1, P3 ;  /* 0x000000191b0a7210 */ /* 0x000fe20000fe641a */
[----:B------:R-:W-:Y:S01]  /*18f10*/  IMAD.IADD R15, R9, 0x1, R15 ;  /* 0x00000001090f7824 */ /* 0x000fe200078e020f */
[----:B------:R-:W-:Y:S01]  /*18f20*/  IADD3 R8, P0, P1, R21, R14, R8 ;  /* 0x0000000e15087210 */ /* 0x000fe2000791e008 */
[----:B-1----:R-:W-:Y:S01]  /*18f30*/  IMAD R7, R7, R11, RZ ;  /* 0x0000000b07077224 */ /* 0x002fe200078e02ff */
[----:B------:R-:W-:Y:S02]  /*18f40*/  SHF.R.S32.HI R21, RZ, 0x1f, R21 ;  /* 0x0000001fff157819 */ /* 0x000fe40000011415 */
[----:B------:R-:W-:Y:S02]  /*18f50*/  SHF.R.S32.HI R13, RZ, 0x1f, R11 ;  /* 0x0000001fff0d7819 */ /* 0x000fe4000001140b */
[----:B------:R-:W-:-:S03]  /*18f60*/  IADD3.X R9, R21, R10, R15, P0, P1 ;  /* 0x0000000a15097210 */ /* 0x000fc600007e240f */
[C---:B------:R-:W-:Y:S02]  /*18f70*/  IMAD R13, R6.reuse, R13, R7 ;  /* 0x0000000d060d7224 */ /* 0x040fe400078e0207 */
[----:B------:R-:W-:-:S04]  /*18f80*/  IMAD.WIDE.U32 R6, R6, R11, R8 ;  /* 0x0000000b06067225 */ /* 0x000fc800078e0008 */
[----:B------:R-:W-:Y:S01]  /*18f90*/  IMAD.IADD R7, R7, 0x1, R13 ;  /* 0x0000000107077824 */ /* 0x000fe200078e020d */
[----:B0-----:R-:W-:-:S04]  /*18fa0*/  LEA R4, P0, R6, R4, 0x2 ;  /* 0x0000000406047211 */ /* 0x001fc800078010ff */
[----:B--2---:R-:W-:Y:S01]  /*18fb0*/  LEA.HI.X R5, R6, R5, R7, 0x2, P0 ;  /* 0x0000000506057211 */ /* 0x004fe200000f1407 */
[----:B------:R-:W-:-:S05]  /*18fc0*/  IMAD.MOV.U32 R7, RZ, RZ, -0x800000 ;  /* 0xff800000ff077424 */ /* 0x000fca00078e00ff */
[----:B------:R0:W-:Y:S03]  /*18fd0*/  STG.E desc[UR56][R4.64], R7 ;  /* 0x0000000704007986 */ /* 0x0001e6000c101938 */
.L_x_661:
[----:B------:R-:W-:Y:S05]  /*18fe0*/  BSYNC B1 ;  /* 0x0000000000017941 */ /* 0x000fea0003800000 */
.L_x_660:
[----:B------:R-:W-:Y:S05]  /*18ff0*/  @P2 BRA `(.L_x_656) ;  /* 0x0000000400a02947 */ /* 0x000fea0003800000 */
[----:B------:R-:W3:Y:S01]  /*19000*/  LDC R11, c[0x0][0xbe8] ;  /* 0x0002fa00ff0b7b82 */ /* 0x000ee20000000800 */
[----:B------:R-:W-:Y:S01]  /*19010*/  ULDC.64 UR4, c[0x0][0xaa0] ;  /* 0x0002a80000047ab9 */ /* 0x000fe20000000a00 */
[----:B------:R-:W-:Y:S01]  /*19020*/  ULDC.64 UR6, c[0x0][0xaf0] ;  /* 0x0002bc0000067ab9 */ /* 0x000fe20000000a00 */
[----:B0-----:R-:W-:Y:S01]  /*19030*/  IMAD R4, R26, UR4, RZ ;  /* 0x000000041a047c24 */ /* 0x001fe2000f8e02ff */
[----:B------:R-:W-:Y:S01]  /*19040*/  BSSY B1, `(.L_x_662) ;  /* 0x0000039000017945 */ /* 0x000fe20003800000 */
[----:B------:R-:W-:Y:S02]  /*19050*/  SHF.R.S32.HI R10, RZ, 0x1f, R185 ;  /* 0x0000001fff0a7819 */ /* 0x000fe400000114b9 */
[C---:B------:R-:W-:Y:S01]  /*19060*/  IMAD R7, R3.reuse, UR5, R4 ;  /* 0x0000000503077c24 */ /* 0x040fe2000f8e0204 */
[----:B------:R-:W-:Y:S01]  /*19070*/  SHF.R.S32.HI R14, RZ, 0x1f, R184 ;  /* 0x0000001fff0e7819 */ /* 0x000fe200000114b8 */
[----:B------:R-:W-:Y:S01]  /*19080*/  IMAD.WIDE.U32 R4, R3, UR4, RZ ;  /* 0x0000000403047c25 */ /* 0x000fe2000f8e00ff */
[----:B------:R-:W-:-:S03]  /*19090*/  ULDC.64 UR4, c[0x0][0xae8] ;  /* 0x0002ba0000047ab9 */ /* 0x000fc60000000a00 */
[----:B------:R-:W-:Y:S02]  /*190a0*/  IMAD R3, R186, 0x20, R217 ;  /* 0x00000020ba037824 */ /* 0x000fe400078e02d9 */
[----:B------:R-:W-:Y:S02]  /*190b0*/  IMAD.IADD R5, R5, 0x1, R7 ;  /* 0x0000000105057824 */ /* 0x000fe400078e0207 */
[----:B------:R-:W-:Y:S02]  /*190c0*/  IMAD R9, R192, 0x80, R3 ;  /* 0x00000080c0097824 */ /* 0x000fe400078e0203 */
[----:B------:R-:W-:-:S04]  /*190d0*/  IMAD.WIDE.U32 R4, R162, UR4, R4 ;  /* 0x00000004a2047c25 */ /* 0x000fc8000f8e0004 */
[----:B------:R-:W-:Y:S01]  /*190e0*/  IMAD.MOV.U32 R3, RZ, RZ, R9 ;  /* 0x000000ffff037224 */ /* 0x000fe200078e0009 */
[----:B---3--:R-:W-:Y:S01]  /*190f0*/  ISETP.NE.AND P0, PT, R11, 0x1, PT ;  /* 0x000000010b00780c */ /* 0x008fe20003f05270 */
[----:B------:R-:W-:Y:S02]  /*19100*/  IMAD R7, R216, UR6, RZ ;  /* 0x00000006d8077c24 */ /* 0x000fe4000f8e02ff */
[----:B------:R-:W-:Y:S01]  /*19110*/  IMAD R5, R162, UR5, R5 ;  /* 0x00000005a2057c24 */ /* 0x000fe2000f8e0205 */
[----:B------:R-:W-:Y:S01]  /*19120*/  ULDC.64 UR4, c[0x0][0xae0] ;  /* 0x0002b80000047ab9 */ /* 0x000fe20000000a00 */
[C---:B------:R-:W-:Y:S02]  /*19130*/  IMAD R7, R29.reuse, UR7, R7 ;  /* 0x000000071d077c24 */ /* 0x040fe4000f8e0207 */
[----:B------:R-:W-:-:S04]  /*19140*/  IMAD.WIDE.U32 R4, R29, UR6, R4 ;  /* 0x000000061d047c25 */ /* 0x000fc8000f8e0004 */
[----:B------:R-:W-:Y:S02]  /*19150*/  IMAD.IADD R5, R5, 0x1, R7 ;  /* 0x0000000105057824 */ /* 0x000fe400078e0207 */
[----:B------:R-:W0:Y:S08]  /*19160*/  @P0 LDC R6, c[0x0][0xbec] ;  /* 0x0002fb00ff060b82 */ /* 0x000e300000000800 */
[----:B------:R-:W3:Y:S01]  /*19170*/  @P0 LDC R13, c[0x0][0xbf0] ;  /* 0x0002fc00ff0d0b82 */ /* 0x000ee20000000800 */
[----:B0-----:R-:W-:-:S05]  /*19180*/  @P0 IMAD.HI.U32 R6, R9, R6, RZ ;  /* 0x0000000609060227 */ /* 0x001fca00078e00ff */
[----:B---3--:R-:W-:-:S04]  /*19190*/  @P0 SHF.R.U32.HI R3, RZ, R13, R6 ;  /* 0x0000000dff030219 */ /* 0x008fc80000011606 */
[--C-:B------:R-:W-:Y:S01]  /*191a0*/  SHF.R.S32.HI R6, RZ, 0x1f, R3.reuse ;  /* 0x0000001fff067819 */ /* 0x100fe20000011403 */
[----:B------:R-:W-:Y:S02]  /*191b0*/  IMAD.MOV R8, RZ, RZ, -R3 ;  /* 0x000000ffff087224 */ /* 0x000fe400078e0a03 */
[----:B------:R-:W-:-:S04]  /*191c0*/  IMAD.WIDE.U32 R4, R3, UR4, R4 ;  /* 0x0000000403047c25 */ /* 0x000fc8000f8e0004 */
[----:B------:R-:W-:Y:S02]  /*191d0*/  IMAD R6, R6, UR4, RZ ;  /* 0x0000000406067c24 */ /* 0x000fe4000f8e02ff */
[----:B------:R-:W-:Y:S01]  /*191e0*/  IMAD R7, R11, R8, R9 ;  /* 0x000000080b077224 */ /* 0x000fe200078e0209 */
[----:B------:R-:W-:Y:S01]  /*191f0*/  LEA R8, R192, R217, 0x7 ;  /* 0x000000d9c0087211 */ /* 0x000fe200078e38ff */
[----:B------:R-:W-:Y:S01]  /*19200*/  IMAD R9, R3, UR5, R6 ;  /* 0x0000000503097c24 */ /* 0x000fe2000f8e0206 */
[----:B------:R-:W-:Y:S01]  /*19210*/  ULDC.64 UR4, c[0x0][0xad8] ;  /* 0x0002b60000047ab9 */ /* 0x000fe20000000a00 */
[----:B------:R-:W-:Y:S01]  /*19220*/  IMAD R11, R0, R11, RZ ;  /* 0x0000000b000b7224 */ /* 0x000fe200078e02ff */
[----:B------:R-:W-:Y:S01]  /*19230*/  SHF.R.S32.HI R3, RZ, 0x1f, R7 ;  /* 0x0000001fff037819 */ /* 0x000fe20000011407 */
[----:B------:R-:W-:Y:S02]  /*19240*/  IMAD.IADD R5, R5, 0x1, R9 ;  /* 0x0000000105057824 */ /* 0x000fe400078e0209 */
[C---:B------:R-:W-:Y:S01]  /*19250*/  VIADD R0, R8.reuse, 0x20 ;  /* 0x0000002008007836 */ /* 0x040fe20000000000 */
[----:B------:R-:W-:Y:S01]  /*19260*/  ISETP.GE.AND P2, PT, R8, R11, PT ;  /* 0x0000000b0800720c */ /* 0x000fe20003f46270 */
[----:B------:R-:W-:-:S02]  /*19270*/  IMAD R6, R3, UR4, RZ ;  /* 0x0000000403067c24 */ /* 0x000fc4000f8e02ff */
[----:B------:R-:W-:Y:S01]  /*19280*/  IMAD.WIDE.U32 R4, R7, UR4, R4 ;  /* 0x0000000407047c25 */ /* 0x000fe2000f8e0004 */
[----:B------:R-:W-:-:S03]  /*19290*/  ISETP.GE.AND P1, PT, R0, R11, PT ;  /* 0x0000000b0000720c */ /* 0x000fc60003f26270 */
[----:B------:R-:W-:Y:S01]  /*192a0*/  IMAD R3, R7, UR5, R6 ;  /* 0x0000000507037c24 */ /* 0x000fe2000f8e0206 */
[----:B------:R-:W-:Y:S01]  /*192b0*/  ULDC.64 UR4, c[0x0][0xa80] ;  /* 0x0002a00000047ab9 */ /* 0x000fe20000000a00 */
[----:B------:R-:W-:Y:S01]  /*192c0*/  VIADD R0, R8, 0x40 ;  /* 0x0000004008007836 */ /* 0x000fe20000000000 */
[----:B------:R-:W-:Y:S01]  /*192d0*/  LEA R6, P3, R4, UR4, 0x1 ;  /* 0x0000000404067c11 */ /* 0x000fe2000f8608ff */
[----:B------:R-:W-:-:S03]  /*192e0*/  IMAD.IADD R3, R5, 0x1, R3 ;  /* 0x0000000105037824 */ /* 0x000fc600078e0203 */
[----:B------:R-:W-:Y:S02]  /*192f0*/  ISETP.GE.AND P0, PT, R0, R11, PT ;  /* 0x0000000b0000720c */ /* 0x000fe40003f06270 */
[----:B------:R-:W-:Y:S02]  /*19300*/  LEA.HI.X R3, R4, UR5, R3, 0x1, P3 ;  /* 0x0000000504037c11 */ /* 0x000fe400098f0c03 */
[----:B------:R0:W3:Y:S04]  /*19310*/  SHFL.IDX PT, R4, R6, RZ, 0x181f ;  /* 0x00181fff06047589 */ /* 0x0000e800000e0000 */
[----:B------:R0:W4:Y:S01]  /*19320*/  SHFL.IDX PT, R0, R3, RZ, 0x181f ;  /* 0x00181fff03007589 */ /* 0x00012200000e0000 */
        /* <DEDUP_REMOVED lines=8> */
[----:B------:R3:W-:Y:S04]  /*193b0*/  @!P4 ST.E.128 desc[UR56][R12.64], RZ ;  /* 0x000000ff0c00c985 */ /* 0x0007e8000c101d38 */
[----:B------:R3:W-:Y:S02]  /*193c0*/  @!P5 ST.E.128 desc[UR56][R4.64], RZ ;  /* 0x000000ff0400d985 */ /* 0x0007e4000c101d38 */
.L_x_663:
[----:B------:R-:W-:Y:S05]  /*193d0*/  BSYNC B1 ;  /* 0x0000000000017941 */ /* 0x000fea0003800000 */
.L_x_662:
        /* <DEDUP_REMOVED lines=11> */
[----:B------:R0:W-:Y:S04]  /*19490*/  @!P3 ST.E.128 desc[UR56][R12.64], RZ ;  /* 0x000000ff0c00b985 */ /* 0x0001e8000c101d38 */
[----:B------:R0:W-:Y:S02]  /*194a0*/  @!P4 ST.E.128 desc[UR56][R4.64], RZ ;  /* 0x000000ff0400c985 */ /* 0x0001e4000c101d38 */
.L_x_665:
[----:B------:R-:W-:Y:S05]  /*194b0*/  BSYNC B1 ;  /* 0x0000000000017941 */ /* 0x000fea0003800000 */
.L_x_664:
[----:B0-----:R0:W0:Y:S01]  /*194c0*/  SHFL.IDX PT, R0, R3, 0x2, 0x181f ;  /* 0x00581f0003007f89 */ /* 0x00102200000e0000 */
[----:B------:R-:W-:Y:S03]  /*194d0*/  BSSY B1, `(.L_x_666) ;  /* 0x000000c000017945 */ /* 0x000fe60003800000 */
[----:B---3--:R3:W0:Y:S01]  /*194e0*/  SHFL.IDX PT, R4, R6, 0x2, 0x181f ;  /* 0x00581f0006047f89 */ /* 0x00862200000e0000 */
[----:B------:R-:W-:Y:S05]  /*194f0*/  @P0 BRA `(.L_x_667) ;  /* 0x0000000000240947 */ /* 0x000fea0003800000 */
[----:B------:R-:W-:Y:S02]  /*19500*/  ULDC UR4, c[0x0][0xac8] ;  /* 0x0002b20000047ab9 */ /* 0x000fe40000000800 */
[----:B------:R-:W-:Y:S02]  /*19510*/  ISETP.GE.AND P2, PT, R184, UR4, PT ;  /* 0x00000004b8007c0c */ /* 0x000fe4000bf46270 */
[----:B------:R-:W-:-:S11]  /*19520*/  ISETP.GE.AND P3, PT, R185, UR4, PT ;  /* 0x00000004b9007c0c */ /* 0x000fd6000bf66270 */
[CC--:B0-----:R-:W-:Y:S02]  /*19530*/  @!P2 LEA R12, P0, R184.reuse, R4.reuse, 0x1 ;  /* 0x00000004b80ca211 */ /* 0x0c1fe400078008ff */
[C---:B------:R-:W-:Y:S02]  /*19540*/  @!P3 LEA R4, P1, R185.reuse, R4, 0x1 ;  /* 0x00000004b904b211 */ /* 0x040fe400078208ff */
[-C--:B------:R-:W-:Y:S02]  /*19550*/  @!P2 LEA.HI.X R13, R184, R0.reuse, R14, 0x1, P0 ;  /* 0x00000000b80da211 */ /* 0x080fe400000f0c0e */
[----:B------:R-:W-:-:S03]  /*19560*/  @!P3 LEA.HI.X R5, R185, R0, R10, 0x1, P1 ;  /* 0x00000000b905b211 */ /* 0x000fc600008f0c0a */
[----:B------:R0:W-:Y:S04]  /*19570*/  @!P2 ST.E.128 desc[UR56][R12.64], RZ ;  /* 0x000000ff0c00a985 */ /* 0x0001e8000c101d38 */
[----:B------:R0:W-:Y:S02]  /*19580*/  @!P3 ST.E.128 desc[UR56][R4.64], RZ ;  /* 0x000000ff0400b985 */ /* 0x0001e4000c101d38 */
.L_x_667:
[----:B------:R-:W-:Y:S05]  /*19590*/  BSYNC B1 ;  /* 0x0000000000017941 */ /* 0x000fea0003800000 */
.L_x_666:
[----:B0-----:R-:W-:Y:S01]  /*195a0*/  VIADD R0, R8, 0x60 ;  /* 0x0000006008007836 */ /* 0x001fe20000000000 */
[----:B----4-:R-:W4:Y:S04]  /*195b0*/  SHFL.IDX PT, R3, R3, 0x3, 0x181f ;  /* 0x00781f0003037f89 */ /* 0x010f2800000e0000 */
[----:B------:R-:W-:Y:S01]  /*195c0*/  ISETP.GE.AND P0, PT, R0, R11, PT ;  /* 0x0000000b0000720c */ /* 0x000fe20003f06270 */
[----:B------:R0:W0:-:S12]  /*195d0*/  SHFL.IDX PT, R4, R6, 0x3, 0x181f ;  /* 0x00781f0006047f89 */ /* 0x00001800000e0000 */
[----:B------:R-:W-:Y:S05]  /*195e0*/  @P0 BRA `(.L_x_656) ;  /* 0x0000000000240947 */ /* 0x000fea0003800000 */
[----:B------:R-:W-:Y:S02]  /*195f0*/  ULDC UR4, c[0x0][0xac8] ;  /* 0x0002b20000047ab9 */ /* 0x000fe40000000800 */
[----:B------:R-:W-:Y:S02]  /*19600*/  ISETP.GE.AND P2, PT, R184, UR4, PT ;  /* 0x00000004b8007c0c */ /* 0x000fe4000bf46270 */
[----:B------:R-:W-:-:S11]  /*19610*/  ISETP.GE.AND P3, PT, R185, UR4, PT ;  /* 0x00000004b9007c0c */ /* 0x000fd6000bf66270 */
[CC--:B0--3--:R-:W-:Y:S02]  /*19620*/  @!P2 LEA R6, P0, R184.reuse, R4.reuse, 0x1 ;  /* 0x00000004b806a211 */ /* 0x0c9fe400078008ff */
[C---:B------:R-:W-:Y:S02]  /*19630*/  @!P3 LEA R4, P1, R185.reuse, R4, 0x1 ;  /* 0x00000004b904b211 */ /* 0x040fe400078208ff */
[-C--:B----4-:R-:W-:Y:S02]  /*19640*/  @!P2 LEA.HI.X R7, R184, R3.reuse, R14, 0x1, P0 ;  /* 0x00000003b807a211 */ /* 0x090fe400000f0c0e */
[----:B------:R-:W-:-:S03]  /*19650*/  @!P3 LEA.HI.X R5, R185, R3, R10, 0x1, P1 ;  /* 0x00000003b905b211 */ /* 0x000fc600008f0c0a */
[----:B------:R0:W-:Y:S04]  /*19660*/  @!P2 ST.E.128 desc[UR56][R6.64], RZ ;  /* 0x000000ff0600a985 */ /* 0x0001e8000c101d38 */
[----:B------:R0:W-:Y:S02]  /*19670*/  @!P3 ST.E.128 desc[UR56][R4.64], RZ ;  /* 0x000000ff0400b985 */ /* 0x0001e4000c101d38 */
.L_x_656:
[----:B------:R-:W-:Y:S05]  /*19680*/  BSYNC B0 ;  /* 0x0000000000007941 */ /* 0x000fea0003800000 */
.L_x_646:
[----:B------:R-:W-:Y:S02]  /*19690*/  ULDC UR4, c[0x0][0xc3c] ;  /* 0x00030f0000047ab9 */ /* 0x000fe40000000800 */
[----:B--2---:R-:W-:-:S13]  /*196a0*/  ISETP.GE.AND P0, PT, R147, UR4, PT ;  /* 0x0000000493007c0c */ /* 0x004fda000bf06270 */
[----:B------:R-:W-:Y:S05]  /*196b0*/  @!P0 BRA `(.L_x_668) ;  /* 0xfffffe7c00a08947 */ /* 0x000fea000383ffff */
[----:B------:R-:W-:Y:S05]  /*196c0*/  BRA `(.L_x_446) ;  /* 0x0000007000487947 */ /* 0x000fea0003800000 */
.L_x_444:
[----:B------:R-:W-:-:S08]  /*196d0*/  NOP ;  /* 0x0000000000007918 */ /* 0x000fd00000000000 */
[----:B------:R-:W0:-:S00]  /*196e0*/  USETMAXREG.DEALLOC.CTAPOOL 0x28 ;  /* 0x00000028000079c8 */ /* 0x000e0000080e0500 */
[----:B0-----:R-:W2:Y:S01]  /*196f0*/  LDL.LU R3, [R1+0x38] ;  /* 0x0000380001037983 */ /* 0x001ea20000300800 */
[----:B------:R-:W-:Y:S01]  /*19700*/  LOP3.LUT R2, R2, 0x3, RZ, 0xc0, !PT ;  /* 0x0000000302027812 */ /* 0x000fe200078ec0ff */
[----:B------:R-:W-:-:S05]  /*19710*/  IMAD.MOV.U32 R6, RZ, RZ, RZ ;  /* 0x000000ffff067224 */ /* 0x000fca00078e00ff */
[----:B------:R-:W0:Y:S02]  /*19720*/  SHFL.IDX PT, R2, R2, RZ, 0x1f ;  /* 0x00001fff02027589 */ /* 0x000e2400000e0000 */
[----:B0-----:R-:W-:Y:S02]  /*19730*/  ISETP.NE.AND P0, PT, R2, RZ, PT ;  /* 0x000000ff0200720c */ /* 0x001fe40003f05270 */
[----:B--2---:R-:W-:-:S11]  /*19740*/  LOP3.LUT R3, R3, 0xffffffdf, RZ, 0xc0, !PT ;  /* 0xffffffdf03037812 */ /* 0x004fd600078ec0ff */
[----:B------:R-:W-:-:S05]  /*19750*/  @P0 LOP3.LUT R3, R3, 0x20, RZ, 0xfc, !PT ;  /* 0x0000002003030812 */ /* 0x000fca00078efcff */
[----:B------:R0:W-:Y:S01]  /*19760*/  STL [R1+0x38], R3 ;  /* 0x0000380301007387 */ /* 0x0001e20000100800 */
[----:B------:R-:W-:Y:S05]  /*19770*/  @!P0 BRA `(.L_x_669) ;  /* 0x00000000001c8947 */ /* 0x000fea0003800000 */
[----:B------:R-:W1:Y:S08]  /*19780*/  S2UR UR5, SR_CgaCtaId ;  /* 0x00000000000579c3 */ /* 0x000e700000008800 */
[----:B------:R-:W-:Y:S06]  /*19790*/  BAR.SYNC.DEFER_BLOCKING 0x5, 0x180 ;  /* 0x0146000000007b1d */ /* 0x000fec0000010000 */
[----:B------:R-:W-:-:S02]  /*197a0*/  UMOV UR4, 0x400 ;  /* 0x0000040000047882 */ /* 0x000fc40000000000 */
[----:B-1----:R-:W-:-:S09]  /*197b0*/  ULEA UR4, UR5, UR4, 0x18 ;  /* 0x0000000405047291 */ /* 0x002fd2000f8ec03f */
[----:B------:R-:W1:Y:S01]  /*197c0*/  LDS.128 R16, [UR4+0x2a8d0] ;  /* 0x02a8d004ff107984 */ /* 0x000e620008000c00 */
[----:B------:R-:W-:Y:S06]  /*197d0*/  BAR.ARV 0x4, 0x180 ;  /* 0x0106000000007b1d */ /* 0x000fec0000002000 */
[----:B------:R-:W-:Y:S05]  /*197e0*/  BRA `(.L_x_670) ;  /* 0x0000000800947947 */ /* 0x000fea0003800000 */
.L_x_669:
[----:B------:R-:W-:Y:S01]  /*197f0*/  LOP3.LUT R7, R0, 0x1f, RZ, 0xc0, !PT ;  /* 0x0000001f00077812 */ /* 0x000fe200078ec0ff */
[----:B------:R-:W-:Y:S01]  /*19800*/  ULDC UR4, c[0x0][0xc3c] ;  /* 0x00030f0000047ab9 */ /* 0x000fe20000000800 */
[----:B------:R-:W-:Y:S01]  /*19810*/  IMAD.MOV.U32 R9, RZ, RZ, RZ ;  /* 0x000000ffff097224 */ /* 0x000fe200078e00ff */
[----:B------:R-:W1:Y:S01]  /*19820*/  S2UR UR6, SR_CTAID.X ;  /* 0x00000000000679c3 */ /* 0x000e620000002500 */
[----:B------:R-:W-:Y:S01]  /*19830*/  ISETP.NE.AND P0, PT, R7, 0x1f, PT ;  /* 0x0000001f0700780c */ /* 0x000fe20003f05270 */
[----:B------:R-:W-:-:S03]  /*19840*/  ULDC UR5, c[0x0][0xc38] ;  /* 0x00030e0000057ab9 */ /* 0x000fc60000000800 */
[----:B------:R-:W-:-:S13]  /*19850*/  ISETP.GE.OR P1, PT, R7, UR4, !P0 ;  /* 0x0000000407007c0c */ /* 0x000fda000c726670 */
[----:B------:R-:W2:Y:S08]  /*19860*/  @!P1 LDC.64 R4, c[0x0][0xc80] ;  /* 0x00032000ff049b82 */ /* 0x000eb00000000a00 */
[----:B0-----:R-:W0:Y:S01]  /*19870*/  @!P1 LDC.64 R2, c[0x0][0xc78] ;  /* 0x00031e00ff029b82 */ /* 0x001e220000000a00 */
[----:B--2---:R-:W-:-:S05]  /*19880*/  @!P1 IMAD.WIDE.U32 R4, R7, 0x4, R4 ;  /* 0x0000000407049825 */ /* 0x004fca00078e0004 */
[----:B------:R-:W2:Y:S01]  /*19890*/  @!P1 LDG.E R6, desc[UR56][R4.64] ;  /* 0x0000003804069981 */ /* 0x000ea2000c1e1900 */
[----:B0-----:R-:W-:-:S05]  /*198a0*/  @!P1 IMAD.WIDE.U32 R2, R7, 0x4, R2 ;  /* 0x0000000407029825 */ /* 0x001fca00078e0002 */
[----:B------:R-:W2:Y:S01]  /*198b0*/  @!P1 LDG.E R9, desc[UR56][R2.64] ;  /* 0x0000003802099981 */ /* 0x000ea2000c1e1900 */
[C---:B------:R-:W-:Y:S02]  /*198c0*/  ISETP.NE.AND P1, PT, R7.reuse, RZ, PT ;  /* 0x000000ff0700720c */ /* 0x040fe40003f25270 */
[C---:B------:R-:W-:Y:S02]  /*198d0*/  ISETP.GE.U32.AND P2, PT, R7.reuse, 0x2, PT ;  /* 0x000000020700780c */ /* 0x040fe40003f46070 */
[C---:B------:R-:W-:Y:S02]  /*198e0*/  ISETP.GE.U32.AND P3, PT, R7.reuse, 0x4, PT ;  /* 0x000000040700780c */ /* 0x040fe40003f66070 */
[C---:B------:R-:W-:Y:S02]  /*198f0*/  ISETP.GE.U32.AND P4, PT, R7.reuse, 0x8, PT ;  /* 0x000000080700780c */ /* 0x040fe40003f86070 */
[----:B------:R-:W-:Y:S01]  /*19900*/  ISETP.GE.U32.AND P5, PT, R7, 0x10, PT ;  /* 0x000000100700780c */ /* 0x000fe20003fa6070 */
[----:B------:R-:W-:Y:S01]  /*19910*/  UMOV UR4, URZ ;  /* 0x0000003f00047c82 */ /* 0x000fe20008000000 */
        /* <DEDUP_REMOVED lines=24> */
.L_x_673:
[----:B------:R-:W0:Y:S01]  /*19aa0*/  LDC R2, c[0x0][0xc3c] ;  /* 0x00030f00ff027b82 */ /* 0x000e220000000800 */
[----:B------:R-:W-:Y:S01]  /*19ab0*/  UIADD3 UR4, UR4, 0x1f, URZ ;  /* 0x0000001f04047890 */ /* 0x000fe2000fffe03f */
[----:B------:R-:W-:Y:S02]  /*19ac0*/  ULDC UR7, c[0x0][0xc3c] ;  /* 0x00030f0000077ab9 */ /* 0x000fe40000000800 */
[----:B------:R-:W-:-:S03]  /*19ad0*/  IMAD.U32 R19, RZ, RZ, UR7 ;  /* 0x00000007ff137e24 */ /* 0x000fc6000f8e00ff */
[----:B0-----:R-:W-:-:S13]  /*19ae0*/  ISETP.LE.AND P6, PT, R2, UR4, PT ;  /* 0x0000000402007c0c */ /* 0x001fda000bfc3270 */
[----:B------:R-:W-:Y:S05]  /*19af0*/  @P6 BRA `(.L_x_672) ;  /* 0x0000000400ac6947 */ /* 0x000fea0003800000 */
[----:B------:R-:W-:Y:S02]  /*19b00*/  VIADD R9, R7, UR4 ;  /* 0x0000000407097c36 */ /* 0x000fe40008000000 */
[----:B------:R-:W-:-:S03]  /*19b10*/  IMAD.MOV.U32 R6, RZ, RZ, RZ ;  /* 0x000000ffff067224 */ /* 0x000fc600078e00ff */
[----:B------:R-:W-:-:S13]  /*19b20*/  ISETP.GE.OR P6, PT, R9, R2, !P0 ;  /* 0x000000020900720c */ /* 0x000fda00047c6670 */
[----:B------:R-:W0:Y:S08]  /*19b30*/  @!P6 LDC.64 R4, c[0x0][0xc80] ;  /* 0x00032000ff04eb82 */ /* 0x000e300000000a00 */
[----:B------:R-:W1:Y:S01]  /*19b40*/  @!P6 LDC.64 R2, c[0x0][0xc78] ;  /* 0x00031e00ff02eb82 */ /* 0x000e620000000a00 */
[----:B0-----:R-:W-:-:S05]  /*19b50*/  @!P6 IMAD.WIDE R4, R9, 0x4, R4 ;  /* 0x000000040904e825 */ /* 0x001fca00078e0204 */
[----:B------:R-:W2:Y:S01]  /*19b60*/  @!P6 LDG.E R6, desc[UR56][R4.64] ;  /* 0x000000380406e981 */ /* 0x000ea2000c1e1900 */
[----:B-1----:R-:W-:Y:S01]  /*19b70*/  @!P6 IMAD.WIDE R2, R9, 0x4, R2 ;  /* 0x000000040902e825 */ /* 0x002fe200078e0202 */
[----:B------:R-:W-:-:S06]  /*19b80*/  MOV R9, RZ ;  /* 0x000000ff00097202 */ /* 0x000fcc0000000f00 */
        /* <DEDUP_REMOVED lines=22> */
.L_x_671:
        /* <DEDUP_REMOVED lines=14> */
[----:B0-----:R-:W-:Y:S01]  /*19dd0*/  IMAD.MOV R12, RZ, RZ, -R3 ;  /* 0x000000ffff0c7224 */ /* 0x001fe200078e0a03 */
[----:B-12---:R-:W-:Y:S06]  /*19de0*/  @!P0 BRA `(.L_x_674) ;  /* 0x0000000000088947 */ /* 0x006fec0003800000 */
[----:B------:R-:W-:-:S06]  /*19df0*/  VIADD R16, R19, 0xffffffff ;  /* 0xffffffff13107836 */ /* 0x000fcc0000000000 */
[----:B------:R0:W1:Y:S02]  /*19e00*/  SHFL.IDX PT, R16, R5, R16, 0x1f ;  /* 0x00001f1005107589 */ /* 0x00006400000e0000 */
.L_x_674:
[----:B-1----:R-:W-:Y:S01]  /*19e10*/  IMAD R16, R16, UR5, R11 ;  /* 0x0000000510107c24 */ /* 0x002fe2000f8e020b */
[----:B0-----:R-:W-:Y:S01]  /*19e20*/  IABS R5, R9 ;  /* 0x0000000900057213 */ /* 0x001fe20000000000 */
[----:B------:R-:W-:Y:S01]  /*19e30*/  IMAD.MOV.U32 R11, RZ, RZ, R12 ;  /* 0x000000ffff0b7224 */ /* 0x000fe200078e000c */
[----:B------:R-:W-:Y:S01]  /*19e40*/  IABS R12, R6 ;  /* 0x00000006000c7213 */ /* 0x000fe20000000000 */
[----:B------:R-:W-:Y:S01]  /*19e50*/  IMAD.MOV.U32 R2, RZ, RZ, RZ ;  /* 0x000000ffff027224 */ /* 0x000fe200078e00ff */
[----:B------:R-:W-:Y:S01]  /*19e60*/  IADD3 R17, -R16, UR6, RZ ;  /* 0x0000000610117c10 */ /* 0x000fe2000fffe1ff */
[----:B------:R-:W-:Y:S01]  /*19e70*/  IMAD R11, R11, R4, RZ ;  /* 0x000000040b0b7224 */ /* 0x000fe200078e02ff */
[----:B------:R-:W0:Y:S01]  /*19e80*/  I2F.RP R8, R5 ;  /* 0x0000000500087306 */ /* 0x000e220000209400 */
[----:B------:R-:W-:Y:S01]  /*19e90*/  IMAD.MOV R12, RZ, RZ, -R12 ;  /* 0x000000ffff0c7224 */ /* 0x000fe200078e0a0c */
[----:B------:R-:W-:Y:S01]  /*19ea0*/  IABS R10, R17 ;  /* 0x00000011000a7213 */ /* 0x000fe20000000000 */
[----:B------:R-:W-:-:S04]  /*19eb0*/  IMAD.HI.U32 R2, R3, R11, R2 ;  /* 0x0000000b03027227 */ /* 0x000fc800078e0002 */
[----:B------:R-:W-:Y:S02]  /*19ec0*/  IMAD.MOV.U32 R3, RZ, RZ, R10 ;  /* 0x000000ffff037224 */ /* 0x000fe400078e000a */
[----:B------:R-:W-:Y:S02]  /*19ed0*/  IMAD.MOV.U32 R10, RZ, RZ, R12 ;  /* 0x000000ffff0a7224 */ /* 0x000fe400078e000c */
[----:B------:R-:W-:-:S04]  /*19ee0*/  IMAD.HI.U32 R2, R2, R3, RZ ;  /* 0x0000000302027227 */ /* 0x000fc800078e00ff */
[----:B------:R-:W-:Y:S01]  /*19ef0*/  IMAD R3, R2, R10, R3 ;  /* 0x0000000a02037224 */ /* 0x000fe200078e0203 */
[----:B0-----:R-:W0:Y:S01]  /*19f00*/  MUFU.RCP R8, R8 ;  /* 0x0000000800087308 */ /* 0x001e220000001000 */
[----:B------:R-:W-:-:S03]  /*19f10*/  VIADD R19, R19, UR4 ;  /* 0x0000000413137c36 */ /* 0x000fc60008000000 */
[----:B------:R-:W-:-:S13]  /*19f20*/  ISETP.GT.U32.AND P1, PT, R4, R3, PT ;  /* 0x000000030400720c */ /* 0x000fda0003f24070 */
[-C--:B------:R-:W-:Y:S01]  /*19f30*/  @!P1 IADD3 R3, R3, -R4.reuse, RZ ;  /* 0x8000000403039210 */ /* 0x080fe20007ffe0ff */
        /* <DEDUP_REMOVED lines=8> */
[----:B------:R-:W-:-:S04]  /*19fc0*/  @P0 VIADD R2, R2, 0x1 ;  /* 0x0000000102020836 */ /* 0x000fc80000000000 */
[----:B------:R-:W-:Y:S02]  /*19fd0*/  IMAD.MOV.U32 R8, RZ, RZ, R2 ;  /* 0x000000ffff087224 */ /* 0x000fe400078e0002 */
[----:B-1----:R-:W-:Y:S02]  /*19fe0*/  IMAD.MOV R2, RZ, RZ, -R3 ;  /* 0x000000ffff027224 */ /* 0x002fe400078e0a03 */
[----:B------:R-:W-:Y:S01]  /*19ff0*/  @!P2 IMAD.MOV R8, RZ, RZ, -R8 ;  /* 0x000000ffff08a224 */ /* 0x000fe200078e0a08 */
[----:B------:R-:W-:Y:S01]  /*1a000*/  @!P1 LOP3.LUT R8, RZ, R6, RZ, 0x33, !PT ;  /* 0x00000006ff089212 */ /* 0x000fe200078e33ff */
[----:B------:R-:W-:Y:S02]  /*1a010*/  IMAD R11, R2, R5, RZ ;  /* 0x00000005020b7224 */ /* 0x000fe400078e02ff */
[----:B------:R-:W-:Y:S01]  /*1a020*/  IMAD.MOV.U32 R2, RZ, RZ, RZ ;  /* 0x000000ffff027224 */ /* 0x000fe200078e00ff */
[----:B------:R-:W-:Y:S01]  /*1a030*/  IABS R4, R8 ;  /* 0x0000000800047213 */ /* 0x000fe20000000000 */
[----:B------:R-:W-:-:S02]  /*1a040*/  IMAD.MOV R10, RZ, RZ, -R10 ;  /* 0x000000ffff0a7224 */ /* 0x000fc400078e0a0a */
[----:B------:R-:W-:-:S04]  /*1a050*/  IMAD.HI.U32 R2, R3, R11, R2 ;  /* 0x0000000b03027227 */ /* 0x000fc800078e0002 */
[----:B------:R-:W-:Y:S02]  /*1a060*/  IMAD.MOV.U32 R3, RZ, RZ, R4 ;  /* 0x000000ffff037224 */ /* 0x000fe400078e0004 */
[----:B------:R-:W-:Y:S02]  /*1a070*/  IMAD.MOV.U32 R4, RZ, RZ, R10 ;  /* 0x000000ffff047224 */ /* 0x000fe400078e000a */
[----:B------:R-:W-:-:S04]  /*1a080*/  IMAD.HI.U32 R2, R2, R3, RZ ;  /* 0x0000000302027227 */ /* 0x000fc800078e00ff */
[----:B------:R-:W-:Y:S01]  /*1a090*/  IMAD R4, R2, R4, R3 ;  /* 0x0000000402047224 */ /* 0x000fe200078e0203 */
[----:B------:R-:W-:Y:S01]  /*1a0a0*/  LOP3.LUT R3, R8, R9, RZ, 0x3c, !PT ;  /* 0x0000000908037212 */ /* 0x000fe200078e3cff */
[----:B------:R-:W-:-:S03]  /*1a0b0*/  IMAD R6, R6, R8, RZ ;  /* 0x0000000806067224 */ /* 0x000fc600078e02ff */
[----:B------:R-:W-:Y:S02]  /*1a0c0*/  ISETP.GT.U32.AND P1, PT, R5, R4, PT ;  /* 0x000000040500720c */ /* 0x000fe40003f24070 */
[----:B------:R-:W-:Y:S02]  /*1a0d0*/  ISETP.GE.AND P2, PT, R3, RZ, PT ;  /* 0x000000ff0300720c */ /* 0x000fe40003f46270 */
[----:B------:R-:W-:-:S09]  /*1a0e0*/  IADD3 R17, R17, -R6, RZ ;  /* 0x8000000611117210 */ /* 0x000fd20007ffe0ff */
[----:B------:R-:W-:Y:S02]  /*1a0f0*/  @!P1 IMAD.IADD R4, R4, 0x1, -R5 ;  /* 0x0000000104049824 */ /* 0x000fe400078e0a05 */
[----:B------:R-:W-:Y:S01]  /*1a100*/  @!P1 VIADD R2, R2, 0x1 ;  /* 0x0000000102029836 */ /* 0x000fe20000000000 */
[----:B------:R-:W-:Y:S02]  /*1a110*/  ISETP.NE.AND P1, PT, R9, RZ, PT ;  /* 0x000000ff0900720c */ /* 0x000fe40003f25270 */
[----:B------:R-:W-:-:S13]  /*1a120*/  ISETP.GE.U32.AND P0, PT, R4, R5, PT ;  /* 0x000000050400720c */ /* 0x000fda0003f06070 */
[----:B------:R-:W-:-:S04]  /*1a130*/  @P0 VIADD R2, R2, 0x1 ;  /* 0x0000000102020836 */ /* 0x000fc80000000000 */
[----:B------:R-:W-:Y:S01]  /*1a140*/  @!P2 IMAD.MOV R2, RZ, RZ, -R2 ;  /* 0x000000ffff02a224 */ /* 0x000fe200078e0a02 */
[----:B------:R-:W-:-:S05]  /*1a150*/  @!P1 LOP3.LUT R2, RZ, R9, RZ, 0x33, !PT ;  /* 0x00000009ff029212 */ /* 0x000fca00078e33ff */
[----:B------:R-:W-:-:S04]  /*1a160*/  IMAD.MOV R18, RZ, RZ, -R2 ;  /* 0x000000ffff127224 */ /* 0x000fc800078e0a02 */
[C---:B------:R-:W-:Y:S02]  /*1a170*/  IMAD R18, R9.reuse, R18, R8 ;  /* 0x0000001209127224 */ /* 0x040fe400078e0208 */
[----:B------:R-:W-:-:S04]  /*1a180*/  IMAD R9, R9, 0x1000000, R2 ;  /* 0x0100000009097824 */ /* 0x000fc800078e0202 */
[----:B------:R-:W-:Y:S01]  /*1a190*/  IMAD R18, R18, 0x10000, R9 ;  /* 0x0001000012127824 */ /* 0x000fe200078e0209 */
[----:B------:R-:W-:Y:S06]  /*1a1a0*/  BRA `(.L_x_675) ;  /* 0x00000000000c7947 */ /* 0x000fec0003800000 */
.L_x_672:
[----:B------:R-:W-:Y:S02]  /*1a1b0*/  IMAD.MOV.U32 R17, RZ, RZ, RZ ;  /* 0x000000ffff117224 */ /* 0x000fe400078e00ff */
[----:B------:R-:W-:Y:S02]  /*1a1c0*/  IMAD.U32 R16, RZ, RZ, UR6 ;  /* 0x00000006ff107e24 */ /* 0x000fe4000f8e00ff */
[----:B------:R-:W-:-:S07]  /*1a1d0*/  IMAD.MOV.U32 R18, RZ, RZ, RZ ;  /* 0x000000ffff127224 */ /* 0x000fce00078e00ff */
.L_x_675:
[----:B------:R-:W-:-:S13]  /*1a1e0*/  ISETP.NE.AND P0, PT, R7, RZ, PT ;  /* 0x000000ff0700720c */ /* 0x000fda0003f05270 */
[----:B------:R-:W0:Y:S01]  /*1a1f0*/  @!P0 S2R R3, SR_CgaCtaId ;  /* 0x0000000000038919 */ /* 0x000e220000008800 */
[----:B------:R-:W-:-:S04]  /*1a200*/  @!P0 MOV R2, 0x400 ;  /* 0x0000040000028802 */ /* 0x000fc80000000f00 */
[----:B0-----:R-:W-:-:S05]  /*1a210*/  @!P0 LEA R2, R3, R2, 0x18 ;  /* 0x0000000203028211 */ /* 0x001fca00078ec0ff */
[----:B------:R0:W-:Y:S01]  /*1a220*/  @!P0 STS.128 [R2+0x2a8d0], R16 ;  /* 0x02a8d01002008388 */ /* 0x0001e20000000c00 */
[----:B------:R-:W-:Y:S06]  /*1a230*/  BAR.ARV 0x5, 0x180 ;  /* 0x0146000000007b1d */ /* 0x000fec0000002000 */
.L_x_670:
[----:B------:R2:W-:Y:S01]  /*1a240*/  STL [R1+0x20], RZ ;  /* 0x000020ff01007387 */ /* 0x0005e20000100800 */
[----:B------:R-:W-:Y:S01]  /*1a250*/  ULDC UR4, c[0x0][0xc3c] ;  /* 0x00030f0000047ab9 */ /* 0x000fe20000000800 */
[----:B------:R-:W-:Y:S01]  /*1a260*/  IMAD.MOV.U32 R28, RZ, RZ, 0x1 ;  /* 0x00000001ff1c7424 */ /* 0x000fe200078e00ff */
[----:B-1----:R-:W-:Y:S01]  /*1a270*/  ISETP.GE.AND P0, PT, R19, UR4, PT ;  /* 0x0000000413007c0c */ /* 0x002fe2000bf06270 */
[----:B------:R-:W-:-:S12]  /*1a280*/  IMAD.MOV.U32 R27, RZ, RZ, RZ ;  /* 0x000000ffff1b7224 */ /* 0x000fd800078e00ff */
[----:B--2---:R-:W-:Y:S05]  /*1a290*/  @P0 BRA `(.L_x_676) ;  /* 0x0000006000780947 */ /* 0x004fea0003800000 */
[----:B------:R-:W1:Y:S01]  /*1a2a0*/  S2UR UR5, SR_CgaCtaId ;  /* 0x00000000000579c3 */ /* 0x000e620000008800 */
[----:B------:R2:W-:Y:S01]  /*1a2b0*/  STL [R1+0x20], RZ ;  /* 0x000020ff01007387 */ /* 0x0005e20000100800 */
[C---:B0-----:R-:W-:Y:S01]  /*1a2c0*/  IMAD.SHL.U32 R2, R0.reuse, 0x8, RZ ;  /* 0x0000000800027824 */ /* 0x041fe200078e00ff */
[----:B------:R-:W-:Y:S01]  /*1a2d0*/  LOP3.LUT R5, R0, 0x7f, RZ, 0xc0, !PT ;  /* 0x0000007f00057812 */ /* 0x000fe200078ec0ff */
[----:B------:R-:W-:Y:S01]  /*1a2e0*/  UMOV UR4, 0x400 ;  /* 0x0000040000047882 */ /* 0x000fe20000000000 */
[----:B------:R-:W-:Y:S01]  /*1a2f0*/  BSSY B8, `(.L_x_676) ;  /* 0x0000618000087945 */ /* 0x000fe20003800000 */
[----:B------:R-:W-:Y:S01]  /*1a300*/  IMAD.MOV.U32 R30, RZ, RZ, 0x1 ;  /* 0x00000001ff1e7424 */ /* 0x000fe200078e00ff */
[C---:B------:R-:W-:Y:S01]  /*1a310*/  LOP3.LUT R3, R2.reuse, 0x1f8, RZ, 0xc0, !PT ;  /* 0x000001f802037812 */ /* 0x040fe200078ec0ff */
[----:B------:R-:W-:Y:S01]  /*1a320*/  IMAD.SHL.U32 R33, R5, 0x8, RZ ;  /* 0x0000000805217824 */ /* 0x000fe200078e00ff */
[----:B------:R-:W-:Y:S01]  /*1a330*/  LOP3.LUT R2, R2, 0x38, RZ, 0xc0, !PT ;  /* 0x0000003802027812 */ /* 0x000fe200078ec0ff */
[----:B------:R-:W-:Y:S01]  /*1a340*/  IMAD.MOV.U32 R25, RZ, RZ, RZ ;  /* 0x000000ffff197224 */ /* 0x000fe200078e00ff */
[----:B------:R-:W-:Y:S01]  /*1a350*/  LOP3.LUT R4, R3, 0x38, R0, 0x78, !PT ;  /* 0x0000003803047812 */ /* 0x000fe200078e7800 */
[----:B------:R-:W-:Y:S01]  /*1a360*/  IMAD.SHL.U32 R0, R0, 0x10, RZ ;  /* 0x0000001000007824 */ /* 0x000fe200078e00ff */
[----:B------:R-:W-:Y:S01]  /*1a370*/  SHF.R.U32.HI R3, RZ, 0x3, R5 ;  /* 0x00000003ff037819 */ /* 0x000fe20000011605 */
[----:B------:R-:W-:Y:S01]  /*1a380*/  IMAD.MOV.U32 R27, RZ, RZ, RZ ;  /* 0x000000ffff1b7224 */ /* 0x000fe200078e00ff */
[----:B------:R-:W-:Y:S01]  /*1a390*/  LOP3.LUT R33, R4, 0x200, R33, 0xf8, !PT ;  /* 0x0000020004217812 */ /* 0x000fe200078ef821 */
[----:B------:R-:W-:Y:S01]  /*1a3a0*/  IMAD.MOV.U32 R28, RZ, RZ, 0x1 ;  /* 0x00000001ff1c7424 */ /* 0x000fe200078e00ff */
[----:B------:R-:W-:Y:S01]  /*1a3b0*/  LOP3.LUT R4, R3, 0x70, R0, 0xf8, !PT ;  /* 0x0000007003047812 */ /* 0x000fe200078ef800 */
[----:B------:R-:W-:Y:S01]  /*1a3c0*/  ULOP3.LUT UR39, UR60, 0x2, URZ, 0xfc, !UPT ;  /* 0x000000023c277892 */ /* 0x000fe2000f8efc3f */
[C---:B------:R-:W-:Y:S01]  /*1a3d0*/  LOP3.LUT R3, R2.reuse, 0x40, RZ, 0xfc, !PT ;  /* 0x0000004002037812 */ /* 0x040fe200078efcff */
[----:B------:R-:W-:Y:S01]  /*1a3e0*/  ULDC.64 UR36, c[0x0][0x198] ;  /* 0x0000660000247ab9 */ /* 0x000fe20000000a00 */
[----:B------:R-:W-:Y:S01]  /*1a3f0*/  LOP3.LUT R0, R2, 0x80, RZ, 0xfc, !PT ;  /* 0x0000008002007812 */ /* 0x000fe200078efcff */
[----:B------:R-:W-:Y:S01]  /*1a400*/  ULDC UR38, c[0x0][0xc] ;  /* 0x0000030000267ab9 */ /* 0x000fe20000000800 */
[----:B-1----:R-:W-:-:S06]  /*1a410*/  ULEA UR4, UR5, UR4, 0x18 ;  /* 0x0000000405047291 */ /* 0x002fcc000f8ec03f */
[----:B------:R-:W-:-:S04]  /*1a420*/  IMAD.U32 R22, RZ, RZ, UR4 ;  /* 0x00000004ff167e24 */ /* 0x000fc8000f8e00ff */
[----:B--2---:R-:W-:-:S07]  /*1a430*/  IMAD R35, R33, 0x2, R22 ;  /* 0x0000000221237824 */ /* 0x004fce00078e0216 */
.L_x_779:
[----:B0-----:R-:W0:Y:S02]  /*1a440*/  LDC.64 R2, c[0x0][0xc88] ;  /* 0x00032200ff027b82 */ /* 0x001e240000000a00 */
[----:B0-----:R-:W-:-:S05]  /*1a450*/  IMAD.WIDE R2, R19, 0x4, R2 ;  /* 0x0000000413027825 */ /* 0x001fca00078e0202 */
[----:B--2---:R-:W2:Y:S01]  /*1a460*/  LDG.E R31, desc[UR56][R2.64] ;  /* 0x00000038021f7981 */ /* 0x004ea2000c1e1900 */
[----:B------:R-:W-:Y:S05]  /*1a470*/  YIELD ;  /* 0x0000000000007946 */ /* 0x000fea0003800000 */
[----:B------:R-:W-:Y:S01]  /*1a480*/  ULDC.64 UR4, c[0x0][0xa28] ;  /* 0x00028a0000047ab9 */ /* 0x000fe20000000a00 */
[----:B------:R-:W-:Y:S01]  /*1a490*/  ULDC.64 UR8, c[0x0][0xa18] ;  /* 0x0002860000087ab9 */ /* 0x000fe20000000a00 */
[----:B------:R-:W-:Y:S01]  /*1a4a0*/  ISETP.NE.U32.AND P0, PT, RZ, UR4, PT ;  /* 0x00000004ff007c0c */ /* 0x000fe2000bf05070 */
[----:B------:R-:W-:Y:S01]  /*1a4b0*/  ULDC.64 UR6, c[0x0][0xa10] ;  /* 0x0002840000067ab9 */ /* 0x000fe20000000a00 */
[----:B------:R-:W-:-:S02]  /*1a4c0*/  MOV R11, RZ ;  /* 0x000000ff000b7202 */ /* 0x000fc40000000f00 */
[----:B------:R-:W-:Y:S02]  /*1a4d0*/  ISETP.NE.AND.EX P0, PT, RZ, UR5, PT, P0 ;  /* 0x00000005ff007c0c */ /* 0x000fe4000bf05300 */
[----:B------:R-:W-:-:S04]  /*1a4e0*/  ISETP.NE.U32.AND P2, PT, RZ, UR6, PT ;  /* 0x00000006ff007c0c */ /* 0x000fc8000bf45070 */
[----:B------:R-:W-:Y:S01]  /*1a4f0*/  ISETP.NE.AND.EX P2, PT, RZ, UR7, PT, P2 ;  /* 0x00000007ff007c0c */ /* 0x000fe2000bf45320 */
[----:B------:R-:W-:Y:S01]  /*1a500*/  IMAD.MOV.U32 R34, RZ, RZ, RZ ;  /* 0x000000ffff227224 */ /* 0x000fe200078e00ff */
[----:B--2---:R-:W-:-:S05]  /*1a510*/  SHF.R.S32.HI R0, RZ, 0x1f, R31 ;  /* 0x0000001fff007819 */ /* 0x004fca000001141f */
[C---:B------:R-:W-:Y:S01]  /*1a520*/  @P0 LEA R2, P1, R31.reuse, UR4, 0x2 ;  /* 0x000000041f020c11 */ /* 0x040fe2000f8210ff */
[C---:B------:R-:W-:Y:S01]  /*1a530*/  IMAD.SHL.U32 R23, R31.reuse, 0x4, RZ ;  /* 0x000000041f177824 */ /* 0x040fe200078e00ff */
[C-C-:B------:R-:W-:Y:S01]  /*1a540*/  SHF.L.U64.HI R24, R31.reuse, 0x2, R0.reuse ;  /* 0x000000021f187819 */ /* 0x140fe20000010200 */
[----:B------:R0:W-:Y:S01]  /*1a550*/  STL [R1+0x10], R0 ;  /* 0x0000100001007387 */ /* 0x0001e20000100800 */
[----:B------:R-:W-:Y:S01]  /*1a560*/  @P0 LEA.HI.X R3, R31, UR5, R0, 0x2, P1 ;  /* 0x000000051f030c11 */ /* 0x000fe200088f1400 */
[----:B------:R-:W-:Y:S01]  /*1a570*/  ULDC.64 UR4, c[0x0][0xa00] ;  /* 0x0002800000047ab9 */ /* 0x000fe20000000a00 */
[----:B------:R-:W-:-:S03]  /*1a580*/  ISETP.NE.U32.AND P1, PT, RZ, UR8, PT ;  /* 0x00000008ff007c0c */ /* 0x000fc6000bf25070 */
[----:B-1----:R1:W2:Y:S01]  /*1a590*/  @P0 LDG.E R11, desc[UR56][R2.64] ;  /* 0x00000038020b0981 */ /* 0x0022a2000c1e1900 */
[----:B------:R-:W-:Y:S02]  /*1a5a0*/  ISETP.NE.AND.EX P1, PT, RZ, UR9, PT, P1 ;  /* 0x00000009ff007c0c */ /* 0x000fe4000bf25310 */
[----:B------:R-:W-:Y:S01]  /*1a5b0*/  ISETP.NE.U32.AND P0, PT, RZ, UR4, PT ;  /* 0x00000004ff007c0c */ /* 0x000fe2000bf05070 */
[----:B0-----:R-:W-:Y:S01]  /*1a5c0*/  IMAD.MOV.U32 R0, RZ, RZ, RZ ;  /* 0x000000ffff007224 */ /* 0x001fe200078e00ff */
[C---:B------:R-:W-:Y:S02]  /*1a5d0*/  IADD3 R4, P4, R23.reuse, UR6, RZ ;  /* 0x0000000617047c10 */ /* 0x040fe4000ff9e0ff */
[----:B------:R-:W-:Y:S02]  /*1a5e0*/  ISETP.NE.AND.EX P0, PT, RZ, UR5, PT, P0 ;  /* 0x00000005ff007c0c */ /* 0x000fe4000bf05300 */
[----:B------:R-:W-:Y:S02]  /*1a5f0*/  IADD3.X R5, R24, UR7, RZ, P4, !PT ;  /* 0x0000000718057c10 */ /* 0x000fe4000a7fe4ff */
[----:B-1----:R-:W-:Y:S01]  /*1a600*/  IADD3 R2, P3, R23, UR4, RZ ;  /* 0x0000000417027c10 */ /* 0x002fe2000ff7e0ff */
[----:B------:R-:W-:-:S02]  /*1a610*/  ULDC UR4, c[0x0][0x288] ;  /* 0x0000a20000047ab9 */ /* 0x000fc40000000800 */
[----:B------:R-:W5:Y:S01]  /*1a620*/  @P2 LDG.E R0, desc[UR56][R4.64] ;  /* 0x0000003804002981 */ /* 0x000f62000c1e1900 */
[C---:B------:R-:W-:Y:S02]  /*1a630*/  IADD3.X R3, R24.reuse, UR5, RZ, P3, !PT ;  /* 0x0000000518037c10 */ /* 0x040fe40009ffe4ff */
[----:B------:R-:W-:Y:S01]  /*1a640*/  @P1 IADD3 R6, P3, R23, UR8, RZ ;  /* 0x0000000817061c10 */ /* 0x000fe2000ff7e0ff */
[----:B------:R-:W-:Y:S01]  /*1a650*/  IMAD.U32 R8, RZ, RZ, UR4 ;  /* 0x00000004ff087e24 */ /* 0x000fe2000f8e00ff */
[----:B------:R-:W-:Y:S01]  /*1a660*/  ULDC.64 UR4, c[0x0][0x418] ;  /* 0x0001060000047ab9 */ /* 0x000fe20000000a00 */
[----:B------:R-:W5:Y:S01]  /*1a670*/  @P0 LDG.E R34, desc[UR56][R2.64] ;  /* 0x0000003802220981 */ /* 0x000f62000c1e1900 */
[----:B------:R-:W-:-:S05]  /*1a680*/  @P1 IADD3.X R7, R24, UR9, RZ, P3, !PT ;  /* 0x0000000918071c10 */ /* 0x000fca0009ffe4ff */
[----:B------:R0:W3:Y:S01]  /*1a690*/  @P1 LDG.E R8, desc[UR56][R6.64] ;  /* 0x0000003806081981 */ /* 0x0000e2000c1e1900 */
[----:B------:R-:W-:-:S03]  /*1a6a0*/  UISETP.NE.U32.AND UP0, UPT, UR4, URZ, UPT ;  /* 0x0000003f0400728c */ /* 0x000fc6000bf05070 */
[----:B------:R-:W-:Y:S01]  /*1a6b0*/  ULDC UR4, c[0x0][0x424] ;  /* 0x0001090000047ab9 */ /* 0x000fe20000000800 */
[----:B------:R-:W-:-:S03]  /*1a6c0*/  UISETP.NE.AND.EX UP0, UPT, UR5, URZ, UPT, UP0 ;  /* 0x0000003f0500728c */ /* 0x000fc6000bf05300 */
[----:B------:R-:W-:Y:S01]  /*1a6d0*/  ULDC UR5, c[0x0][0x2f0] ;  /* 0x0000bc0000057ab9 */ /* 0x000fe20000000800 */
[----:B------:R-:W-:-:S04]  /*1a6e0*/  USEL UR4, UR4, 0x1, UP0 ;  /* 0x0000000104047887 */ /* 0x000fc80008000000 */
[----:B------:R-:W-:-:S03]  /*1a6f0*/  UIMAD UR4, UR4, UR5, URZ ;  /* 0x00000005040472a4 */ /* 0x000fc6000f8e023f */
[----:B------:R-:W-:Y:S02]  /*1a700*/  ULDC UR5, c[0x0][0x348] ;  /* 0x0000d20000057ab9 */ /* 0x000fe40000000800 */
[----:B0-----:R-:W-:Y:S01]  /*1a710*/  IMAD.U32 R6, RZ, RZ, UR5 ;  /* 0x00000005ff067e24 */ /* 0x001fe2000f8e00ff */
[----:B--2---:R-:W-:Y:S04]  /*1a720*/  STL [R1], R11 ;  /* 0x0000000b01007387 */ /* 0x004fe80000100800 */
[----:B---3--:R0:W-:Y:S02]  /*1a730*/  STL [R1+0x1c], R8 ;  /* 0x00001c0801007387 */ /* 0x0081e40000100800 */
[----:B0-----:R-:W-:Y:S01]  /*1a740*/  IMAD.U32 R8, RZ, RZ, UR4 ;  /* 0x00000004ff087e24 */ /* 0x001fe2000f8e00ff */
[----:B------:R-:W-:Y:S06]  /*1a750*/  @P1 BRA `(.L_x_677) ;  /* 0x0000000000141947 */ /* 0x000fec0003800000 */
[----:B------:R-:W-:Y:S05]  /*1a760*/  @!P0 BRA `(.L_x_677) ;  /* 0x0000000000108947 */ /* 0x000fea0003800000 */
[----:B------:R-:W2:Y:S04]  /*1a770*/  LDG.E R10, desc[UR56][R2.64] ;  /* 0x00000038020a7981 */ /* 0x000ea8000c1e1900 */
[----:B------:R-:W2:Y:S02]  /*1a780*/  LDG.E R7, desc[UR56][R2.64+0x4] ;  /* 0x0000043802077981 */ /* 0x000ea4000c1e1900 */
[----:B--2---:R-:W-:-:S05]  /*1a790*/  IMAD.IADD R2, R7, 0x1, -R10 ;  /* 0x0000000107027824 */ /* 0x004fca00078e0a0a */
[----:B------:R0:W-:Y:S02]  /*1a7a0*/  STL [R1+0x1c], R2 ;  /* 0x00001c0201007387 */ /* 0x0001e40000100800 */
.L_x_677:
[----:B------:R-:W-:Y:S01]  /*1a7b0*/  ULDC.64 UR4, c[0x0][0xa20] ;  /* 0x0002880000047ab9 */ /* 0x000fe20000000a00 */
[C---:B0-----:R-:W-:Y:S01]  /*1a7c0*/  LOP3.LUT R2, R18.reuse, 0xff000000, RZ, 0xc0, !PT ;  /* 0xff00000012027812 */ /* 0x041fe200078ec0ff */
[----:B------:R-:W-:Y:S01]  /*1a7d0*/  IMAD.MOV.U32 R32, RZ, RZ, R31 ;  /* 0x000000ffff207224 */ /* 0x000fe200078e001f */
[----:B------:R-:W-:Y:S02]  /*1a7e0*/  ISETP.NE.U32.AND P0, PT, RZ, UR4, PT ;  /* 0x00000004ff007c0c */ /* 0x000fe4000bf05070 */
[----:B------:R-:W-:Y:S02]  /*1a7f0*/  SHF.R.U32.HI R2, RZ, 0x8, R2 ;  /* 0x00000008ff027819 */ /* 0x000fe40000011602 */
[----:B------:R-:W-:Y:S02]  /*1a800*/  ISETP.NE.AND.EX P0, PT, RZ, UR5, PT, P0 ;  /* 0x00000005ff007c0c */ /* 0x000fe4000bf05300 */
[C---:B------:R-:W-:Y:S02]  /*1a810*/  LOP3.LUT R7, R18.reuse, 0xff0000, RZ, 0xc0, !PT ;  /* 0x00ff000012077812 */ /* 0x040fe400078ec0ff */
[----:B------:R-:W-:-:S02]  /*1a820*/  LOP3.LUT R18, R18, 0xffff, RZ, 0xc0, !PT ;  /* 0x0000ffff12127812 */ /* 0x000fc400078ec0ff */
[----:B------:R-:W-:-:S07]  /*1a830*/  LEA.HI R7, R7, R2, RZ, 0x10 ;  /* 0x0000000207077211 */ /* 0x000fce00078f80ff */
[----:B------:R-:W-:Y:S05]  /*1a840*/  @!P0 BRA `(.L_x_678) ;  /* 0x0000000000108947 */ /* 0x000fea0003800000 */
[----:B------:R-:W-:-:S04]  /*1a850*/  IADD3 R2, P0, R23, UR4, RZ ;  /* 0x0000000417027c10 */ /* 0x000fc8000ff1e0ff */
[----:B------:R-:W-:-:S05]  /*1a860*/  IADD3.X R3, R24, UR5, RZ, P0, !PT ;  /* 0x0000000518037c10 */ /* 0x000fca00087fe4ff */
[----:B------:R0:W5:Y:S01]  /*1a870*/  LDG.E R8, desc[UR56][R2.64] ;  /* 0x0000003802087981 */ /* 0x000162000c1e1900 */
[----:B------:R-:W-:Y:S05]  /*1a880*/  BRA `(.L_x_679) ;  /* 0x0000000000247947 */ /* 0x000fea0003800000 */
.L_x_678:
[----:B------:R-:W-:Y:S02]  /*1a890*/  ULDC.64 UR4, c[0x0][0xa08] ;  /* 0x0002820000047ab9 */ /* 0x000fe40000000a00 */
[----:B------:R-:W-:-:S04]  /*1a8a0*/  ISETP.NE.U32.AND P0, PT, RZ, UR4, PT ;  /* 0x00000004ff007c0c */ /* 0x000fc8000bf05070 */
[----:B------:R-:W-:-:S13]  /*1a8b0*/  ISETP.NE.AND.EX P0, PT, RZ, UR5, PT, P0 ;  /* 0x00000005ff007c0c */ /* 0x000fda000bf05300 */
[----:B------:R-:W-:Y:S05]  /*1a8c0*/  @!P0 BRA `(.L_x_679) ;  /* 0x0000000000148947 */ /* 0x000fea0003800000 */
[----:B------:R-:W0:Y:S02]  /*1a8d0*/  LDC.64 R2, c[0x0][0xa08] ;  /* 0x00028200ff027b82 */ /* 0x000e240000000a00 */
[----:B0-----:R-:W-:-:S05]  /*1a8e0*/  IMAD.WIDE R2, R32, 0x4, R2 ;  /* 0x0000000420027825 */ /* 0x001fca00078e0202 */
[----:B------:R-:W2:Y:S04]  /*1a8f0*/  LDG.E R8, desc[UR56][R2.64] ;  /* 0x0000003802087981 */ /* 0x000ea8000c1e1900 */
[----:B------:R-:W2:Y:S02]  /*1a900*/  LDG.E R9, desc[UR56][R2.64+0x4] ;  /* 0x0000043802097981 */ /* 0x000ea4000c1e1900 */
[----:B--2---:R-:W-:-:S07]  /*1a910*/  IMAD.IADD R8, R9, 0x1, -R8 ;  /* 0x0000000109087824 */ /* 0x004fce00078e0a08 */
.L_x_679:
[----:B0-----:R-:W2:Y:S04]  /*1a920*/  @P2 LDG.E R3, desc[UR56][R4.64] ;  /* 0x0000003804032981 */ /* 0x001ea8000c1e1900 */
[----:B------:R0:W2:Y:S01]  /*1a930*/  @P2 LDG.E R2, desc[UR56][R4.64+0x4] ;  /* 0x0000043804022981 */ /* 0x0000a2000c1e1900 */
[----:B-----5:R-:W-:Y:S01]  /*1a940*/  IMAD.IADD R8, R8, 0x1, -R11 ;  /* 0x0000000108087824 */ /* 0x020fe200078e0a0b */
[----:B------:R-:W-:Y:S01]  /*1a950*/  BSSY B0, `(.L_x_680) ;  /* 0x0000029000007945 */ /* 0x000fe20003800000 */
[----:B------:R-:W-:Y:S02]  /*1a960*/  LOP3.LUT R37, R7, 0xff, RZ, 0xc0, !PT ;  /* 0x000000ff07257812 */ /* 0x000fe400078ec0ff */
[----:B0-----:R-:W-:Y:S01]  /*1a970*/  SHF.R.U32.HI R5, RZ, 0x10, R7 ;  /* 0x00000010ff057819 */ /* 0x001fe20000011607 */
[----:B--2---:R-:W-:-:S04]  /*1a980*/  @P2 IMAD.IADD R6, R2, 0x1, -R3 ;  /* 0x0000000102062824 */ /* 0x004fc800078e0a03 */
[----:B------:R-:W-:-:S04]  /*1a990*/  IMAD.IADD R36, R8, 0x1, R6 ;  /* 0x0000000108247824 */ /* 0x000fc800078e0206 */
[C---:B------:R-:W-:Y:S01]  /*1a9a0*/  VIADD R2, R36.reuse, 0x5f ;  /* 0x0000005f24027836 */ /* 0x040fe20000000000 */
[----:B------:R-:W-:-:S03]  /*1a9b0*/  ISETP.GE.AND P1, PT, R36, 0x1, PT ;  /* 0x000000012400780c */ /* 0x000fc60003f26270 */
[----:B------:R-:W-:-:S05]  /*1a9c0*/  IMAD.HI R2, R2, 0x2aaaaaab, RZ ;  /* 0x2aaaaaab02027827 */ /* 0x000fca00078e02ff */
[----:B------:R-:W-:-:S04]  /*1a9d0*/  SHF.R.U32.HI R3, RZ, 0x1f, R2 ;  /* 0x0000001fff037819 */ /* 0x000fc80000011602 */
[----:B------:R-:W-:Y:S01]  /*1a9e0*/  LEA.HI.SX32 R4, R2, R3, 0x1c ;  /* 0x0000000302047211 */ /* 0x000fe200078fe2ff */
[----:B------:R-:W-:Y:S01]  /*1a9f0*/  IMAD.MOV.U32 R3, RZ, RZ, RZ ;  /* 0x000000ffff037224 */ /* 0x000fe200078e00ff */
[----:B------:R-:W-:Y:S06]  /*1aa00*/  @!P1 BRA `(.L_x_681) ;  /* 0x0000000000749947 */ /* 0x000fec0003800000 */
[----:B------:R-:W-:Y:S01]  /*1aa10*/  ISETP.NE.AND P0, PT, R5, RZ, PT ;  /* 0x000000ff0500720c */ /* 0x000fe20003f05270 */
[----:B------:R-:W-:-:S03]  /*1aa20*/  ULDC UR4, c[0x0][0x9f0] ;  /* 0x00027c0000047ab9 */ /* 0x000fc60000000800 */
[----:B------:R-:W-:-:S04]  /*1aa30*/  SEL R7, R5, UR4, P0 ;  /* 0x0000000405077c07 */ /* 0x000fc80008000000 */
[----:B------:R-:W-:Y:S02]  /*1aa40*/  IABS R10, R7 ;  /* 0x00000007000a7213 */ /* 0x000fe40000000000 */
[----:B------:R-:W-:Y:S02]  /*1aa50*/  IADD3 R9, R7, -0x1, R4 ;  /* 0xffffffff07097810 */ /* 0x000fe40007ffe004 */
[----:B------:R-:W0:Y:S08]  /*1aa60*/  I2F.RP R2, R10 ;  /* 0x0000000a00027306 */ /* 0x000e300000209400 */
[----:B0-----:R-:W0:Y:S02]  /*1aa70*/  MUFU.RCP R2, R2 ;  /* 0x0000000200027308 */ /* 0x001e240000001000 */
[----:B0-----:R-:W-:-:S06]  /*1aa80*/  VIADD R2, R2, 0xffffffe ;  /* 0x0ffffffe02027836 */ /* 0x001fcc0000000000 */
[----:B------:R0:W1:Y:S02]  /*1aa90*/  F2I.FTZ.U32.TRUNC.NTZ R3, R2 ;  /* 0x0000000200037305 */ /* 0x000064000021f000 */
[----:B0-----:R-:W-:-:S04]  /*1aaa0*/  LOP3.LUT R2, R9, R7, RZ, 0x3c, !PT ;  /* 0x0000000709027212 */ /* 0x001fc800078e3cff */
[----:B------:R-:W-:Y:S01]  /*1aab0*/  ISETP.GE.AND P4, PT, R2, RZ, PT ;  /* 0x000000ff0200720c */ /* 0x000fe20003f86270 */
[----:B-1----:R-:W-:-:S04]  /*1aac0*/  IMAD.MOV R2, RZ, RZ, -R3 ;  /* 0x000000ffff027224 */ /* 0x002fc800078e0a03 */
[----:B------:R-:W-:Y:S01]  /*1aad0*/  IMAD R11, R2, R10, RZ ;  /* 0x0000000a020b7224 */ /* 0x000fe200078e02ff */
[----:B------:R-:W-:-:S05]  /*1aae0*/  MOV R2, RZ ;  /* 0x000000ff00027202 */ /* 0x000fca0000000f00 */
[----:B------:R-:W-:Y:S01]  /*1aaf0*/  IMAD.HI.U32 R11, R3, R11, R2 ;  /* 0x0000000b030b7227 */ /* 0x000fe200078e0002 */
[----:B------:R-:W-:Y:S02]  /*1ab00*/  IABS R2, R9 ;  /* 0x0000000900027213 */ /* 0x000fe40000000000 */
[----:B------:R-:W-:-:S03]  /*1ab10*/  IABS R3, R7 ;  /* 0x0000000700037213 */ /* 0x000fc60000000000 */
[----:B------:R-:W-:-:S04]  /*1ab20*/  IMAD.HI.U32 R11, R11, R2, RZ ;  /* 0x000000020b0b7227 */ /* 0x000fc800078e00ff */
[----:B------:R-:W-:-:S04]  /*1ab30*/  IMAD.MOV R3, RZ, RZ, -R3 ;  /* 0x000000ffff037224 */ /* 0x000fc800078e0a03 */
        /* <DEDUP_REMOVED lines=10> */
.L_x_681:
[----:B------:R-:W-:Y:S05]  /*1abe0*/  BSYNC B0 ;  /* 0x0000000000007941 */ /* 0x000fea0003800000 */
.L_x_680:
[-C--:B------:R-:W-:Y:S01]  /*1abf0*/  IMAD R2, R37, R3.reuse, RZ ;  /* 0x0000000325027224 */ /* 0x080fe200078e02ff */
[----:B------:R-:W-:Y:S04]  /*1ac00*/  BSSY B0, `(.L_x_682) ;  /* 0x0000133000007945 */ /* 0x000fe80003800000 */
[C---:B------:R-:W-:Y:S01]  /*1ac10*/  VIADDMNMX R3, R2.reuse, R3, R4, PT ;  /* 0x0000000302037246 */ /* 0x040fe20003800104 */
[----:B------:R-:W-:-:S04]  /*1ac20*/  IMAD R2, R2, 0x60, -R8 ;  /* 0x0000006002027824 */ /* 0x000fc800078e0a08 */
[----:B------:R-:W-:Y:S01]  /*1ac30*/  IMAD R3, R3, 0x60, -R8 ;  /* 0x0000006003037824 */ /* 0x000fe200078e0a08 */
[----:B------:R-:W-:-:S04]  /*1ac40*/  VIMNMX R2, RZ, R2, !PT ;  /* 0x00000002ff027248 */ /* 0x000fc80007fe0100 */
[----:B------:R-:W-:-:S04]  /*1ac50*/  VIMNMX R3, R3, R6, PT ;  /* 0x0000000603037248 */ /* 0x000fc80003fe0100 */
[----:B------:R-:W-:-:S13]  /*1ac60*/  ISETP.GT.AND P0, PT, R3, R2, PT ;  /* 0x000000020300720c */ /* 0x000fda0003f04270 */
[----:B------:R-:W-:Y:S02]  /*1ac70*/  @P0 VIADD R7, R3, 0x5f ;  /* 0x0000005f03070836 */ /* 0x000fe40000000000 */
[----:B------:R-:W-:-:S04]  /*1ac80*/  IMAD.WIDE.U32 R2, R2, -0x55555555, RZ ;  /* 0xaaaaaaab02027825 */ /* 0x000fc800078e00ff */
[----:B------:R-:W-:Y:S01]  /*1ac90*/  @P0 IMAD.HI R7, R7, 0x2aaaaaab, RZ ;  /* 0x2aaaaaab07070827 */ /* 0x000fe200078e02ff */
[----:B------:R-:W-:-:S04]  /*1aca0*/  SHF.R.U32.HI R6, RZ, 0x6, R3 ;  /* 0x00000006ff067819 */ /* 0x000fc80000011603 */
[----:B------:R-:W-:Y:S01]  /*1acb0*/  @P0 SHF.R.U32.HI R2, RZ, 0x1f, R7 ;  /* 0x0000001fff020819 */ /* 0x000fe20000011607 */
[----:B------:R-:W-:-:S03]  /*1acc0*/  IMAD.MOV.U32 R3, RZ, RZ, R6 ;  /* 0x000000ffff037224 */ /* 0x000fc600078e0006 */
[----:B------:R-:W-:Y:S02]  /*1acd0*/  @P0 LEA.HI.SX32 R3, R7, R2, 0x1c ;  /* 0x0000000207030211 */ /* 0x000fe400078fe2ff */
[----:B------:R-:W-:Y:S02]  /*1ace0*/  PLOP3.LUT P0, PT, PT, PT, PT, 0x80, 0x0 ;  /* 0x000000000000781c */ /* 0x000fe40003f0f070 */
[----:B------:R-:W-:-:S13]  /*1acf0*/  ISETP.GT.AND P3, PT, R3, R6, PT ;  /* 0x000000060300720c */ /* 0x000fda0003f64270 */
[----:B------:R-:W-:Y:S05]  /*1ad00*/  @!P3 BRA `(.L_x_683) ;  /* 0x000000100088b947 */ /* 0x000fea0003800000 */
[----:B------:R-:W-:Y:S01]  /*1ad10*/  UMOV UR4, 0xffffffff ;  /* 0xffffffff00047882 */ /* 0x000fe20000000000 */
[----:B------:R-:W-:Y:S02]  /*1ad20*/  SEL R2, R32, RZ, !P2 ;  /* 0x000000ff20027207 */ /* 0x000fe40005000000 */
[----:B------:R-:W-:Y:S05]  /*1ad30*/  BRA.DIV UR4, `(.L_x_684) ;  /* 0x0000006a042c7947 */ /* 0x000fea000b800000 */
[----:B------:R-:W0:Y:S02]  /*1ad40*/  S2R R7, SR_TID.X ;  /* 0x0000000000077919 */ /* 0x000e240000002100 */
[----:B0-----:R-:W-:-:S04]  /*1ad50*/  SHF.R.U32.HI R7, RZ, 0x5, R7 ;  /* 0x00000005ff077819 */ /* 0x001fc80000011607 */
[----:B------:R-:W-:-:S05]  /*1ad60*/  LOP3.LUT R7, R7, 0x3, RZ, 0xc0, !PT ;  /* 0x0000000307077812 */ /* 0x000fca00078ec0ff */
[----:B------:R0:W1:Y:S02]  /*1ad70*/  SHFL.IDX PT, R14, R7, RZ, 0x1f ;  /* 0x00001fff070e7589 */ /* 0x00006400000e0000 */
.L_x_835:
[----:B-1----:R-:W-:Y:S02]  /*1ad80*/  ISETP.NE.AND P0, PT, R14, RZ, PT ;  /* 0x000000ff0e00720c */ /* 0x002fe40003f05270 */
[----:B------:R-:W-:-:S11]  /*1ad90*/  PLOP3.LUT P6, PT, PT, PT, PT, 0x8, 0x0 ;  /* 0x000000000000781c */ /* 0x000fd60003fce170 */
[----:B------:R-:W-:Y:S05]  /*1ada0*/  @P0 BRA `(.L_x_685) ;  /* 0x00000000000c0947 */ /* 0x000fea0003800000 */
[----:B------:R-:W-:-:S03]  /*1adb0*/  UMOV UR4, 0xffffffff ;  /* 0xffffffff00047882 */ /* 0x000fc60000000000 */
[----:B------:R-:W-:Y:S05]  /*1adc0*/  BRA.DIV UR4, `(.L_x_686) ;  /* 0x0000006a043c7947 */ /* 0x000fea000b800000 */
[----:B------:R-:W-:-:S13]  /*1add0*/  ELECT P6, URZ, PT ;  /* 0x00000000003f782f */ /* 0x000fda00038c0000 */
.L_x_685:
[----:B0-----:R-:W2:Y:S01]  /*1ade0*/  LDL R7, [R1+0x20] ;  /* 0x0000200001077983 */ /* 0x001ea20000100800 */
[----:B------:R-:W-:Y:S01]  /*1adf0*/  BSSY B1, `(.L_x_687) ;  /* 0x0000008000017945 */ /* 0x000fe20003800000 */
[----:B--2---:R-:W-:-:S05]  /*1ae00*/  VIADD R7, R7, 0x1 ;  /* 0x0000000107077836 */ /* 0x004fca0000000000 */
[----:B------:R-:W-:-:S04]  /*1ae10*/  LEA.HI R8, R7, R7, RZ, 0x1 ;  /* 0x0000000707087211 */ /* 0x000fc800078f08ff */
[----:B------:R-:W-:-:S05]  /*1ae20*/  LOP3.LUT R8, R8, 0xfffffffe, RZ, 0xc0, !PT ;  /* 0xfffffffe08087812 */ /* 0x000fca00078ec0ff */
[----:B------:R-:W-:-:S05]  /*1ae30*/  IMAD.IADD R7, R7, 0x1, -R8 ;  /* 0x0000000107077824 */ /* 0x000fca00078e0a08 */
[----:B------:R-:W-:-:S04]  /*1ae40*/  SHF.L.U32 R7, R7, 0x1f, RZ ;  /* 0x0000001f07077819 */ /* 0x000fc800000006ff */
[----:B------:R-:W0:Y:S02]  /*1ae50*/  SYNCS.PHASECHK.TRANS64.TRYWAIT P0, [R22+URZ+0x2a820], R7 ;  /* 0x02a82007160075a7 */ /* 0x000e24000800017f */
[----:B0-----:R-:W-:Y:S05]  /*1ae60*/  @!P0 BRA `(.L_x_688) ;  /* 0x0000006800348947 */ /* 0x001fea0003800000 */
.L_x_838:
[----:B------:R-:W-:Y:S05]  /*1ae70*/  BSYNC B1 ;  /* 0x0000000000017941 */ /* 0x000fea0003800000 */
.L_x_687:
[----:B------:R-:W-:Y:S04]  /*1ae80*/  BSSY B1, `(.L_x_689) ;  /* 0x000007c000017945 */ /* 0x000fe80003800000 */
[----:B------:R-:W-:Y:S05]  /*1ae90*/  @!P6 BRA `(.L_x_690) ;  /* 0x0000000400e8e947 */ /* 0x000fea0003800000 */
[----:B------:R-:W-:Y:S01]  /*1aea0*/  IMAD R11, R25, 0x8, R22 ;  /* 0x00000008190b7824 */ /* 0x000fe200078e0216 */
[----:B------:R-:W-:Y:S01]  /*1aeb0*/  SHF.L.U32 R10, R30, 0x1f, RZ ;  /* 0x0000001f1e0a7819 */ /* 0x000fe200000006ff */
[----:B------:R-:W1:Y:S01]  /*1aec0*/  S2R R8, SR_TID.X ;  /* 0x0000000000087919 */ /* 0x000e620000002100 */
[----:B------:R-:W-:Y:S02]  /*1aed0*/  BSSY B2, `(.L_x_691) ;  /* 0x0000005000027945 */ /* 0x000fe40003800000 */
[----:B------:R-:W2:Y:S01]  /*1aee0*/  SYNCS.PHASECHK.TRANS64.TRYWAIT P0, [R11+URZ+0x2a8a0], R10 ;  /* 0x02a8a00a0b0075a7 */ /* 0x000ea2000800017f */
[----:B-1----:R-:W-:-:S04]  /*1aef0*/  LOP3.LUT R8, R8, 0x7f, RZ, 0xc0, !PT ;  /* 0x0000007f08087812 */ /* 0x002fc800078ec0ff */
[----:B------:R-:W-:Y:S01]  /*1af00*/  ISETP.NE.AND P2, PT, R8, RZ, PT ;  /* 0x000000ff0800720c */ /* 0x000fe20003f45270 */
[----:B--2---:R-:W-:-:S12]  /*1af10*/  @!P0 BRA `(.L_x_692) ;  /* 0x00000068001c8947 */ /* 0x004fd80003800000 */
.L_x_839:
[----:B------:R-:W-:Y:S05]  /*1af20*/  BSYNC B2 ;  /* 0x0000000000027941 */ /* 0x000fea0003800000 */
.L_x_691:
[----:B------:R-:W-:Y:S04]  /*1af30*/  BSSY B2, `(.L_x_693) ;  /* 0x0000009000027945 */ /* 0x000fe80003800000 */
[----:B------:R-:W-:Y:S05]  /*1af40*/  @P2 BRA `(.L_x_694) ;  /* 0x00000000001c2947 */ /* 0x000fea0003800000 */
[----:B------:R-:W2:Y:S01]  /*1af50*/  S2R R8, SR_TID.X ;  /* 0x0000000000087919 */ /* 0x000ea20000002100 */
[----:B0-----:R-:W-:-:S04]  /*1af60*/  IMAD.MOV.U32 R7, RZ, RZ, 0x9000 ;  /* 0x00009000ff077424 */ /* 0x001fc800078e00ff */
[----:B------:R3:W-:Y:S01]  /*1af70*/  SYNCS.ARRIVE.TRANS64 RZ, [R11+URZ+0x2a890], R7 ;  /* 0x02a890070bff79a7 */ /* 0x0007e2000800003f */
[----:B--2---:R-:W-:-:S04]  /*1af80*/  LOP3.LUT R8, R8, 0x1f, RZ, 0xc0, !PT ;  /* 0x0000001f08087812 */ /* 0x004fc800078ec0ff */
[----:B------:R-:W-:-:S13]  /*1af90*/  ISETP.NE.AND P0, PT, R8, RZ, PT ;  /* 0x000000ff0800720c */ /* 0x000fda0003f05270 */
[----:B---3--:R-:W-:Y:S05]  /*1afa0*/  @!P0 BRA `(.L_x_694) ;  /* 0x0000000000048947 */ /* 0x008fea0003800000 */
[----:B------:R-:W-:Y:S01]  /*1afb0*/  BPT.TRAP 0x1 ;  /* 0x000000040000795c */ /* 0x000fe20000300000 */
.L_x_694:
[----:B------:R-:W-:Y:S05]  /*1afc0*/  BSYNC B2 ;  /* 0x0000000000027941 */ /* 0x000fea0003800000 */
.L_x_693:
[----:B------:R-:W-:Y:S01]  /*1afd0*/  IMAD.MOV.U32 R14, RZ, RZ, RZ ;  /* 0x000000ffff0e7224 */ /* 0x000fe200078e00ff */
[----:B------:R-:W-:Y:S01]  /*1afe0*/  UIADD3 UR4, UP0, UR36, 0x570, URZ ;  /* 0x0000057024047890 */ /* 0x000fe2000ff1e03f */
[----:B------:R-:W-:Y:S01]  /*1aff0*/  IMAD R8, R3, 0x60, R0 ;  /* 0x0000006003087824 */ /* 0x000fe200078e0200 */
[----:B------:R-:W-:Y:S01]  /*1b000*/  PLOP3.LUT P0, PT, PT, PT, PT, 0x80, 0x0 ;  /* 0x000000000000781c */ /* 0x000fe20003f0f070 */
[----:B------:R-:W-:Y:S01]  /*1b010*/  IMAD R9, R25, 0x9000, R22 ;  /* 0x0000900019097824 */ /* 0x000fe200078e0216 */
[----:B------:R-:W-:Y:S01]  /*1b020*/  R2UR UR10, R14 ;  /* 0x000000000e0a72ca */ /* 0x000fe200000e0000 */
[----:B------:R-:W-:Y:S01]  /*1b030*/  VIADD R8, R8, 0xffffffa0 ;  /* 0xffffffa008087836 */ /* 0x000fe20000000000 */
[----:B------:R-:W-:Y:S01]  /*1b040*/  UIADD3.X UR5, URZ, UR37, URZ, UP0, !UPT ;  /* 0x000000253f057290 */ /* 0x000fe200087fe43f */
[----:B0-----:R-:W-:Y:S01]  /*1b050*/  VIADD R7, R11, 0x2a890 ;  /* 0x0002a8900b077836 */ /* 0x001fe20000000000 */
[----:B------:R-:W-:Y:S01]  /*1b060*/  UMOV UR6, 0x0 ;  /* 0x0000000000067882 */ /* 0x000fe20000000000 */
[----:B------:R-:W-:Y:S01]  /*1b070*/  VIADD R12, R9, 0x18400 ;  /* 0x00018400090c7836 */ /* 0x000fe20000000000 */
[----:B------:R-:W-:-:S09]  /*1b080*/  UMOV UR7, 0x12f00000 ;  /* 0x12f0000000077882 */ /* 0x000fd20000000000 */
.L_x_695:
[----:B------:R-:W-:-:S13]  /*1b090*/  @P0 ELECT P3, URZ, PT ;  /* 0x00000000003f082f */ /* 0x000fda0003860000 */
[----:B------:R-:W-:Y:S02]  /*1b0a0*/  @P3 R2UR UR13, R2 ;  /* 0x00000000020d32ca */ /* 0x000fe400000e0000 */
[----:B------:R-:W-:Y:S02]  /*1b0b0*/  @P3 R2UR UR12, R18 ;  /* 0x00000000120c32ca */ /* 0x000fe400000e0000 */
[----:B------:R-:W-:Y:S02]  /*1b0c0*/  @P3 R2UR UR11, R8 ;  /* 0x00000000080b32ca */ /* 0x000fe400000e0000 */
[----:B------:R-:W-:Y:S02]  /*1b0d0*/  @P3 R2UR UR9, R7 ;  /* 0x00000000070932ca */ /* 0x000fe400000e0000 */
[----:B------:R-:W-:Y:S02]  /*1b0e0*/  @P3 R2UR UR8, R12 ;  /* 0x000000000c0832ca */ /* 0x000fe400000e0000 */
[----:B------:R-:W-:-:S02]  /*1b0f0*/  @P3 PLOP3.LUT P0, PT, P3, PT, PT, 0x8, 0x0 ;  /* 0x000000000000381c */ /* 0x000fc40001f0e170 */
[----:B------:R-:W-:-:S09]  /*1b100*/  PLOP3.LUT P3, PT, PT, PT, PT, 0x8, 0x0 ;  /* 0x000000000000781c */ /* 0x000fd20003f6e170 */
[----:B------:R0:W-:Y:S02]  /*1b110*/  UTMALDG.4D [UR8], [UR4], desc[UR6] ;  /* 0x00000608040075b4 */ /* 0x0001e40008019000 */
[----:B0-----:R-:W-:Y:S05]  /*1b120*/  @P0 BRA.U.ANY `(.L_x_695) ;  /* 0xfffffffd00d80947 */ /* 0x001fea000393ffff */
[----:B------:R-:W-:Y:S01]  /*1b130*/  MOV R15, 0x40 ;  /* 0x00000040000f7802 */ /* 0x000fe20000000f00 */
[----:B------:R-:W-:Y:S01]  /*1b140*/  VIADD R12, R9, 0x1b400 ;  /* 0x0001b400090c7836 */ /* 0x000fe20000000000 */
[----:B------:R-:W-:Y:S01]  /*1b150*/  PLOP3.LUT P0, PT, PT, PT, PT, 0x80, 0x0 ;  /* 0x000000000000781c */ /* 0x000fe20003f0f070 */
[----:B------:R-:W-:Y:S01]  /*1b160*/  UMOV UR6, 0x0 ;  /* 0x0000000000067882 */ /* 0x000fe20000000000 */
[----:B------:R-:W-:Y:S01]  /*1b170*/  R2UR UR10, R15 ;  /* 0x000000000f0a72ca */ /* 0x000fe200000e0000 */
[----:B------:R-:W-:-:S14]  /*1b180*/  UMOV UR7, 0x12f00000 ;  /* 0x12f0000000077882 */ /* 0x000fdc0000000000 */
.L_x_696:
        /* <DEDUP_REMOVED lines=10> */
[----:B------:R-:W-:Y:S01]  /*1b230*/  PLOP3.LUT P0, PT, PT, PT, PT, 0x80, 0x0 ;  /* 0x000000000000781c */ /* 0x000fe20003f0f070 */
[----:B------:R-:W-:Y:S01]  /*1b240*/  VIADD R9, R9, 0x1e400 ;  /* 0x0001e40009097836 */ /* 0x000fe20000000000 */
[----:B------:R-:W-:Y:S01]  /*1b250*/  UMOV UR6, 0x0 ;  /* 0x0000000000067882 */ /* 0x000fe20000000000 */
[----:B------:R-:W-:Y:S01]  /*1b260*/  UMOV UR7, 0x12f00000 ;  /* 0x12f0000000077882 */ /* 0x000fe20000000000 */
[----:B------:R-:W-:-:S09]  /*1b270*/  UMOV UR10, 0x80 ;  /* 0x00000080000a7882 */ /* 0x000fd20000000000 */
.L_x_697:
        /* <DEDUP_REMOVED lines=10> */
[----:B------:R-:W0:Y:S01]  /*1b320*/  SYNCS.PHASECHK.TRANS64.TRYWAIT P0, [R11+URZ+0x2a8c0], R10 ;  /* 0x02a8c00a0b0075a7 */ /* 0x000e22000800017f */
[----:B------:R-:W-:Y:S04]  /*1b330*/  BSSY B2, `(.L_x_698) ;  /* 0x0000002000027945 */ /* 0x000fe80003800000 */
[----:B0-----:R-:W-:Y:S05]  /*1b340*/  @!P0 BRA `(.L_x_699) ;  /* 0x0000006400248947 */ /* 0x001fea0003800000 */
.L_x_840:
[----:B------:R-:W-:Y:S05]  /*1b350*/  BSYNC B2 ;  /* 0x0000000000027941 */ /* 0x000fea0003800000 */
.L_x_698:
[----:B------:R-:W-:Y:S01]  /*1b360*/  BSSY B2, `(.L_x_700) ;  /* 0x000000b000027945 */ /* 0x000fe20003800000 */
[----:B------:R-:W-:Y:S02]  /*1b370*/  IMAD.MOV.U32 R12, RZ, RZ, 0x0 ;  /* 0x00000000ff0c7424 */ /* 0x000fe400078e00ff */
[----:B------:R-:W-:Y:S01]  /*1b380*/  IMAD.MOV.U32 R13, RZ, RZ, 0x12f00000 ;  /* 0x12f00000ff0d7424 */ /* 0x000fe200078e00ff */
[----:B------:R-:W-:Y:S06]  /*1b390*/  @P2 BRA `(.L_x_701) ;  /* 0x00000000001c2947 */ /* 0x000fec0003800000 */
[----:B------:R-:W2:Y:S01]  /*1b3a0*/  S2R R9, SR_TID.X ;  /* 0x0000000000097919 */ /* 0x000ea20000002100 */
[----:B------:R-:W-:-:S04]  /*1b3b0*/  IMAD.MOV.U32 R7, RZ, RZ, 0x6000 ;  /* 0x00006000ff077424 */ /* 0x000fc800078e00ff */
[----:B------:R3:W-:Y:S01]  /*1b3c0*/  SYNCS.ARRIVE.TRANS64 RZ, [R11+URZ+0x2a8b0], R7 ;  /* 0x02a8b0070bff79a7 */ /* 0x0007e2000800003f */
[----:B--2---:R-:W-:-:S04]  /*1b3d0*/  LOP3.LUT R9, R9, 0x1f, RZ, 0xc0, !PT ;  /* 0x0000001f09097812 */ /* 0x004fc800078ec0ff */
[----:B------:R-:W-:-:S13]  /*1b3e0*/  ISETP.NE.AND P0, PT, R9, RZ, PT ;  /* 0x000000ff0900720c */ /* 0x000fda0003f05270 */
[----:B---3--:R-:W-:Y:S05]  /*1b3f0*/  @!P0 BRA `(.L_x_701) ;  /* 0x0000000000048947 */ /* 0x008fea0003800000 */
[----:B------:R-:W-:Y:S01]  /*1b400*/  BPT.TRAP 0x1 ;  /* 0x000000040000795c */ /* 0x000fe20000300000 */
.L_x_701:
[----:B------:R-:W-:Y:S05]  /*1b410*/  BSYNC B2 ;  /* 0x0000000000027941 */ /* 0x000fea0003800000 */
.L_x_700:
[----:B------:R-:W-:Y:S01]  /*1b420*/  R2UR UR10, R14 ;  /* 0x000000000e0a72ca */ /* 0x000fe200000e0000 */
[----:B------:R-:W-:Y:S01]  /*1b430*/  IMAD R7, R25, 0x6000, R22 ;  /* 0x0000600019077824 */ /* 0x000fe200078e0216 */
[----:B------:R-:W-:Y:S01]  /*1b440*/  R2UR UR6, R12 ;  /* 0x000000000c0672ca */ /* 0x000fe200000e0000 */
[----:B------:R-:W-:Y:S01]  /*1b450*/  UIADD3 UR4, UP0, UR36, 0x670, URZ ;  /* 0x0000067024047890 */ /* 0x000fe2000ff1e03f */
[----:B------:R-:W-:Y:S01]  /*1b460*/  R2UR UR7, R13 ;  /* 0x000000000d0772ca */ /* 0x000fe200000e0000 */
[----:B01----:R-:W-:Y:S01]  /*1b470*/  VIADD R11, R11, 0x2a8b0 ;  /* 0x0002a8b00b0b7836 */ /* 0x003fe20000000000 */
[----:B------:R-:W-:Y:S01]  /*1b480*/  PLOP3.LUT P0, PT, PT, PT, PT, 0x80, 0x0 ;  /* 0x000000000000781c */ /* 0x000fe20003f0f070 */
[----:B------:R-:W-:Y:S01]  /*1b490*/  VIADD R9, R7, 0x400 ;  /* 0x0000040007097836 */ /* 0x000fe20000000000 */
[----:B------:R-:W-:-:S12]  /*1b4a0*/  UIADD3.X UR5, URZ, UR37, URZ, UP0, !UPT ;  /* 0x000000253f057290 */ /* 0x000fd800087fe43f */
.L_x_702:
        /* <DEDUP_REMOVED lines=10> */
[----:B------:R-:W-:Y:S01]  /*1b550*/  R2UR UR10, R15 ;  /* 0x000000000f0a72ca */ /* 0x000fe200000e0000 */
[----:B------:R-:W-:Y:S01]  /*1b560*/  VIADD R7, R7, 0x3400 ;  /* 0x0000340007077836 */ /* 0x000fe20000000000 */
[----:B------:R-:W-:Y:S02]  /*1b570*/  R2UR UR6, R12 ;  /* 0x000000000c0672ca */ /* 0x000fe400000e0000 */
[----:B------:R-:W-:Y:S02]  /*1b580*/  R2UR UR7, R13 ;  /* 0x000000000d0772ca */ /* 0x000fe400000e0000 */
[----:B------:R-:W-:-:S13]  /*1b590*/  PLOP3.LUT P0, PT, PT, PT, PT, 0x80, 0x0 ;  /* 0x000000000000781c */ /* 0x000fda0003f0f070 */
.L_x_703:
        /* <DEDUP_REMOVED lines=9> */
[----:B-1----:R-:W-:Y:S05]  /*1b630*/  @P0 BRA.U.ANY `(.L_x_703) ;  /* 0xfffffffd00d80947 */ /* 0x002fea000393ffff */
.L_x_690:
[----:B------:R-:W-:Y:S05]  /*1b640*/  BSYNC B1 ;  /* 0x0000000000017941 */ /* 0x000fea0003800000 */
.L_x_689:
[----:B------:R-:W-:Y:S01]  /*1b650*/  VIADD R11, R3, 0xfffffffe ;  /* 0xfffffffe030b7836 */ /* 0x000fe20000000000 */
[----:B------:R-:W-:Y:S01]  /*1b660*/  PLOP3.LUT P0, PT, PT, PT, PT, 0x8, 0x0 ;  /* 0x000000000000781c */ /* 0x000fe20003f0e170 */
[----:B------:R-:W-:-:S03]  /*1b670*/  VIADD R25, R25, 0x1 ;  /* 0x0000000119197836 */ /* 0x000fc60000000000 */
[----:B------:R-:W-:Y:S02]  /*1b680*/  ISETP.GE.AND P3, PT, R11, R6, PT ;  /* 0x000000060b00720c */ /* 0x000fe40003f66270 */
[----:B------:R-:W-:-:S04]  /*1b690*/  ISETP.NE.AND P2, PT, R25, 0x2, PT ;  /* 0x000000021900780c */ /* 0x000fc80003f45270 */
[----:B------:R-:W-:Y:S02]  /*1b6a0*/  SEL R3, RZ, 0x1, P2 ;  /* 0x00000001ff037807 */ /* 0x000fe40001000000 */
[----:B------:R-:W-:Y:S02]  /*1b6b0*/  SEL R25, R25, RZ, P2 ;  /* 0x000000ff19197207 */ /* 0x000fe40001000000 */
[----:B------:R-:W-:-:S03]  /*1b6c0*/  LOP3.LUT R30, R30, R3, RZ, 0x3c, !PT ;  /* 0x000000031e1e7212 */ /* 0x000fc600078e3cff */
[----:B------:R-:W-:Y:S05]  /*1b6d0*/  @!P3 BRA `(.L_x_683) ;  /* 0x000000080014b947 */ /* 0x000fea0003800000 */
.L_x_719:
[----:B------:R-:W-:Y:S05]  /*1b6e0*/  YIELD ;  /* 0x0000000000007946 */ /* 0x000fea0003800000 */
        /* <DEDUP_REMOVED lines=10> */
.L_x_841:
[----:B------:R-:W-:Y:S05]  /*1b790*/  BSYNC B2 ;  /* 0x0000000000027941 */ /* 0x000fea0003800000 */
.L_x_706:
[----:B------:R-:W-:Y:S04]  /*1b7a0*/  BSSY B2, `(.L_x_708) ;  /* 0x0000009000027945 */ /* 0x000fe80003800000 */
[----:B------:R-:W-:Y:S05]  /*1b7b0*/  @P3 BRA `(.L_x_709) ;  /* 0x00000000001c3947 */ /* 0x000fea0003800000 */
[----:B0-----:R-:W0:Y:S01]  /*1b7c0*/  S2R R7, SR_TID.X ;  /* 0x0000000000077919 */ /* 0x001e220000002100 */
[----:B------:R-:W-:-:S04]  /*1b7d0*/  IMAD.MOV.U32 R3, RZ, RZ, 0x9000 ;  /* 0x00009000ff037424 */ /* 0x000fc800078e00ff */
[----:B------:R2:W-:Y:S01]  /*1b7e0*/  SYNCS.ARRIVE.TRANS64 RZ, [R10+URZ+0x2a890], R3 ;  /* 0x02a890030aff79a7 */ /* 0x0005e2000800003f */
[----:B0-----:R-:W-:-:S04]  /*1b7f0*/  LOP3.LUT R7, R7, 0x1f, RZ, 0xc0, !PT ;  /* 0x0000001f07077812 */ /* 0x001fc800078ec0ff */
[----:B------:R-:W-:-:S13]  /*1b800*/  ISETP.NE.AND P2, PT, R7, RZ, PT ;  /* 0x000000ff0700720c */ /* 0x000fda0003f45270 */
[----:B--2---:R-:W-:Y:S05]  /*1b810*/  @!P2 BRA `(.L_x_709) ;  /* 0x000000000004a947 */ /* 0x004fea0003800000 */
[----:B------:R-:W-:Y:S01]  /*1b820*/  BPT.TRAP 0x1 ;  /* 0x000000040000795c */ /* 0x000fe20000300000 */
.L_x_709:
[----:B------:R-:W-:Y:S05]  /*1b830*/  BSYNC B2 ;  /* 0x0000000000027941 */ /* 0x000fea0003800000 */
.L_x_708:
[----:B------:R-:W-:Y:S01]  /*1b840*/  IMAD.MOV.U32 R14, RZ, RZ, RZ ;  /* 0x000000ffff0e7224 */ /* 0x000fe200078e00ff */
[----:B------:R-:W-:Y:S01]  /*1b850*/  UIADD3 UR4, UP0, UR36, 0x570, URZ ;  /* 0x0000057024047890 */ /* 0x000fe2000ff1e03f */
[----:B------:R-:W-:Y:S01]  /*1b860*/  IMAD R8, R25, 0x9000, R22 ;  /* 0x0000900019087824 */ /* 0x000fe200078e0216 */
[----:B------:R-:W-:Y:S01]  /*1b870*/  PLOP3.LUT P2, PT, PT, PT, PT, 0x80, 0x0 ;  /* 0x000000000000781c */ /* 0x000fe20003f4f070 */
[----:B0-----:R-:W-:Y:S01]  /*1b880*/  IMAD R7, R11, 0x60, R0 ;  /* 0x000000600b077824 */ /* 0x001fe200078e0200 */
[----:B------:R-:W-:Y:S01]  /*1b890*/  R2UR UR10, R14 ;  /* 0x000000000e0a72ca */ /* 0x000fe200000e0000 */
[----:B------:R-:W-:Y:S01]  /*1b8a0*/  VIADD R3, R10, 0x2a890 ;  /* 0x0002a8900a037836 */ /* 0x000fe20000000000 */
[----:B------:R-:W-:Y:S01]  /*1b8b0*/  UIADD3.X UR5, URZ, UR37, URZ, UP0, !UPT ;  /* 0x000000253f057290 */ /* 0x000fe200087fe43f */
[----:B------:R-:W-:Y:S01]  /*1b8c0*/  VIADD R12, R8, 0x18400 ;  /* 0x00018400080c7836 */ /* 0x000fe20000000000 */
[----:B------:R-:W-:Y:S01]  /*1b8d0*/  UMOV UR6, 0x0 ;  /* 0x0000000000067882 */ /* 0x000fe20000000000 */
[----:B------:R-:W-:-:S10]  /*1b8e0*/  UMOV UR7, 0x12f00000 ;  /* 0x12f0000000077882 */ /* 0x000fd40000000000 */
.L_x_710:
        /* <DEDUP_REMOVED lines=10> */
[----:B------:R-:W-:Y:S01]  /*1b990*/  IMAD.MOV.U32 R15, RZ, RZ, 0x40 ;  /* 0x00000040ff0f7424 */ /* 0x000fe200078e00ff */
[----:B------:R-:W-:Y:S01]  /*1b9a0*/  PLOP3.LUT P2, PT, PT, PT, PT, 0x80, 0x0 ;  /* 0x000000000000781c */ /* 0x000fe20003f4f070 */
[----:B------:R-:W-:Y:S01]  /*1b9b0*/  UMOV UR6, 0x0 ;  /* 0x0000000000067882 */ /* 0x000fe20000000000 */
[----:B------:R-:W-:Y:S01]  /*1b9c0*/  IADD3 R12, R8, 0x1b400, RZ ;  /* 0x0001b400080c7810 */ /* 0x000fe20007ffe0ff */
[----:B------:R-:W-:Y:S01]  /*1b9d0*/  UMOV UR7, 0x12f00000 ;  /* 0x12f0000000077882 */ /* 0x000fe20000000000 */
[----:B------:R-:W-:-:S15]  /*1b9e0*/  R2UR UR10, R15 ;  /* 0x000000000f0a72ca */ /* 0x000fde00000e0000 */
.L_x_711:
        /* <DEDUP_REMOVED lines=15> */
.L_x_712:
        /* <DEDUP_REMOVED lines=13> */
.L_x_842:
[----:B------:R-:W-:Y:S05]  /*1bbb0*/  BSYNC B2 ;  /* 0x0000000000027941 */ /* 0x000fea0003800000 */
.L_x_713:
        /* <DEDUP_REMOVED lines=11> */
.L_x_716:
[----:B------:R-:W-:Y:S05]  /*1bc70*/  BSYNC B2 ;  /* 0x0000000000027941 */ /* 0x000fea0003800000 */
.L_x_715:
        /* <DEDUP_REMOVED lines=9> */
.L_x_717:
        /* <DEDUP_REMOVED lines=15> */
.L_x_718:
        /* <DEDUP_REMOVED lines=10> */
.L_x_705:
[----:B------:R-:W-:Y:S05]  /*1bea0*/  BSYNC B1 ;  /* 0x0000000000017941 */ /* 0x000fea0003800000 */
.L_x_704:
[----:B------:R-:W-:Y:S01]  /*1beb0*/  ISETP.GT.AND P3, PT, R11, R6, PT ;  /* 0x000000060b00720c */ /* 0x000fe20003f64270 */
[----:B------:R-:W-:Y:S02]  /*1bec0*/  VIADD R25, R25, 0x1 ;  /* 0x0000000119197836 */ /* 0x000fe40000000000 */
[----:B------:R-:W-:-:S03]  /*1bed0*/  VIADD R11, R11, 0xffffffff ;  /* 0xffffffff0b0b7836 */ /* 0x000fc60000000000 */
[----:B------:R-:W-:-:S04]  /*1bee0*/  ISETP.NE.AND P2, PT, R25, 0x2, PT ;  /* 0x000000021900780c */ /* 0x000fc80003f45270 */
[----:B------:R-:W-:Y:S02]  /*1bef0*/  SEL R3, RZ, 0x1, P2 ;  /* 0x00000001ff037807 */ /* 0x000fe40001000000 */
[----:B------:R-:W-:Y:S02]  /*1bf00*/  SEL R25, R25, RZ, P2 ;  /* 0x000000ff19197207 */ /* 0x000fe40001000000 */
[----:B------:R-:W-:Y:S01]  /*1bf10*/  LOP3.LUT R30, R30, R3, RZ, 0x3c, !PT ;  /* 0x000000031e1e7212 */ /* 0x000fe200078e3cff */
[----:B------:R-:W-:Y:S06]  /*1bf20*/  @P3 BRA `(.L_x_719) ;  /* 0xfffffff400ec3947 */ /* 0x000fec000383ffff */
.L_x_683:
[----:B------:R-:W-:Y:S05]  /*1bf30*/  BSYNC B0 ;  /* 0x0000000000007941 */ /* 0x000fea0003800000 */
.L_x_682:
[----:B------:R-:W-:Y:S05]  /*1bf40*/  @!P0 WARPSYNC.ALL ;  /* 0x0000000000008948 */ /* 0x000fea0003800000 */
[----:B------:R-:W-:Y:S01]  /*1bf50*/  @!P0 BAR.SYNC.DEFER_BLOCKING 0xc, 0x180 ;  /* 0x0306000000008b1d */ /* 0x000fe20000010000 */
[----:B------:R-:W-:-:S05]  /*1bf60*/  IMAD.MOV.U32 R0, RZ, RZ, RZ ;  /* 0x000000ffff007224 */ /* 0x000fca00078e00ff */
[----:B------:R-:W-:Y:S04]  /*1bf70*/  BSSY B0, `(.L_x_720) ;  /* 0x000001e000007945 */ /* 0x000fe80003800000 */
[----:B------:R-:W-:Y:S05]  /*1bf80*/  @!P1 BRA `(.L_x_721) ;  /* 0x0000000000709947 */ /* 0x000fea0003800000 */
[----:B------:R-:W-:Y:S01]  /*1bf90*/  ISETP.NE.AND P0, PT, R5, RZ, PT ;  /* 0x000000ff0500720c */ /* 0x000fe20003f05270 */
[----:B------:R-:W-:-:S12]  /*1bfa0*/  IMAD.MOV.U32 R2, RZ, RZ, RZ ;  /* 0x000000ffff027224 */ /* 0x000fd800078e00ff */
[----:B------:R-:W1:Y:S02]  /*1bfb0*/  @!P0 LDC R5, c[0x0][0x9f0] ;  /* 0x00027c00ff058b82 */ /* 0x000e640000000800 */
[----:B-1----:R-:W-:-:S04]  /*1bfc0*/  IABS R0, R5 ;  /* 0x0000000500007213 */ /* 0x002fc80000000000 */
[----:B------:R-:W1:Y:S08]  /*1bfd0*/  I2F.RP R8, R0 ;  /* 0x0000000000087306 */ /* 0x000e700000209400 */
[----:B-1----:R-:W1:Y:S02]  /*1bfe0*/  MUFU.RCP R8, R8 ;  /* 0x0000000800087308 */ /* 0x002e640000001000 */
[----:B-1----:R-:W-:-:S06]  /*1bff0*/  VIADD R9, R8, 0xffffffe ;  /* 0x0ffffffe08097836 */ /* 0x002fcc0000000000 */
[----:B------:R-:W0:Y:S02]  /*1c000*/  F2I.FTZ.U32.TRUNC.NTZ R3, R9 ;  /* 0x0000000900037305 */ /* 0x000e24000021f000 */
[----:B0-----:R-:W-:-:S04]  /*1c010*/  IMAD.MOV R7, RZ, RZ, -R3 ;  /* 0x000000ffff077224 */ /* 0x001fc800078e0a03 */
[----:B------:R-:W-:-:S04]  /*1c020*/  IMAD R7, R7, R0, RZ ;  /* 0x0000000007077224 */ /* 0x000fc800078e02ff */
[----:B------:R-:W-:Y:S01]  /*1c030*/  IMAD.HI.U32 R6, R3, R7, R2 ;  /* 0x0000000703067227 */ /* 0x000fe200078e0002 */
[----:B------:R-:W-:Y:S02]  /*1c040*/  IADD3 R3, R4, -0x1, R5 ;  /* 0xffffffff04037810 */ /* 0x000fe40007ffe005 */
[----:B------:R-:W-:Y:S02]  /*1c050*/  IABS R7, R5 ;  /* 0x0000000500077213 */ /* 0x000fe40000000000 */
[----:B------:R-:W-:Y:S02]  /*1c060*/  IABS R2, R3 ;  /* 0x0000000300027213 */ /* 0x000fe40000000000 */
[----:B------:R-:W-:Y:S01]  /*1c070*/  LOP3.LUT R3, R3, R5, RZ, 0x3c, !PT ;  /* 0x0000000503037212 */ /* 0x000fe200078e3cff */
[----:B------:R-:W-:Y:S02]  /*1c080*/  IMAD.MOV R7, RZ, RZ, -R7 ;  /* 0x000000ffff077224 */ /* 0x000fe400078e0a07 */
[----:B------:R-:W-:Y:S01]  /*1c090*/  IMAD.HI.U32 R6, R6, R2, RZ ;  /* 0x0000000206067227 */ /* 0x000fe200078e00ff */
[----:B------:R-:W-:-:S03]  /*1c0a0*/  ISETP.GE.AND P2, PT, R3, RZ, PT ;  /* 0x000000ff0300720c */ /* 0x000fc60003f46270 */
[----:B------:R-:W-:-:S05]  /*1c0b0*/  IMAD R7, R6, R7, R2 ;  /* 0x0000000706077224 */ /* 0x000fca00078e0202 */
[----:B------:R-:W-:-:S13]  /*1c0c0*/  ISETP.GT.U32.AND P1, PT, R0, R7, PT ;  /* 0x000000070000720c */ /* 0x000fda0003f24070 */
[----:B------:R-:W-:Y:S02]  /*1c0d0*/  @!P1 IMAD.IADD R7, R7, 0x1, -R0 ;  /* 0x0000000107079824 */ /* 0x000fe400078e0a00 */
[----:B------:R-:W-:Y:S01]  /*1c0e0*/  @!P1 VIADD R6, R6, 0x1 ;  /* 0x0000000106069836 */ /* 0x000fe20000000000 */
[----:B------:R-:W-:Y:S02]  /*1c0f0*/  ISETP.NE.AND P1, PT, R5, RZ, PT ;  /* 0x000000ff0500720c */ /* 0x000fe40003f25270 */
[----:B------:R-:W-:-:S13]  /*1c100*/  ISETP.GE.U32.AND P0, PT, R7, R0, PT ;  /* 0x000000000700720c */ /* 0x000fda0003f06070 */
[----:B------:R-:W-:-:S05]  /*1c110*/  @P0 IADD3 R6, R6, 0x1, RZ ;  /* 0x0000000106060810 */ /* 0x000fca0007ffe0ff */
[----:B------:R-:W-:-:S04]  /*1c120*/  IMAD.MOV.U32 R0, RZ, RZ, R6 ;  /* 0x000000ffff007224 */ /* 0x000fc800078e0006 */
[----:B------:R-:W-:Y:S01]  /*1c130*/  @!P2 IMAD.MOV R0, RZ, RZ, -R0 ;  /* 0x000000ffff00a224 */ /* 0x000fe200078e0a00 */
[----:B------:R-:W-:-:S07]  /*1c140*/  @!P1 LOP3.LUT R0, RZ, R5, RZ, 0x33, !PT ;  /* 0x00000005ff009212 */ /* 0x000fce00078e33ff */
.L_x_721:
[----:B------:R-:W-:Y:S05]  /*1c150*/  BSYNC B0 ;  /* 0x0000000000007941 */ /* 0x000fea0003800000 */
.L_x_720:
[-C--:B------:R-:W-:Y:S01]  /*1c160*/  IMAD R37, R37, R0.reuse, RZ ;  /* 0x0000000025257224 */ /* 0x080fe200078e02ff */
[----:B------:R-:W-:Y:S04]  /*1c170*/  BSSY B7, `(.L_x_722) ;  /* 0x000036c000077945 */ /* 0x000fe80003800000 */
[----:B------:R-:W-:-:S04]  /*1c180*/  VIADDMNMX R29, R37, R0, R4, PT ;  /* 0x00000000251d7246 */ /* 0x000fc80003800104 */
[----:B------:R-:W-:Y:S01]  /*1c190*/  ISETP.GT.AND P0, PT, R29, R37, PT ;  /* 0x000000251d00720c */ /* 0x000fe20003f04270 */
[----:B------:R1:W-:-:S12]  /*1c1a0*/  STL [R1+0x18], R29 ;  /* 0x0000181d01007387 */ /* 0x0003d80000100800 */
[----:B-1----:R-:W-:Y:S05]  /*1c1b0*/  @P0 BRA `(.L_x_723) ;  /* 0x0000000000440947 */ /* 0x002fea0003800000 */
[----:B------:R-:W1:Y:S02]  /*1c1c0*/  S2R R2, SR_TID.X ;  /* 0x0000000000027919 */ /* 0x000e640000002100 */
[----:B-1----:R-:W-:-:S04]  /*1c1d0*/  LOP3.LUT R2, R2, 0x7f, RZ, 0xc0, !PT ;  /* 0x0000007f02027812 */ /* 0x002fc800078ec0ff */
[----:B------:R-:W-:-:S13]  /*1c1e0*/  ISETP.NE.AND P0, PT, R2, RZ, PT ;  /* 0x000000ff0200720c */ /* 0x000fda0003f05270 */
[----:B------:R-:W-:Y:S05]  /*1c1f0*/  @P0 BRA `(.L_x_724) ;  /* 0x00000034008c0947 */ /* 0x000fea0003800000 */
[----:B------:R-:W1:Y:S01]  /*1c200*/  S2R R5, SR_LANEID ;  /* 0x0000000000057919 */ /* 0x000e620000000000 */
[----:B------:R-:W-:Y:S01]  /*1c210*/  VOTEU.ANY UR4, UPT, PT ;  /* 0x0000000000047886 */ /* 0x000fe200038e0100 */
[----:B------:R-:W2:Y:S01]  /*1c220*/  LDC.64 R2, c[0x0][0xc60] ;  /* 0x00031800ff027b82 */ /* 0x000ea20000000a00 */
[----:B------:R-:W1:Y:S02]  /*1c230*/  FLO.U32 R0, UR4 ;  /* 0x0000000400007d00 */ /* 0x000e6400080e0000 */
[----:B-1----:R-:W-:-:S06]  /*1c240*/  ISETP.EQ.U32.AND P0, PT, R0, R5, PT ;  /* 0x000000050000720c */ /* 0x002fcc0003f02070 */
[----:B------:R-:W2:Y:S07]  /*1c250*/  POPC R5, UR4 ;  /* 0x0000000400057d09 */ /* 0x000eae0008000000 */
[----:B--2---:R-:W2:Y:S01]  /*1c260*/  @P0 ATOMG.E.ADD.STRONG.GPU PT, R3, desc[UR56][R2.64], R5 ;  /* 0x00000005020309a8 */ /* 0x004ea200081ee1f8 */
[----:B------:R-:W1:Y:S02]  /*1c270*/  S2R R4, SR_LTMASK ;  /* 0x0000000000047919 */ /* 0x000e640000003900 */
[----:B-1----:R-:W-:-:S04]  /*1c280*/  LOP3.LUT R4, R4, UR4, RZ, 0xc0, !PT ;  /* 0x0000000404047c12 */ /* 0x002fc8000f8ec0ff */
[----:B0-----:R-:W0:Y:S01]  /*1c290*/  POPC R7, R4 ;  /* 0x0000000400077309 */ /* 0x001e220000000000 */
[----:B--2---:R-:W0:Y:S02]  /*1c2a0*/  SHFL.IDX PT, R0, R3, R0, 0x1f ;  /* 0x00001f0003007589 */ /* 0x004e2400000e0000 */
[----:B0-----:R-:W-:Y:S01]  /*1c2b0*/  IADD3 R16, R0, UR38, R7 ;  /* 0x0000002600107c10 */ /* 0x001fe2000fffe007 */
[----:B------:R-:W-:Y:S06]  /*1c2c0*/  BRA `(.L_x_724) ;  /* 0x0000003400587947 */ /* 0x000fec0003800000 */
.L_x_723:
        /* <DEDUP_REMOVED lines=8> */
[----:B------:R-:W-:Y:S02]  /*1c350*/  IMAD.U32 R4, RZ, RZ, UR6 ;  /* 0x00000006ff047e24 */ /* 0x000fe4000f8e00ff */
[----:B------:R-:W1:Y:S01]  /*1c360*/  LDC.64 R2, c[0x4][R2] ;  /* 0x0100000002027b82 */ /* 0x000e620000000a00 */
[----:B------:R-:W-:Y:S02]  /*1c370*/  IMAD.U32 R5, RZ, RZ, UR7 ;  /* 0x00000007ff057e24 */ /* 0x000fe4000f8e00ff */
        /* <DEDUP_REMOVED lines=8> */
[----:B-1----:R-:W-:Y:S05]  /*1c400*/  CALL.ABS.NOINC R2 ;  /* 0x0000000002007343 */ /* 0x002fea0003c00000 */
.L_x_726:
[----:B------:R-:W-:Y:S05]  /*1c410*/  BSYNC B6 ;  /* 0x0000000000067941 */ /* 0x000fea0003800000 */
.L_x_725:
        /* <DEDUP_REMOVED lines=8> */
[----:B------:R1:W2:Y:S01]  /*1c4a0*/  LDC.64 R2, c[0x4][R26] ;  /* 0x010000001a027b82 */ /* 0x0002a20000000a00 */
[----:B------:R-:W-:Y:S01]  /*1c4b0*/  IMAD.U32 R4, RZ, RZ, UR6 ;  /* 0x00000006ff047e24 */ /* 0x000fe2000f8e00ff */
[----:B0-----:R-:W-:Y:S01]  /*1c4c0*/  MOV R7, UR9 ;  /* 0x0000000900077c02 */ /* 0x001fe20008000f00 */
[----:B------:R-:W-:Y:S02]  /*1c4d0*/  IMAD.U32 R5, RZ, RZ, UR7 ;  /* 0x00000007ff057e24 */ /* 0x000fe4000f8e00ff */
[----:B------:R-:W-:Y:S02]  /*1c4e0*/  IMAD.U32 R6, RZ, RZ, UR8 ;  /* 0x00000008ff067e24 */ /* 0x000fe4000f8e00ff */
[----:B------:R-:W-:-:S02]  /*1c4f0*/  IMAD.U32 R10, RZ, RZ, UR4 ;  /* 0x00000004ff0a7e24 */ /* 0x000fc4000f8e00ff */
[----:B------:R-:W-:Y:S02]  /*1c500*/  IMAD.U32 R11, RZ, RZ, UR5 ;  /* 0x00000005ff0b7e24 */ /* 0x000fe4000f8e00ff */
[----:B------:R-:W-:Y:S02]  /*1c510*/  IMAD.MOV.U32 R8, RZ, RZ, 0x70 ;  /* 0x00000070ff087424 */ /* 0x000fe400078e00ff */
[----:B------:R-:W-:Y:S02]  /*1c520*/  IMAD.MOV.U32 R12, RZ, RZ, 0x1 ;  /* 0x00000001ff0c7424 */ /* 0x000fe400078e00ff */
[----:B-1----:R-:W-:-:S07]  /*1c530*/  IMAD.MOV.U32 R13, RZ, RZ, RZ ;  /* 0x000000ffff0d7224 */ /* 0x002fce00078e00ff */
[----:B------:R-:W-:-:S07]  /*1c540*/  LEPC R20, `(.L_x_729) ;  /* 0x000000001014794e */ /* 0x000fce0000000000 */
[----:B--2---:R-:W-:Y:S05]  /*1c550*/  CALL.ABS.NOINC R2 ;  /* 0x0000000002007343 */ /* 0x004fea0003c00000 */
.L_x_729:
        /* <DEDUP_REMOVED lines=15> */
.L_x_728:
[----:B------:R-:W-:Y:S05]  /*1c650*/  BSYNC B6 ;  /* 0x0000000000067941 */ /* 0x000fea0003800000 */
.L_x_727:
[----:B------:R-:W2:Y:S01]  /*1c660*/  LDL R20, [R1] ;  /* 0x0000000001147983 */ /* 0x000ea20000100800 */
[----:B------:R-:W-:Y:S01]  /*1c670*/  ULDC.64 UR4, c[0x0][0x9f8] ;  /* 0x00027e0000047ab9 */ /* 0x000fe20000000a00 */
[----:B------:R-:W1:Y:S01]  /*1c680*/  LDC R0, c[0x0][0x430] ;  /* 0x00010c00ff007b82 */ /* 0x000e620000000800 */
[----:B------:R-:W-:Y:S01]  /*1c690*/  ISETP.NE.U32.AND P0, PT, RZ, UR4, PT ;  /* 0x00000004ff007c0c */ /* 0x000fe2000bf05070 */
[----:B------:R-:W3:Y:S03]  /*1c6a0*/  LDL.LU R8, [R1+0x38] ;  /* 0x0000380001087983 */ /* 0x000ee60000300800 */
[----:B------:R-:W-:Y:S01]  /*1c6b0*/  ISETP.NE.AND.EX P0, PT, RZ, UR5, PT, P0 ;  /* 0x00000005ff007c0c */ /* 0x000fe2000bf05300 */
[----:B------:R-:W4:-:S12]  /*1c6c0*/  S2R R21, SR_TID.X ;  /* 0x0000000000157919 */ /* 0x000f180000002100 */
[----:B------:R-:W-:Y:S01]  /*1c6d0*/  @P0 IADD3 R2, P1, R23, UR4, RZ ;  /* 0x0000000417020c10 */ /* 0x000fe2000ff3e0ff */
[----:B------:R-:W0:Y:S01]  /*1c6e0*/  S2R R9, SR_TID.X ;  /* 0x0000000000097919 */ /* 0x000e220000002100 */
[----:B------:R-:W-:Y:S01]  /*1c6f0*/  VIADD R26, R29, 0xffffffff ;  /* 0xffffffff1d1a7836 */ /* 0x000fe20000000000 */
[----:B------:R-:W-:Y:S01]  /*1c700*/  ULDC UR4, c[0x0][0x320] ;  /* 0x0000c80000047ab9 */ /* 0x000fe20000000800 */
[----:B------:R-:W-:-:S05]  /*1c710*/  @P0 IADD3.X R3, R24, UR5, RZ, P1, !PT ;  /* 0x0000000518030c10 */ /* 0x000fca0008ffe4ff */
[----:B------:R2:W3:Y:S01]  /*1c720*/  @P0 LDG.E R32, desc[UR56][R2.64] ;  /* 0x0000003802200981 */ /* 0x0004e2000c1e1900 */
[----:B-1----:R-:W-:Y:S02]  /*1c730*/  ISETP.NE.AND P1, PT, R0, 0x1, PT ;  /* 0x000000010000780c */ /* 0x002fe40003f25270 */
[----:B----4-:R-:W-:-:S11]  /*1c740*/  LOP3.LUT R21, R21, 0x7f, RZ, 0xc0, !PT ;  /* 0x0000007f15157812 */ /* 0x010fd600078ec0ff */
[----:B------:R-:W1:Y:S01]  /*1c750*/  @P1 LDC R4, c[0x0][0x434] ;  /* 0x00010d00ff041b82 */ /* 0x000e620000000800 */
[----:B------:R-:W-:-:S07]  /*1c760*/  SHF.R.U32.HI R21, RZ, 0x3, R21 ;  /* 0x00000003ff157819 */ /* 0x000fce0000011615 */
[----:B------:R-:W4:Y:S01]  /*1c770*/  @P1 LDC R6, c[0x0][0x438] ;  /* 0x00010e00ff061b82 */ /* 0x000f220000000800 */
[----:B0-----:R-:W-:-:S05]  /*1c780*/  IMAD.SHL.U32 R9, R9, 0x10, RZ ;  /* 0x0000001009097824 */ /* 0x001fca00078e00ff */
[----:B------:R-:W-:Y:S02]  /*1c790*/  LOP3.LUT R9, R21, 0x70, R9, 0xf8, !PT ;  /* 0x0000007015097812 */ /* 0x000fe400078ef809 */
[----:B------:R-:W0:Y:S03]  /*1c7a0*/  S2R R21, SR_TID.X ;  /* 0x0000000000157919 */ /* 0x000e260000002100 */
[----:B------:R-:W-:-:S05]  /*1c7b0*/  IMAD R7, R26, 0x60, R9 ;  /* 0x000000601a077824 */ /* 0x000fca00078e0209 */
[----:B------:R-:W-:-:S04]  /*1c7c0*/  ISETP.GE.AND P0, PT, R7, R36, PT ;  /* 0x000000240700720c */ /* 0x000fc80003f06270 */
[----:B------:R-:W-:Y:S01]  /*1c7d0*/  ISETP.GT.U32.OR P0, PT, R9, 0x5f, P0 ;  /* 0x0000005f0900780c */ /* 0x000fe20000704470 */
[----:B0-----:R-:W-:-:S05]  /*1c7e0*/  IMAD.SHL.U32 R21, R21, 0x8, RZ ;  /* 0x0000000815157824 */ /* 0x001fca00078e00ff */
[----:B------:R-:W-:Y:S01]  /*1c7f0*/  LOP3.LUT R21, R21, 0x38, RZ, 0xc0, !PT ;  /* 0x0000003815157812 */ /* 0x000fe200078ec0ff */
[----:B------:R-:W-:Y:S01]  /*1c800*/  UMOV UR5, 0xffffffff ;  /* 0xffffffff00057882 */ /* 0x000fe20000000000 */
[----:B--2---:R-:W-:-:S05]  /*1c810*/  IADD3 R5, R7, R20, RZ ;  /* 0x0000001407057210 */ /* 0x004fca0007ffe0ff */
[----:B-1----:R-:W-:-:S04]  /*1c820*/  @P1 IMAD.HI.U32 R7, R5, R4, RZ ;  /* 0x0000000405071227 */ /* 0x002fc800078e00ff */
[----:B------:R-:W-:Y:S01]  /*1c830*/  IMAD.MOV.U32 R4, RZ, RZ, R5 ;  /* 0x000000ffff047224 */ /* 0x000fe200078e0005 */
[----:B----4-:R-:W-:-:S05]  /*1c840*/  @P1 SHF.R.U32.HI R4, RZ, R6, R7 ;  /* 0x00000006ff041219 */ /* 0x010fca0000011607 */
[----:B------:R-:W-:-:S04]  /*1c850*/  IMAD.MOV R2, RZ, RZ, -R4 ;  /* 0x000000ffff027224 */ /* 0x000fc800078e0a04 */
[----:B------:R-:W-:Y:S02]  /*1c860*/  IMAD R0, R0, R2, R5 ;  /* 0x0000000200007224 */ /* 0x000fe400078e0205 */
[----:B------:R-:W0:Y:S01]  /*1c870*/  @!P0 LDC.64 R2, c[0x0][0x428] ;  /* 0x00010a00ff028b82 */ /* 0x000e220000000a00 */
[----:B------:R-:W-:-:S04]  /*1c880*/  LOP3.LUT R20, R21, 0x40, RZ, 0xfc, !PT ;  /* 0x0000004015147812 */ /* 0x000fc800078efcff */
[----:B------:R-:W-:Y:S02]  /*1c890*/  ISETP.GE.AND P2, PT, R20, UR4, PT ;  /* 0x0000000414007c0c */ /* 0x000fe4000bf46270 */
[----:B------:R-:W-:Y:S02]  /*1c8a0*/  ISETP.GE.AND P1, PT, R21, UR4, PT ;  /* 0x0000000415007c0c */ /* 0x000fe4000bf26270 */
[----:B---3--:R-:W-:Y:S01]  /*1c8b0*/  SHF.R.S32.HI R10, RZ, 0x1f, R32 ;  /* 0x0000001fff0a7819 */ /* 0x008fe20000011420 */
[----:B------:R-:W-:Y:S01]  /*1c8c0*/  IMAD.U32 R7, RZ, RZ, UR39 ;  /* 0x00000027ff077e24 */ /* 0x000fe2000f8e00ff */
[----:B------:R-:W-:Y:S01]  /*1c8d0*/  SEL R5, RZ, 0xffffffff, P2 ;  /* 0xffffffffff057807 */ /* 0x000fe20001000000 */
[----:B------:R-:W-:Y:S01]  /*1c8e0*/  ULDC UR4, c[0x0][0x2f4] ;  /* 0x0000bd0000047ab9 */ /* 0x000fe20000000800 */
[----:B------:R-:W-:-:S03]  /*1c8f0*/  SEL R29, RZ, 0x1, P1 ;  /* 0x00000001ff1d7807 */ /* 0x000fc60000800000 */
[----:B------:R-:W-:Y:S01]  /*1c900*/  IMAD.SHL.U32 R6, R5, 0x2, RZ ;  /* 0x0000000205067824 */ /* 0x000fe200078e00ff */
[----:B------:R-:W-:-:S04]  /*1c910*/  @!P0 SHF.R.S32.HI R5, RZ, 0x1f, R4 ;  /* 0x0000001fff058819 */ /* 0x000fc80000011404 */
[----:B------:R-:W-:Y:S01]  /*1c920*/  LOP3.LUT R29, R6, 0x2, R29, 0xe2, !PT ;  /* 0x00000002061d7812 */ /* 0x000fe200078ee21d */
[-C--:B0-----:R-:W-:Y:S02]  /*1c930*/  @!P0 IMAD R6, R10, R2.reuse, RZ ;  /* 0x000000020a068224 */ /* 0x081fe400078e02ff */
[----:B------:R-:W-:-:S04]  /*1c940*/  @!P0 IMAD.WIDE.U32 R4, R32, R2, R4 ;  /* 0x0000000220048225 */ /* 0x000fc800078e0004 */
[----:B------:R-:W-:Y:S02]  /*1c950*/  @!P0 IMAD R6, R32, R3, R6 ;  /* 0x0000000320068224 */ /* 0x000fe400078e0206 */
[----:B------:R-:W0:Y:S02]  /*1c960*/  @!P0 LDC.64 R2, c[0x0][0x418] ;  /* 0x00010600ff028b82 */ /* 0x000e240000000a00 */
[----:B------:R-:W-:Y:S01]  /*1c970*/  @!P0 IMAD.IADD R6, R5, 0x1, R6 ;  /* 0x0000000105068824 */ /* 0x000fe200078e0206 */
[----:B------:R-:W-:Y:S02]  /*1c980*/  ISETP.NE.AND P3, PT, R7, 0x3, PT ;  /* 0x000000030700780c */ /* 0x000fe40003f65270 */
[----:B0-----:R-:W-:-:S04]  /*1c990*/  @!P0 LEA R2, P1, R4, R2, 0x2 ;  /* 0x0000000204028211 */ /* 0x001fc800078210ff */
[----:B------:R-:W-:Y:S01]  /*1c9a0*/  @!P0 LEA.HI.X R3, R4, R3, R6, 0x2, P1 ;  /* 0x0000000304038211 */ /* 0x000fe200008f1406 */
[----:B------:R-:W-:-:S06]  /*1c9b0*/  IMAD.MOV.U32 R4, RZ, RZ, RZ ;  /* 0x000000ffff047224 */ /* 0x000fcc00078e00ff */
[----:B------:R0:W5:Y:S01]  /*1c9c0*/  @!P0 LDG.E R4, desc[UR56][R2.64] ;  /* 0x0000003802048981 */ /* 0x000162000c1e1900 */
[----:B------:R-:W-:Y:S02]  /*1c9d0*/  ISETP.GT.U32.AND P0, PT, R9, 0x5f, PT ;  /* 0x0000005f0900780c */ /* 0x000fe40003f04070 */
[----:B------:R-:W-:Y:S02]  /*1c9e0*/  LOP3.LUT R8, R8, 0xfffffff7, RZ, 0xc0, !PT ;  /* 0xfffffff708087812 */ /* 0x000fe400078ec0ff */
[----:B------:R-:W-:-:S09]  /*1c9f0*/  ISETP.GE.AND P2, PT, R21, UR4, PT ;  /* 0x0000000415007c0c */ /* 0x000fd2000bf46270 */
[----:B------:R-:W-:-:S04]  /*1ca00*/  @P0 LOP3.LUT R8, R8, 0x8, RZ, 0xfc, !PT ;  /* 0x0000000808080812 */ /* 0x000fc800078efcff */
[----:B------:R-:W-:-:S04]  /*1ca10*/  LOP3.LUT R8, R8, 0xffffffef, RZ, 0xc0, !PT ;  /* 0xffffffef08087812 */ /* 0x000fc800078ec0ff */
[----:B------:R-:W-:-:S04]  /*1ca20*/  @P3 LOP3.LUT R8, R8, 0x10, RZ, 0xfc, !PT ;  /* 0x0000001008083812 */ /* 0x000fc800078efcff */
[----:B------:R-:W-:Y:S02]  /*1ca30*/  LOP3.LUT R8, R8, 0xfffffffb, RZ, 0xc0, !PT ;  /* 0xfffffffb08087812 */ /* 0x000fe400078ec0ff */
[----:B------:R-:W-:Y:S02]  /*1ca40*/  LOP3.LUT R9, R21, 0x80, RZ, 0xfc, !PT ;  /* 0x0000008015097812 */ /* 0x000fe400078efcff */
[----:B------:R-:W-:Y:S02]  /*1ca50*/  ISETP.GE.AND P1, PT, R20, UR4, PT ;  /* 0x0000000414007c0c */ /* 0x000fe4000bf26270 */
[----:B------:R-:W-:Y:S02]  /*1ca60*/  @P2 LOP3.LUT R8, R8, 0x4, RZ, 0xfc, !PT ;  /* 0x0000000408082812 */ /* 0x000fe400078efcff */
[----:B------:R-:W-:Y:S02]  /*1ca70*/  ISETP.GE.AND P0, PT, R9, UR4, PT ;  /* 0x0000000409007c0c */ /* 0x000fe4000bf06270 */
[----:B------:R-:W-:-:S04]  /*1ca80*/  LOP3.LUT R8, R8, 0xfffffffe, RZ, 0xc0, !PT ;  /* 0xfffffffe08087812 */ /* 0x000fc800078ec0ff */
[----:B------:R-:W-:-:S04]  /*1ca90*/  LOP3.LUT R8, R8, 0xfffffffd, RZ, 0xc0, !PT ;  /* 0xfffffffd08087812 */ /* 0x000fc800078ec0ff */
[----:B------:R-:W-:Y:S01]  /*1caa0*/  @P1 LOP3.LUT R8, R8, 0x2, RZ, 0xfc, !PT ;  /* 0x0000000208081812 */ /* 0x000fe200078efcff */
[----:B------:R0:W-:Y:S03]  /*1cab0*/  STL [R1+0x4], R10 ;  /* 0x0000040a01007387 */ /* 0x0001e60000100800 */
[----:B------:R-:W-:Y:S01]  /*1cac0*/  @P0 LOP3.LUT R8, R8, 0x1, RZ, 0xfc, !PT ;  /* 0x0000000108080812 */ /* 0x000fe200078efcff */
[----:B------:R0:W-:Y:S04]  /*1cad0*/  STL [R1+0x30], R7 ;  /* 0x0000300701007387 */ /* 0x0001e80000100800 */
[----:B------:R0:W-:Y:S01]  /*1cae0*/  STL [R1+0x38], R8 ;  /* 0x0000380801007387 */ /* 0x0001e20000100800 */
[----:B------:R-:W-:Y:S05]  /*1caf0*/  BRA.DIV UR5, `(.L_x_730) ;  /* 0x0000004e05747947 */ /* 0x000fea000b800000 */
.L_x_845:
[----:B------:R-:W-:Y:S05]  /*1cb00*/  @!P3 BRA `(.L_x_731) ;  /* 0x000000000004b947 */ /* 0x000fea0003800000 */
[----:B------:R-:W-:Y:S01]  /*1cb10*/  BPT.TRAP 0x1 ;  /* 0x000000040000795c */ /* 0x000fe20000300000 */
.L_x_731:
[----:B------:R-:W-:Y:S01]  /*1cb20*/  SHF.R.S32.HI R5, RZ, 0x1f, R0 ;  /* 0x0000001fff057819 */ /* 0x000fe20000011400 */
[----:B------:R-:W-:Y:S01]  /*1cb30*/  ULDC.64 UR4, c[0x0][0x328] ;  /* 0x0000ca0000047ab9 */ /* 0x000fe20000000a00 */
[----:B------:R-:W-:Y:S01]  /*1cb40*/  ULDC.64 UR6, c[0x0][0x318] ;  /* 0x0000c60000067ab9 */ /* 0x000fe20000000a00 */
[----:B0-----:R-:W-:Y:S01]  /*1cb50*/  IMAD.WIDE.U32 R2, R0, UR4, RZ ;  /* 0x0000000400027c25 */ /* 0x001fe2000f8e00ff */
[----:B------:R-:W-:Y:S03]  /*1cb60*/  BSSY B0, `(.L_x_732) ;  /* 0x0000013000007945 */ /* 0x000fe60003800000 */
[----:B------:R-:W-:-:S04]  /*1cb70*/  IMAD R6, R5, UR4, RZ ;  /* 0x0000000405067c24 */ /* 0x000fc8000f8e02ff */
[----:B------:R-:W-:Y:S01]  /*1cb80*/  IMAD R6, R0, UR5, R6 ;  /* 0x0000000500067c24 */ /* 0x000fe2000f8e0206 */
[----:B------:R-:W-:-:S03]  /*1cb90*/  ULDC.64 UR4, c[0x0][0x338] ;  /* 0x0000ce0000047ab9 */ /* 0x000fc60000000a00 */
[----:B------:R-:W-:Y:S01]  /*1cba0*/  IMAD.IADD R3, R3, 0x1, R6 ;  /* 0x0000000103037824 */ /* 0x000fe200078e0206 */
[----:B-----5:R-:W-:Y:S01]  /*1cbb0*/  SHF.R.S32.HI R6, RZ, 0x1f, R4 ;  /* 0x0000001fff067819 */ /* 0x020fe20000011404 */
[----:B------:R-:W-:-:S04]  /*1cbc0*/  IMAD.WIDE.U32 R2, R4, UR4, R2 ;  /* 0x0000000404027c25 */ /* 0x000fc8000f8e0002 */
[----:B------:R-:W-:-:S04]  /*1cbd0*/  IMAD R7, R6, UR4, RZ ;  /* 0x0000000406077c24 */ /* 0x000fc8000f8e02ff */
[----:B------:R-:W-:Y:S01]  /*1cbe0*/  IMAD R7, R4, UR5, R7 ;  /* 0x0000000504077c24 */ /* 0x000fe2000f8e0207 */
[----:B------:R-:W-:-:S03]  /*1cbf0*/  ULDC.64 UR4, c[0x0][0x330] ;  /* 0x0000cc0000047ab9 */ /* 0x000fc60000000a00 */
[----:B------:R-:W-:Y:S02]  /*1cc00*/  IMAD.IADD R3, R3, 0x1, R7 ;  /* 0x0000000103037824 */ /* 0x000fe400078e0207 */
        /* <DEDUP_REMOVED lines=8> */
.L_x_846:
[----:B------:R-:W-:Y:S05]  /*1cc90*/  BSYNC B0 ;  /* 0x0000000000007941 */ /* 0x000fea0003800000 */
.L_x_732:
[----:B------:R-:W2:Y:S01]  /*1cca0*/  LDL R3, [R1+0x38] ;  /* 0x0000380001037983 */ /* 0x000ea20000100800 */
[----:B------:R-:W-:Y:S01]  /*1ccb0*/  ULDC.64 UR4, c[0x0][0x300] ;  /* 0x0000c00000047ab9 */ /* 0x000fe20000000a00 */
[----:B------:R-:W-:Y:S01]  /*1ccc0*/  ULDC.64 UR6, c[0x0][0x2e8] ;  /* 0x0000ba0000067ab9 */ /* 0x000fe20000000a00 */
[----:B------:R-:W-:Y:S01]  /*1ccd0*/  IMAD R5, R5, UR4, RZ ;  /* 0x0000000405057c24 */ /* 0x000fe2000f8e02ff */
[----:B------:R-:W1:Y:S03]  /*1cce0*/  S2R R8, SR_TID.X ;  /* 0x0000000000087919 */ /* 0x000e660000002100 */
[----:B------:R-:W-:Y:S01]  /*1ccf0*/  IMAD R5, R0, UR5, R5 ;  /* 0x0000000500057c24 */ /* 0x000fe2000f8e0205 */
[----:B------:R-:W3:Y:S01]  /*1cd00*/  S2R R9, SR_TID.X ;  /* 0x0000000000097919 */ /* 0x000ee20000002100 */
[----:B-1----:R-:W-:-:S04]  /*1cd10*/  LOP3.LUT R8, R8, 0x7f, RZ, 0xc0, !PT ;  /* 0x0000007f08087812 */ /* 0x002fc800078ec0ff */
[----:B------:R-:W-:Y:S01]  /*1cd20*/  SHF.R.U32.HI R8, RZ, 0x3, R8 ;  /* 0x00000003ff087819 */ /* 0x000fe20000011608 */
[----:B---3--:R-:W-:-:S05]  /*1cd30*/  IMAD.SHL.U32 R9, R9, 0x8, RZ ;  /* 0x0000000809097824 */ /* 0x008fca00078e00ff */
[----:B------:R-:W-:Y:S02]  /*1cd40*/  LOP3.LUT R9, R9, 0x38, RZ, 0xc0, !PT ;  /* 0x0000003809097812 */ /* 0x000fe400078ec0ff */
[C---:B--2---:R-:W-:Y:S02]  /*1cd50*/  LOP3.LUT P4, RZ, R3.reuse, 0x4, RZ, 0xc0, !PT ;  /* 0x0000000403ff7812 */ /* 0x044fe4000788c0ff */
[C---:B------:R-:W-:Y:S02]  /*1cd60*/  LOP3.LUT P3, RZ, R3.reuse, 0x2, RZ, 0xc0, !PT ;  /* 0x0000000203ff7812 */ /* 0x040fe4000786c0ff */
[----:B------:R-:W-:Y:S01]  /*1cd70*/  LOP3.LUT P2, RZ, R3, 0x1, RZ, 0xc0, !PT ;  /* 0x0000000103ff7812 */ /* 0x000fe2000784c0ff */
[----:B0-----:R-:W-:Y:S01]  /*1cd80*/  IMAD.WIDE.U32 R2, R0, UR4, RZ ;  /* 0x0000000400027c25 */ /* 0x001fe2000f8e00ff */
[----:B------:R-:W-:-:S03]  /*1cd90*/  ULDC.64 UR4, c[0x0][0x310] ;  /* 0x0000c40000047ab9 */ /* 0x000fc60000000a00 */
[----:B------:R-:W-:Y:S02]  /*1cda0*/  IMAD.IADD R3, R3, 0x1, R5 ;  /* 0x0000000103037824 */ /* 0x000fe400078e0205 */
[----:B------:R-:W-:Y:S02]  /*1cdb0*/  IMAD R6, R6, UR4, RZ ;  /* 0x0000000406067c24 */ /* 0x000fe4000f8e02ff */
[----:B------:R-:W-:-:S04]  /*1cdc0*/  IMAD.WIDE.U32 R2, R4, UR4, R2 ;  /* 0x0000000404027c25 */ /* 0x000fc8000f8e0002 */
[----:B------:R-:W-:Y:S01]  /*1cdd0*/  IMAD R6, R4, UR5, R6 ;  /* 0x0000000504067c24 */ /* 0x000fe2000f8e0206 */
[----:B------:R-:W-:Y:S01]  /*1cde0*/  ULDC.64 UR4, c[0x0][0x308] ;  /* 0x0000c20000047ab9 */ /* 0x000fe20000000a00 */
[----:B------:R-:W-:Y:S02]  /*1cdf0*/  IMAD R5, R27, 0x4800, R33 ;  /* 0x000048001b057824 */ /* 0x000fe400078e0221 */
[----:B------:R-:W-:Y:S02]  /*1ce00*/  IMAD.IADD R3, R3, 0x1, R6 ;  /* 0x0000000103037824 */ /* 0x000fe400078e0206 */
[----:B------:R-:W-:Y:S02]  /*1ce10*/  IMAD R6, R26, -0x60, R36 ;  /* 0xffffffa01a067824 */ /* 0x000fe400078e0224 */
[----:B------:R-:W-:Y:S01]  /*1ce20*/  IMAD.WIDE.U32 R2, R18, UR4, R2 ;  /* 0x0000000412027c25 */ /* 0x000fe2000f8e0002 */
[----:B------:R-:W-:-:S03]  /*1ce30*/  UMOV UR4, 0xffffffff ;  /* 0xffffffff00047882 */ /* 0x000fc60000000000 */
[----:B------:R-:W-:Y:S01]  /*1ce40*/  IMAD R0, R18, UR5, R3 ;  /* 0x0000000512007c24 */ /* 0x000fe2000f8e0203 */
[----:B------:R-:W-:Y:S01]  /*1ce50*/  LEA R4, P0, R2, UR6, 0x1 ;  /* 0x0000000602047c11 */ /* 0x000fe2000f8008ff */
[----:B------:R-:W-:-:S03]  /*1ce60*/  IMAD.IADD R6, R6, 0x1, -R8 ;  /* 0x0000000106067824 */ /* 0x000fc600078e0a08 */
[----:B------:R-:W-:Y:S02]  /*1ce70*/  LEA.HI.X R0, R2, UR7, R0, 0x1, P0 ;  /* 0x0000000702007c11 */ /* 0x000fe400080f0c00 */
[----:B------:R-:W-:Y:S01]  /*1ce80*/  ISETP.GE.AND P0, PT, R6, 0x1, PT ;  /* 0x000000010600780c */ /* 0x000fe20003f06270 */
[----:B------:R-:W-:-:S12]  /*1ce90*/  BRA.DIV UR4, `(.L_x_734) ;  /* 0x0000004a04d47947 */ /* 0x000fd8000b800000 */
        /* <DEDUP_REMOVED lines=16> */
[----:B0-----:R-:W-:-:S04]  /*1cfa0*/  @P1 LEA R3, P0, R9, R3, 0x1 ;  /* 0x0000000309031211 */ /* 0x001fc800078008ff */
[----:B-1----:R-:W-:-:S04]  /*1cfb0*/  @P1 IADD3.X R2, RZ, R2, RZ, P0, !PT ;  /* 0x00000002ff021210 */ /* 0x002fc800007fe4ff */
        /* <DEDUP_REMOVED lines=44> */
.L_x_860:
        /* <DEDUP_REMOVED lines=12> */
.L_x_735:
[----:B------:R-:W-:Y:S02]  /*1d340*/  PLOP3.LUT P1, PT, P1, P0, PT, 0xa2, 0x0 ;  /* 0x000000000000781c */ /* 0x000fe40000f21472 */
[----:B------:R-:W-:-:S08]  /*1d350*/  @P0 R2UR P1, UR4, R7 ;  /* 0x00000000070402ca */ /* 0x000fd00000020000 */
[----:B------:R-:W-:-:S05]  /*1d360*/  @P0 PLOP3.LUT P0, PT, P1, PT, PT, 0x80, 0x0 ;  /* 0x000000000000081c */ /* 0x000fca0000f0f070 */
[----:B------:R-:W-:Y:S01]  /*1d370*/  @!P1 SYNCS.ARRIVE.TRANS64.RED.A0T1 RZ, [UR4+0x2a830], RZ ;  /* 0x02a830ffffff99a7 */ /* 0x000fe20008200404 */
[----:B------:R-:W-:Y:S07]  /*1d380*/  @!P1 ARRIVES.LDGSTSBAR.64.TRANSCNT [UR4+0x2a830] ;  /* 0x02a83000ff0099b0 */ /* 0x000fee0008000a84 */
[----:B------:R-:W-:Y:S05]  /*1d390*/  @P0 BRA.U.ANY `(.L_x_735) ;  /* 0xfffffffd00e80947 */ /* 0x000fea000393ffff */
[----:B------:R-:W-:Y:S01]  /*1d3a0*/  NOP ;  /* 0x0000000000007918 */ /* 0x000fe20000000000 */
[----:B------:R-:W2:Y:S02]  /*1d3b0*/  LDL R0, [R1+0x30] ;  /* 0x0000300001007983 */ /* 0x000ea40000100800 */
[----:B--2---:R-:W-:-:S13]  /*1d3c0*/  ISETP.NE.AND P2, PT, R0, 0x3, PT ;  /* 0x000000030000780c */ /* 0x004fda0003f45270 */
[----:B------:R-:W-:Y:S05]  /*1d3d0*/  @!P2 BRA `(.L_x_736) ;  /* 0x000000000004a947 */ /* 0x000fea0003800000 */
[----:B------:R-:W-:Y:S01]  /*1d3e0*/  BPT.TRAP 0x1 ;  /* 0x000000040000795c */ /* 0x000fe20000300000 */
.L_x_736:
[----:B-1----:R1:W5:Y:S01]  /*1d3f0*/  LDL.LU R3, [R1+0x10] ;  /* 0x0000100001037983 */ /* 0x0023620000300800 */
[----:B------:R1:W-:Y:S02]  /*1d400*/  SYNCS.ARRIVE.TRANS64.A1T0 RZ, [R7+URZ+0x2a830], RZ ;  /* 0x02a830ff07ff79a7 */ /* 0x0003e4000810003f */
[----:B------:R-:W-:Y:S05]  /*1d410*/  WARPSYNC.ALL ;  /* 0x0000000000007948 */ /* 0x000fea0003800000 */
[----:B------:R-:W-:Y:S01]  /*1d420*/  ULDC.64 UR6, c[0x0][0xa00] ;  /* 0x0002800000067ab9 */ /* 0x000fe20000000a00 */
[----:B------:R-:W-:Y:S01]  /*1d430*/  ULDC.64 UR4, c[0x0][0x298] ;  /* 0x0000a60000047ab9 */ /* 0x000fe20000000a00 */
[----:B------:R-:W-:Y:S01]  /*1d440*/  BAR.SYNC.DEFER_BLOCKING 0x8, 0x180 ;  /* 0x0206000000007b1d */ /* 0x000fe20000010000 */
[----:B------:R-:W-:Y:S01]  /*1d450*/  ISETP.NE.U32.AND P0, PT, RZ, UR6, PT ;  /* 0x00000006ff007c0c */ /* 0x000fe2000bf05070 */
[----:B0-----:R-:W-:Y:S01]  /*1d460*/  IMAD.WIDE.U32 R4, R34, UR4, RZ ;  /* 0x0000000422047c25 */ /* 0x001fe2000f8e00ff */
[----:B------:R-:W-:-:S02]  /*1d470*/  SHF.R.S32.HI R0, RZ, 0x1f, R34 ;  /* 0x0000001fff007819 */ /* 0x000fc40000011422 */
[----:B------:R-:W-:Y:S01]  /*1d480*/  ISETP.NE.AND.EX P0, PT, RZ, UR7, PT, P0 ;  /* 0x00000007ff007c0c */ /* 0x000fe2000bf05300 */
[----:B------:R-:W-:Y:S01]  /*1d490*/  VIADD R2, R22, 0xc400 ;  /* 0x0000c40016027836 */ /* 0x000fe20000000000 */
[----:B------:R-:W-:Y:S01]  /*1d4a0*/  BSSY B6, `(.L_x_737) ;  /* 0x000001a000067945 */ /* 0x000fe20003800000 */
[----:B------:R-:W-:Y:S01]  /*1d4b0*/  IMAD R0, R0, UR4, RZ ;  /* 0x0000000400007c24 */ /* 0x000fe2000f8e02ff */
[----:B------:R-:W-:-:S03]  /*1d4c0*/  SEL R31, R31, RZ, !P0 ;  /* 0x000000ff1f1f7207 */ /* 0x000fc60004000000 */
[----:B------:R-:W-:-:S04]  /*1d4d0*/  IMAD R0, R34, UR5, R0 ;  /* 0x0000000522007c24 */ /* 0x000fc8000f8e0200 */
[----:B------:R-:W-:Y:S01]  /*1d4e0*/  IMAD.IADD R34, R5, 0x1, R0 ;  /* 0x0000000105227824 */ /* 0x000fe200078e0200 */
[----:B-----5:R-:W-:Y:S02]  /*1d4f0*/  SEL R3, R3, RZ, !P0 ;  /* 0x000000ff03037207 */ /* 0x020fe40004000000 */
[----:B------:R-:W-:-:S03]  /*1d500*/  LOP3.LUT P0, RZ, R2, 0x3ff, RZ, 0xc0, !PT ;  /* 0x000003ff02ff7812 */ /* 0x000fc6000780c0ff */
[----:B------:R0:W-:Y:S04]  /*1d510*/  STL [R1+0x24], R3 ;  /* 0x0000240301007387 */ /* 0x0001e80000100800 */
[----:B------:R0:W-:Y:S06]  /*1d520*/  STL.64 [R1+0x10], R4 ;  /* 0x0000100401007387 */ /* 0x0001ec0000100a00 */
[----:B------:R-:W-:Y:S05]  /*1d530*/  @!P0 BRA `(.L_x_738) ;  /* 0x0000000000408947 */ /* 0x000fea0003800000 */
[----:B------:R-:W-:Y:S01]  /*1d540*/  MOV R2, 0x0 ;  /* 0x0000000000027802 */ /* 0x000fe20000000f00 */
[----:B------:R-:W-:Y:S01]  /*1d550*/  ULDC.64 UR4, c[0x4][0x90] ;  /* 0x0100240000047ab9 */ /* 0x000fe20000000a00 */
[----:B------:R-:W-:Y:S01]  /*1d560*/  ULDC.64 UR6, c[0x4][0x98] ;  /* 0x0100260000067ab9 */ /* 0x000fe20000000a00 */
[----:B------:R-:W-:Y:S01]  /*1d570*/  ULDC.64 UR8, c[0x4][0x20] ;  /* 0x0100080000087ab9 */ /* 0x000fe20000000a00 */
[----:B0-----:R-:W-:Y:S01]  /*1d580*/  IMAD.U32 R4, RZ, RZ, UR4 ;  /* 0x00000004ff047e24 */ /* 0x001fe2000f8e00ff */
[----:B------:R-:W-:Y:S01]  /*1d590*/  MOV R11, UR9 ;  /* 0x00000009000b7c02 */ /* 0x000fe20008000f00 */
[----:B------:R-:W0:Y:S01]  /*1d5a0*/  LDC.64 R2, c[0x4][R2] ;  /* 0x0100000002027b82 */ /* 0x000e220000000a00 */
[----:B------:R-:W-:Y:S02]  /*1d5b0*/  IMAD.U32 R5, RZ, RZ, UR5 ;  /* 0x00000005ff057e24 */ /* 0x000fe4000f8e00ff */
[----:B------:R-:W-:Y:S02]  /*1d5c0*/  IMAD.U32 R6, RZ, RZ, UR6 ;  /* 0x00000006ff067e24 */ /* 0x000fe4000f8e00ff */
[----:B-1----:R-:W-:-:S02]  /*1d5d0*/  IMAD.U32 R7, RZ, RZ, UR7 ;  /* 0x00000007ff077e24 */ /* 0x002fc4000f8e00ff */
[----:B------:R-:W-:Y:S02]  /*1d5e0*/  IMAD.U32 R10, RZ, RZ, UR8 ;  /* 0x00000008ff0a7e24 */ /* 0x000fe4000f8e00ff */
[----:B------:R-:W-:Y:S02]  /*1d5f0*/  IMAD.MOV.U32 R8, RZ, RZ, 0x70 ;  /* 0x00000070ff087424 */ /* 0x000fe400078e00ff */
[----:B------:R-:W-:Y:S02]  /*1d600*/  IMAD.MOV.U32 R12, RZ, RZ, 0x1 ;  /* 0x00000001ff0c7424 */ /* 0x000fe400078e00ff */
[----:B------:R-:W-:-:S07]  /*1d610*/  IMAD.MOV.U32 R13, RZ, RZ, RZ ;  /* 0x000000ffff0d7224 */ /* 0x000fce00078e00ff */
[----:B------:R-:W-:-:S07]  /*1d620*/  LEPC R20, `(.L_x_738) ;  /* 0x000000001014794e */ /* 0x000fce0000000000 */
[----:B0-----:R-:W-:Y:S05]  /*1d630*/  CALL.ABS.NOINC R2 ;  /* 0x0000000002007343 */ /* 0x001fea0003c00000 */
.L_x_738:
[----:B------:R-:W-:Y:S05]  /*1d640*/  BSYNC B6 ;  /* 0x0000000000067941 */ /* 0x000fea0003800000 */
.L_x_737:
[----:B------:R-:W2:Y:S01]  /*1d650*/  LDL.LU R20, [R1+0x24] ;  /* 0x0000240001147983 */ /* 0x000ea20000300800 */
[----:B------:R-:W-:Y:S01]  /*1d660*/  ULDC.64 UR4, c[0x0][0x2d8] ;  /* 0x0000b60000047ab9 */ /* 0x000fe20000000a00 */
[----:B------:R-:W3:Y:S02]  /*1d670*/  LDC R8, c[0x0][0x448] ;  /* 0x00011200ff087b82 */ /* 0x000ee40000000800 */
[----:B0-----:R-:W4:Y:S01]  /*1d680*/  LDL.LU.64 R2, [R1+0x10] ;  /* 0x0000100001027983 */ /* 0x001f220000300a00 */
[----:B------:R-:W-:-:S03]  /*1d690*/  IMAD.SHL.U32 R4, R17, 0x80, RZ ;  /* 0x0000008011047824 */ /* 0x000fc600078e00ff */
[----:B------:R0:W5:Y:S01]  /*1d6a0*/  LDL R17, [R1+0x1c] ;  /* 0x00001c0001117983 */ /* 0x0001620000100800 */
[----:B---3--:R-:W-:-:S13]  /*1d6b0*/  ISETP.NE.AND P0, PT, R8, 0x1, PT ;  /* 0x000000010800780c */ /* 0x008fda0003f05270 */
[----:B------:R-:W1:Y:S01]  /*1d6c0*/  @P0 LDC R5, c[0x0][0x44c] ;  /* 0x00011300ff050b82 */ /* 0x000e620000000800 */
[----:B------:R-:W3:Y:S02]  /*1d6d0*/  S2R R9, SR_TID.X ;  /* 0x0000000000097919 */ /* 0x000ee40000002100 */
[----:B---3--:R-:W-:-:S05]  /*1d6e0*/  IMAD.SHL.U32 R9, R9, 0x8, RZ ;  /* 0x0000000809097824 */ /* 0x008fca00078e00ff */
[----:B------:R-:W-:Y:S01]  /*1d6f0*/  LOP3.LUT R9, R9, 0x38, RZ, 0xc0, !PT ;  /* 0x0000003809097812 */ /* 0x000fe200078ec0ff */
[----:B----4-:R-:W-:Y:S02]  /*1d700*/  IMAD.MOV.U32 R3, RZ, RZ, R34 ;  /* 0x000000ffff037224 */ /* 0x010fe400078e0022 */
[----:B------:R-:W-:-:S04]  /*1d710*/  IMAD.WIDE.U32 R2, R18, UR4, R2 ;  /* 0x0000000412027c25 */ /* 0x000fc8000f8e0002 */
[----:B------:R-:W-:Y:S01]  /*1d720*/  IMAD R3, R18, UR5, R3 ;  /* 0x0000000512037c24 */ /* 0x000fe2000f8e0203 */
[----:B------:R-:W-:Y:S02]  /*1d730*/  ULDC.64 UR4, c[0x0][0x2e0] ;  /* 0x0000b80000047ab9 */ /* 0x000fe40000000a00 */
[----:B--2---:R-:W-:Y:S02]  /*1d740*/  IMAD R0, R20, UR4, RZ ;  /* 0x0000000414007c24 */ /* 0x004fe4000f8e02ff */
[----:B------:R-:W2:Y:S01]  /*1d750*/  S2R R20, SR_TID.X ;  /* 0x0000000000147919 */ /* 0x000ea20000002100 */
[----:B------:R-:W-:-:S04]  /*1d760*/  IMAD.WIDE.U32 R2, R31, UR4, R2 ;  /* 0x000000041f027c25 */ /* 0x000fc8000f8e0002 */
[----:B------:R-:W-:Y:S01]  /*1d770*/  IMAD R0, R31, UR5, R0 ;  /* 0x000000051f007c24 */ /* 0x000fe2000f8e0200 */
[----:B------:R-:W-:-:S03]  /*1d780*/  ULDC.64 UR4, c[0x0][0x2d0] ;  /* 0x0000b40000047ab9 */ /* 0x000fc60000000a00 */
[----:B------:R-:W-:Y:S02]  /*1d790*/  IMAD.IADD R3, R3, 0x1, R0 ;  /* 0x0000000103037824 */ /* 0x000fe400078e0200 */
[----:B------:R-:W3:Y:S01]  /*1d7a0*/  @P0 LDC R0, c[0x0][0x450] ;  /* 0x00011400ff000b82 */ /* 0x000ee20000000800 */
[----:B--2---:R-:W-:-:S04]  /*1d7b0*/  LOP3.LUT R20, R20, 0x7f, RZ, 0xc0, !PT ;  /* 0x0000007f14147812 */ /* 0x004fc800078ec0ff */
[----:B------:R-:W-:Y:S02]  /*1d7c0*/  SHF.R.U32.HI R21, RZ, 0x3, R20 ;  /* 0x00000003ff157819 */ /* 0x000fe40000011614 */
[----:B------:R-:W2:Y:S02]  /*1d7d0*/  S2R R20, SR_TID.X ;  /* 0x0000000000147919 */ /* 0x000ea40000002100 */
[----:B--2---:R-:W-:-:S05]  /*1d7e0*/  IMAD.SHL.U32 R20, R20, 0x10, RZ ;  /* 0x0000001014147824 */ /* 0x004fca00078e00ff */
[----:B------:R-:W-:-:S04]  /*1d7f0*/  LOP3.LUT R20, R21, 0x70, R20, 0xf8, !PT ;  /* 0x0000007015147812 */ /* 0x000fc800078ef814 */
[----:B------:R-:W-:Y:S01]  /*1d800*/  LOP3.LUT R6, R20, R4, RZ, 0xfc, !PT ;  /* 0x0000000414067212 */ /* 0x000fe200078efcff */
[----:B------:R-:W2:Y:S04]  /*1d810*/  S2R R21, SR_TID.X ;  /* 0x0000000000157919 */ /* 0x000ea80000002100 */
[----:B-1----:R-:W-:-:S04]  /*1d820*/  @P0 IMAD.HI.U32 R7, R6, R5, RZ ;  /* 0x0000000506070227 */ /* 0x002fc800078e00ff */
[----:B------:R-:W-:Y:S01]  /*1d830*/  IMAD.MOV.U32 R5, RZ, RZ, R6 ;  /* 0x000000ffff057224 */ /* 0x000fe200078e0006 */
[----:B---3--:R-:W-:Y:S01]  /*1d840*/  @P0 SHF.R.U32.HI R5, RZ, R0, R7 ;  /* 0x00000000ff050219 */ /* 0x008fe20000011607 */
[----:B------:R-:W1:Y:S04]  /*1d850*/  S2R R20, SR_TID.X ;  /* 0x0000000000147919 */ /* 0x000e680000002100 */
        /* <DEDUP_REMOVED lines=10> */
[----:B--2---:R-:W-:Y:S02]  /*1d900*/  IMAD.SHL.U32 R21, R21, 0x8, RZ ;  /* 0x0000000815157824 */ /* 0x004fe400078e00ff */
[----:B------:R-:W-:-:S04]  /*1d910*/  IMAD.WIDE.U32 R2, R0, UR4, R2 ;  /* 0x0000000400027c25 */ /* 0x000fc8000f8e0002 */
[----:B------:R-:W-:Y:S01]  /*1d920*/  IMAD R5, R0, UR5, R5 ;  /* 0x0000000500057c24 */ /* 0x000fe2000f8e0205 */
[----:B------:R-:W-:Y:S01]  /*1d930*/  ULDC.64 UR4, c[0x0][0x280] ;  /* 0x0000a00000047ab9 */ /* 0x000fe20000000a00 */
[----:B------:R-:W-:Y:S02]  /*1d940*/  LOP3.LUT R21, R21, 0x38, RZ, 0xc0, !PT ;  /* 0x0000003815157812 */ /* 0x000fe400078ec0ff */
[----:B------:R-:W-:Y:S01]  /*1d950*/  IMAD.IADD R5, R3, 0x1, R5 ;  /* 0x0000000103057824 */ /* 0x000fe200078e0205 */
[C---:B------:R-:W-:Y:S01]  /*1d960*/  LEA R0, P0, R2.reuse, UR4, 0x1 ;  /* 0x0000000402007c11 */ /* 0x040fe2000f8008ff */
[----:B------:R-:W-:Y:S01]  /*1d970*/  ULDC UR4, c[0x0][0x2b8] ;  /* 0x0000ae0000047ab9 */ /* 0x000fe20000000800 */
[C---:B------:R-:W-:Y:S02]  /*1d980*/  LOP3.LUT R10, R21.reuse, 0x40, RZ, 0xfc, !PT ;  /* 0x00000040150a7812 */ /* 0x040fe400078efcff */
[----:B------:R-:W-:Y:S02]  /*1d990*/  LOP3.LUT R11, R21, 0x80, RZ, 0xfc, !PT ;  /* 0x00000080150b7812 */ /* 0x000fe400078efcff */
[----:B------:R-:W-:Y:S01]  /*1d9a0*/  LEA.HI.X R5, R2, UR5, R5, 0x1, P0 ;  /* 0x0000000502057c11 */ /* 0x000fe200080f0c05 */
[----:B------:R-:W-:Y:S01]  /*1d9b0*/  UMOV UR5, 0xffffffff ;  /* 0xffffffff00057882 */ /* 0x000fe20000000000 */
[----:B-1----:R-:W-:-:S02]  /*1d9c0*/  LOP3.LUT R20, R20, 0x7f, RZ, 0xc0, !PT ;  /* 0x0000007f14147812 */ /* 0x002fc400078ec0ff */
[----:B------:R-:W-:Y:S02]  /*1d9d0*/  ISETP.GE.AND P3, PT, R9, UR4, PT ;  /* 0x0000000409007c0c */ /* 0x000fe4000bf66270 */
[----:B------:R-:W-:Y:S02]  /*1d9e0*/  ISETP.GE.AND P2, PT, R10, UR4, PT ;  /* 0x000000040a007c0c */ /* 0x000fe4000bf46270 */
[----:B------:R-:W-:Y:S02]  /*1d9f0*/  ISETP.GE.AND P0, PT, R11, UR4, PT ;  /* 0x000000040b007c0c */ /* 0x000fe4000bf06270 */
[----:B------:R-:W-:Y:S01]  /*1da00*/  SHF.R.U32.HI R10, RZ, 0x3, R20 ;  /* 0x00000003ff0a7819 */ /* 0x000fe20000011614 */
[----:B0-----:R-:W-:Y:S10]  /*1da10*/  BRA.DIV UR5, `(.L_x_739) ;  /* 0x0000004a051c7947 */ /* 0x001ff4000b800000 */
[----:B------:R-:W0:Y:S01]  /*1da20*/  SHFL.IDX PT, R3, R0, RZ, 0x181f ;  /* 0x00181fff00037589 */ /* 0x000e2200000e0000 */
[----:B-----5:R-:W-:Y:S02]  /*1da30*/  IMAD R6, R17, R8, RZ ;  /* 0x0000000811067224 */ /* 0x020fe400078e02ff */
[----:B------:R-:W-:Y:S01]  /*1da40*/  IMAD.IADD R4, R10, 0x1, R4 ;  /* 0x000000010a047824 */ /* 0x000fe200078e0204 */
[----:B------:R-:W1:Y:S04]  /*1da50*/  SHFL.IDX PT, R2, R5, RZ, 0x181f ;  /* 0x00181fff05027589 */ /* 0x000e6800000e0000 */
[----:B------:R-:W-:Y:S01]  /*1da60*/  ISETP.GE.AND P1, PT, R4, R6, PT ;  /* 0x000000060400720c */ /* 0x000fe20003f26270 */
[----:B------:R-:W-:-:S12]  /*1da70*/  SHFL.IDX PT, R14, R0, 0x7, 0x181f ;  /* 0x00f81f00000e7f89 */ /* 0x000fd800000e0000 */
[----:B0-----:R-:W-:-:S05]  /*1da80*/  @!P1 LEA R7, P4, R9, R3, 0x1 ;  /* 0x0000000309079211 */ /* 0x001fca00078808ff */
[----:B-1----:R-:W-:Y:S02]  /*1da90*/  @!P1 IMAD.X R3, RZ, RZ, R2, P4 ;  /* 0x000000ffff039224 */ /* 0x002fe400020e0602 */
[----:B------:R-:W-:Y:S01]  /*1daa0*/  @!P1 IMAD.MOV.U32 R2, RZ, RZ, R7 ;  /* 0x000000ffff029224 */ /* 0x000fe200078e0007 */
[----:B------:R-:W-:-:S04]  /*1dab0*/  IADD3 R7, R4, 0x10, RZ ;  /* 0x0000001004077810 */ /* 0x000fc80007ffe0ff */
[----:B------:R-:W-:Y:S04]  /*1dac0*/  @!P1 LDGSTS.E.BYPASS.LTC128B.128 [R35+0xc400], desc[UR56][R2.64], !P3 ;  /* 0x0c40000002239fae */ /* 0x000fe8000d901d78 */
[----:B------:R-:W-:Y:S04]  /*1dad0*/  @!P1 LDGSTS.E.BYPASS.LTC128B.128 [R35+0x10400], desc[UR56][R2.64+0x80], !P2 ;  /* 0x1040008002239fae */ /* 0x000fe8000d101d78 */
[----:B------:R0:W-:Y:S01]  /*1dae0*/  @!P1 LDGSTS.E.BYPASS.LTC128B.128 [R35+0x14400], desc[UR56][R2.64+0x100], !P0 ;  /* 0x1440010002239fae */ /* 0x0001e2000c101d78 */
[----:B------:R-:W-:-:S03]  /*1daf0*/  ISETP.GE.AND P1, PT, R7, R6, PT ;  /* 0x000000060700720c */ /* 0x000fc60003f26270 */
[----:B0-----:R-:W0:Y:S04]  /*1db00*/  SHFL.IDX PT, R3, R0, 0x1, 0x181f ;  /* 0x00381f0000037f89 */ /* 0x001e2800000e0000 */
[----:B------:R-:W1:Y:S06]  /*1db10*/  SHFL.IDX PT, R2, R5, 0x1, 0x181f ;  /* 0x00381f0005027f89 */ /* 0x000e6c00000e0000 */
[----:B0-----:R-:W-:-:S05]  /*1db20*/  @!P1 LEA R7, P4, R9, R3, 0x1 ;  /* 0x0000000309079211 */ /* 0x001fca00078808ff */
[----:B-1----:R-:W-:Y:S02]  /*1db30*/  @!P1 IMAD.X R8, RZ, RZ, R2, P4 ;  /* 0x000000ffff089224 */ /* 0x002fe400020e0602 */
[----:B------:R-:W-:Y:S02]  /*1db40*/  @!P1 IMAD.MOV.U32 R2, RZ, RZ, R7 ;  /* 0x000000ffff029224 */ /* 0x000fe400078e0007 */
[----:B------:R-:W-:Y:S02]  /*1db50*/  @!P1 IMAD.MOV.U32 R3, RZ, RZ, R8 ;  /* 0x000000ffff039224 */ /* 0x000fe400078e0008 */
[----:B------:R-:W-:-:S03]  /*1db60*/  VIADD R7, R4, 0x20 ;  /* 0x0000002004077836 */ /* 0x000fc60000000000 */
        /* <DEDUP_REMOVED lines=39> */
[----:B0-----:R-:W-:-:S04]  /*1dde0*/  @!P1 LEA R7, P4, R9, R3, 0x1 ;  /* 0x0000000309079211 */ /* 0x001fc800078808ff */
[----:B-1----:R-:W-:Y:S01]  /*1ddf0*/  @!P1 IADD3.X R8, RZ, R2, RZ, P4, !PT ;  /* 0x00000002ff089210 */ /* 0x002fe200027fe4ff */
[----:B------:R-:W-:Y:S02]  /*1de00*/  @!P1 IMAD.MOV.U32 R2, RZ, RZ, R7 ;  /* 0x000000ffff029224 */ /* 0x000fe400078e0007 */
[----:B------:R-:W-:Y:S02]  /*1de10*/  VIADD R7, R4, 0x60 ;  /* 0x0000006004077836 */ /* 0x000fe40000000000 */
[----:B------:R-:W-:-:S05]  /*1de20*/  @!P1 IMAD.MOV.U32 R3, RZ, RZ, R8 ;  /* 0x000000ffff039224 */ /* 0x000fca00078e0008 */
[----:B------:R-:W-:Y:S04]  /*1de30*/  @!P1 LDGSTS.E.BYPASS.LTC128B.128 [R35+0xec00], desc[UR56][R2.64], !P3 ;  /* 0x0ec0000002239fae */ /* 0x000fe8000d901d78 */
[----:B------:R-:W-:Y:S04]  /*1de40*/  @!P1 LDGSTS.E.BYPASS.LTC128B.128 [R35+0x12c00], desc[UR56][R2.64+0x80], !P2 ;  /* 0x12c0008002239fae */ /* 0x000fe8000d101d78 */
[----:B------:R0:W-:Y:S01]  /*1de50*/  @!P1 LDGSTS.E.BYPASS.LTC128B.128 [R35+0x16c00], desc[UR56][R2.64+0x100], !P0 ;  /* 0x16c0010002239fae */ /* 0x0001e2000c101d78 */
[----:B------:R-:W-:-:S03]  /*1de60*/  ISETP.GE.AND P1, PT, R7, R6, PT ;  /* 0x000000060700720c */ /* 0x000fc60003f26270 */
[----:B0-----:R-:W0:Y:S04]  /*1de70*/  SHFL.IDX PT, R3, R0, 0x6, 0x181f ;  /* 0x00d81f0000037f89 */ /* 0x001e2800000e0000 */
[----:B------:R-:W1:Y:S04]  /*1de80*/  SHFL.IDX PT, R2, R5, 0x6, 0x181f ;  /* 0x00d81f0005027f89 */ /* 0x000e6800000e0000 */
[----:B------:R-:W2:Y:S02]  /*1de90*/  SHFL.IDX PT, R5, R5, 0x7, 0x181f ;  /* 0x00f81f0005057f89 */ /* 0x000ea400000e0000 */
[----:B0-----:R-:W-:-:S05]  /*1dea0*/  @!P1 LEA R7, P4, R9, R3, 0x1 ;  /* 0x0000000309079211 */ /* 0x001fca00078808ff */
[----:B-1----:R-:W-:Y:S02]  /*1deb0*/  @!P1 IMAD.X R8, RZ, RZ, R2, P4 ;  /* 0x000000ffff089224 */ /* 0x002fe400020e0602 */
[----:B------:R-:W-:Y:S02]  /*1dec0*/  @!P1 IMAD.MOV.U32 R2, RZ, RZ, R7 ;  /* 0x000000ffff029224 */ /* 0x000fe400078e0007 */
[----:B------:R-:W-:-:S05]  /*1ded0*/  @!P1 IMAD.MOV.U32 R3, RZ, RZ, R8 ;  /* 0x000000ffff039224 */ /* 0x000fca00078e0008 */
[----:B------:R0:W-:Y:S04]  /*1dee0*/  @!P1 LDGSTS.E.BYPASS.LTC128B.128 [R35+0xf400], desc[UR56][R2.64], !P3 ;  /* 0x0f40000002239fae */ /* 0x0001e8000d901d78 */
[----:B------:R0:W-:Y:S04]  /*1def0*/  @!P1 LDGSTS.E.BYPASS.LTC128B.128 [R35+0x13400], desc[UR56][R2.64+0x80], !P2 ;  /* 0x1340008002239fae */ /* 0x0001e8000d101d78 */
[----:B--2---:R0:W-:Y:S02]  /*1df00*/  @!P1 LDGSTS.E.BYPASS.LTC128B.128 [R35+0x17400], desc[UR56][R2.64+0x100], !P0 ;  /* 0x1740010002239fae */ /* 0x0041e4000c101d78 */
.L_x_877:
[----:B0-----:R-:W-:Y:S01]  /*1df10*/  VIADD R3, R4, 0x70 ;  /* 0x0000007004037836 */ /* 0x001fe20000000000 */
[----:B------:R-:W-:Y:S04]  /*1df20*/  BSSY B0, `(.L_x_740) ;  /* 0x000000b000007945 */ /* 0x000fe80003800000 */
[----:B------:R-:W-:-:S13]  /*1df30*/  ISETP.GE.AND P1, PT, R3, R6, PT ;  /* 0x000000060300720c */ /* 0x000fda0003f26270 */
[----:B------:R-:W-:Y:S05]  /*1df40*/  @P1 BRA `(.L_x_741) ;  /* 0x0000000000201947 */ /* 0x000fea0003800000 */
[----:B------:R-:W-:-:S05]  /*1df50*/  LEA R2, P1, R9, R14, 0x1 ;  /* 0x0000000e09027211 */ /* 0x000fca00078208ff */
[----:B------:R-:W-:-:S05]  /*1df60*/  IMAD.X R3, RZ, RZ, R5, P1 ;  /* 0x000000ffff037224 */ /* 0x000fca00008e0605 */
[----:B------:R-:W-:Y:S01]  /*1df70*/  @!PT LDS RZ, [RZ] ;  /* 0x00000000fffff984 */ /* 0x000fe20000000800 */
[----:B------:R-:W-:Y:S01]  /*1df80*/  @!PT LDS RZ, [RZ] ;  /* 0x00000000fffff984 */ /* 0x000fe20000000800 */
[----:B------:R-:W-:Y:S01]  /*1df90*/  @!PT LDS RZ, [RZ] ;  /* 0x00000000fffff984 */ /* 0x000fe20000000800 */
[----:B------:R0:W-:Y:S04]  /*1dfa0*/  LDGSTS.E.BYPASS.LTC128B.128 [R35+0xfc00], desc[UR56][R2.64], !P3 ;  /* 0x0fc0000002237fae */ /* 0x0001e8000d901d78 */
[----:B------:R0:W-:Y:S04]  /*1dfb0*/  LDGSTS.E.BYPASS.LTC128B.128 [R35+0x13c00], desc[UR56][R2.64+0x80], !P2 ;  /* 0x13c0008002237fae */ /* 0x0001e8000d101d78 */
[----:B------:R0:W-:Y:S02]  /*1dfc0*/  LDGSTS.E.BYPASS.LTC128B.128 [R35+0x17c00], desc[UR56][R2.64+0x100], !P0 ;  /* 0x17c0010002237fae */ /* 0x0001e4000c101d78 */
.L_x_741:
[----:B------:R-:W-:Y:S05]  /*1dfd0*/  BSYNC B0 ;  /* 0x0000000000007941 */ /* 0x000fea0003800000 */
.L_x_740:
[----:B------:R-:W-:Y:S01]  /*1dfe0*/  NOP ;  /* 0x0000000000007918 */ /* 0x000fe20000000000 */
[----:B------:R-:W-:-:S13]  /*1dff0*/  PLOP3.LUT P0, PT, PT, PT, PT, 0x80, 0x0 ;  /* 0x000000000000781c */ /* 0x000fda0003f0f070 */
.L_x_742:
[----:B------:R-:W-:Y:S02]  /*1e000*/  PLOP3.LUT P1, PT, P1, P0, PT, 0xa2, 0x0 ;  /* 0x000000000000781c */ /* 0x000fe40000f21472 */
[----:B------:R-:W-:-:S08]  /*1e010*/  @P0 R2UR P1, UR4, R22 ;  /* 0x00000000160402ca */ /* 0x000fd00000020000 */
[----:B------:R-:W-:-:S05]  /*1e020*/  @P0 PLOP3.LUT P0, PT, P1, PT, PT, 0x80, 0x0 ;  /* 0x000000000000081c */ /* 0x000fca0000f0f070 */
[----:B------:R-:W-:Y:S01]  /*1e030*/  @!P1 SYNCS.ARRIVE.TRANS64.RED.A0T1 RZ, [UR4+0x2a800], RZ ;  /* 0x02a800ffffff99a7 */ /* 0x000fe20008200404 */
[----:B------:R-:W-:Y:S07]  /*1e040*/  @!P1 ARRIVES.LDGSTSBAR.64.TRANSCNT [UR4+0x2a800] ;  /* 0x02a80000ff0099b0 */ /* 0x000fee0008000a84 */
[----:B------:R-:W-:Y:S05]  /*1e050*/  @P0 BRA.U.ANY `(.L_x_742) ;  /* 0xfffffffd00e80947 */ /* 0x000fea000393ffff */
[----:B0-----:R-:W2:Y:S02]  /*1e060*/  LDL.LU R2, [R1+0x20] ;  /* 0x0000200001027983 */ /* 0x001ea40000300800 */
[----:B--2---:R-:W-:-:S05]  /*1e070*/  VIADD R2, R2, 0x1 ;  /* 0x0000000102027836 */ /* 0x004fca0000000000 */
[----:B------:R0:W-:Y:S01]  /*1e080*/  STL [R1+0x20], R2 ;  /* 0x0000200201007387 */ /* 0x0001e20000100800 */
[----:B------:R-:W-:-:S04]  /*1e090*/  LEA.HI R0, R2, R2, RZ, 0x1 ;  /* 0x0000000202007211 */ /* 0x000fc800078f08ff */
[----:B------:R-:W-:-:S05]  /*1e0a0*/  LOP3.LUT R0, R0, 0xfffffffe, RZ, 0xc0, !PT ;  /* 0xfffffffe00007812 */ /* 0x000fca00078ec0ff */
[----:B------:R-:W-:-:S05]  /*1e0b0*/  IMAD.IADD R0, R2, 0x1, -R0 ;  /* 0x0000000102007824 */ /* 0x000fca00078e0a00 */
[----:B------:R-:W-:Y:S01]  /*1e0c0*/  SHF.L.U32 R3, R0, 0x1f, RZ ;  /* 0x0000001f00037819 */ /* 0x000fe200000006ff */
[----:B------:R-:W-:Y:S01]  /*1e0d0*/  NOP ;  /* 0x0000000000007918 */ /* 0x000fe20000000000 */
[----:B0-----:R-:W2:Y:S01]  /*1e0e0*/  LDL.LU R2, [R1+0x18] ;  /* 0x0000180001027983 */ /* 0x001ea20000300800 */
[----:B------:R0:W-:Y:S01]  /*1e0f0*/  SYNCS.ARRIVE.TRANS64.A1T0 RZ, [R22+URZ+0x2a800], RZ ;  /* 0x02a800ff16ff79a7 */ /* 0x0001e2000810003f */
[----:B------:R-:W-:Y:S01]  /*1e100*/  BSSY B0, `(.L_x_743) ;  /* 0x0000004000007945 */ /* 0x000fe20003800000 */
[----:B------:R-:W1:Y:S01]  /*1e110*/  SYNCS.PHASECHK.TRANS64.TRYWAIT P0, [R22+URZ+0x2a820], R3 ;  /* 0x02a82003160075a7 */ /* 0x000e62000800017f */
[----:B--2---:R-:W-:Y:S02]  /*1e120*/  VIADD R0, R2, 0xfffffffe ;  /* 0xfffffffe02007836 */ /* 0x004fe40000000000 */
[----:B01----:R-:W-:Y:S05]  /*1e130*/  @!P0 BRA `(.L_x_744) ;  /* 0x0000004c000c8947 */ /* 0x003fea0003800000 */
.L_x_878:
[----:B------:R-:W-:Y:S05]  /*1e140*/  BSYNC B0 ;  /* 0x0000000000007941 */ /* 0x000fea0003800000 */
.L_x_743:
[----:B------:R-:W-:Y:S01]  /*1e150*/  ISETP.GE.AND P0, PT, R0, R37, PT ;  /* 0x000000250000720c */ /* 0x000fe20003f06270 */
[----:B------:R-:W-:-:S12]  /*1e160*/  BSSY B0, `(.L_x_745) ;  /* 0x00000fa000007945 */ /* 0x000fd80003800000 */
[----:B------:R-:W-:Y:S05]  /*1e170*/  @!P0 BRA `(.L_x_746) ;  /* 0x0000000c00e08947 */ /* 0x000fea0003800000 */
[----:B------:R-:W-:Y:S02]  /*1e180*/  IMAD.MOV.U32 R10, RZ, RZ, R27 ;  /* 0x000000ffff0a7224 */ /* 0x000fe400078e001b */
[----:B------:R-:W-:Y:S02]  /*1e190*/  IMAD.MOV.U32 R17, RZ, RZ, R28 ;  /* 0x000000ffff117224 */ /* 0x000fe400078e001c */
[----:B------:R-:W-:-:S07]  /*1e1a0*/  IMAD.MOV.U32 R31, RZ, RZ, R26 ;  /* 0x000000ffff1f7224 */ /* 0x000fce00078e001a */
.L_x_759:
[----:B------:R-:W2:Y:S01]  /*1e1b0*/  LDL R2, [R1] ;  /* 0x0000000001027983 */ /* 0x000ea20000100800 */
[----:B------:R-:W1:Y:S03]  /*1e1c0*/  LDC R8, c[0x0][0x430] ;  /* 0x00010c00ff087b82 */ /* 0x000e660000000800 */
[----:B------:R-:W3:Y:S04]  /*1e1d0*/  LDL R7, [R1+0x4] ;  /* 0x0000040001077983 */ /* 0x000ee80000100800 */
[----:B------:R-:W4:Y:S01]  /*1e1e0*/  LDL R6, [R1+0x30] ;  /* 0x0000300001067983 */ /* 0x000f220000100800 */
[----:B0-----:R-:W0:Y:S01]  /*1e1f0*/  S2R R3, SR_TID.X ;  /* 0x0000000000037919 */ /* 0x001e220000002100 */
[----:B------:R-:W0:Y:S01]  /*1e200*/  S2R R9, SR_TID.X ;  /* 0x0000000000097919 */ /* 0x000e220000002100 */
[----:B-1----:R-:W-:-:S13]  /*1e210*/  ISETP.NE.AND P0, PT, R8, 0x1, PT ;  /* 0x000000010800780c */ /* 0x002fda0003f05270 */
[----:B------:R-:W1:Y:S01]  /*1e220*/  @P0 LDC R4, c[0x0][0x434] ;  /* 0x00010d00ff040b82 */ /* 0x000e620000000800 */
[----:B0-----:R-:W-:-:S04]  /*1e230*/  LOP3.LUT R3, R3, 0x7f, RZ, 0xc0, !PT ;  /* 0x0000007f03037812 */ /* 0x001fc800078ec0ff */
[----:B------:R-:W-:Y:S01]  /*1e240*/  SHF.R.U32.HI R3, RZ, 0x3, R3 ;  /* 0x00000003ff037819 */ /* 0x000fe20000011603 */
[----:B------:R-:W-:-:S05]  /*1e250*/  IMAD.SHL.U32 R9, R9, 0x10, RZ ;  /* 0x0000001009097824 */ /* 0x000fca00078e00ff */
[----:B------:R-:W-:Y:S02]  /*1e260*/  LOP3.LUT R9, R3, 0x70, R9, 0xf8, !PT ;  /* 0x0000007003097812 */ /* 0x000fe400078ef809 */
[----:B------:R-:W0:Y:S02]  /*1e270*/  @P0 LDC R3, c[0x0][0x438] ;  /* 0x00010e00ff030b82 */ /* 0x000e240000000800 */
[----:B------:R-:W-:Y:S01]  /*1e280*/  ISETP.GT.U32.AND P1, PT, R9, 0x5f, PT ;  /* 0x0000005f0900780c */ /* 0x000fe20003f24070 */
[----:B------:R-:W-:Y:S01]  /*1e290*/  VIADD R27, R10, 0x1 ;  /* 0x000000010a1b7836 */ /* 0x000fe20000000000 */
[----:B------:R-:W-:Y:S05]  /*1e2a0*/  YIELD ;  /* 0x0000000000007946 */ /* 0x000fea0003800000 */
[----:B------:R-:W-:-:S02]  /*1e2b0*/  IMAD.MOV.U32 R26, RZ, RZ, R0 ;  /* 0x000000ffff1a7224 */ /* 0x000fc400078e0000 */
[----:B--2---:R-:W-:-:S04]  /*1e2c0*/  IMAD R5, R0, 0x60, R2 ;  /* 0x0000006000057824 */ /* 0x004fc800078e0202 */
[----:B------:R-:W-:-:S04]  /*1e2d0*/  IMAD.IADD R5, R9, 0x1, R5 ;  /* 0x0000000109057824 */ /* 0x000fc800078e0205 */
[----:B-1----:R-:W-:Y:S01]  /*1e2e0*/  @P0 IMAD.HI.U32 R4, R5, R4, RZ ;  /* 0x0000000405040227 */ /* 0x002fe200078e00ff */
[----:B------:R-:W-:-:S04]  /*1e2f0*/  MOV R2, R5 ;  /* 0x0000000500027202 */ /* 0x000fc80000000f00 */
[----:B0-----:R-:W-:-:S05]  /*1e300*/  @P0 SHF.R.U32.HI R2, RZ, R3, R4 ;  /* 0x00000003ff020219 */ /* 0x001fca0000011604 */
[----:B------:R-:W-:-:S04]  /*1e310*/  IMAD.MOV R3, RZ, RZ, -R2 ;  /* 0x000000ffff037224 */ /* 0x000fc800078e0a02 */
[----:B------:R-:W-:Y:S02]  /*1e320*/  IMAD R8, R8, R3, R5 ;  /* 0x0000000308087224 */ /* 0x000fe400078e0205 */
[----:B------:R-:W0:Y:S01]  /*1e330*/  @!P1 LDC.64 R4, c[0x0][0x428] ;  /* 0x00010a00ff049b82 */ /* 0x000e220000000a00 */
[----:B------:R-:W-:-:S03]  /*1e340*/  @!P1 SHF.R.S32.HI R3, RZ, 0x1f, R2 ;  /* 0x0000001fff039819 */ /* 0x000fc60000011402 */
[----:B0-----:R-:W-:-:S04]  /*1e350*/  @!P1 IMAD.WIDE.U32 R2, R32, R4, R2 ;  /* 0x0000000420029225 */ /* 0x001fc800078e0002 */
[----:B---3--:R-:W-:-:S04]  /*1e360*/  @!P1 IMAD R4, R7, R4, RZ ;  /* 0x0000000407049224 */ /* 0x008fc800078e02ff */
[----:B------:R-:W-:Y:S02]  /*1e370*/  @!P1 IMAD R7, R32, R5, R4 ;  /* 0x0000000520079224 */ /* 0x000fe400078e0204 */
[----:B------:R-:W0:Y:S02]  /*1e380*/  @!P1 LDC.64 R4, c[0x0][0x418] ;  /* 0x00010600ff049b82 */ /* 0x000e240000000a00 */
[----:B------:R-:W-:Y:S02]  /*1e390*/  @!P1 IMAD.IADD R3, R7, 0x1, R3 ;  /* 0x0000000107039824 */ /* 0x000fe400078e0203 */
[----:B------:R-:W-:Y:S01]  /*1e3a0*/  IMAD.MOV.U32 R7, RZ, RZ, RZ ;  /* 0x000000ffff077224 */ /* 0x000fe200078e00ff */
[----:B0-----:R-:W-:-:S04]  /*1e3b0*/  @!P1 LEA R4, P0, R2, R4, 0x2 ;  /* 0x0000000402049211 */ /* 0x001fc800078010ff */
[----:B------:R-:W-:-:S05]  /*1e3c0*/  @!P1 LEA.HI.X R5, R2, R5, R3, 0x2, P0 ;  /* 0x0000000502059211 */ /* 0x000fca00000f1403 */
[----:B------:R0:W5:Y:S01]  /*1e3d0*/  @!P1 LDG.E R7, desc[UR56][R4.64] ;  /* 0x0000003804079981 */ /* 0x000162000c1e1900 */
[----:B----4-:R-:W-:Y:S02]  /*1e3e0*/  ISETP.NE.AND P1, PT, R6, 0x3, PT ;  /* 0x000000030600780c */ /* 0x010fe40003f25270 */
[----:B------:R-:W-:-:S04]  /*1e3f0*/  ISETP.NE.AND P0, PT, R27, 0x2, PT ;  /* 0x000000021b00780c */ /* 0x000fc80003f05270 */
[----:B------:R-:W-:Y:S02]  /*1e400*/  SEL R28, RZ, 0x1, P0 ;  /* 0x00000001ff1c7807 */ /* 0x000fe40000000000 */
[----:B------:R-:W-:Y:S02]  /*1e410*/  SEL R27, R27, RZ, P0 ;  /* 0x000000ff1b1b7207 */ /* 0x000fe40000000000 */
[----:B------:R-:W-:-:S03]  /*1e420*/  LOP3.LUT R28, R17, R28, RZ, 0x3c, !PT ;  /* 0x0000001c111c7212 */ /* 0x000fc600078e3cff */
[----:B0-----:R-:W-:Y:S05]  /*1e430*/  @!P1 BRA `(.L_x_747) ;  /* 0x0000000000049947 */ /* 0x001fea0003800000 */
[----:B------:R-:W-:Y:S01]  /*1e440*/  BPT.TRAP 0x1 ;  /* 0x000000040000795c */ /* 0x000fe20000300000 */
.L_x_747:
[----:B------:R-:W-:Y:S01]  /*1e450*/  IMAD R6, R27, 0x8, R22 ;  /* 0x000000081b067824 */ /* 0x000fe200078e0216 */
[----:B------:R-:W-:Y:S01]  /*1e460*/  SHF.L.U32 R3, R28, 0x1f, RZ ;  /* 0x0000001f1c037819 */ /* 0x000fe200000006ff */
[----:B------:R-:W-:Y:S03]  /*1e470*/  BSSY B1, `(.L_x_748) ;  /* 0x0000003000017945 */ /* 0x000fe60003800000 */
[----:B------:R-:W0:Y:S02]  /*1e480*/  SYNCS.PHASECHK.TRANS64.TRYWAIT P0, [R6+URZ+0x2a840], R3 ;  /* 0x02a84003060075a7 */ /* 0x000e24000800017f */
[----:B0-----:R-:W-:Y:S05]  /*1e490*/  @!P0 BRA `(.L_x_749) ;  /* 0x0000004800488947 */ /* 0x001fea0003800000 */
.L_x_879:
[----:B------:R-:W-:Y:S05]  /*1e4a0*/  BSYNC B1 ;  /* 0x0000000000017941 */ /* 0x000fea0003800000 */
.L_x_748:
[----:B------:R-:W2:Y:S01]  /*1e4b0*/  LDL R0, [R1+0x38] ;  /* 0x0000380001007983 */ /* 0x000ea20000100800 */
[----:B------:R-:W-:Y:S01]  /*1e4c0*/  SHF.R.S32.HI R20, RZ, 0x1f, R8 ;  /* 0x0000001fff147819 */ /* 0x000fe20000011408 */
[----:B------:R-:W-:Y:S01]  /*1e4d0*/  ULDC.64 UR4, c[0x0][0x300] ;  /* 0x0000c00000047ab9 */ /* 0x000fe20000000a00 */
[----:B-----5:R-:W-:Y:S01]  /*1e4e0*/  SHF.R.S32.HI R21, RZ, 0x1f, R7 ;  /* 0x0000001fff157819 */ /* 0x020fe20000011407 */
[----:B0-----:R-:W-:Y:S01]  /*1e4f0*/  IMAD.WIDE.U32 R2, R8, UR4, RZ ;  /* 0x0000000408027c25 */ /* 0x001fe2000f8e00ff */
[----:B------:R-:W-:-:S03]  /*1e500*/  ULDC.64 UR6, c[0x0][0x2e8] ;  /* 0x0000ba0000067ab9 */ /* 0x000fc60000000a00 */
[----:B------:R-:W-:Y:S01]  /*1e510*/  IMAD R4, R27, 0x4800, R33 ;  /* 0x000048001b047824 */ /* 0x000fe200078e0221 */
[C---:B--2---:R-:W-:Y:S02]  /*1e520*/  LOP3.LUT P3, RZ, R0.reuse, 0x4, RZ, 0xc0, !PT ;  /* 0x0000000400ff7812 */ /* 0x044fe4000786c0ff */
[C---:B------:R-:W-:Y:S02]  /*1e530*/  LOP3.LUT P2, RZ, R0.reuse, 0x2, RZ, 0xc0, !PT ;  /* 0x0000000200ff7812 */ /* 0x040fe4000784c0ff */
[----:B------:R-:W-:Y:S01]  /*1e540*/  LOP3.LUT P1, RZ, R0, 0x1, RZ, 0xc0, !PT ;  /* 0x0000000100ff7812 */ /* 0x000fe2000782c0ff */
[----:B------:R-:W-:-:S04]  /*1e550*/  IMAD R0, R20, UR4, RZ ;  /* 0x0000000414007c24 */ /* 0x000fc8000f8e02ff */
        /* <DEDUP_REMOVED lines=17> */
[----:B------:R-:W2:Y:S04]  /*1e670*/  SHFL.IDX PT, R3, R5, RZ, 0x181f ;  /* 0x00181fff05037589 */ /* 0x000ea800000e0000 */
[----:B------:R-:W-:Y:S01]  /*1e680*/  SHFL.IDX PT, R34, R5, 0x2, 0x181f ;  /* 0x00581f0005227f89 */ /* 0x000fe200000e0000 */
[----:B0-----:R-:W-:-:S05]  /*1e690*/  IMAD.SHL.U32 R11, R11, 0x8, RZ ;  /* 0x000000080b0b7824 */ /* 0x001fca00078e00ff */
[----:B------:R-:W-:-:S05]  /*1e6a0*/  LOP3.LUT R11, R11, 0x38, RZ, 0xc0, !PT ;  /* 0x000000380b0b7812 */ /* 0x000fca00078ec0ff */
[----:B------:R-:W-:-:S05]  /*1e6b0*/  IMAD.SHL.U32 R0, R11, 0x2, RZ ;  /* 0x000000020b007824 */ /* 0x000fca00078e00ff */
[----:B-1----:R-:W-:-:S05]  /*1e6c0*/  IADD3 R2, P0, R2, R0, RZ ;  /* 0x0000000002027210 */ /* 0x002fca0007f1e0ff */
[----:B--2---:R-:W-:-:S05]  /*1e6d0*/  IMAD.X R3, RZ, RZ, R3, P0 ;  /* 0x000000ffff037224 */ /* 0x004fca00000e0603 */
        /* <DEDUP_REMOVED lines=31> */
[----:B-12---:R0:W2:Y:S02]  /*1e8d0*/  SHFL.IDX PT, R2, R9, 0x5, 0x181f ;  /* 0x00b81f0009027f89 */ /* 0x0060a400000e0000 */
.L_x_893:
[----:B--2---:R-:W-:-:S04]  /*1e8e0*/  IADD3 R2, P0, R2, R0, RZ ;  /* 0x0000000002027210 */ /* 0x004fc80007f1e0ff */
[----:B------:R-:W-:Y:S02]  /*1e8f0*/  IADD3.X R3, RZ, R34, RZ, P0, !PT ;  /* 0x00000022ff037210 */ /* 0x000fe400007fe4ff */
[----:B------:R-:W-:-:S03]  /*1e900*/  PLOP3.LUT P0, PT, PT, PT, PT, 0x80, 0x0 ;  /* 0x000000000000781c */ /* 0x000fc60003f0f070 */
[----:B------:R-:W-:Y:S01]  /*1e910*/  @!PT LDS RZ, [RZ] ;  /* 0x00000000fffff984 */ /* 0x000fe20000000800 */
[----:B------:R-:W-:Y:S01]  /*1e920*/  @!PT LDS RZ, [RZ] ;  /* 0x00000000fffff984 */ /* 0x000fe20000000800 */
[----:B------:R-:W-:Y:S01]  /*1e930*/  @!PT LDS RZ, [RZ] ;  /* 0x00000000fffff984 */ /* 0x000fe20000000800 */
[----:B------:R1:W-:Y:S04]  /*1e940*/  LDGSTS.E.BYPASS.LTC128B.128 [R4+0x1ac00], desc[UR56][R2.64], !P3 ;  /* 0x1ac0000002047fae */ /* 0x0003e8000d901d78 */
[----:B------:R1:W-:Y:S04]  /*1e950*/  LDGSTS.E.BYPASS.LTC128B.128 [R4+0x1dc00], desc[UR56][R2.64+0x80], !P2 ;  /* 0x1dc0008002047fae */ /* 0x0003e8000d101d78 */
[----:B------:R1:W-:Y:S01]  /*1e960*/  LDGSTS.E.BYPASS.LTC128B.128 [R4+0x20c00], desc[UR56][R2.64+0x100], !P1 ;  /* 0x20c0010002047fae */ /* 0x0003e2000c901d78 */
[----:B------:R-:W-:Y:S01]  /*1e970*/  NOP ;  /* 0x0000000000007918 */ /* 0x000fe20000000000 */
.L_x_751:
[----:B------:R-:W-:Y:S02]  /*1e980*/  PLOP3.LUT P1, PT, P1, P0, PT, 0xa2, 0x0 ;  /* 0x000000000000781c */ /* 0x000fe40000f21472 */
[----:B------:R-:W-:-:S08]  /*1e990*/  @P0 R2UR P1, UR4, R6 ;  /* 0x00000000060402ca */ /* 0x000fd00000020000 */
[----:B------:R-:W-:-:S05]  /*1e9a0*/  @P0 PLOP3.LUT P0, PT, P1, PT, PT, 0x80, 0x0 ;  /* 0x000000000000081c */ /* 0x000fca0000f0f070 */
[----:B------:R-:W-:Y:S01]  /*1e9b0*/  @!P1 SYNCS.ARRIVE.TRANS64.RED.A0T1 RZ, [UR4+0x2a830], RZ ;  /* 0x02a830ffffff99a7 */ /* 0x000fe20008200404 */
[----:B------:R-:W-:Y:S07]  /*1e9c0*/  @!P1 ARRIVES.LDGSTSBAR.64.TRANSCNT [UR4+0x2a830] ;  /* 0x02a83000ff0099b0 */ /* 0x000fee0008000a84 */
[----:B------:R-:W-:Y:S05]  /*1e9d0*/  @P0 BRA.U.ANY `(.L_x_751) ;  /* 0xfffffffd00e80947 */ /* 0x000fea000393ffff */
[----:B------:R-:W-:Y:S01]  /*1e9e0*/  NOP ;  /* 0x0000000000007918 */ /* 0x000fe20000000000 */
[----:B-1----:R-:W2:Y:S02]  /*1e9f0*/  LDL R2, [R1+0x30] ;  /* 0x0000300001027983 */ /* 0x002ea40000100800 */
[----:B--2---:R-:W-:-:S13]  /*1ea00*/  ISETP.NE.AND P2, PT, R2, 0x3, PT ;  /* 0x000000030200780c */ /* 0x004fda0003f45270 */
[----:B------:R-:W-:Y:S05]  /*1ea10*/  @!P2 BRA `(.L_x_752) ;  /* 0x000000000004a947 */ /* 0x000fea0003800000 */
[----:B------:R-:W-:Y:S01]  /*1ea20*/  BPT.TRAP 0x1 ;  /* 0x000000040000795c */ /* 0x000fe20000300000 */
.L_x_752:
[----:B------:R1:W-:Y:S01]  /*1ea30*/  SYNCS.ARRIVE.TRANS64.A1T0 RZ, [R6+URZ+0x2a830], RZ ;  /* 0x02a830ff06ff79a7 */ /* 0x0003e2000810003f */
[----:B------:R-:W-:Y:S05]  /*1ea40*/  @!P2 BRA `(.L_x_753) ;  /* 0x000000000004a947 */ /* 0x000fea0003800000 */
[----:B------:R-:W-:Y:S01]  /*1ea50*/  BPT.TRAP 0x1 ;  /* 0x000000040000795c */ /* 0x000fe20000300000 */
.L_x_753:
[----:B------:R-:W-:Y:S01]  /*1ea60*/  SHF.L.U32 R2, R17, 0x1f, RZ ;  /* 0x0000001f11027819 */ /* 0x000fe200000006ff */
[----:B0-----:R-:W-:Y:S01]  /*1ea70*/  IMAD R5, R10, 0x8, R22 ;  /* 0x000000080a057824 */ /* 0x001fe200078e0216 */
[----:B------:R-:W-:Y:S03]  /*1ea80*/  BSSY B1, `(.L_x_754) ;  /* 0x0000003000017945 */ /* 0x000fe60003800000 */
[----:B------:R-:W0:Y:S02]  /*1ea90*/  SYNCS.PHASECHK.TRANS64.TRYWAIT P0, [R5+URZ+0x2a860], R2 ;  /* 0x02a86002050075a7 */ /* 0x000e24000800017f */
[----:B0-----:R-:W-:Y:S05]  /*1eaa0*/  @!P0 BRA `(.L_x_755) ;  /* 0x0000004800b48947 */ /* 0x001fea0003800000 */
.L_x_894:
[----:B------:R-:W-:Y:S05]  /*1eab0*/  BSYNC B1 ;  /* 0x0000000000017941 */ /* 0x000fea0003800000 */
.L_x_754:
[----:B------:R-:W2:Y:S01]  /*1eac0*/  S2R R3, SR_TID.X ;  /* 0x0000000000037919 */ /* 0x000ea20000002100 */
[----:B------:R-:W-:Y:S01]  /*1ead0*/  UMOV UR4, 0xffffffff ;  /* 0xffffffff00047882 */ /* 0x000fe20000000000 */
[----:B-1----:R-:W-:Y:S01]  /*1eae0*/  IMAD R6, R31, -0x60, R36 ;  /* 0xffffffa01f067824 */ /* 0x002fe200078e0224 */
[----:B------:R-:W-:Y:S01]  /*1eaf0*/  LOP3.LUT P0, RZ, R29, 0x2, RZ, 0xc0, !PT ;  /* 0x000000021dff7812 */ /* 0x000fe2000780c0ff */
[----:B------:R-:W-:Y:S01]  /*1eb00*/  IMAD R4, R10, 0x3000, R33 ;  /* 0x000030000a047824 */ /* 0x000fe200078e0221 */
[----:B--2---:R-:W-:-:S04]  /*1eb10*/  LOP3.LUT R3, R3, 0x7f, RZ, 0xc0, !PT ;  /* 0x0000007f03037812 */ /* 0x004fc800078ec0ff */
[----:B------:R-:W-:-:S05]  /*1eb20*/  SHF.R.U32.HI R3, RZ, 0x3, R3 ;  /* 0x00000003ff037819 */ /* 0x000fca0000011603 */
[----:B------:R-:W-:Y:S01]  /*1eb30*/  IMAD.IADD R6, R6, 0x1, -R3 ;  /* 0x0000000106067824 */ /* 0x000fe200078e0a03 */
[----:B------:R-:W-:Y:S06]  /*1eb40*/  BRA.DIV UR4, `(.L_x_756) ;  /* 0x0000004a04a07947 */ /* 0x000fec000b800000 */
[----:B0-----:R-:W0:Y:S01]  /*1eb50*/  SHFL.IDX PT, R2, R23, RZ, 0x181f ;  /* 0x00181fff17027589 */ /* 0x001e2200000e0000 */
[----:B------:R-:W-:-:S03]  /*1eb60*/  IMAD R4, R4, 0x2, R22 ;  /* 0x0000000204047824 */ /* 0x000fc600078e0216 */
[----:B------:R-:W1:Y:S01]  /*1eb70*/  SHFL.IDX PT, R3, R24, RZ, 0x181f ;  /* 0x00181fff18037589 */ /* 0x000e6200000e0000 */
[----:B0-----:R-:W-:-:S05]  /*1eb80*/  IADD3 R2, P1, R2, R0, RZ ;  /* 0x0000000002027210 */ /* 0x001fca0007f3e0ff */
[----:B-1----:R-:W-:Y:S01]  /*1eb90*/  IMAD.X R3, RZ, RZ, R3, P1 ;  /* 0x000000ffff037224 */ /* 0x002fe200008e0603 */
[----:B------:R-:W-:-:S04]  /*1eba0*/  LOP3.LUT P1, RZ, R29, 0x1, RZ, 0xc0, !PT ;  /* 0x000000011dff7812 */ /* 0x000fc8000782c0ff */
[----:B------:R-:W-:-:S13]  /*1ebb0*/  ISETP.LT.OR P2, PT, R6, 0x1, !P1 ;  /* 0x000000010600780c */ /* 0x000fda0004f41670 */
[----:B------:R-:W-:Y:S01]  /*1ebc0*/  @!PT LDS RZ, [RZ] ;  /* 0x00000000fffff984 */ /* 0x000fe20000000800 */
        /* <DEDUP_REMOVED lines=33> */
[----:B------:R-:W-:Y:S01]  /*1ede0*/  LDGSTS.E.BYPASS.LTC128B.128 [R4+0x2400], desc[UR56][R2.64], !P2 ;  /* 0x0240000002047fae */ /* 0x000fe2000d101d78 */
[----:B------:R-:W-:-:S13]  /*1edf0*/  ISETP.LT.OR P2, PT, R6, 0x41, !P0 ;  /* 0x000000410600780c */ /* 0x000fda0004741670 */
[----:B------:R0:W-:Y:S04]  /*1ee00*/  LDGSTS.E.BYPASS.LTC128B.128 [R4+0x5400], desc[UR56][R2.64+0x80], !P2 ;  /* 0x0540008002047fae */ /* 0x0001e8000d101d78 */
[----:B0-2---:R0:W1:Y:S02]  /*1ee10*/  SHFL.IDX PT, R2, R23, 0x5, 0x181f ;  /* 0x00b81f0017027f89 */ /* 0x00506400000e0000 */
.L_x_908:
[C---:B------:R-:W-:Y:S01]  /*1ee20*/  ISETP.LT.OR P1, PT, R6.reuse, 0x51, !P1 ;  /* 0x000000510600780c */ /* 0x040fe20004f21670 */
[----:B------:R-:W-:Y:S01]  /*1ee30*/  ULDC.64 UR4, c[0x0][0x328] ;  /* 0x0000ca0000047ab9 */ /* 0x000fe20000000a00 */
[----:B------:R-:W-:Y:S01]  /*1ee40*/  ISETP.LT.OR P0, PT, R6, 0x51, !P0 ;  /* 0x000000510600780c */ /* 0x000fe20004701670 */
[----:B------:R-:W-:Y:S01]  /*1ee50*/  IMAD R9, R20, UR4, RZ ;  /* 0x0000000414097c24 */ /* 0x000fe2000f8e02ff */
[----:B-1----:R-:W-:-:S03]  /*1ee60*/  IADD3 R2, P2, R2, R0, RZ ;  /* 0x0000000002027210 */ /* 0x002fc60007f5e0ff */
        /* <DEDUP_REMOVED lines=9> */
[----:B-1----:R-:W-:Y:S01]  /*1ef00*/  IMAD.WIDE.U32 R2, R8, UR4, RZ ;  /* 0x0000000408027c25 */ /* 0x002fe2000f8e00ff */
[----:B------:R-:W-:-:S03]  /*1ef10*/  ULDC.64 UR4, c[0x0][0x338] ;  /* 0x0000ce0000047ab9 */ /* 0x000fc60000000a00 */
[----:B------:R-:W-:Y:S02]  /*1ef20*/  IMAD.IADD R3, R3, 0x1, R9 ;  /* 0x0000000103037824 */ /* 0x000fe400078e0209 */
[----:B------:R-:W-:Y:S02]  /*1ef30*/  IMAD R0, R21, UR4, RZ ;  /* 0x0000000415007c24 */ /* 0x000fe4000f8e02ff */
[----:B------:R-:W-:-:S04]  /*1ef40*/  IMAD.WIDE.U32 R2, R7, UR4, R2 ;  /* 0x0000000407027c25 */ /* 0x000fc8000f8e0002 */
[----:B------:R-:W-:-:S04]  /*1ef50*/  IMAD R9, R7, UR5, R0 ;  /* 0x0000000507097c24 */ /* 0x000fc8000f8e0200 */
[----:B------:R-:W-:-:S07]  /*1ef60*/  IMAD.IADD R9, R3, 0x1, R9 ;  /* 0x0000000103097824 */ /* 0x000fce00078e0209 */
.L_x_757:
        /* <DEDUP_REMOVED lines=11> */
.L_x_758:
[----:B------:R-:W-:Y:S01]  /*1f020*/  IMAD.MOV.U32 R3, RZ, RZ, R9 ;  /* 0x000000ffff037224 */ /* 0x000fe200078e0009 */
[----:B------:R-:W-:Y:S01]  /*1f030*/  ULDC.64 UR4, c[0x0][0x330] ;  /* 0x0000cc0000047ab9 */ /* 0x000fe20000000a00 */
[----:B------:R-:W-:Y:S01]  /*1f040*/  ULDC.64 UR6, c[0x0][0x318] ;  /* 0x0000c60000067ab9 */ /* 0x000fe20000000a00 */
[----:B------:R1:W-:Y:S01]  /*1f050*/  SYNCS.ARRIVE.TRANS64.A1T0 RZ, [R5+URZ+0x2a850], RZ ;  /* 0x02a850ff05ff79a7 */ /* 0x0003e2000810003f */
[----:B------:R-:W-:-:S04]  /*1f060*/  IMAD.WIDE.U32 R2, R18, UR4, R2 ;  /* 0x0000000412027c25 */ /* 0x000fc8000f8e0002 */
[----:B------:R-:W-:Y:S01]  /*1f070*/  IMAD R3, R18, UR5, R3 ;  /* 0x0000000512037c24 */ /* 0x000fe2000f8e0203 */
[----:B0-----:R-:W-:Y:S01]  /*1f080*/  LEA R23, P0, R2, UR6, 0x1 ;  /* 0x0000000602177c11 */ /* 0x001fe2000f8008ff */
[----:B------:R-:W-:Y:S02]  /*1f090*/  VIADD R0, R26, 0xffffffff ;  /* 0xffffffff1a007836 */ /* 0x000fe40000000000 */
[----:B------:R-:W-:Y:S01]  /*1f0a0*/  IMAD.MOV.U32 R10, RZ, RZ, R27 ;  /* 0x000000ffff0a7224 */ /* 0x000fe200078e001b */
[----:B------:R-:W-:Y:S01]  /*1f0b0*/  LEA.HI.X R24, R2, UR7, R3, 0x1, P0 ;  /* 0x0000000702187c11 */ /* 0x000fe200080f0c03 */
[----:B------:R-:W-:Y:S01]  /*1f0c0*/  IMAD.MOV.U32 R17, RZ, RZ, R28 ;  /* 0x000000ffff117224 */ /* 0x000fe200078e001c */
[----:B------:R-:W-:Y:S01]  /*1f0d0*/  ISETP.GT.AND P0, PT, R26, R37, PT ;  /* 0x000000251a00720c */ /* 0x000fe20003f04270 */
[----:B------:R-:W-:-:S12]  /*1f0e0*/  IMAD.MOV.U32 R31, RZ, RZ, R26 ;  /* 0x000000ffff1f7224 */ /* 0x000fd800078e001a */
[----:B-1----:R-:W-:Y:S05]  /*1f0f0*/  @P0 BRA `(.L_x_759) ;  /* 0xfffffff0002c0947 */ /* 0x002fea000383ffff */
.L_x_746:
[----:B------:R-:W-:Y:S05]  /*1f100*/  BSYNC B0 ;  /* 0x0000000000007941 */ /* 0x000fea0003800000 */
.L_x_745:
        /* <DEDUP_REMOVED lines=11> */
[----:B0-----:R-:W2:Y:S01]  /*1f1c0*/  @P0 ATOMG.E.ADD.STRONG.GPU PT, R3, desc[UR56][R2.64], R5 ;  /* 0x00000005020309a8 */ /* 0x001ea200081ee1f8 */
[----:B------:R-:W0:Y:S02]  /*1f1d0*/  S2R R4, SR_LTMASK ;  /* 0x0000000000047919 */ /* 0x000e240000003900 */
[----:B0-----:R-:W-:-:S04]  /*1f1e0*/  LOP3.LUT R4, R4, UR4, RZ, 0xc0, !PT ;  /* 0x0000000404047c12 */ /* 0x001fc8000f8ec0ff */
[----:B------:R-:W0:Y:S01]  /*1f1f0*/  POPC R7, R4 ;  /* 0x0000000400077309 */ /* 0x000e220000000000 */
[----:B--2---:R-:W0:Y:S02]  /*1f200*/  SHFL.IDX PT, R0, R3, R0, 0x1f ;  /* 0x00001f0003007589 */ /* 0x004e2400000e0000 */
[----:B0-----:R-:W-:-:S07]  /*1f210*/  IADD3 R16, R0, UR38, R7 ;  /* 0x0000002600107c10 */ /* 0x001fce000fffe007 */
.L_x_761:
[----:B------:R-:W-:Y:S05]  /*1f220*/  BSYNC B0 ;  /* 0x0000000000007941 */ /* 0x000fea0003800000 */
.L_x_760:
[----:B------:R-:W2:Y:S02]  /*1f230*/  LDL R0, [R1+0x30] ;  /* 0x0000300001007983 */ /* 0x000ea40000100800 */
[----:B--2---:R-:W-:-:S13]  /*1f240*/  ISETP.NE.AND P0, PT, R0, 0x3, PT ;  /* 0x000000030000780c */ /* 0x004fda0003f05270 */
[----:B------:R-:W-:Y:S05]  /*1f250*/  @!P0 BRA `(.L_x_762) ;  /* 0x0000000000048947 */ /* 0x000fea0003800000 */
[----:B------:R-:W-:Y:S01]  /*1f260*/  BPT.TRAP 0x1 ;  /* 0x000000040000795c */ /* 0x000fe20000300000 */
.L_x_762:
[----:B------:R-:W-:Y:S01]  /*1f270*/  LEA R0, R27, R22, 0x3 ;  /* 0x000000161b007211 */ /* 0x000fe200078e18ff */
[----:B------:R-:W-:Y:S01]  /*1f280*/  BSSY B0, `(.L_x_763) ;  /* 0x0000005000007945 */ /* 0x000fe20003800000 */
[----:B0-----:R-:W-:Y:S01]  /*1f290*/  SHF.L.U32 R3, R28, 0x1f, RZ ;  /* 0x0000001f1c037819 */ /* 0x001fe200000006ff */
[----:B------:R-:W-:-:S03]  /*1f2a0*/  IMAD R6, R26, -0x60, R36 ;  /* 0xffffffa01a067824 */ /* 0x000fc600078e0224 */
[----:B------:R-:W0:Y:S02]  /*1f2b0*/  SYNCS.PHASECHK.TRANS64.TRYWAIT P0, [R0+URZ+0x2a860], R3 ;  /* 0x02a86003000075a7 */ /* 0x000e24000800017f */
[----:B0-----:R-:W-:Y:S05]  /*1f2c0*/  @!P0 BRA `(.L_x_764) ;  /* 0x0000004800b08947 */ /* 0x001fea0003800000 */
.L_x_909:
[----:B------:R-:W-:Y:S05]  /*1f2d0*/  BSYNC B0 ;  /* 0x0000000000007941 */ /* 0x000fea0003800000 */
.L_x_763:
        /* <DEDUP_REMOVED lines=8> */
[C---:B------:R-:W-:Y:S01]  /*1f360*/  LOP3.LUT R2, R29.reuse, 0x1, RZ, 0xc0, !PT ;  /* 0x000000011d027812 */ /* 0x040fe200078ec0ff */
[----:B------:R-:W-:Y:S01]  /*1f370*/  IMAD R4, R4, 0x2, R22 ;  /* 0x0000000204047824 */ /* 0x000fe200078e0216 */
[----:B------:R-:W-:Y:S01]  /*1f380*/  LOP3.LUT P0, RZ, R29, 0x2, RZ, 0xc0, !PT ;  /* 0x000000021dff7812 */ /* 0x000fe2000780c0ff */
[----:B------:R-:W2:Y:S01]  /*1f390*/  SHFL.IDX PT, R14, R23, RZ, 0x181f ;  /* 0x00181fff170e7589 */ /* 0x000ea200000e0000 */
[----:B------:R-:W-:Y:S02]  /*1f3a0*/  ISETP.NE.U32.AND P1, PT, R2, 0x1, PT ;  /* 0x000000010200780c */ /* 0x000fe40003f25070 */
[C---:B------:R-:W-:Y:S01]  /*1f3b0*/  ISETP.LT.OR P3, PT, R6.reuse, 0x1, !P0 ;  /* 0x000000010600780c */ /* 0x040fe20004761670 */
[----:B0-----:R-:W0:Y:S01]  /*1f3c0*/  SHFL.IDX PT, R3, R24, RZ, 0x181f ;  /* 0x00181fff18037589 */ /* 0x001e2200000e0000 */
[----:B------:R-:W-:-:S03]  /*1f3d0*/  ISETP.LT.OR P2, PT, R6, 0x1, P1 ;  /* 0x000000010600780c */ /* 0x000fc60000f41670 */
[----:B------:R-:W-:Y:S04]  /*1f3e0*/  SHFL.IDX PT, R8, R24, 0x1, 0x181f ;  /* 0x00381f0018087f89 */ /* 0x000fe800000e0000 */
[----:B------:R-:W-:Y:S01]  /*1f3f0*/  SHFL.IDX PT, R10, R23, 0x2, 0x181f ;  /* 0x00581f00170a7f89 */ /* 0x000fe200000e0000 */
[----:B-1----:R-:W-:-:S05]  /*1f400*/  IMAD.SHL.U32 R7, R7, 0x8, RZ ;  /* 0x0000000807077824 */ /* 0x002fca00078e00ff */
[----:B------:R-:W-:-:S05]  /*1f410*/  LOP3.LUT R7, R7, 0x38, RZ, 0xc0, !PT ;  /* 0x0000003807077812 */ /* 0x000fca00078ec0ff */
[----:B------:R-:W-:Y:S02]  /*1f420*/  IMAD.SHL.U32 R5, R7, 0x2, RZ ;  /* 0x0000000207057824 */ /* 0x000fe400078e00ff */
        /* <DEDUP_REMOVED lines=32> */
[----:B--2---:R-:W-:-:S05]  /*1f630*/  IADD3 R2, P4, R10, R5, RZ ;  /* 0x000000050a027210 */ /* 0x004fca0007f9e0ff */
[----:B---3--:R-:W-:-:S05]  /*1f640*/  IMAD.X R3, RZ, RZ, R7, P4 ;  /* 0x000000ffff037224 */ /* 0x008fca00020e0607 */
[----:B------:R1:W-:Y:S04]  /*1f650*/  LDGSTS.E.BYPASS.LTC128B.128 [R4+0x2400], desc[UR56][R2.64], !P2 ;  /* 0x0240000002047fae */ /* 0x0003e8000d101d78 */
[----:B0---4-:R1:W-:Y:S02]  /*1f660*/  LDGSTS.E.BYPASS.LTC128B.128 [R4+0x5400], desc[UR56][R2.64+0x80], !P3 ;  /* 0x0540008002047fae */ /* 0x0113e4000d901d78 */
.L_x_923:
        /* <DEDUP_REMOVED lines=11> */
.L_x_766:
[----:B------:R-:W-:Y:S02]  /*1f720*/  PLOP3.LUT P1, PT, P1, P0, PT, 0xa2, 0x0 ;  /* 0x000000000000781c */ /* 0x000fe40000f21472 */
[----:B------:R-:W-:-:S08]  /*1f730*/  @P0 R2UR P1, UR4, R0 ;  /* 0x00000000000402ca */ /* 0x000fd00000020000 */
[----:B------:R-:W-:-:S05]  /*1f740*/  @P0 PLOP3.LUT P0, PT, P1, PT, PT, 0x80, 0x0 ;  /* 0x000000000000081c */ /* 0x000fca0000f0f070 */
[----:B------:R-:W-:Y:S01]  /*1f750*/  @!P1 SYNCS.ARRIVE.TRANS64.RED.A0T1 RZ, [UR4+0x2a850], RZ ;  /* 0x02a850ffffff99a7 */ /* 0x000fe20008200404 */
[----:B------:R-:W-:Y:S07]  /*1f760*/  @!P1 ARRIVES.LDGSTSBAR.64.TRANSCNT [UR4+0x2a850] ;  /* 0x02a85000ff0099b0 */ /* 0x000fee0008000a84 */
[----:B------:R-:W-:Y:S05]  /*1f770*/  @P0 BRA.U.ANY `(.L_x_766) ;  /* 0xfffffffd00e80947 */ /* 0x000fea000393ffff */
[----:B------:R-:W-:Y:S01]  /*1f780*/  NOP ;  /* 0x0000000000007918 */ /* 0x000fe20000000000 */
[----:B0-----:R-:W2:Y:S02]  /*1f790*/  LDL.LU R2, [R1+0x30] ;  /* 0x0000300001027983 */ /* 0x001ea40000300800 */
[----:B--2---:R-:W-:-:S13]  /*1f7a0*/  ISETP.NE.AND P2, PT, R2, 0x3, PT ;  /* 0x000000030200780c */ /* 0x004fda0003f45270 */
[----:B------:R-:W-:Y:S05]  /*1f7b0*/  @!P2 BRA `(.L_x_767) ;  /* 0x000000000004a947 */ /* 0x000fea0003800000 */
[----:B------:R-:W-:Y:S01]  /*1f7c0*/  BPT.TRAP 0x1 ;  /* 0x000000040000795c */ /* 0x000fe20000300000 */
.L_x_767:
[----:B------:R0:W-:Y:S01]  /*1f7d0*/  SYNCS.ARRIVE.TRANS64.A1T0 RZ, [R0+URZ+0x2a850], RZ ;  /* 0x02a850ff00ff79a7 */ /* 0x0001e2000810003f */
[----:B------:R-:W-:-:S05]  /*1f7e0*/  VIADD R27, R27, 0x1 ;  /* 0x000000011b1b7836 */ /* 0x000fca0000000000 */
[----:B------:R-:W-:-:S04]  /*1f7f0*/  ISETP.NE.AND P0, PT, R27, 0x2, PT ;  /* 0x000000021b00780c */ /* 0x000fc80003f05270 */
[----:B------:R-:W-:Y:S02]  /*1f800*/  SEL R3, RZ, 0x1, P0 ;  /* 0x00000001ff037807 */ /* 0x000fe40000000000 */
[----:B------:R-:W-:Y:S02]  /*1f810*/  SEL R27, R27, RZ, P0 ;  /* 0x000000ff1b1b7207 */ /* 0x000fe40000000000 */
[----:B0-----:R-:W-:-:S07]  /*1f820*/  LOP3.LUT R28, R28, R3, RZ, 0x3c, !PT ;  /* 0x000000031c1c7212 */ /* 0x001fce00078e3cff */
.L_x_724:
[----:B------:R-:W-:Y:S05]  /*1f830*/  BSYNC B7 ;  /* 0x0000000000077941 */ /* 0x000fea0003800000 */
.L_x_722:
[----:B------:R-:W2:Y:S02]  /*1f840*/  LDL R0, [R1+0x38] ;  /* 0x0000380001007983 */ /* 0x000ea40000100800 */
[----:B--2---:R-:W-:-:S13]  /*1f850*/  LOP3.LUT P0, RZ, R0, 0x20, RZ, 0xc0, !PT ;  /* 0x0000002000ff7812 */ /* 0x004fda000780c0ff */
[----:B------:R-:W-:Y:S05]  /*1f860*/  @!P0 BRA `(.L_x_768) ;  /* 0x0000000000248947 */ /* 0x000fea0003800000 */
[----:B------:R-:W-:Y:S05]  /*1f870*/  WARPSYNC.ALL ;  /* 0x0000000000007948 */ /* 0x000fea0003800000 */
[----:B------:R-:W1:Y:S08]  /*1f880*/  S2UR UR5, SR_CgaCtaId ;  /* 0x00000000000579c3 */ /* 0x000e700000008800 */
[----:B------:R-:W-:Y:S06]  /*1f890*/  BAR.SYNC.DEFER_BLOCKING 0x5, 0x180 ;  /* 0x0146000000007b1d */ /* 0x000fec0000010000 */
[----:B------:R-:W-:-:S02]  /*1f8a0*/  UMOV UR4, 0x400 ;  /* 0x0000040000047882 */ /* 0x000fc40000000000 */
[----:B-1----:R-:W-:-:S06]  /*1f8b0*/  ULEA UR4, UR5, UR4, 0x18 ;  /* 0x0000000405047291 */ /* 0x002fcc000f8ec03f */
[----:B0-----:R-:W-:-:S05]  /*1f8c0*/  IMAD.U32 R22, RZ, RZ, UR4 ;  /* 0x00000004ff167e24 */ /* 0x001fca000f8e00ff */
[----:B------:R2:W3:Y:S01]  /*1f8d0*/  LDS.128 R16, [R22+0x2a8d0] ;  /* 0x02a8d00016107984 */ /* 0x0004e20000000c00 */
[----:B------:R-:W-:Y:S06]  /*1f8e0*/  BAR.ARV 0x4, 0x180 ;  /* 0x0106000000007b1d */ /* 0x000fec0000002000 */
[----:B------:R-:W-:Y:S05]  /*1f8f0*/  BRA `(.L_x_769) ;  /* 0x0000000800d07947 */ /* 0x000fea0003800000 */
.L_x_768:
[----:B------:R-:W1:Y:S01]  /*1f900*/  S2R R9, SR_TID.X ;  /* 0x0000000000097919 */ /* 0x000e620000002100 */
[----:B------:R-:W-:Y:S01]  /*1f910*/  UMOV UR4, 0xffffffff ;  /* 0xffffffff00047882 */ /* 0x000fe20000000000 */
[----:B-1----:R-:W-:-:S04]  /*1f920*/  LOP3.LUT R9, R9, 0x1f, RZ, 0xc0, !PT ;  /* 0x0000001f09097812 */ /* 0x002fc800078ec0ff */
[----:B------:R-:W-:Y:S01]  /*1f930*/  ISETP.NE.AND P0, PT, R9, 0x1f, PT ;  /* 0x0000001f0900780c */ /* 0x000fe20003f05270 */
[----:B------:R-:W-:-:S12]  /*1f940*/  BRA.DIV UR4, `(.L_x_770) ;  /* 0x0000004e04107947 */ /* 0x000fd8000b800000 */
[----:B0-----:R-:W-:Y:S01]  /*1f950*/  IMAD.IADD R7, R19, 0x1, R9 ;  /* 0x0000000113077824 */ /* 0x001fe200078e0209 */
[----:B------:R-:W-:-:S04]  /*1f960*/  ULDC UR4, c[0x0][0xc3c] ;  /* 0x00030f0000047ab9 */ /* 0x000fc80000000800 */
[----:B------:R-:W-:-:S13]  /*1f970*/  ISETP.GE.OR P1, PT, R7, UR4, !P0 ;  /* 0x0000000407007c0c */ /* 0x000fda000c726670 */
[----:B------:R-:W0:Y:S08]  /*1f980*/  @!P1 LDC.64 R2, c[0x0][0xc80] ;  /* 0x00032000ff029b82 */ /* 0x000e300000000a00 */
[----:B------:R-:W1:Y:S01]  /*1f990*/  @!P1 LDC.64 R4, c[0x0][0xc78] ;  /* 0x00031e00ff049b82 */ /* 0x000e620000000a00 */
[----:B0-----:R-:W-:-:S05]  /*1f9a0*/  @!P1 IMAD.WIDE R2, R7, 0x4, R2 ;  /* 0x0000000407029825 */ /* 0x001fca00078e0202 */
[----:B------:R1:W2:Y:S02]  /*1f9b0*/  @!P1 LDG.E R6, desc[UR56][R2.64] ;  /* 0x0000003802069981 */ /* 0x0002a4000c1e1900 */
[----:B-1----:R-:W-:-:S05]  /*1f9c0*/  @!P1 IMAD.WIDE R2, R7, 0x4, R4 ;  /* 0x0000000407029825 */ /* 0x002fca00078e0204 */
[----:B------:R-:W3:Y:S01]  /*1f9d0*/  @!P1 LDG.E R5, desc[UR56][R2.64] ;  /* 0x0000003802059981 */ /* 0x000ee2000c1e1900 */
[----:B------:R-:W-:Y:S01]  /*1f9e0*/  IMAD.MOV.U32 R4, RZ, RZ, RZ ;  /* 0x000000ffff047224 */ /* 0x000fe200078e00ff */
[C---:B------:R-:W-:Y:S01]  /*1f9f0*/  ISETP.GE.U32.AND P2, PT, R9.reuse, 0x2, PT ;  /* 0x000000020900780c */ /* 0x040fe20003f46070 */
[----:B------:R-:W-:Y:S01]  /*1fa00*/  IMAD.MOV.U32 R7, RZ, RZ, RZ ;  /* 0x000000ffff077224 */ /* 0x000fe200078e00ff */
[C---:B------:R-:W-:Y:S01]  /*1fa10*/  ISETP.GE.U32.AND P3, PT, R9.reuse, 0x4, PT ;  /* 0x000000040900780c */ /* 0x040fe20003f66070 */
[----:B------:R-:W-:Y:S01]  /*1fa20*/  SHFL.IDX PT, R0, R16, RZ, 0x1f ;  /* 0x00001fff10007589 */ /* 0x000fe200000e0000 */
[C---:B------:R-:W-:Y:S02]  /*1fa30*/  ISETP.GE.U32.AND P4, PT, R9.reuse, 0x8, PT ;  /* 0x000000080900780c */ /* 0x040fe40003f86070 */
[----:B------:R-:W-:Y:S01]  /*1fa40*/  ISETP.GE.U32.AND P5, PT, R9, 0x10, PT ;  /* 0x000000100900780c */ /* 0x000fe20003fa6070 */
[----:B------:R-:W-:Y:S01]  /*1fa50*/  SHFL.IDX PT, R8, R16, 0x1, 0x1f ;  /* 0x00201f0010087f89 */ /* 0x000fe200000e0000 */
[----:B--2---:R-:W-:-:S02]  /*1fa60*/  @!P1 IMAD.MOV.U32 R7, RZ, RZ, R6 ;  /* 0x000000ffff079224 */ /* 0x004fc400078e0006 */
[----:B------:R-:W-:Y:S01]  /*1fa70*/  IMAD.MOV.U32 R6, RZ, RZ, RZ ;  /* 0x000000ffff067224 */ /* 0x000fe200078e00ff */
[----:B---3--:R-:W-:Y:S02]  /*1fa80*/  @!P1 MOV R4, R5 ;  /* 0x0000000500049202 */ /* 0x008fe40000000f00 */
[----:B------:R-:W-:-:S03]  /*1fa90*/  ISETP.NE.AND P1, PT, R9, RZ, PT ;  /* 0x000000ff0900720c */ /* 0x000fc60003f25270 */
[----:B------:R-:W-:-:S05]  /*1faa0*/  IMAD R13, R4, R7, RZ ;  /* 0x00000007040d7224 */ /* 0x000fca00078e02ff */
        /* <DEDUP_REMOVED lines=16> */
.L_x_933:
[----:B------:R-:W-:Y:S02]  /*1fbb0*/  ULDC UR4, c[0x0][0xc38] ;  /* 0x00030e0000047ab9 */ /* 0x000fe40000000800 */
[----:B------:R-:W-:-:S04]  /*1fbc0*/  IMAD.U32 R5, RZ, RZ, UR4 ;  /* 0x00000004ff057e24 */ /* 0x000fc8000f8e00ff */
[----:B-1----:R-:W-:-:S04]  /*1fbd0*/  IMAD R14, R14, R5, RZ ;  /* 0x000000050e0e7224 */ /* 0x002fc800078e02ff */
[----:B------:R-:W-:-:S05]  /*1fbe0*/  IMAD.IADD R9, R8, 0x1, R14 ;  /* 0x0000000108097824 */ /* 0x000fca00078e020e */
[----:B------:R-:W-:-:S13]  /*1fbf0*/  ISETP.GT.AND P6, PT, R9, R0, PT ;  /* 0x000000000900720c */ /* 0x000fda0003fc4270 */
[----:B------:R-:W-:Y:S05]  /*1fc00*/  @P6 BRA `(.L_x_771) ;  /* 0x0000000000a46947 */ /* 0x000fea0003800000 */
.L_x_774:
        /* <DEDUP_REMOVED lines=11> */
[----:B0-----:R-:W-:-:S05]  /*1fcc0*/  @!P6 IMAD.WIDE R2, R11, 0x4, R2 ;  /* 0x000000040b02e825 */ /* 0x001fca00078e0202 */
[----:B------:R1:W2:Y:S02]  /*1fcd0*/  @!P6 LDG.E R7, desc[UR56][R2.64] ;  /* 0x000000380207e981 */ /* 0x0002a4000c1e1900 */
[----:B-1----:R-:W-:-:S04]  /*1fce0*/  @!P6 IMAD.WIDE R2, R11, 0x4, R4 ;  /* 0x000000040b02e825 */ /* 0x002fc800078e0204 */
[----:B------:R-:W-:-:S06]  /*1fcf0*/  IMAD.MOV.U32 R4, RZ, RZ, RZ ;  /* 0x000000ffff047224 */ /* 0x000fcc00078e00ff */
        /* <DEDUP_REMOVED lines=19> */
[----:B------:R0:W1:Y:S02]  /*1fe30*/  SHFL.IDX PT, R14, R2, 0x1f, 0x1f ;  /* 0x03e01f00020e7f89 */ /* 0x00006400000e0000 */
.L_x_941:
[----:B------:R-:W-:Y:S02]  /*1fe40*/  ULDC UR4, c[0x0][0xc38] ;  /* 0x00030e0000047ab9 */ /* 0x000fe40000000800 */
[----:B------:R-:W-:-:S04]  /*1fe50*/  IMAD.U32 R5, RZ, RZ, UR4 ;  /* 0x00000004ff057e24 */ /* 0x000fc8000f8e00ff */
[----:B-1----:R-:W-:-:S04]  /*1fe60*/  IMAD R14, R14, R5, RZ ;  /* 0x000000050e0e7224 */ /* 0x002fc800078e02ff */
[----:B------:R-:W-:-:S05]  /*1fe70*/  IMAD.IADD R9, R14, 0x1, R9 ;  /* 0x000000010e097824 */ /* 0x000fca00078e0209 */
[----:B------:R-:W-:-:S13]  /*1fe80*/  ISETP.GT.AND P6, PT, R9, R0, PT ;  /* 0x000000000900720c */ /* 0x000fda0003fc4270 */
[----:B------:R-:W-:Y:S05]  /*1fe90*/  @!P6 BRA `(.L_x_774) ;  /* 0xfffffffc005ce947 */ /* 0x000fea000383ffff */
.L_x_771:
        /* <DEDUP_REMOVED lines=9> */
.L_x_946:
[----:B------:R-:W-:-:S13]  /*1ff30*/  ISETP.NE.AND P0, PT, R3, RZ, PT ;  /* 0x000000ff0300720c */ /* 0x000fda0003f05270 */
[----:B------:R-:W-:Y:S05]  /*1ff40*/  @!P0 BRA `(.L_x_776) ;  /* 0x0000000000108947 */ /* 0x000fea0003800000 */
[----:B------:R-:W-:Y:S01]  /*1ff50*/  UMOV UR4, 0xffffffff ;  /* 0xffffffff00047882 */ /* 0x000fe20000000000 */
[----:B------:R-:W-:Y:S02]  /*1ff60*/  VIADD R12, R8, 0xffffffff ;  /* 0xffffffff080c7836 */ /* 0x000fe40000000000 */
[----:B------:R-:W-:Y:S05]  /*1ff70*/  BRA.DIV UR4, `(.L_x_777) ;  /* 0x0000004e04d47947 */ /* 0x000fea000b800000 */
[----:B------:R4:W0:Y:S02]  /*1ff80*/  SHFL.IDX PT, R6, R2, R12, 0x1f ;  /* 0x00001f0c02067589 */ /* 0x00082400000e0000 */
.L_x_776:
[----:B--2---:R-:W-:Y:S01]  /*1ff90*/  IABS R10, R7 ;  /* 0x00000007000a7213 */ /* 0x004fe20000000000 */
[----:B0-----:R-:W-:Y:S01]  /*1ffa0*/  IMAD R16, R6, R5, R9 ;  /* 0x0000000506107224 */ /* 0x001fe200078e0209 */
[----:B---3--:R-:W-:Y:S01]  /*1ffb0*/  IABS R5, R4 ;  /* 0x0000000400057213 */ /* 0x008fe20000000000 */
[----:B------:R-:W-:Y:S01]  /*1ffc0*/  IMAD.IADD R19, R8, 0x1, R19 ;  /* 0x0000000108137824 */ /* 0x000fe200078e0213 */
[----:B------:R-:W0:Y:S01]  /*1ffd0*/  I2F.RP R11, R10 ;  /* 0x0000000a000b7306 */ /* 0x000e220000209400 */
[----:B------:R-:W-:-:S07]  /*1ffe0*/  IMAD.IADD R0, R0, 0x1, -R16 ;  /* 0x0000000100007824 */ /* 0x000fce00078e0a10 */
        /* <DEDUP_REMOVED lines=25> */
[----:B------:R-:W-:Y:S02]  /*20180*/  LOP3.LUT R2, R0, R7, RZ, 0x3c, !PT ;  /* 0x0000000700027212 */ /* 0x000fe400078e3cff */
[----:B------:R-:W-:Y:S02]  /*20190*/  IABS R3, R4 ;  /* 0x0000000400037213 */ /* 0x000fe40000000000 */
[----:B------:R-:W-:Y:S01]  /*201a0*/  ISETP.GE.AND P2, PT, R2, RZ, PT ;  /* 0x000000ff0200720c */ /* 0x000fe20003f46270 */
[----:B------:R-:W-:Y:S01]  /*201b0*/  @P0 VIADD R6, R6, 0x1 ;  /* 0x0000000106060836 */ /* 0x000fe20000000000 */
[----:B------:R-:W-:-:S11]  /*201c0*/  IADD3 R3, RZ, -R3, RZ ;  /* 0x80000003ff037210 */ /* 0x000fd60007ffe0ff */
        /* <DEDUP_REMOVED lines=8> */
[----:B------:R-:W-:Y:S02]  /*20250*/  @!P1 IMAD.IADD R2, R2, 0x1, -R5 ;  /* 0x0000000102029824 */ /* 0x000fe400078e0a05 */
[----:B------:R-:W-:Y:S01]  /*20260*/  @!P1 VIADD R9, R9, 0x1 ;  /* 0x0000000109099836 */ /* 0x000fe20000000000 */
[----:B------:R-:W-:Y:S02]  /*20270*/  ISETP.NE.AND P1, PT, R4, RZ, PT ;  /* 0x000000ff0400720c */ /* 0x000fe40003f25270 */
[----:B------:R-:W-:Y:S02]  /*20280*/  ISETP.GE.U32.AND P0, PT, R2, R5, PT ;  /* 0x000000050200720c */ /* 0x000fe40003f06070 */
[----:B------:R-:W-:-:S04]  /*20290*/  LOP3.LUT R2, R6, R4, RZ, 0x3c, !PT ;  /* 0x0000000406027212 */ /* 0x000fc800078e3cff */
[----:B------:R-:W-:-:S07]  /*202a0*/  ISETP.GE.AND P2, PT, R2, RZ, PT ;  /* 0x000000ff0200720c */ /* 0x000fce0003f46270 */
[----:B------:R-:W-:-:S06]  /*202b0*/  @P0 VIADD R9, R9, 0x1 ;  /* 0x0000000109090836 */ /* 0x000fcc0000000000 */
[----:B------:R-:W-:Y:S01]  /*202c0*/  @!P2 IMAD.MOV R9, RZ, RZ, -R9 ;  /* 0x000000ffff09a224 */ /* 0x000fe200078e0a09 */
[----:B------:R-:W-:-:S05]  /*202d0*/  @!P1 LOP3.LUT R9, RZ, R4, RZ, 0x33, !PT ;  /* 0x00000004ff099212 */ /* 0x000fca00078e33ff */
[--C-:B------:R-:W-:Y:S02]  /*202e0*/  IMAD.MOV R3, RZ, RZ, -R9.reuse ;  /* 0x000000ffff037224 */ /* 0x100fe400078e0a09 */
[C---:B------:R-:W-:Y:S02]  /*202f0*/  IMAD R9, R4.reuse, 0x1000000, R9 ;  /* 0x0100000004097824 */ /* 0x040fe400078e0209 */
[----:B------:R-:W-:-:S04]  /*20300*/  IMAD R18, R4, R3, R6 ;  /* 0x0000000304127224 */ /* 0x000fc800078e0206 */
[----:B------:R-:W-:Y:S01]  /*20310*/  IMAD R18, R18, 0x10000, R9 ;  /* 0x0001000012127824 */ /* 0x000fe200078e0209 */
[----:B------:R-:W-:Y:S06]  /*20320*/  BRA `(.L_x_778) ;  /* 0x00000000001c7947 */ /* 0x000fec0003800000 */
.L_x_772:
[----:B------:R-:W-:Y:S01]  /*20330*/  UMOV UR4, URZ ;  /* 0x0000003f00047c82 */ /* 0x000fe20008000000 */
[----:B------:R-:W-:Y:S01]  /*20340*/  UMOV UR5, URZ ;  /* 0x0000003f00057c82 */ /* 0x000fe20008000000 */
[----:B------:R-:W-:Y:S01]  /*20350*/  ULDC UR6, c[0x0][0xc3c] ;  /* 0x00030f0000067ab9 */ /* 0x000fe20000000800 */
[----:B------:R-:W-:Y:S02]  /*20360*/  IMAD.MOV.U32 R16, RZ, RZ, R0 ;  /* 0x000000ffff107224 */ /* 0x000fe400078e0000 */
[----:B------:R-:W-:Y:S02]  /*20370*/  IMAD.U32 R17, RZ, RZ, UR4 ;  /* 0x00000004ff117e24 */ /* 0x000fe4000f8e00ff */
[----:B------:R-:W-:Y:S02]  /*20380*/  IMAD.U32 R18, RZ, RZ, UR5 ;  /* 0x00000005ff127e24 */ /* 0x000fe4000f8e00ff */
[----:B------:R-:W-:-:S07]  /*20390*/  IMAD.U32 R19, RZ, RZ, UR6 ;  /* 0x00000006ff137e24 */ /* 0x000fce000f8e00ff */
.L_x_778:
        /* <DEDUP_REMOVED lines=10> */
.L_x_769:
[----:B------:R-:W-:Y:S02]  /*20440*/  ULDC UR4, c[0x0][0xc3c] ;  /* 0x00030f0000047ab9 */ /* 0x000fe40000000800 */
[----:B---3--:R-:W-:-:S13]  /*20450*/  ISETP.GE.AND P0, PT, R19, UR4, PT ;  /* 0x0000000413007c0c */ /* 0x008fda000bf06270 */
[----:B------:R-:W-:Y:S05]  /*20460*/  @!P0 BRA `(.L_x_779) ;  /* 0xffffff9c00f48947 */ /* 0x000fea000383ffff */
[----:B------:R-:W-:Y:S05]  /*20470*/  BSYNC B8 ;  /* 0x0000000000087941 */ /* 0x000fea0003800000 */
.L_x_676:
[----:B------:R-:W3:Y:S01]  /*20480*/  LDL.LU R0, [R1+0x20] ;  /* 0x0000200001007983 */ /* 0x000ee20000300800 */
[----:B------:R-:W-:Y:S01]  /*20490*/  BSSY B0, `(.L_x_780) ;  /* 0x000000b000007945 */ /* 0x000fe20003800000 */
[----:B------:R-:W4:Y:S01]  /*204a0*/  S2R R5, SR_CgaCtaId ;  /* 0x0000000000057919 */ /* 0x000f220000008800 */
[----:B---3--:R-:W-:-:S05]  /*204b0*/  VIADD R0, R0, 0x1 ;  /* 0x0000000100007836 */ /* 0x008fca0000000000 */
[----:B0-----:R-:W-:-:S04]  /*204c0*/  LEA.HI R2, R0, R0, RZ, 0x1 ;  /* 0x0000000000027211 */ /* 0x001fc800078f08ff */
[----:B------:R-:W-:Y:S02]  /*204d0*/  LOP3.LUT R3, R2, 0xfffffffe, RZ, 0xc0, !PT ;  /* 0xfffffffe02037812 */ /* 0x000fe400078ec0ff */
[----:B------:R-:W-:-:S03]  /*204e0*/  MOV R2, 0x400 ;  /* 0x0000040000027802 */ /* 0x000fc60000000f00 */
[----:B------:R-:W-:Y:S01]  /*204f0*/  IMAD.IADD R0, R0, 0x1, -R3 ;  /* 0x0000000100007824 */ /* 0x000fe200078e0a03 */
[----:B----4-:R-:W-:-:S04]  /*20500*/  LEA R4, R5, R2, 0x18 ;  /* 0x0000000205047211 */ /* 0x010fc800078ec0ff */
[----:B------:R-:W-:-:S04]  /*20510*/  SHF.L.U32 R0, R0, 0x1f, RZ ;  /* 0x0000001f00007819 */ /* 0x000fc800000006ff */
[----:B------:R-:W0:Y:S02]  /*20520*/  SYNCS.PHASECHK.TRANS64.TRYWAIT P0, [R4+URZ+0x2a820], R0 ;  /* 0x02a82000040075a7 */ /* 0x000e24000800017f */
[----:B0-----:R-:W-:Y:S05]  /*20530*/  @!P0 BRA `(.L_x_781) ;  /* 0x00000048008c8947 */ /* 0x001fea0003800000 */
.L_x_949:
[----:B------:R-:W-:Y:S05]  /*20540*/  BSYNC B0 ;  /* 0x0000000000007941 */ /* 0x000fea0003800000 */
.L_x_780:
[----:B------:R-:W-:-:S03]  /*20550*/  UMOV UR4, 0xffffffff ;  /* 0xffffffff00047882 */ /* 0x000fc60000000000 */
[----:B------:R-:W-:Y:S05]  /*20560*/  BRA.DIV UR4, `(.L_x_782) ;  /* 0x0000004a04947947 */ /* 0x000fea000b800000 */
[----:B0-----:R-:W0:Y:S02]  /*20570*/  S2R R0, SR_TID.X ;  /* 0x0000000000007919 */ /* 0x001e240000002100 */
[----:B0-----:R-:W-:-:S04]  /*20580*/  SHF.R.U32.HI R0, RZ, 0x5, R0 ;  /* 0x00000005ff007819 */ /* 0x001fc80000011600 */
[----:B------:R-:W-:-:S05]  /*20590*/  LOP3.LUT R0, R0, 0x3, RZ, 0xc0, !PT ;  /* 0x0000000300007812 */ /* 0x000fca00078ec0ff */
[----:B------:R0:W3:Y:S02]  /*205a0*/  SHFL.IDX PT, R14, R0, RZ, 0x1f ;  /* 0x00001fff000e7589 */ /* 0x0000e400000e0000 */
.L_x_952:
[----:B---3--:R-:W-:-:S13]  /*205b0*/  ISETP.NE.AND P0, PT, R14, RZ, PT ;  /* 0x000000ff0e00720c */ /* 0x008fda0003f05270 */
[----:B------:R-:W-:Y:S05]  /*205c0*/  @P0 BRA `(.L_x_446) ;  /* 0x0000000000880947 */ /* 0x000fea0003800000 */
[----:B------:R-:W-:-:S03]  /*205d0*/  UMOV UR4, 0xffffffff ;  /* 0xffffffff00047882 */ /* 0x000fc60000000000 */
[----:B------:R-:W-:Y:S05]  /*205e0*/  BRA.DIV UR4, `(.L_x_783) ;  /* 0x0000004a04a87947 */ /* 0x000fea000b800000 */
[----:B------:R-:W-:-:S13]  /*205f0*/  ELECT P6, URZ, PT ;  /* 0x00000000003f782f */ /* 0x000fda00038c0000 */
.L_x_955:
[----:B------:R-:W-:Y:S05]  /*20600*/  @!P6 BRA `(.L_x_446) ;  /* 0x000000000078e947 */ /* 0x000fea0003800000 */
[----:B------:R-:W-:-:S06]  /*20610*/  ULOP3.LUT UR4, UR60, 0x2, URZ, 0xfc, !UPT ;  /* 0x000000023c047892 */ /* 0x000fcc000f8efc3f */
[----:B0-----:R-:W-:-:S05]  /*20620*/  IMAD.U32 R0, RZ, RZ, UR4 ;  /* 0x00000004ff007e24 */ /* 0x001fca000f8e00ff */
[----:B------:R-:W-:-:S13]  /*20630*/  ISETP.NE.AND P0, PT, R0, 0x3, PT ;  /* 0x000000030000780c */ /* 0x000fda0003f05270 */
[----:B------:R-:W-:Y:S05]  /*20640*/  @!P0 BRA `(.L_x_784) ;  /* 0x0000000000048947 */ /* 0x000fea0003800000 */
[----:B------:R-:W-:Y:S01]  /*20650*/  BPT.TRAP 0x1 ;  /* 0x000000040000795c */ /* 0x000fe20000300000 */
.L_x_784:
[C---:B------:R-:W-:Y:S01]  /*20660*/  LEA R5, R27.reuse, R4, 0x3 ;  /* 0x000000041b057211 */ /* 0x040fe200078e18ff */
[----:B------:R-:W-:Y:S01]  /*20670*/  VIADD R27, R27, 0x1 ;  /* 0x000000011b1b7836 */ /* 0x000fe20000000000 */
[----:B------:R-:W-:-:S04]  /*20680*/  SHF.L.U32 R0, R28, 0x1f, RZ ;  /* 0x0000001f1c007819 */ /* 0x000fc800000006ff */
[----:B------:R-:W0:Y:S01]  /*20690*/  SYNCS.PHASECHK.TRANS64.TRYWAIT P1, [R5+URZ+0x2a840], R0 ;  /* 0x02a84000050075a7 */ /* 0x000e22000802017f */
[----:B------:R-:W-:-:S04]  /*206a0*/  ISETP.NE.AND P2, PT, R27, 0x2, PT ;  /* 0x000000021b00780c */ /* 0x000fc80003f45270 */
[----:B------:R-:W-:Y:S01]  /*206b0*/  SEL R3, RZ, 0x1, P2 ;  /* 0x00000001ff037807 */ /* 0x000fe20001000000 */
[----:B0-----:R-:W-:Y:S08]  /*206c0*/  @!P1 BRA `(.L_x_785) ;  /* 0x0000004800909947 */ /* 0x001ff00003800000 */
.L_x_956:
[----:B------:R-:W-:Y:S02]  /*206d0*/  SEL R27, R27, RZ, P2 ;  /* 0x000000ff1b1b7207 */ /* 0x000fe40001000000 */
[----:B------:R-:W-:Y:S01]  /*206e0*/  LOP3.LUT R2, R28, R3, RZ, 0x3c, !PT ;  /* 0x000000031c027212 */ /* 0x000fe200078e3cff */
[----:B------:R-:W-:Y:S06]  /*206f0*/  @!P0 BRA `(.L_x_786) ;  /* 0x0000000000048947 */ /* 0x000fec0003800000 */
[----:B------:R-:W-:Y:S01]  /*20700*/  BPT.TRAP 0x1 ;  /* 0x000000040000795c */ /* 0x000fe20000300000 */
.L_x_786:
[----:B------:R-:W-:Y:S01]  /*20710*/  IMAD R27, R27, 0x8, R4 ;  /* 0x000000081b1b7824 */ /* 0x000fe200078e0204 */
[----:B------:R-:W-:-:S04]  /*20720*/  SHF.L.U32 R2, R2, 0x1f, RZ ;  /* 0x0000001f02027819 */ /* 0x000fc800000006ff */
[----:B------:R-:W3:Y:S02]  /*20730*/  SYNCS.PHASECHK.TRANS64.TRYWAIT P1, [R27+URZ+0x2a840], R2 ;  /* 0x02a840021b0075a7 */ /* 0x000ee4000802017f */
[----:B---3--:R-:W-:Y:S05]  /*20740*/  @!P1 BRA `(.L_x_787) ;  /* 0x0000004800849947 */ /* 0x008fea0003800000 */
.L_x_957:
[----:B------:R-:W-:Y:S05]  /*20750*/  @!P0 BRA `(.L_x_788) ;  /* 0x0000000000048947 */ /* 0x000fea0003800000 */
[----:B------:R-:W-:Y:S01]  /*20760*/  BPT.TRAP 0x1 ;  /* 0x000000040000795c */ /* 0x000fe20000300000 */
.L_x_788:
[----:B------:R-:W4:Y:S02]  /*20770*/  SYNCS.PHASECHK.TRANS64.TRYWAIT P1, [R5+URZ+0x2a860], R0 ;  /* 0x02a86000050075a7 */ /* 0x000f24000802017f */
[----:B----4-:R-:W-:Y:S05]  /*20780*/  @!P1 BRA `(.L_x_789) ;  /* 0x0000004800889947 */ /* 0x010fea0003800000 */
.L_x_958:
[----:B------:R-:W-:Y:S05]  /*20790*/  @!P0 BRA `(.L_x_790) ;  /* 0x0000000000048947 */ /* 0x000fea0003800000 */
[----:B------:R-:W-:Y:S01]  /*207a0*/  BPT.TRAP 0x1 ;  /* 0x000000040000795c */ /* 0x000fe20000300000 */
.L_x_790:
[----:B------:R0:W0:Y:S02]  /*207b0*/  SYNCS.PHASECHK.TRANS64.TRYWAIT P0, [R27+URZ+0x2a860], R2 ;  /* 0x02a860021b0075a7 */ /* 0x000024000800017f */
[----:B0-----:R-:W-:Y:S05]  /*207c0*/  @!P0 NANOSLEEP.SYNCS 0x989680 ;  /* 0x009896800000895d */ /* 0x001fea0003900000 */
[----:B------:R-:W0:Y:S02]  /*207d0*/  @!P0 SYNCS.PHASECHK.TRANS64 P0, [R27+URZ+0x2a860], R2 ;  /* 0x02a860021b0085a7 */ /* 0x000e24000800007f */
[----:B0-----:R-:W-:Y:S05]  /*207e0*/  @!P0 BRA `(.L_x_790) ;  /* 0xfffffffc00f08947 */ /* 0x001fea000383ffff */
.L_x_446:
[----:B------:R-:W-:Y:S05]  /*207f0*/  BSYNC B9 ;  /* 0x0000000000097941 */ /* 0x000fea0003800000 */
.L_x_443:
[----:B------:R-:W-:Y:S05]  /*20800*/  EXIT ;  /* 0x000000000000794d */ /* 0x000fea0003800000 */
.L_x_466:
[----:B0-----:R0:W1:Y:S02]  /*20810*/  SYNCS.PHASECHK.TRANS64.TRYWAIT P5, [R85+URZ+0x2a890], R86 ;  /* 0x02a89056550075a7 */ /* 0x00106400080a017f */
[----:B-1----:R-:W-:Y:S05]  /*20820*/  @!P5 NANOSLEEP.SYNCS 0x989680 ;  /* 0x009896800000d95d */ /* 0x002fea0003900000 */
[----:B------:R-:W1:Y:S02]  /*20830*/  @!P5 SYNCS.PHASECHK.TRANS64 P5, [R85+URZ+0x2a890], R86 ;  /* 0x02a890565500d5a7 */ /* 0x000e6400080a007f */
[----:B-1----:R-:W-:Y:S05]  /*20840*/  @!P5 BRA `(.L_x_466) ;  /* 0xfffffffc00f0d947 */ /* 0x002fea000383ffff */
[----:B------:R-:W-:Y:S05]  /*20850*/  BRA `(.L_x_791) ;  /* 0xfffffe3000f87947 */ /* 0x000fea000383ffff */
.L_x_467:
[----:B------:R-:W-:Y:S01]  /*20860*/  BSSY B1, `(.L_x_792) ;  /* 0x0000008000017945 */ /* 0x000fe20003800000 */
[----:B------:R-:W-:Y:S02]  /*20870*/  IMAD.MOV.U32 R13, RZ, RZ, R115 ;  /* 0x000000ffff0d7224 */ /* 0x000fe400078e0073 */
[----:B------:R-:W-:Y:S02]  /*20880*/  IMAD.MOV.U32 R12, RZ, RZ, RZ ;  /* 0x000000ffff0c7224 */ /* 0x000fe400078e00ff */
[----:B------:R-:W-:Y:S02]  /*20890*/  IMAD.MOV.U32 R11, RZ, RZ, 0x1c1f ;  /* 0x00001c1fff0b7424 */ /* 0x000fe400078e00ff */
[----:B------:R-:W-:-:S07]  /*208a0*/  IMAD.MOV.U32 R15, RZ, RZ, -0x1 ;  /* 0xffffffffff0f7424 */ /* 0x000fce00078e00ff */
[----:B0-----:R-:W-:Y:S05]  /*208b0*/  WARPSYNC.COLLECTIVE R15, `(.L_x_793) ;  /* 0x000000000f087348 */ /* 0x001fea0003c00000 */
[----:B------:R1:W2:Y:S02]  /*208c0*/  SHFL.IDX P6, R14, R13, R12, R11 ;  /* 0x0000000c0d0e7389 */ /* 0x0002a400000c000b */
[----:B012---:R-:W-:Y:S01]  /*208d0*/  ENDCOLLECTIVE ;  /* 0x000000000000791b */ /* 0x007fe20003800000 */
.L_x_793:
[----:B------:R-:W-:Y:S05]  /*208e0*/  BSYNC B1 ;  /* 0x0000000000017941 */ /* 0x000fea0003800000 */
.L_x_792:
[----:B------:R-:W-:Y:S02]  /*208f0*/  IMAD.MOV.U32 R13, RZ, RZ, R118 ;  /* 0x000000ffff0d7224 */ /* 0x000fe400078e0076 */
[----:B------:R-:W-:Y:S02]  /*20900*/  IMAD.MOV.U32 R12, RZ, RZ, RZ ;  /* 0x000000ffff0c7224 */ /* 0x000fe400078e00ff */
[----:B------:R-:W-:Y:S02]  /*20910*/  IMAD.MOV.U32 R11, RZ, RZ, 0x1c1f ;  /* 0x00001c1fff0b7424 */ /* 0x000fe400078e00ff */
[----:B------:R-:W-:Y:S02]  /*20920*/  IMAD.MOV.U32 R15, RZ, RZ, -0x1 ;  /* 0xffffffffff0f7424 */ /* 0x000fe400078e00ff */
[----:B------:R-:W-:-:S07]  /*20930*/  IMAD.MOV.U32 R78, RZ, RZ, R14 ;  /* 0x000000ffff4e7224 */ /* 0x000fce00078e000e */
[----:B------:R-:W-:Y:S05]  /*20940*/  WARPSYNC.COLLECTIVE R15, `(.L_x_794) ;  /* 0x000000000f087348 */ /* 0x000fea0003c00000 */
[----:B------:R0:W1:Y:S02]  /*20950*/  SHFL.IDX P6, R14, R13, R12, R11 ;  /* 0x0000000c0d0e7389 */ /* 0x00006400000c000b */
[----:B01----:R-:W-:Y:S01]  /*20960*/  ENDCOLLECTIVE ;  /* 0x000000000000791b */ /* 0x003fe20003800000 */
.L_x_794:
[----:B------:R-:W-:Y:S01]  /*20970*/  IMAD.MOV.U32 R11, RZ, RZ, R14 ;  /* 0x000000ffff0b7224 */ /* 0x000fe200078e000e */
[----:B------:R-:W-:Y:S06]  /*20980*/  BRA `(.L_x_795) ;  /* 0xfffffe3000c07947 */ /* 0x000fec000383ffff */
.L_x_492:
[----:B------:R-:W-:Y:S01]  /*20990*/  BSSY B1, `(.L_x_796) ;  /* 0x0000008000017945 */ /* 0x000fe20003800000 */
[----:B0---4-:R-:W-:Y:S02]  /*209a0*/  IMAD.MOV.U32 R13, RZ, RZ, R115 ;  /* 0x000000ffff0d7224 */ /* 0x011fe400078e0073 */
[----:B------:R-:W-:Y:S02]  /*209b0*/  IMAD.MOV.U32 R12, RZ, RZ, 0x1 ;  /* 0x00000001ff0c7424 */ /* 0x000fe400078e00ff */
[----:B---3--:R-:W-:Y:S02]  /*209c0*/  IMAD.MOV.U32 R11, RZ, RZ, 0x1c1f ;  /* 0x00001c1fff0b7424 */ /* 0x008fe400078e00ff */
[----:B------:R-:W-:-:S07]  /*209d0*/  IMAD.MOV.U32 R15, RZ, RZ, -0x1 ;  /* 0xffffffffff0f7424 */ /* 0x000fce00078e00ff */
[----:B-12---:R-:W-:Y:S05]  /*209e0*/  WARPSYNC.COLLECTIVE R15, `(.L_x_797) ;  /* 0x000000000f087348 */ /* 0x006fea0003c00000 */
[----:B------:R0:W3:Y:S02]  /*209f0*/  SHFL.IDX P6, R14, R13, R12, R11 ;  /* 0x0000000c0d0e7389 */ /* 0x0000e400000c000b */
[----:B0123--:R-:W-:Y:S01]  /*20a00*/  ENDCOLLECTIVE ;  /* 0x000000000000791b */ /* 0x00ffe20003800000 */
.L_x_797:
[----:B------:R-:W-:Y:S05]  /*20a10*/  BSYNC B1 ;  /* 0x0000000000017941 */ /* 0x000fea0003800000 */
.L_x_796:
[----:B------:R-:W-:Y:S01]  /*20a20*/  IMAD.MOV.U32 R13, RZ, RZ, R118 ;  /* 0x000000ffff0d7224 */ /* 0x000fe200078e0076 */
[----:B------:R-:W-:Y:S01]  /*20a30*/  MOV R115, R14 ;  /* 0x0000000e00737202 */ /* 0x000fe20000000f00 */
[----:B------:R-:W-:Y:S02]  /*20a40*/  IMAD.MOV.U32 R12, RZ, RZ, 0x1 ;  /* 0x00000001ff0c7424 */ /* 0x000fe400078e00ff */
[----:B------:R-:W-:Y:S02]  /*20a50*/  IMAD.MOV.U32 R11, RZ, RZ, 0x1c1f ;  /* 0x00001c1fff0b7424 */ /* 0x000fe400078e00ff */
[----:B------:R-:W-:-:S07]  /*20a60*/  IMAD.MOV.U32 R15, RZ, RZ, -0x1 ;  /* 0xffffffffff0f7424 */ /* 0x000fce00078e00ff */
[----:B------:R-:W-:Y:S05]  /*20a70*/  WARPSYNC.COLLECTIVE R15, `(.L_x_798) ;  /* 0x000000000f087348 */ /* 0x000fea0003c00000 */
[----:B------:R0:W1:Y:S02]  /*20a80*/  SHFL.IDX P6, R14, R13, R12, R11 ;  /* 0x0000000c0d0e7389 */ /* 0x00006400000c000b */
[----:B01----:R-:W-:Y:S01]  /*20a90*/  ENDCOLLECTIVE ;  /* 0x000000000000791b */ /* 0x003fe20003800000 */
.L_x_798:
[----:B------:R-:W-:Y:S01]  /*20aa0*/  IMAD.MOV.U32 R118, RZ, RZ, R14 ;  /* 0x000000ffff767224 */ /* 0x000fe200078e000e */
[----:B------:R-:W-:Y:S06]  /*20ab0*/  BRA `(.L_x_799) ;  /* 0xfffffe4800207947 */ /* 0x000fec000383ffff */
.L_x_522:
[----:B0-----:R0:W1:Y:S02]  /*20ac0*/  SYNCS.PHASECHK.TRANS64.TRYWAIT P5, [R85+URZ+0x2a890], R86 ;  /* 0x02a89056550075a7 */ /* 0x00106400080a017f */
[----:B-1----:R-:W-:Y:S05]  /*20ad0*/  @!P5 NANOSLEEP.SYNCS 0x989680 ;  /* 0x009896800000d95d */ /* 0x002fea0003900000 */
[----:B------:R-:W1:Y:S02]  /*20ae0*/  @!P5 SYNCS.PHASECHK.TRANS64 P5, [R85+URZ+0x2a890], R86 ;  /* 0x02a890565500d5a7 */ /* 0x000e6400080a007f */
[----:B-1----:R-:W-:Y:S05]  /*20af0*/  @!P5 BRA `(.L_x_522) ;  /* 0xfffffffc00f0d947 */ /* 0x002fea000383ffff */
[----:B------:R-:W-:Y:S05]  /*20b00*/  BRA `(.L_x_800) ;  /* 0xfffffe6800807947 */ /* 0x000fea000383ffff */
.L_x_523:
        /* <DEDUP_REMOVED lines=8> */
.L_x_802:
[----:B------:R-:W-:Y:S05]  /*20b90*/  BSYNC B1 ;  /* 0x0000000000017941 */ /* 0x000fea0003800000 */
.L_x_801:
        /* <DEDUP_REMOVED lines=8> */
.L_x_803:
[----:B------:R-:W-:Y:S01]  /*20c20*/  IMAD.MOV.U32 R11, RZ, RZ, R14 ;  /* 0x000000ffff0b7224 */ /* 0x000fe200078e000e */
[----:B------:R-:W-:Y:S06]  /*20c30*/  BRA `(.L_x_804) ;  /* 0xfffffe6800507947 */ /* 0x000fec000383ffff */
.L_x_536:
[----:B------:R-:W-:Y:S01]  /*20c40*/  BSSY B1, `(.L_x_805) ;  /* 0x0000008000017945 */ /* 0x000fe20003800000 */
[----:B--234-:R-:W-:Y:S01]  /*20c50*/  IMAD.MOV.U32 R13, RZ, RZ, R115 ;  /* 0x000000ffff0d7224 */ /* 0x01cfe200078e0073 */
[----:B------:R-:W-:Y:S01]  /*20c60*/  MOV R12, 0x1 ;  /* 0x00000001000c7802 */ /* 0x000fe20000000f00 */
[----:B------:R-:W-:Y:S02]  /*20c70*/  IMAD.MOV.U32 R11, RZ, RZ, 0x1c1f ;  /* 0x00001c1fff0b7424 */ /* 0x000fe400078e00ff */
[----:B------:R-:W-:-:S07]  /*20c80*/  IMAD.MOV.U32 R15, RZ, RZ, -0x1 ;  /* 0xffffffffff0f7424 */ /* 0x000fce00078e00ff */
[----:B01----:R-:W-:Y:S05]  /*20c90*/  WARPSYNC.COLLECTIVE R15, `(.L_x_806) ;  /* 0x000000000f087348 */ /* 0x003fea0003c00000 */
[----:B------:R2:W3:Y:S02]  /*20ca0*/  SHFL.IDX P6, R14, R13, R12, R11 ;  /* 0x0000000c0d0e7389 */ /* 0x0004e400000c000b */
[----:B0123--:R-:W-:Y:S01]  /*20cb0*/  ENDCOLLECTIVE ;  /* 0x000000000000791b */ /* 0x00ffe20003800000 */
.L_x_806:
[----:B------:R-:W-:Y:S05]  /*20cc0*/  BSYNC B1 ;  /* 0x0000000000017941 */ /* 0x000fea0003800000 */
.L_x_805:
[----:B------:R-:W-:Y:S02]  /*20cd0*/  IMAD.MOV.U32 R13, RZ, RZ, R118 ;  /* 0x000000ffff0d7224 */ /* 0x000fe400078e0076 */
[----:B------:R-:W-:Y:S02]  /*20ce0*/  IMAD.MOV.U32 R12, RZ, RZ, 0x1 ;  /* 0x00000001ff0c7424 */ /* 0x000fe400078e00ff */
[----:B------:R-:W-:Y:S02]  /*20cf0*/  IMAD.MOV.U32 R11, RZ, RZ, 0x1c1f ;  /* 0x00001c1fff0b7424 */ /* 0x000fe400078e00ff */
[----:B------:R-:W-:Y:S02]  /*20d00*/  IMAD.MOV.U32 R15, RZ, RZ, -0x1 ;  /* 0xffffffffff0f7424 */ /* 0x000fe400078e00ff */
[----:B------:R-:W-:-:S07]  /*20d10*/  IMAD.MOV.U32 R115, RZ, RZ, R14 ;  /* 0x000000ffff737224 */ /* 0x000fce00078e000e */
[----:B------:R-:W-:Y:S05]  /*20d20*/  WARPSYNC.COLLECTIVE R15, `(.L_x_807) ;  /* 0x000000000f087348 */ /* 0x000fea0003c00000 */
[----:B------:R0:W1:Y:S02]  /*20d30*/  SHFL.IDX P6, R14, R13, R12, R11 ;  /* 0x0000000c0d0e7389 */ /* 0x00006400000c000b */
[----:B01----:R-:W-:Y:S01]  /*20d40*/  ENDCOLLECTIVE ;  /* 0x000000000000791b */ /* 0x003fe20003800000 */
.L_x_807:
[----:B------:R-:W-:Y:S01]  /*20d50*/  IMAD.MOV.U32 R118, RZ, RZ, R14 ;  /* 0x000000ffff767224 */ /* 0x000fe200078e000e */
[----:B------:R-:W-:Y:S06]  /*20d60*/  BRA `(.L_x_808) ;  /* 0xfffffe80002c7947 */ /* 0x000fec000383ffff */
.L_x_549:
[----:B-1----:R1:W2:Y:S02]  /*20d70*/  SYNCS.PHASECHK.TRANS64.TRYWAIT P3, [R85+URZ+0x2a890], R86 ;  /* 0x02a89056550075a7 */ /* 0x0022a4000806017f */
[----:B--2---:R-:W-:Y:S05]  /*20d80*/  @!P3 NANOSLEEP.SYNCS 0x989680 ;  /* 0x009896800000b95d */ /* 0x004fea0003900000 */
[----:B------:R-:W2:Y:S02]  /*20d90*/  @!P3 SYNCS.PHASECHK.TRANS64 P3, [R85+URZ+0x2a890], R86 ;  /* 0x02a890565500b5a7 */ /* 0x000ea4000806007f */
[----:B--2---:R-:W-:Y:S05]  /*20da0*/  @!P3 BRA `(.L_x_549) ;  /* 0xfffffffc00f0b947 */ /* 0x004fea000383ffff */
[----:B------:R-:W-:Y:S05]  /*20db0*/  BRA `(.L_x_809) ;  /* 0xfffffe9800447947 */ /* 0x000fea000383ffff */
.L_x_550:
[----:B------:R-:W-:Y:S01]  /*20dc0*/  BSSY B1, `(.L_x_810) ;  /* 0x0000008000017945 */ /* 0x000fe20003800000 */
[----:B------:R-:W-:Y:S02]  /*20dd0*/  IMAD.MOV.U32 R13, RZ, RZ, R37 ;  /* 0x000000ffff0d7224 */ /* 0x000fe400078e0025 */
[----:B------:R-:W-:Y:S02]  /*20de0*/  IMAD.MOV.U32 R12, RZ, RZ, RZ ;  /* 0x000000ffff0c7224 */ /* 0x000fe400078e00ff */
[----:B------:R-:W-:Y:S02]  /*20df0*/  IMAD.MOV.U32 R11, RZ, RZ, 0x1c1f ;  /* 0x00001c1fff0b7424 */ /* 0x000fe400078e00ff */
[----:B------:R-:W-:-:S07]  /*20e00*/  IMAD.MOV.U32 R15, RZ, RZ, -0x1 ;  /* 0xffffffffff0f7424 */ /* 0x000fce00078e00ff */
[----:B-1----:R-:W-:Y:S05]  /*20e10*/  WARPSYNC.COLLECTIVE R15, `(.L_x_811) ;  /* 0x000000000f087348 */ /* 0x002fea0003c00000 */
[----:B------:R0:W2:Y:S02]  /*20e20*/  SHFL.IDX P6, R14, R13, R12, R11 ;  /* 0x0000000c0d0e7389 */ /* 0x0000a400000c000b */
[----:B012---:R-:W-:Y:S01]  /*20e30*/  ENDCOLLECTIVE ;  /* 0x000000000000791b */ /* 0x007fe20003800000 */
.L_x_811:
[----:B------:R-:W-:Y:S05]  /*20e40*/  BSYNC B1 ;  /* 0x0000000000017941 */ /* 0x000fea0003800000 */
.L_x_810:
[----:B------:R-:W-:Y:S01]  /*20e50*/  IMAD.MOV.U32 R13, RZ, RZ, R36 ;  /* 0x000000ffff0d7224 */ /* 0x000fe200078e0024 */
[----:B------:R-:W-:Y:S01]  /*20e60*/  MOV R15, 0xffffffff ;  /* 0xffffffff000f7802 */ /* 0x000fe20000000f00 */
[----:B------:R-:W-:Y:S02]  /*20e70*/  IMAD.MOV.U32 R12, RZ, RZ, RZ ;  /* 0x000000ffff0c7224 */ /* 0x000fe400078e00ff */
[----:B------:R-:W-:Y:S02]  /*20e80*/  IMAD.MOV.U32 R11, RZ, RZ, 0x1c1f ;  /* 0x00001c1fff0b7424 */ /* 0x000fe400078e00ff */
[----:B------:R-:W-:-:S07]  /*20e90*/  IMAD.MOV.U32 R40, RZ, RZ, R14 ;  /* 0x000000ffff287224 */ /* 0x000fce00078e000e */
[----:B------:R-:W-:Y:S05]  /*20ea0*/  WARPSYNC.COLLECTIVE R15, `(.L_x_812) ;  /* 0x000000000f087348 */ /* 0x000fea0003c00000 */
[----:B------:R0:W1:Y:S02]  /*20eb0*/  SHFL.IDX P6, R14, R13, R12, R11 ;  /* 0x0000000c0d0e7389 */ /* 0x00006400000c000b */
[----:B01----:R-:W-:Y:S01]  /*20ec0*/  ENDCOLLECTIVE ;  /* 0x000000000000791b */ /* 0x003fe20003800000 */
.L_x_812:
[----:B------:R-:W-:Y:S01]  /*20ed0*/  IMAD.MOV.U32 R39, RZ, RZ, R14 ;  /* 0x000000ffff277224 */ /* 0x000fe200078e000e */
[----:B------:R-:W-:Y:S06]  /*20ee0*/  BRA `(.L_x_813) ;  /* 0xfffffe9800607947 */ /* 0x000fec000383ffff */
.L_x_553:
[----:B------:R-:W-:Y:S01]  /*20ef0*/  BSSY B1, `(.L_x_814) ;  /* 0x0000008000017945 */ /* 0x000fe20003800000 */
[----:B----4-:R-:W-:Y:S02]  /*20f00*/  IMAD.MOV.U32 R13, RZ, RZ, R37 ;  /* 0x000000ffff0d7224 */ /* 0x010fe400078e0025 */
[----:B------:R-:W-:Y:S02]  /*20f10*/  IMAD.MOV.U32 R12, RZ, RZ, 0x1 ;  /* 0x00000001ff0c7424 */ /* 0x000fe400078e00ff */
[----:B------:R-:W-:Y:S02]  /*20f20*/  IMAD.MOV.U32 R11, RZ, RZ, 0x1c1f ;  /* 0x00001c1fff0b7424 */ /* 0x000fe400078e00ff */
[----:B------:R-:W-:-:S07]  /*20f30*/  IMAD.MOV.U32 R15, RZ, RZ, -0x1 ;  /* 0xffffffffff0f7424 */ /* 0x000fce00078e00ff */
[----:B0123--:R-:W-:Y:S05]  /*20f40*/  WARPSYNC.COLLECTIVE R15, `(.L_x_815) ;  /* 0x000000000f087348 */ /* 0x00ffea0003c00000 */
[----:B------:R4:W0:Y:S02]  /*20f50*/  SHFL.IDX P6, R14, R13, R12, R11 ;  /* 0x0000000c0d0e7389 */ /* 0x00082400000c000b */
[----:B01234-:R-:W-:Y:S01]  /*20f60*/  ENDCOLLECTIVE ;  /* 0x000000000000791b */ /* 0x01ffe20003800000 */
.L_x_815:
[----:B------:R-:W-:Y:S05]  /*20f70*/  BSYNC B1 ;  /* 0x0000000000017941 */ /* 0x000fea0003800000 */
.L_x_814:
        /* <DEDUP_REMOVED lines=8> */
.L_x_816:
[----:B------:R-:W-:Y:S01]  /*21000*/  IMAD.MOV.U32 R39, RZ, RZ, R14 ;  /* 0x000000ffff277224 */ /* 0x000fe200078e000e */
[----:B------:R-:W-:Y:S06]  /*21010*/  BRA `(.L_x_817) ;  /* 0xfffffe9800bc7947 */ /* 0x000fec000383ffff */
.L_x_557:
[----:B------:R0:W0:Y:S02]  /*21020*/  SYNCS.PHASECHK.TRANS64.TRYWAIT P2, [R85+URZ+0x2a8b0], R86 ;  /* 0x02a8b056550075a7 */ /* 0x000024000804017f */
[----:B0-----:R-:W-:Y:S05]  /*21030*/  @!P2 NANOSLEEP.SYNCS 0x989680 ;  /* 0x009896800000a95d */ /* 0x001fea0003900000 */
[----:B------:R-:W0:Y:S02]  /*21040*/  @!P2 SYNCS.PHASECHK.TRANS64 P2, [R85+URZ+0x2a8b0], R86 ;  /* 0x02a8b0565500a5a7 */ /* 0x000e24000804007f */
[----:B0-----:R-:W-:Y:S05]  /*21050*/  @!P2 BRA `(.L_x_557) ;  /* 0xfffffffc00f0a947 */ /* 0x001fea000383ffff */
[----:B------:R-:W-:Y:S05]  /*21060*/  BRA `(.L_x_818) ;  /* 0xfffffe9c00947947 */ /* 0x000fea000383ffff */
.L_x_577:
[----:B------:R-:W-:Y:S01]  /*21070*/  BSSY B1, `(.L_x_819) ;  /* 0x0000008000017945 */ /* 0x000fe20003800000 */
[----:B------:R-:W-:Y:S02]  /*21080*/  IMAD.MOV.U32 R13, RZ, RZ, R42 ;  /* 0x000000ffff0d7224 */ /* 0x000fe400078e002a */
[----:B------:R-:W-:Y:S02]  /*21090*/  IMAD.MOV.U32 R12, RZ, RZ, RZ ;  /* 0x000000ffff0c7224 */ /* 0x000fe400078e00ff */
[----:B------:R-:W-:Y:S02]  /*210a0*/  IMAD.MOV.U32 R11, RZ, RZ, 0x1c1f ;  /* 0x00001c1fff0b7424 */ /* 0x000fe400078e00ff */
[----:B------:R-:W-:-:S07]  /*210b0*/  IMAD.MOV.U32 R15, RZ, RZ, -0x1 ;  /* 0xffffffffff0f7424 */ /* 0x000fce00078e00ff */
[----:B---3--:R-:W-:Y:S05]  /*210c0*/  WARPSYNC.COLLECTIVE R15, `(.L_x_820) ;  /* 0x000000000f087348 */ /* 0x008fea0003c00000 */
[----:B------:R0:W1:Y:S02]  /*210d0*/  SHFL.IDX P6, R14, R13, R12, R11 ;  /* 0x0000000c0d0e7389 */ /* 0x00006400000c000b */
[----:B01-3--:R-:W-:Y:S01]  /*210e0*/  ENDCOLLECTIVE ;  /* 0x000000000000791b */ /* 0x00bfe20003800000 */
.L_x_820:
[----:B------:R-:W-:Y:S05]  /*210f0*/  BSYNC B1 ;  /* 0x0000000000017941 */ /* 0x000fea0003800000 */
.L_x_819:
[----:B------:R-:W-:Y:S01]  /*21100*/  MOV R13, R39 ;  /* 0x00000027000d7202 */ /* 0x000fe20000000f00 */
[----:B------:R-:W-:Y:S02]  /*21110*/  IMAD.MOV.U32 R12, RZ, RZ, RZ ;  /* 0x000000ffff0c7224 */ /* 0x000fe400078e00ff */
[----:B------:R-:W-:Y:S02]  /*21120*/  IMAD.MOV.U32 R11, RZ, RZ, 0x1c1f ;  /* 0x00001c1fff0b7424 */ /* 0x000fe400078e00ff */
[----:B------:R-:W-:Y:S02]  /*21130*/  IMAD.MOV.U32 R15, RZ, RZ, -0x1 ;  /* 0xffffffffff0f7424 */ /* 0x000fe400078e00ff */
[----:B------:R-:W-:-:S07]  /*21140*/  IMAD.MOV.U32 R42, RZ, RZ, R14 ;  /* 0x000000ffff2a7224 */ /* 0x000fce00078e000e */
[----:B------:R-:W-:Y:S05]  /*21150*/  WARPSYNC.COLLECTIVE R15, `(.L_x_821) ;  /* 0x000000000f087348 */ /* 0x000fea0003c00000 */
[----:B------:R0:W1:Y:S02]  /*21160*/  SHFL.IDX P6, R14, R13, R12, R11 ;  /* 0x0000000c0d0e7389 */ /* 0x00006400000c000b */
[----:B01----:R-:W-:Y:S01]  /*21170*/  ENDCOLLECTIVE ;  /* 0x000000000000791b */ /* 0x003fe20003800000 */
.L_x_821:
[----:B------:R-:W-:Y:S02]  /*21180*/  IMAD.MOV.U32 R13, RZ, RZ, R37 ;  /* 0x000000ffff0d7224 */ /* 0x000fe400078e0025 */
[----:B------:R-:W-:-:S07]  /*21190*/  IMAD.MOV.U32 R39, RZ, RZ, R14 ;  /* 0x000000ffff277224 */ /* 0x000fce00078e000e */
[----:B------:R-:W-:Y:S05]  /*211a0*/  WARPSYNC.COLLECTIVE R15, `(.L_x_822) ;  /* 0x000000000f087348 */ /* 0x000fea0003c00000 */
[----:B------:R0:W1:Y:S02]  /*211b0*/  SHFL.IDX P6, R14, R13, R12, R11 ;  /* 0x0000000c0d0e7389 */ /* 0x00006400000c000b */
[----:B01----:R-:W-:Y:S01]  /*211c0*/  ENDCOLLECTIVE ;  /* 0x000000000000791b */ /* 0x003fe20003800000 */
.L_x_822:
[----:B------:R-:W-:Y:S02]  /*211d0*/  IMAD.MOV.U32 R13, RZ, RZ, R40 ;  /* 0x000000ffff0d7224 */ /* 0x000fe400078e0028 */
[----:B------:R-:W-:-:S07]  /*211e0*/  IMAD.MOV.U32 R44, RZ, RZ, R14 ;  /* 0x000000ffff2c7224 */ /* 0x000fce00078e000e */
[----:B------:R-:W-:Y:S05]  /*211f0*/  WARPSYNC.COLLECTIVE R15, `(.L_x_823) ;  /* 0x000000000f087348 */ /* 0x000fea0003c00000 */
[----:B------:R0:W1:Y:S02]  /*21200*/  SHFL.IDX P6, R14, R13, R12, R11 ;  /* 0x0000000c0d0e7389 */ /* 0x00006400000c000b */
[----:B01----:R-:W-:Y:S01]  /*21210*/  ENDCOLLECTIVE ;  /* 0x000000000000791b */ /* 0x003fe20003800000 */
.L_x_823:
[----:B------:R-:W-:Y:S01]  /*21220*/  IMAD.MOV.U32 R41, RZ, RZ, R14 ;  /* 0x000000ffff297224 */ /* 0x000fe200078e000e */
[----:B------:R-:W-:Y:S06]  /*21230*/  BRA `(.L_x_824) ;  /* 0xfffffeac003c7947 */ /* 0x000fec000383ffff */
.L_x_581:
[----:B0-----:R0:W1:Y:S02]  /*21240*/  SYNCS.PHASECHK.TRANS64.TRYWAIT P0, [R2+URZ+0x2a800], R5 ;  /* 0x02a80005020075a7 */ /* 0x001064000800017f */
[----:B-1----:R-:W-:Y:S05]  /*21250*/  @!P0 NANOSLEEP.SYNCS 0x989680 ;  /* 0x009896800000895d */ /* 0x002fea0003900000 */
[----:B------:R-:W1:Y:S02]  /*21260*/  @!P0 SYNCS.PHASECHK.TRANS64 P0, [R2+URZ+0x2a800], R5 ;  /* 0x02a80005020085a7 */ /* 0x000e64000800007f */
[----:B-1----:R-:W-:Y:S05]  /*21270*/  @!P0 BRA `(.L_x_581) ;  /* 0xfffffffc00f08947 */ /* 0x002fea000383ffff */
[----:B------:R-:W-:Y:S05]  /*21280*/  BRA `(.L_x_825) ;  /* 0xfffffeb400b07947 */ /* 0x000fea000383ffff */
.L_x_605:
        /* <DEDUP_REMOVED lines=8> */
.L_x_827:
[----:B------:R-:W-:Y:S05]  /*21310*/  BSYNC B1 ;  /* 0x0000000000017941 */ /* 0x000fea0003800000 */
.L_x_826:
        /* <DEDUP_REMOVED lines=8> */
.L_x_828:
[----:B------:R-:W-:Y:S02]  /*213a0*/  IMAD.MOV.U32 R13, RZ, RZ, R37 ;  /* 0x000000ffff0d7224 */ /* 0x000fe400078e0025 */
[----:B------:R-:W-:-:S07]  /*213b0*/  IMAD.MOV.U32 R0, RZ, RZ, R14 ;  /* 0x000000ffff007224 */ /* 0x000fce00078e000e */
[----:B------:R-:W-:Y:S05]  /*213c0*/  WARPSYNC.COLLECTIVE R15, `(.L_x_829) ;  /* 0x000000000f087348 */ /* 0x000fea0003c00000 */
[----:B------:R0:W1:Y:S02]  /*213d0*/  SHFL.IDX P6, R14, R13, R12, R11 ;  /* 0x0000000c0d0e7389 */ /* 0x00006400000c000b */
[----:B01----:R-:W-:Y:S01]  /*213e0*/  ENDCOLLECTIVE ;  /* 0x000000000000791b */ /* 0x003fe20003800000 */
.L_x_829:
[----:B------:R-:W-:Y:S02]  /*213f0*/  IMAD.MOV.U32 R13, RZ, RZ, R40 ;  /* 0x000000ffff0d7224 */ /* 0x000fe400078e0028 */
[----:B------:R-:W-:-:S07]  /*21400*/  IMAD.MOV.U32 R37, RZ, RZ, R14 ;  /* 0x000000ffff257224 */ /* 0x000fce00078e000e */
[----:B------:R-:W-:Y:S05]  /*21410*/  WARPSYNC.COLLECTIVE R15, `(.L_x_830) ;  /* 0x000000000f087348 */ /* 0x000fea0003c00000 */
[----:B------:R0:W1:Y:S02]  /*21420*/  SHFL.IDX P6, R14, R13, R12, R11 ;  /* 0x0000000c0d0e7389 */ /* 0x00006400000c000b */
[----:B01----:R-:W-:Y:S01]  /*21430*/  ENDCOLLECTIVE ;  /* 0x000000000000791b */ /* 0x003fe20003800000 */
.L_x_830:
[----:B------:R-:W-:Y:S01]  /*21440*/  IMAD.MOV.U32 R40, RZ, RZ, R14 ;  /* 0x000000ffff287224 */ /* 0x000fe200078e000e */
[----:B------:R-:W-:Y:S06]  /*21450*/  BRA `(.L_x_831) ;  /* 0xfffffed4005c7947 */ /* 0x000fec000383ffff */
.L_x_609:
[----:B0-----:R0:W1:Y:S02]  /*21460*/  SYNCS.PHASECHK.TRANS64.TRYWAIT P0, [R2+URZ+0x2a800], R3 ;  /* 0x02a80003020075a7 */ /* 0x001064000800017f */
[----:B-1----:R-:W-:Y:S05]  /*21470*/  @!P0 NANOSLEEP.SYNCS 0x989680 ;  /* 0x009896800000895d */ /* 0x002fea0003900000 */
[----:B------:R-:W1:Y:S02]  /*21480*/  @!P0 SYNCS.PHASECHK.TRANS64 P0, [R2+URZ+0x2a800], R3 ;  /* 0x02a80003020085a7 */ /* 0x000e64000800007f */
[----:B-1----:R-:W-:Y:S05]  /*21490*/  @!P0 BRA `(.L_x_609) ;  /* 0xfffffffc00f08947 */ /* 0x002fea000383ffff */
[----:B------:R-:W-:Y:S05]  /*214a0*/  BRA `(.L_x_832) ;  /* 0xfffffedc00687947 */ /* 0x000fea000383ffff */
.L_x_623:
[----:B-1----:R1:W2:Y:S02]  /*214b0*/  SYNCS.PHASECHK.TRANS64.TRYWAIT P1, [R9+URZ+0x2a830], R0 ;  /* 0x02a83000090075a7 */ /* 0x0022a4000802017f */
[----:B--2---:R-:W-:Y:S05]  /*214c0*/  @!P1 NANOSLEEP.SYNCS 0x989680 ;  /* 0x009896800000995d */ /* 0x004fea0003900000 */
[----:B------:R-:W2:Y:S02]  /*214d0*/  @!P1 SYNCS.PHASECHK.TRANS64 P1, [R9+URZ+0x2a830], R0 ;  /* 0x02a83000090095a7 */ /* 0x000ea4000802007f */
[----:B--2---:R-:W-:Y:S05]  /*214e0*/  @!P1 BRA `(.L_x_623) ;  /* 0xfffffffc00f09947 */ /* 0x004fea000383ffff */
[----:B------:R-:W-:Y:S05]  /*214f0*/  BRA `(.L_x_622) ;  /* 0xffffff0000787947 */ /* 0x000fea000383ffff */
.L_x_631:
[----:B-1----:R1:W2:Y:S02]  /*21500*/  SYNCS.PHASECHK.TRANS64.TRYWAIT P1, [R15+URZ+0x2a830], R0 ;  /* 0x02a830000f0075a7 */ /* 0x0022a4000802017f */
[----:B--2---:R-:W-:Y:S05]  /*21510*/  @!P1 NANOSLEEP.SYNCS 0x989680 ;  /* 0x009896800000995d */ /* 0x004fea0003900000 */
[----:B------:R-:W2:Y:S02]  /*21520*/  @!P1 SYNCS.PHASECHK.TRANS64 P1, [R15+URZ+0x2a830], R0 ;  /* 0x02a830000f0095a7 */ /* 0x000ea4000802007f */
[----:B--2---:R-:W-:Y:S05]  /*21530*/  @!P1 BRA `(.L_x_631) ;  /* 0xfffffffc00f09947 */ /* 0x004fea000383ffff */
[----:B------:R-:W-:Y:S05]  /*21540*/  BRA `(.L_x_630) ;  /* 0xffffff24006c7947 */ /* 0x000fea000383ffff */
.L_x_636:
[----:B-1----:R1:W2:Y:S02]  /*21550*/  SYNCS.PHASECHK.TRANS64.TRYWAIT P1, [R20+URZ+0x2a850], R0 ;  /* 0x02a85000140075a7 */ /* 0x0022a4000802017f */
[----:B--2---:R-:W-:Y:S05]  /*21560*/  @!P1 NANOSLEEP.SYNCS 0x989680 ;  /* 0x009896800000995d */ /* 0x004fea0003900000 */
[----:B------:R-:W2:Y:S02]  /*21570*/  @!P1 SYNCS.PHASECHK.TRANS64 P1, [R20+URZ+0x2a850], R0 ;  /* 0x02a85000140095a7 */ /* 0x000ea4000802007f */
[----:B--2---:R-:W-:Y:S05]  /*21580*/  @!P1 BRA `(.L_x_636) ;  /* 0xfffffffc00f09947 */ /* 0x004fea000383ffff */
[----:B------:R-:W-:Y:S05]  /*21590*/  BRA `(.L_x_635) ;  /* 0xffffff3000987947 */ /* 0x000fea000383ffff */
.L_x_644:
[----:B-1----:R1:W2:Y:S02]  /*215a0*/  SYNCS.PHASECHK.TRANS64.TRYWAIT P1, [R4+URZ+0x2a850], R9 ;  /* 0x02a85009040075a7 */ /* 0x0022a4000802017f */
[----:B--2---:R-:W-:Y:S05]  /*215b0*/  @!P1 NANOSLEEP.SYNCS 0x989680 ;  /* 0x009896800000995d */ /* 0x004fea0003900000 */
[----:B------:R-:W2:Y:S02]  /*215c0*/  @!P1 SYNCS.PHASECHK.TRANS64 P1, [R4+URZ+0x2a850], R9 ;  /* 0x02a85009040095a7 */ /* 0x000ea4000802007f */
[----:B--2---:R-:W-:Y:S05]  /*215d0*/  @!P1 BRA `(.L_x_644) ;  /* 0xfffffffc00f09947 */ /* 0x004fea000383ffff */
[----:B------:R-:W-:Y:S05]  /*215e0*/  BRA `(.L_x_643) ;  /* 0xffffff4800707947 */ /* 0x000fea000383ffff */
.L_x_684:
[----:B------:R-:W0:Y:S01]  /*215f0*/  S2R R9, SR_TID.X ;  /* 0x0000000000097919 */ /* 0x000e220000002100 */
[----:B------:R-:W-:Y:S01]  /*21600*/  BSSY B1, `(.L_x_833) ;  /* 0x000000a000017945 */ /* 0x000fe20003800000 */
[----:B------:R-:W-:Y:S02]  /*21610*/  IMAD.MOV.U32 R12, RZ, RZ, RZ ;  /* 0x000000ffff0c7224 */ /* 0x000fe400078e00ff */
[----:B------:R-:W-:Y:S02]  /*21620*/  IMAD.MOV.U32 R11, RZ, RZ, 0x1f ;  /* 0x0000001fff0b7424 */ /* 0x000fe400078e00ff */
[----:B------:R-:W-:Y:S01]  /*21630*/  IMAD.MOV.U32 R15, RZ, RZ, -0x1 ;  /* 0xffffffffff0f7424 */ /* 0x000fe200078e00ff */
[----:B0-----:R-:W-:-:S04]  /*21640*/  SHF.R.U32.HI R9, RZ, 0x5, R9 ;  /* 0x00000005ff097819 */ /* 0x001fc80000011609 */
[----:B------:R-:W-:-:S05]  /*21650*/  LOP3.LUT R9, R9, 0x3, RZ, 0xc0, !PT ;  /* 0x0000000309097812 */ /* 0x000fca00078ec0ff */
[----:B------:R-:W-:-:S07]  /*21660*/  IMAD.MOV.U32 R13, RZ, RZ, R9 ;  /* 0x000000ffff0d7224 */ /* 0x000fce00078e0009 */
[----:B------:R-:W-:Y:S05]  /*21670*/  WARPSYNC.COLLECTIVE R15, `(.L_x_834) ;  /* 0x000000000f087348 */ /* 0x000fea0003c00000 */
[----:B------:R0:W1:Y:S02]  /*21680*/  SHFL.IDX P6, R14, R13, R12, R11 ;  /* 0x0000000c0d0e7389 */ /* 0x00006400000c000b */
[----:B01----:R-:W-:Y:S01]  /*21690*/  ENDCOLLECTIVE ;  /* 0x000000000000791b */ /* 0x003fe20003800000 */
.L_x_834:
[----:B------:R-:W-:Y:S05]  /*216a0*/  BSYNC B1 ;  /* 0x0000000000017941 */ /* 0x000fea0003800000 */
.L_x_833:
[----:B------:R-:W-:Y:S05]  /*216b0*/  BRA `(.L_x_835) ;  /* 0xffffff9400b07947 */ /* 0x000fea000383ffff */
.L_x_686:
[----:B------:R-:W-:Y:S01]  /*216c0*/  BSSY B1, `(.L_x_836) ;  /* 0x0000006000017945 */ /* 0x000fe20003800000 */
[----:B------:R-:W-:-:S07]  /*216d0*/  IMAD.MOV.U32 R15, RZ, RZ, -0x1 ;  /* 0xffffffffff0f7424 */ /* 0x000fce00078e00ff */
[----:B0-----:R-:W-:Y:S05]  /*216e0*/  WARPSYNC.COLLECTIVE R15, `(.L_x_837) ;  /* 0x000000000f0c7348 */ /* 0x001fea0003c00000 */
[----:B------:R-:W-:Y:S02]  /*216f0*/  ELECT P6, UR62, PT ;  /* 0x00000000003e782f */ /* 0x000fe400038c0000 */
[----:B------:R-:W-:Y:S01]  /*21700*/  MOV R14, UR62 ;  /* 0x0000003e000e7c02 */ /* 0x000fe20008000f00 */
[----:B0-----:R-:W-:Y:S10]  /*21710*/  ENDCOLLECTIVE ;  /* 0x000000000000791b */ /* 0x001ff40003800000 */
.L_x_837:
[----:B------:R-:W-:Y:S05]  /*21720*/  BSYNC B1 ;  /* 0x0000000000017941 */ /* 0x000fea0003800000 */
.L_x_836:
[----:B------:R-:W-:Y:S05]  /*21730*/  BRA `(.L_x_685) ;  /* 0xffffff9400a87947 */ /* 0x000fea000383ffff */
.L_x_688:
[----:B0-----:R0:W1:Y:S02]  /*21740*/  SYNCS.PHASECHK.TRANS64.TRYWAIT P0, [R22+URZ+0x2a820], R7 ;  /* 0x02a82007160075a7 */ /* 0x001064000800017f */
[----:B-1----:R-:W-:Y:S05]  /*21750*/  @!P0 NANOSLEEP.SYNCS 0x989680 ;  /* 0x009896800000895d */ /* 0x002fea0003900000 */
[----:B------:R-:W1:Y:S02]  /*21760*/  @!P0 SYNCS.PHASECHK.TRANS64 P0, [R22+URZ+0x2a820], R7 ;  /* 0x02a82007160085a7 */ /* 0x000e64000800007f */
[----:B-1----:R-:W-:Y:S05]  /*21770*/  @!P0 BRA `(.L_x_688) ;  /* 0xfffffffc00f08947 */ /* 0x002fea000383ffff */
[----:B------:R-:W-:Y:S05]  /*21780*/  BRA `(.L_x_838) ;  /* 0xffffff9400b87947 */ /* 0x000fea000383ffff */
.L_x_692:
[----:B-1----:R1:W2:Y:S02]  /*21790*/  SYNCS.PHASECHK.TRANS64.TRYWAIT P0, [R11+URZ+0x2a8a0], R10 ;  /* 0x02a8a00a0b0075a7 */ /* 0x0022a4000800017f */
[----:B--2---:R-:W-:Y:S05]  /*217a0*/  @!P0 NANOSLEEP.SYNCS 0x989680 ;  /* 0x009896800000895d */ /* 0x004fea0003900000 */
[----:B------:R-:W2:Y:S02]  /*217b0*/  @!P0 SYNCS.PHASECHK.TRANS64 P0, [R11+URZ+0x2a8a0], R10 ;  /* 0x02a8a00a0b0085a7 */ /* 0x000ea4000800007f */
[----:B--2---:R-:W-:Y:S05]  /*217c0*/  @!P0 BRA `(.L_x_692) ;  /* 0xfffffffc00f08947 */ /* 0x004fea000383ffff */
[----:B------:R-:W-:Y:S05]  /*217d0*/  BRA `(.L_x_839) ;  /* 0xffffff9400d07947 */ /* 0x000fea000383ffff */
.L_x_699:
[----:B0-----:R0:W2:Y:S02]  /*217e0*/  SYNCS.PHASECHK.TRANS64.TRYWAIT P0, [R11+URZ+0x2a8c0], R10 ;  /* 0x02a8c00a0b0075a7 */ /* 0x0010a4000800017f */
[----:B--2---:R-:W-:Y:S05]  /*217f0*/  @!P0 NANOSLEEP.SYNCS 0x989680 ;  /* 0x009896800000895d */ /* 0x004fea0003900000 */
[----:B------:R-:W2:Y:S02]  /*21800*/  @!P0 SYNCS.PHASECHK.TRANS64 P0, [R11+URZ+0x2a8c0], R10 ;  /* 0x02a8c00a0b0085a7 */ /* 0x000ea4000800007f */
[----:B--2---:R-:W-:Y:S05]  /*21810*/  @!P0 BRA `(.L_x_699) ;  /* 0xfffffffc00f08947 */ /* 0x004fea000383ffff */
[----:B------:R-:W-:Y:S05]  /*21820*/  BRA `(.L_x_840) ;  /* 0xffffff9800c87947 */ /* 0x000fea000383ffff */
.L_x_707:
[----:B-1----:R1:W2:Y:S02]  /*21830*/  SYNCS.PHASECHK.TRANS64.TRYWAIT P2, [R10+URZ+0x2a8a0], R9 ;  /* 0x02a8a0090a0075a7 */ /* 0x0022a4000804017f */
[----:B--2---:R-:W-:Y:S05]  /*21840*/  @!P2 NANOSLEEP.SYNCS 0x989680 ;  /* 0x009896800000a95d */ /* 0x004fea0003900000 */
[----:B------:R-:W2:Y:S02]  /*21850*/  @!P2 SYNCS.PHASECHK.TRANS64 P2, [R10+URZ+0x2a8a0], R9 ;  /* 0x02a8a0090a00a5a7 */ /* 0x000ea4000804007f */
[----:B--2---:R-:W-:Y:S05]  /*21860*/  @!P2 BRA `(.L_x_707) ;  /* 0xfffffffc00f0a947 */ /* 0x004fea000383ffff */
[----:B------:R-:W-:Y:S05]  /*21870*/  BRA `(.L_x_841) ;  /* 0xffffff9c00c47947 */ /* 0x000fea000383ffff */
.L_x_714:
[----:B0-----:R0:W2:Y:S02]  /*21880*/  SYNCS.PHASECHK.TRANS64.TRYWAIT P2, [R10+URZ+0x2a8c0], R9 ;  /* 0x02a8c0090a0075a7 */ /* 0x0010a4000804017f */
[----:B--2---:R-:W-:Y:S05]  /*21890*/  @!P2 NANOSLEEP.SYNCS 0x989680 ;  /* 0x009896800000a95d */ /* 0x004fea0003900000 */
[----:B------:R-:W2:Y:S02]  /*218a0*/  @!P2 SYNCS.PHASECHK.TRANS64 P2, [R10+URZ+0x2a8c0], R9 ;  /* 0x02a8c0090a00a5a7 */ /* 0x000ea4000804007f */
[----:B--2---:R-:W-:Y:S05]  /*218b0*/  @!P2 BRA `(.L_x_714) ;  /* 0xfffffffc00f0a947 */ /* 0x004fea000383ffff */
[----:B------:R-:W-:Y:S05]  /*218c0*/  BRA `(.L_x_842) ;  /* 0xffffffa000b87947 */ /* 0x000fea000383ffff */
.L_x_730:
[----:B0-----:R-:W0:Y:S01]  /*218d0*/  S2R R8, SR_TID.X ;  /* 0x0000000000087919 */ /* 0x001e220000002100 */
[----:B------:R-:W-:Y:S01]  /*218e0*/  BSSY B0, `(.L_x_843) ;  /* 0x000000a000007945 */ /* 0x000fe20003800000 */
[----:B------:R-:W-:Y:S02]  /*218f0*/  IMAD.MOV.U32 R12, RZ, RZ, RZ ;  /* 0x000000ffff0c7224 */ /* 0x000fe400078e00ff */
[----:B------:R-:W-:Y:S02]  /*21900*/  IMAD.MOV.U32 R11, RZ, RZ, 0x1f ;  /* 0x0000001fff0b7424 */ /* 0x000fe400078e00ff */
[----:B------:R-:W-:Y:S01]  /*21910*/  IMAD.MOV.U32 R15, RZ, RZ, -0x1 ;  /* 0xffffffffff0f7424 */ /* 0x000fe200078e00ff */
[----:B0-----:R-:W-:-:S04]  /*21920*/  SHF.R.U32.HI R8, RZ, 0x5, R8 ;  /* 0x00000005ff087819 */ /* 0x001fc80000011608 */
[----:B------:R-:W-:-:S05]  /*21930*/  LOP3.LUT R8, R8, 0x3, RZ, 0xc0, !PT ;  /* 0x0000000308087812 */ /* 0x000fca00078ec0ff */
[----:B------:R-:W-:-:S07]  /*21940*/  IMAD.MOV.U32 R13, RZ, RZ, R8 ;  /* 0x000000ffff0d7224 */ /* 0x000fce00078e0008 */
[----:B-----5:R-:W-:Y:S05]  /*21950*/  WARPSYNC.COLLECTIVE R15, `(.L_x_844) ;  /* 0x000000000f087348 */ /* 0x020fea0003c00000 */
[----:B------:R0:W1:Y:S02]  /*21960*/  SHFL.IDX P6, R14, R13, R12, R11 ;  /* 0x0000000c0d0e7389 */ /* 0x00006400000c000b */
[----:B01---5:R-:W-:Y:S01]  /*21970*/  ENDCOLLECTIVE ;  /* 0x000000000000791b */ /* 0x023fe20003800000 */
.L_x_844:
[----:B------:R-:W-:Y:S05]  /*21980*/  BSYNC B0 ;  /* 0x0000000000007941 */ /* 0x000fea0003800000 */
.L_x_843:
[----:B------:R-:W-:Y:S05]  /*21990*/  BRA `(.L_x_845) ;  /* 0xffffffb000587947 */ /* 0x000fea000383ffff */
.L_x_733:
[----:B0-----:R0:W1:Y:S02]  /*219a0*/  SYNCS.PHASECHK.TRANS64.TRYWAIT P0, [R7+URZ+0x2a840], R2 ;  /* 0x02a84002070075a7 */ /* 0x001064000800017f */
[----:B-1----:R-:W-:Y:S05]  /*219b0*/  @!P0 NANOSLEEP.SYNCS 0x989680 ;  /* 0x009896800000895d */ /* 0x002fea0003900000 */
[----:B------:R-:W1:Y:S02]  /*219c0*/  @!P0 SYNCS.PHASECHK.TRANS64 P0, [R7+URZ+0x2a840], R2 ;  /* 0x02a84002070085a7 */ /* 0x000e64000800007f */
[----:B-1----:R-:W-:Y:S05]  /*219d0*/  @!P0 BRA `(.L_x_733) ;  /* 0xfffffffc00f08947 */ /* 0x002fea000383ffff */
[----:B------:R-:W-:Y:S05]  /*219e0*/  BRA `(.L_x_846) ;  /* 0xffffffb000a87947 */ /* 0x000fea000383ffff */
.L_x_734:
[----:B------:R-:W-:Y:S01]  /*219f0*/  BSSY B0, `(.L_x_847) ;  /* 0x0000008000007945 */ /* 0x000fe20003800000 */
[----:B------:R-:W-:Y:S01]  /*21a00*/  IMAD.MOV.U32 R13, RZ, RZ, R0 ;  /* 0x000000ffff0d7224 */ /* 0x000fe200078e0000 */
[----:B------:R-:W-:Y:S01]  /*21a10*/  MOV R11, 0x181f ;  /* 0x0000181f000b7802 */ /* 0x000fe20000000f00 */
[----:B------:R-:W-:Y:S02]  /*21a20*/  IMAD.MOV.U32 R12, RZ, RZ, RZ ;  /* 0x000000ffff0c7224 */ /* 0x000fe400078e00ff */
[----:B------:R-:W-:-:S07]  /*21a30*/  IMAD.MOV.U32 R15, RZ, RZ, -0x1 ;  /* 0xffffffffff0f7424 */ /* 0x000fce00078e00ff */
[----:B------:R-:W-:Y:S05]  /*21a40*/  WARPSYNC.COLLECTIVE R15, `(.L_x_848) ;  /* 0x000000000f087348 */ /* 0x000fea0003c00000 */
[----:B------:R0:W1:Y:S02]  /*21a50*/  SHFL.IDX P6, R14, R13, R12, R11 ;  /* 0x0000000c0d0e7389 */ /* 0x00006400000c000b */
[----:B01----:R-:W-:Y:S01]  /*21a60*/  ENDCOLLECTIVE ;  /* 0x000000000000791b */ /* 0x003fe20003800000 */
.L_x_848:
[----:B------:R-:W-:Y:S05]  /*21a70*/  BSYNC B0 ;  /* 0x0000000000007941 */ /* 0x000fea0003800000 */
.L_x_847:
[----:B------:R-:W-:Y:S02]  /*21a80*/  IMAD.MOV.U32 R13, RZ, RZ, R4 ;  /* 0x000000ffff0d7224 */ /* 0x000fe400078e0004 */
[----:B------:R-:W-:Y:S02]  /*21a90*/  IMAD.MOV.U32 R12, RZ, RZ, RZ ;  /* 0x000000ffff0c7224 */ /* 0x000fe400078e00ff */
[----:B------:R-:W-:Y:S02]  /*21aa0*/  IMAD.MOV.U32 R11, RZ, RZ, 0x181f ;  /* 0x0000181fff0b7424 */ /* 0x000fe400078e00ff */
[----:B------:R-:W-:Y:S02]  /*21ab0*/  IMAD.MOV.U32 R15, RZ, RZ, -0x1 ;  /* 0xffffffffff0f7424 */ /* 0x000fe400078e00ff */
[----:B------:R-:W-:Y:S02]  /*21ac0*/  IMAD.MOV.U32 R2, RZ, RZ, R14 ;  /* 0x000000ffff027224 */ /* 0x000fe400078e000e */
[----:B------:R-:W-:-:S07]  /*21ad0*/  @P0 IMAD R8, R5, 0x2, R22 ;  /* 0x0000000205080824 */ /* 0x000fce00078e0216 */
[----:B------:R-:W-:Y:S05]  /*21ae0*/  WARPSYNC.COLLECTIVE R15, `(.L_x_849) ;  /* 0x000000000f087348 */ /* 0x000fea0003c00000 */
[----:B------:R0:W1:Y:S02]  /*21af0*/  SHFL.IDX P6, R14, R13, R12, R11 ;  /* 0x0000000c0d0e7389 */ /* 0x00006400000c000b */
[----:B01----:R-:W-:Y:S01]  /*21b00*/  ENDCOLLECTIVE ;  /* 0x000000000000791b */ /* 0x003fe20003800000 */
.L_x_849:
[----:B------:R-:W-:Y:S02]  /*21b10*/  IMAD.MOV.U32 R13, RZ, RZ, R0 ;  /* 0x000000ffff0d7224 */ /* 0x000fe400078e0000 */
[----:B------:R-:W-:Y:S02]  /*21b20*/  IMAD.MOV.U32 R12, RZ, RZ, 0x1 ;  /* 0x00000001ff0c7424 */ /* 0x000fe400078e00ff */
[----:B------:R-:W-:-:S07]  /*21b30*/  IMAD.MOV.U32 R3, RZ, RZ, R14 ;  /* 0x000000ffff037224 */ /* 0x000fce00078e000e */
[----:B------:R-:W-:Y:S05]  /*21b40*/  WARPSYNC.COLLECTIVE R15, `(.L_x_850) ;  /* 0x000000000f087348 */ /* 0x000fea0003c00000 */
[----:B------:R0:W1:Y:S02]  /*21b50*/  SHFL.IDX P6, R14, R13, R12, R11 ;  /* 0x0000000c0d0e7389 */ /* 0x00006400000c000b */
[----:B01----:R-:W-:Y:S01]  /*21b60*/  ENDCOLLECTIVE ;  /* 0x000000000000791b */ /* 0x003fe20003800000 */
.L_x_850:
        /* <DEDUP_REMOVED lines=13> */
[----:B0-----:R-:W-:-:S07]  /*21c40*/  IMAD.MOV.U32 R2, RZ, RZ, R14 ;  /* 0x000000ffff027224 */ /* 0x001fce00078e000e */
[----:B------:R-:W-:Y:S05]  /*21c50*/  WARPSYNC.COLLECTIVE R15, `(.L_x_851) ;  /* 0x000000000f087348 */ /* 0x000fea0003c00000 */
[----:B------:R0:W1:Y:S02]  /*21c60*/  SHFL.IDX P6, R14, R13, R12, R11 ;  /* 0x0000000c0d0e7389 */ /* 0x00006400000c000b */
[----:B01----:R-:W-:Y:S01]  /*21c70*/  ENDCOLLECTIVE ;  /* 0x000000000000791b */ /* 0x003fe20003800000 */
.L_x_851:
[----:B------:R-:W-:Y:S01]  /*21c80*/  @P1 IMAD R8, R5, 0x2, R22 ;  /* 0x0000000205081824 */ /* 0x000fe200078e0216 */
[----:B------:R-:W-:Y:S01]  /*21c90*/  MOV R13, R0 ;  /* 0x00000000000d7202 */ /* 0x000fe20000000f00 */
[----:B------:R-:W-:Y:S02]  /*21ca0*/  IMAD.MOV.U32 R12, RZ, RZ, 0x2 ;  /* 0x00000002ff0c7424 */ /* 0x000fe400078e00ff */
[----:B------:R-:W-:-:S07]  /*21cb0*/  IMAD.MOV.U32 R3, RZ, RZ, R14 ;  /* 0x000000ffff037224 */ /* 0x000fce00078e000e */
[----:B------:R-:W-:Y:S05]  /*21cc0*/  WARPSYNC.COLLECTIVE R15, `(.L_x_852) ;  /* 0x000000000f087348 */ /* 0x000fea0003c00000 */
[----:B------:R0:W1:Y:S02]  /*21cd0*/  SHFL.IDX P6, R14, R13, R12, R11 ;  /* 0x0000000c0d0e7389 */ /* 0x00006400000c000b */
[----:B01----:R-:W-:Y:S01]  /*21ce0*/  ENDCOLLECTIVE ;  /* 0x000000000000791b */ /* 0x003fe20003800000 */
.L_x_852:
        /* <DEDUP_REMOVED lines=17> */
.L_x_853:
[----:B------:R-:W-:Y:S02]  /*21e00*/  @P1 IMAD R8, R5, 0x2, R22 ;  /* 0x0000000205081824 */ /* 0x000fe400078e0216 */
[----:B------:R-:W-:Y:S02]  /*21e10*/  IMAD.MOV.U32 R13, RZ, RZ, R0 ;  /* 0x000000ffff0d7224 */ /* 0x000fe400078e0000 */
[----:B------:R-:W-:Y:S02]  /*21e20*/  IMAD.MOV.U32 R12, RZ, RZ, 0x3 ;  /* 0x00000003ff0c7424 */ /* 0x000fe400078e00ff */
[----:B------:R-:W-:-:S07]  /*21e30*/  IMAD.MOV.U32 R3, RZ, RZ, R14 ;  /* 0x000000ffff037224 */ /* 0x000fce00078e000e */
[----:B------:R-:W-:Y:S05]  /*21e40*/  WARPSYNC.COLLECTIVE R15, `(.L_x_854) ;  /* 0x000000000f087348 */ /* 0x000fea0003c00000 */
[----:B------:R0:W1:Y:S02]  /*21e50*/  SHFL.IDX P6, R14, R13, R12, R11 ;  /* 0x0000000c0d0e7389 */ /* 0x00006400000c000b */
[----:B01----:R-:W-:Y:S01]  /*21e60*/  ENDCOLLECTIVE ;  /* 0x000000000000791b */ /* 0x003fe20003800000 */
.L_x_854:
        /* <DEDUP_REMOVED lines=17> */
.L_x_855:
[----:B------:R-:W-:Y:S02]  /*21f80*/  @P1 IMAD R8, R5, 0x2, R22 ;  /* 0x0000000205081824 */ /* 0x000fe400078e0216 */
[----:B------:R-:W-:Y:S02]  /*21f90*/  IMAD.MOV.U32 R13, RZ, RZ, R0 ;  /* 0x000000ffff0d7224 */ /* 0x000fe400078e0000 */
[----:B------:R-:W-:Y:S02]  /*21fa0*/  IMAD.MOV.U32 R12, RZ, RZ, 0x4 ;  /* 0x00000004ff0c7424 */ /* 0x000fe400078e00ff */
[----:B------:R-:W-:-:S07]  /*21fb0*/  IMAD.MOV.U32 R3, RZ, RZ, R14 ;  /* 0x000000ffff037224 */ /* 0x000fce00078e000e */
[----:B------:R-:W-:Y:S05]  /*21fc0*/  WARPSYNC.COLLECTIVE R15, `(.L_x_856) ;  /* 0x000000000f087348 */ /* 0x000fea0003c00000 */
[----:B------:R0:W1:Y:S02]  /*21fd0*/  SHFL.IDX P6, R14, R13, R12, R11 ;  /* 0x0000000c0d0e7389 */ /* 0x00006400000c000b */
[----:B01----:R-:W-:Y:S01]  /*21fe0*/  ENDCOLLECTIVE ;  /* 0x000000000000791b */ /* 0x003fe20003800000 */
.L_x_856:
[----:B------:R-:W-:-:S05]  /*21ff0*/  @P1 LEA R3, P0, R9, R3, 0x1 ;  /* 0x0000000309031211 */ /* 0x000fca00078008ff */
[----:B------:R-:W-:-:S05]  /*22000*/  @P1 IMAD.X R2, RZ, RZ, R2, P0 ;  /* 0x000000ffff021224 */ /* 0x000fca00000e0602 */
[----:B------:R-:W-:Y:S02]  /*22010*/  @P1 LOP3.LUT R3, R3, R2, RZ, 0x3c, !PT ;  /* 0x0000000203031212 */ /* 0x000fe400078e3cff */
[----:B------:R-:W-:Y:S02]  /*22020*/  MOV R13, R4 ;  /* 0x00000004000d7202 */ /* 0x000fe40000000f00 */
        /* <DEDUP_REMOVED lines=13> */
.L_x_857:
[----:B------:R-:W-:Y:S02]  /*22100*/  @P1 IMAD R8, R5, 0x2, R22 ;  /* 0x0000000205081824 */ /* 0x000fe400078e0216 */
[----:B------:R-:W-:Y:S02]  /*22110*/  IMAD.MOV.U32 R13, RZ, RZ, R0 ;  /* 0x000000ffff0d7224 */ /* 0x000fe400078e0000 */
[----:B------:R-:W-:Y:S02]  /*22120*/  IMAD.MOV.U32 R12, RZ, RZ, 0x5 ;  /* 0x00000005ff0c7424 */ /* 0x000fe400078e00ff */
[----:B------:R-:W-:-:S07]  /*22130*/  IMAD.MOV.U32 R3, RZ, RZ, R14 ;  /* 0x000000ffff037224 */ /* 0x000fce00078e000e */
[----:B------:R-:W-:Y:S05]  /*22140*/  WARPSYNC.COLLECTIVE R15, `(.L_x_858) ;  /* 0x000000000f087348 */ /* 0x000fea0003c00000 */
[----:B------:R0:W1:Y:S02]  /*22150*/  SHFL.IDX P6, R14, R13, R12, R11 ;  /* 0x0000000c0d0e7389 */ /* 0x00006400000c000b */
[----:B01----:R-:W-:Y:S01]  /*22160*/  ENDCOLLECTIVE ;  /* 0x000000000000791b */ /* 0x003fe20003800000 */
.L_x_858:
[----:B------:R-:W-:-:S05]  /*22170*/  @P1 LEA R3, P0, R9, R3, 0x1 ;  /* 0x0000000309031211 */ /* 0x000fca00078008ff */
[----:B------:R-:W-:-:S05]  /*22180*/  @P1 IMAD.X R2, RZ, RZ, R2, P0 ;  /* 0x000000ffff021224 */ /* 0x000fca00000e0602 */
[----:B------:R-:W-:Y:S01]  /*22190*/  @P1 LOP3.LUT R3, R3, R2, RZ, 0x3c, !PT ;  /* 0x0000000203031212 */ /* 0x000fe200078e3cff */
[----:B------:R-:W-:-:S03]  /*221a0*/  IMAD.MOV.U32 R13, RZ, RZ, R4 ;  /* 0x000000ffff0d7224 */ /* 0x000fc600078e0004 */
[----:B------:R-:W-:-:S04]  /*221b0*/  @P1 LOP3.LUT R2, R3, R2, RZ, 0x3c, !PT ;  /* 0x0000000203021212 */ /* 0x000fc800078e3cff */
[----:B------:R-:W-:Y:S01]  /*221c0*/  @P1 LOP3.LUT R3, R3, R2, RZ, 0x3c, !PT ;  /* 0x0000000203031212 */ /* 0x000fe200078e3cff */
[----:B------:R-:W-:-:S07]  /*221d0*/  IMAD.MOV.U32 R0, RZ, RZ, R14 ;  /* 0x000000ffff007224 */ /* 0x000fce00078e000e */
[----:B------:R-:W-:Y:S05]  /*221e0*/  WARPSYNC.COLLECTIVE R15, `(.L_x_859) ;  /* 0x000000000f087348 */ /* 0x000fea0003c00000 */
[----:B------:R0:W1:Y:S02]  /*221f0*/  SHFL.IDX P6, R14, R13, R12, R11 ;  /* 0x0000000c0d0e7389 */ /* 0x00006400000c000b */
[----:B01----:R-:W-:Y:S01]  /*22200*/  ENDCOLLECTIVE ;  /* 0x000000000000791b */ /* 0x003fe20003800000 */
.L_x_859:
[----:B------:R-:W-:Y:S01]  /*22210*/  @!PT LDS RZ, [RZ] ;  /* 0x00000000fffff984 */ /* 0x000fe20000000800 */
[----:B------:R-:W-:Y:S01]  /*22220*/  @!PT LDS RZ, [RZ] ;  /* 0x00000000fffff984 */ /* 0x000fe20000000800 */
[----:B------:R-:W-:Y:S01]  /*22230*/  @!PT LDS RZ, [RZ] ;  /* 0x00000000fffff984 */ /* 0x000fe20000000800 */
[----:B------:R-:W-:Y:S04]  /*22240*/  @P1 LDGSTS.E.BYPASS.LTC128B.128 [R8+0x1a400], desc[UR56][R2.64], !P4 ;  /* 0x1a40000002081fae */ /* 0x000fe8000e101d78 */
[----:B------:R-:W-:Y:S04]  /*22250*/  @P1 LDGSTS.E.BYPASS.LTC128B.128 [R8+0x1d400], desc[UR56][R2.64+0x80], !P3 ;  /* 0x1d40008002081fae */ /* 0x000fe8000d901d78 */
[----:B------:R0:W-:Y:S02]  /*22260*/  @P1 LDGSTS.E.BYPASS.LTC128B.128 [R8+0x20400], desc[UR56][R2.64+0x100], !P2 ;  /* 0x2040010002081fae */ /* 0x0001e4000d101d78 */
[----:B0-----:R-:W-:Y:S01]  /*22270*/  IMAD.MOV.U32 R2, RZ, RZ, R14 ;  /* 0x000000ffff027224 */ /* 0x001fe200078e000e */
[----:B------:R-:W-:Y:S06]  /*22280*/  BRA `(.L_x_860) ;  /* 0xffffffac00fc7947 */ /* 0x000fec000383ffff */
.L_x_739:
[----:B------:R-:W-:Y:S02]  /*22290*/  IMAD.MOV.U32 R13, RZ, RZ, R5 ;  /* 0x000000ffff0d7224 */ /* 0x000fe400078e0005 */
[----:B------:R-:W-:Y:S02]  /*222a0*/  IMAD.MOV.U32 R12, RZ, RZ, RZ ;  /* 0x000000ffff0c7224 */ /* 0x000fe400078e00ff */
[----:B------:R-:W-:Y:S02]  /*222b0*/  IMAD.MOV.U32 R11, RZ, RZ, 0x181f ;  /* 0x0000181fff0b7424 */ /* 0x000fe400078e00ff */
[----:B------:R-:W-:Y:S02]  /*222c0*/  IMAD.MOV.U32 R15, RZ, RZ, -0x1 ;  /* 0xffffffffff0f7424 */ /* 0x000fe400078e00ff */
[----:B-----5:R-:W-:Y:S02]  /*222d0*/  IMAD R6, R17, R8, RZ ;  /* 0x0000000811067224 */ /* 0x020fe400078e02ff */
[----:B------:R-:W-:-:S07]  /*222e0*/  IMAD.IADD R4, R10, 0x1, R4 ;  /* 0x000000010a047824 */ /* 0x000fce00078e0204 */
[----:B------:R-:W-:Y:S05]  /*222f0*/  WARPSYNC.COLLECTIVE R15, `(.L_x_861) ;  /* 0x000000000f087348 */ /* 0x000fea0003c00000 */
[----:B------:R0:W1:Y:S02]  /*22300*/  SHFL.IDX P6, R14, R13, R12, R11 ;  /* 0x0000000c0d0e7389 */ /* 0x00006400000c000b */
[----:B01----:R-:W-:Y:S01]  /*22310*/  ENDCOLLECTIVE ;  /* 0x000000000000791b */ /* 0x003fe20003800000 */
.L_x_861:
[----:B------:R-:W-:Y:S01]  /*22320*/  ISETP.GE.AND P1, PT, R4, R6, PT ;  /* 0x000000060400720c */ /* 0x000fe20003f26270 */
[----:B------:R-:W-:Y:S02]  /*22330*/  IMAD.MOV.U32 R13, RZ, RZ, R0 ;  /* 0x000000ffff0d7224 */ /* 0x000fe400078e0000 */
[----:B------:R-:W-:-:S10]  /*22340*/  IMAD.MOV.U32 R2, RZ, RZ, R14 ;  /* 0x000000ffff027224 */ /* 0x000fd400078e000e */
[----:B------:R-:W-:Y:S05]  /*22350*/  WARPSYNC.COLLECTIVE R15, `(.L_x_862) ;  /* 0x000000000f087348 */ /* 0x000fea0003c00000 */
[----:B------:R0:W1:Y:S02]  /*22360*/  SHFL.IDX P6, R14, R13, R12, R11 ;  /* 0x0000000c0d0e7389 */ /* 0x00006400000c000b */
[----:B01----:R-:W-:Y:S01]  /*22370*/  ENDCOLLECTIVE ;  /* 0x000000000000791b */ /* 0x003fe20003800000 */
.L_x_862:
[----:B------:R-:W-:Y:S02]  /*22380*/  IMAD.MOV.U32 R13, RZ, RZ, R5 ;  /* 0x000000ffff0d7224 */ /* 0x000fe400078e0005 */
[----:B------:R-:W-:Y:S02]  /*22390*/  IMAD.MOV.U32 R12, RZ, RZ, 0x1 ;  /* 0x00000001ff0c7424 */ /* 0x000fe400078e00ff */
[----:B------:R-:W-:-:S07]  /*223a0*/  IMAD.MOV.U32 R3, RZ, RZ, R14 ;  /* 0x000000ffff037224 */ /* 0x000fce00078e000e */
[----:B------:R-:W-:Y:S05]  /*223b0*/  WARPSYNC.COLLECTIVE R15, `(.L_x_863) ;  /* 0x000000000f087348 */ /* 0x000fea0003c00000 */
[----:B------:R0:W1:Y:S02]  /*223c0*/  SHFL.IDX P6, R14, R13, R12, R11 ;  /* 0x0000000c0d0e7389 */ /* 0x00006400000c000b */
[----:B01----:R-:W-:Y:S01]  /*223d0*/  ENDCOLLECTIVE ;  /* 0x000000000000791b */ /* 0x003fe20003800000 */
.L_x_863:
[----:B------:R-:W-:-:S04]  /*223e0*/  @!P1 LEA R7, P4, R9, R3, 0x1 ;  /* 0x0000000309079211 */ /* 0x000fc800078808ff */
[----:B------:R-:W-:Y:S01]  /*223f0*/  @!P1 IADD3.X R3, RZ, R2, RZ, P4, !PT ;  /* 0x00000002ff039210 */ /* 0x000fe200027fe4ff */
[----:B------:R-:W-:Y:S02]  /*22400*/  @!P1 IMAD.MOV.U32 R2, RZ, RZ, R7 ;  /* 0x000000ffff029224 */ /* 0x000fe400078e0007 */
[----:B------:R-:W-:-:S03]  /*22410*/  VIADD R7, R4, 0x10 ;  /* 0x0000001004077836 */ /* 0x000fc60000000000 */
[----:B------:R-:W-:Y:S01]  /*22420*/  @!PT LDS RZ, [RZ] ;  /* 0x00000000fffff984 */ /* 0x000fe20000000800 */
[----:B------:R-:W-:Y:S01]  /*22430*/  @!PT LDS RZ, [RZ] ;  /* 0x00000000fffff984 */ /* 0x000fe20000000800 */
[----:B------:R-:W-:Y:S01]  /*22440*/  @!PT LDS RZ, [RZ] ;  /* 0x00000000fffff984 */ /* 0x000fe20000000800 */
[----:B------:R-:W-:Y:S01]  /*22450*/  @!P1 LDGSTS.E.BYPASS.LTC128B.128 [R35+0xc400], desc[UR56][R2.64], !P3 ;  /* 0x0c40000002239fae */ /* 0x000fe2000d901d78 */
[----:B------:R-:W-:-:S03]  /*22460*/  IMAD.MOV.U32 R13, RZ, RZ, R0 ;  /* 0x000000ffff0d7224 */ /* 0x000fc600078e0000 */
[----:B------:R-:W-:Y:S04]  /*22470*/  @!P1 LDGSTS.E.BYPASS.LTC128B.128 [R35+0x10400], desc[UR56][R2.64+0x80], !P2 ;  /* 0x1040008002239fae */ /* 0x000fe8000d101d78 */
[----:B------:R0:W-:Y:S01]  /*22480*/  @!P1 LDGSTS.E.BYPASS.LTC128B.128 [R35+0x14400], desc[UR56][R2.64+0x100], !P0 ;  /* 0x1440010002239fae */ /* 0x0001e2000c101d78 */
[----:B------:R-:W-:Y:S01]  /*22490*/  ISETP.GE.AND P1, PT, R7, R6, PT ;  /* 0x000000060700720c */ /* 0x000fe20003f26270 */
[----:B0-----:R-:W-:-:S12]  /*224a0*/  IMAD.MOV.U32 R2, RZ, RZ, R14 ;  /* 0x000000ffff027224 */ /* 0x001fd800078e000e */
[----:B------:R-:W-:Y:S05]  /*224b0*/  WARPSYNC.COLLECTIVE R15, `(.L_x_864) ;  /* 0x000000000f087348 */ /* 0x000fea0003c00000 */
[----:B------:R0:W1:Y:S02]  /*224c0*/  SHFL.IDX P6, R14, R13, R12, R11 ;  /* 0x0000000c0d0e7389 */ /* 0x00006400000c000b */
[----:B01----:R-:W-:Y:S01]  /*224d0*/  ENDCOLLECTIVE ;  /* 0x000000000000791b */ /* 0x003fe20003800000 */
.L_x_864:
[----:B------:R-:W-:Y:S02]  /*224e0*/  IMAD.MOV.U32 R13, RZ, RZ, R5 ;  /* 0x000000ffff0d7224 */ /* 0x000fe400078e0005 */
[----:B------:R-:W-:Y:S02]  /*224f0*/  IMAD.MOV.U32 R12, RZ, RZ, 0x2 ;  /* 0x00000002ff0c7424 */ /* 0x000fe400078e00ff */
[----:B------:R-:W-:-:S07]  /*22500*/  IMAD.MOV.U32 R3, RZ, RZ, R14 ;  /* 0x000000ffff037224 */ /* 0x000fce00078e000e */
[----:B------:R-:W-:Y:S05]  /*22510*/  WARPSYNC.COLLECTIVE R15, `(.L_x_865) ;  /* 0x000000000f087348 */ /* 0x000fea0003c00000 */
[----:B------:R0:W1:Y:S02]  /*22520*/  SHFL.IDX P6, R14, R13, R12, R11 ;  /* 0x0000000c0d0e7389 */ /* 0x00006400000c000b */
[----:B01----:R-:W-:Y:S01]  /*22530*/  ENDCOLLECTIVE ;  /* 0x000000000000791b */ /* 0x003fe20003800000 */
.L_x_865:
[----:B------:R-:W-:-:S05]  /*22540*/  @!P1 LEA R7, P4, R9, R3, 0x1 ;  /* 0x0000000309079211 */ /* 0x000fca00078808ff */
[----:B------:R-:W-:Y:S02]  /*22550*/  @!P1 IMAD.X R8, RZ, RZ, R2, P4 ;  /* 0x000000ffff089224 */ /* 0x000fe400020e0602 */
[----:B------:R-:W-:Y:S02]  /*22560*/  @!P1 IMAD.MOV.U32 R2, RZ, RZ, R7 ;  /* 0x000000ffff029224 */ /* 0x000fe400078e0007 */
[----:B------:R-:W-:Y:S02]  /*22570*/  @!P1 IMAD.MOV.U32 R3, RZ, RZ, R8 ;  /* 0x000000ffff039224 */ /* 0x000fe400078e0008 */
[----:B------:R-:W-:Y:S02]  /*22580*/  IMAD.MOV.U32 R13, RZ, RZ, R0 ;  /* 0x000000ffff0d7224 */ /* 0x000fe400078e0000 */
[----:B------:R-:W-:Y:S01]  /*22590*/  VIADD R7, R4, 0x20 ;  /* 0x0000002004077836 */ /* 0x000fe20000000000 */
[----:B------:R-:W-:Y:S01]  /*225a0*/  @!PT LDS RZ, [RZ] ;  /* 0x00000000fffff984 */ /* 0x000fe20000000800 */
[----:B------:R-:W-:Y:S01]  /*225b0*/  @!PT LDS RZ, [RZ] ;  /* 0x00000000fffff984 */ /* 0x000fe20000000800 */
[----:B------:R-:W-:Y:S01]  /*225c0*/  @!PT LDS RZ, [RZ] ;  /* 0x00000000fffff984 */ /* 0x000fe20000000800 */
[----:B------:R-:W-:Y:S04]  /*225d0*/  @!P1 LDGSTS.E.BYPASS.LTC128B.128 [R35+0xcc00], desc[UR56][R2.64], !P3 ;  /* 0x0cc0000002239fae */ /* 0x000fe8000d901d78 */
[----:B------:R-:W-:Y:S04]  /*225e0*/  @!P1 LDGSTS.E.BYPASS.LTC128B.128 [R35+0x10c00], desc[UR56][R2.64+0x80], !P2 ;  /* 0x10c0008002239fae */ /* 0x000fe8000d101d78 */
[----:B------:R0:W-:Y:S01]  /*225f0*/  @!P1 LDGSTS.E.BYPASS.LTC128B.128 [R35+0x14c00], desc[UR56][R2.64+0x100], !P0 ;  /* 0x14c0010002239fae */ /* 0x0001e2000c101d78 */
[----:B------:R-:W-:Y:S01]  /*22600*/  ISETP.GE.AND P1, PT, R7, R6, PT ;  /* 0x000000060700720c */ /* 0x000fe20003f26270 */
[----:B0-----:R-:W-:-:S12]  /*22610*/  IMAD.MOV.U32 R2, RZ, RZ, R14 ;  /* 0x000000ffff027224 */ /* 0x001fd800078e000e */
[----:B------:R-:W-:Y:S05]  /*22620*/  WARPSYNC.COLLECTIVE R15, `(.L_x_866) ;  /* 0x000000000f087348 */ /* 0x000fea0003c00000 */
[----:B------:R0:W1:Y:S02]  /*22630*/  SHFL.IDX P6, R14, R13, R12, R11 ;  /* 0x0000000c0d0e7389 */ /* 0x00006400000c000b */
[----:B01----:R-:W-:Y:S01]  /*22640*/  ENDCOLLECTIVE ;  /* 0x000000000000791b */ /* 0x003fe20003800000 */
.L_x_866:
[----:B------:R-:W-:Y:S02]  /*22650*/  IMAD.MOV.U32 R13, RZ, RZ, R5 ;  /* 0x000000ffff0d7224 */ /* 0x000fe400078e0005 */
[----:B------:R-:W-:Y:S02]  /*22660*/  IMAD.MOV.U32 R12, RZ, RZ, 0x3 ;  /* 0x00000003ff0c7424 */ /* 0x000fe400078e00ff */
[----:B------:R-:W-:-:S07]  /*22670*/  IMAD.MOV.U32 R3, RZ, RZ, R14 ;  /* 0x000000ffff037224 */ /* 0x000fce00078e000e */
[----:B------:R-:W-:Y:S05]  /*22680*/  WARPSYNC.COLLECTIVE R15, `(.L_x_867) ;  /* 0x000000000f087348 */ /* 0x000fea0003c00000 */
[----:B------:R0:W1:Y:S02]  /*22690*/  SHFL.IDX P6, R14, R13, R12, R11 ;  /* 0x0000000c0d0e7389 */ /* 0x00006400000c000b */
[----:B01----:R-:W-:Y:S01]  /*226a0*/  ENDCOLLECTIVE ;  /* 0x000000000000791b */ /* 0x003fe20003800000 */
.L_x_867:
[----:B------:R-:W-:-:S04]  /*226b0*/  @!P1 LEA R7, P4, R9, R3, 0x1 ;  /* 0x0000000309079211 */ /* 0x000fc800078808ff */
[----:B------:R-:W-:Y:S01]  /*226c0*/  @!P1 IADD3.X R8, RZ, R2, RZ, P4, !PT ;  /* 0x00000002ff089210 */ /* 0x000fe200027fe4ff */
[----:B------:R-:W-:Y:S02]  /*226d0*/  @!P1 IMAD.MOV.U32 R2, RZ, RZ, R7 ;  /* 0x000000ffff029224 */ /* 0x000fe400078e0007 */
[----:B------:R-:W-:Y:S02]  /*226e0*/  VIADD R7, R4, 0x30 ;  /* 0x0000003004077836 */ /* 0x000fe40000000000 */
[----:B------:R-:W-:Y:S02]  /*226f0*/  @!P1 IMAD.MOV.U32 R3, RZ, RZ, R8 ;  /* 0x000000ffff039224 */ /* 0x000fe400078e0008 */
[----:B------:R-:W-:-:S03]  /*22700*/  IMAD.MOV.U32 R13, RZ, RZ, R0 ;  /* 0x000000ffff0d7224 */ /* 0x000fc600078e0000 */
        /* <DEDUP_REMOVED lines=11> */
.L_x_868:
[----:B------:R-:W-:Y:S02]  /*227c0*/  IMAD.MOV.U32 R13, RZ, RZ, R5 ;  /* 0x000000ffff0d7224 */ /* 0x000fe400078e0005 */
[----:B------:R-:W-:Y:S02]  /*227d0*/  IMAD.MOV.U32 R12, RZ, RZ, 0x4 ;  /* 0x00000004ff0c7424 */ /* 0x000fe400078e00ff */
[----:B------:R-:W-:-:S07]  /*227e0*/  IMAD.MOV.U32 R3, RZ, RZ, R14 ;  /* 0x000000ffff037224 */ /* 0x000fce00078e000e */
[----:B------:R-:W-:Y:S05]  /*227f0*/  WARPSYNC.COLLECTIVE R15, `(.L_x_869) ;  /* 0x000000000f087348 */ /* 0x000fea0003c00000 */
[----:B------:R0:W1:Y:S02]  /*22800*/  SHFL.IDX P6, R14, R13, R12, R11 ;  /* 0x0000000c0d0e7389 */ /* 0x00006400000c000b */
[----:B01----:R-:W-:Y:S01]  /*22810*/  ENDCOLLECTIVE ;  /* 0x000000000000791b */ /* 0x003fe20003800000 */
.L_x_869:
        /* <DEDUP_REMOVED lines=17> */
.L_x_870:
[----:B------:R-:W-:Y:S02]  /*22930*/  IMAD.MOV.U32 R13, RZ, RZ, R5 ;  /* 0x000000ffff0d7224 */ /* 0x000fe400078e0005 */
[----:B------:R-:W-:Y:S01]  /*22940*/  IMAD.MOV.U32 R12, RZ, RZ, 0x5 ;  /* 0x00000005ff0c7424 */ /* 0x000fe200078e00ff */
[----:B------:R-:W-:-:S07]  /*22950*/  MOV R3, R14 ;  /* 0x0000000e00037202 */ /* 0x000fce0000000f00 */
[----:B------:R-:W-:Y:S05]  /*22960*/  WARPSYNC.COLLECTIVE R15, `(.L_x_871) ;  /* 0x000000000f087348 */ /* 0x000fea0003c00000 */
[----:B------:R0:W1:Y:S02]  /*22970*/  SHFL.IDX P6, R14, R13, R12, R11 ;  /* 0x0000000c0d0e7389 */ /* 0x00006400000c000b */
[----:B01----:R-:W-:Y:S01]  /*22980*/  ENDCOLLECTIVE ;  /* 0x000000000000791b */ /* 0x003fe20003800000 */
.L_x_871:
[----:B------:R-:W-:-:S05]  /*22990*/  @!P1 LEA R7, P4, R9, R3, 0x1 ;  /* 0x0000000309079211 */ /* 0x000fca00078808ff */
[----:B------:R-:W-:Y:S02]  /*229a0*/  @!P1 IMAD.X R8, RZ, RZ, R2, P4 ;  /* 0x000000ffff089224 */ /* 0x000fe400020e0602 */
[----:B------:R-:W-:Y:S02]  /*229b0*/  @!P1 IMAD.MOV.U32 R2, RZ, RZ, R7 ;  /* 0x000000ffff029224 */ /* 0x000fe400078e0007 */
[----:B------:R-:W-:Y:S02]  /*229c0*/  @!P1 IMAD.MOV.U32 R3, RZ, RZ, R8 ;  /* 0x000000ffff039224 */ /* 0x000fe400078e0008 */
[----:B------:R-:W-:Y:S02]  /*229d0*/  VIADD R7, R4, 0x50 ;  /* 0x0000005004077836 */ /* 0x000fe40000000000 */
[----:B------:R-:W-:Y:S01]  /*229e0*/  IMAD.MOV.U32 R13, RZ, RZ, R0 ;  /* 0x000000ffff0d7224 */ /* 0x000fe200078e0000 */
        /* <DEDUP_REMOVED lines=11> */
.L_x_872:
[----:B------:R-:W-:Y:S02]  /*22aa0*/  IMAD.MOV.U32 R13, RZ, RZ, R5 ;  /* 0x000000ffff0d7224 */ /* 0x000fe400078e0005 */
[----:B------:R-:W-:Y:S02]  /*22ab0*/  IMAD.MOV.U32 R12, RZ, RZ, 0x6 ;  /* 0x00000006ff0c7424 */ /* 0x000fe400078e00ff */
[----:B------:R-:W-:-:S07]  /*22ac0*/  IMAD.MOV.U32 R3, RZ, RZ, R14 ;  /* 0x000000ffff037224 */ /* 0x000fce00078e000e */
[----:B------:R-:W-:Y:S05]  /*22ad0*/  WARPSYNC.COLLECTIVE R15, `(.L_x_873) ;  /* 0x000000000f087348 */ /* 0x000fea0003c00000 */
[----:B------:R0:W1:Y:S02]  /*22ae0*/  SHFL.IDX P6, R14, R13, R12, R11 ;  /* 0x0000000c0d0e7389 */ /* 0x00006400000c000b */
[----:B01----:R-:W-:Y:S01]  /*22af0*/  ENDCOLLECTIVE ;  /* 0x000000000000791b */ /* 0x003fe20003800000 */
.L_x_873:
[----:B------:R-:W-:-:S05]  /*22b00*/  @!P1 LEA R7, P4, R9, R3, 0x1 ;  /* 0x0000000309079211 */ /* 0x000fca00078808ff */
[----:B------:R-:W-:Y:S02]  /*22b10*/  @!P1 IMAD.X R8, RZ, RZ, R2, P4 ;  /* 0x000000ffff089224 */ /* 0x000fe400020e0602 */
[----:B------:R-:W-:Y:S02]  /*22b20*/  @!P1 IMAD.MOV.U32 R2, RZ, RZ, R7 ;  /* 0x000000ffff029224 */ /* 0x000fe400078e0007 */
[----:B------:R-:W-:Y:S01]  /*22b30*/  @!P1 IMAD.MOV.U32 R3, RZ, RZ, R8 ;  /* 0x000000ffff039224 */ /* 0x000fe200078e0008 */
[----:B------:R-:W-:Y:S01]  /*22b40*/  MOV R13, R0 ;  /* 0x00000000000d7202 */ /* 0x000fe20000000f00 */
[----:B------:R-:W-:-:S03]  /*22b50*/  VIADD R7, R4, 0x60 ;  /* 0x0000006004077836 */ /* 0x000fc60000000000 */
        /* <DEDUP_REMOVED lines=11> */
.L_x_874:
[----:B------:R-:W-:Y:S02]  /*22c10*/  IMAD.MOV.U32 R13, RZ, RZ, R5 ;  /* 0x000000ffff0d7224 */ /* 0x000fe400078e0005 */
[----:B------:R-:W-:Y:S02]  /*22c20*/  IMAD.MOV.U32 R12, RZ, RZ, 0x7 ;  /* 0x00000007ff0c7424 */ /* 0x000fe400078e00ff */
[----:B------:R-:W-:-:S07]  /*22c30*/  IMAD.MOV.U32 R3, RZ, RZ, R14 ;  /* 0x000000ffff037224 */ /* 0x000fce00078e000e */
[----:B------:R-:W-:Y:S05]  /*22c40*/  WARPSYNC.COLLECTIVE R15, `(.L_x_875) ;  /* 0x000000000f087348 */ /* 0x000fea0003c00000 */
[----:B------:R0:W1:Y:S02]  /*22c50*/  SHFL.IDX P6, R14, R13, R12, R11 ;  /* 0x0000000c0d0e7389 */ /* 0x00006400000c000b */
[----:B01----:R-:W-:Y:S01]  /*22c60*/  ENDCOLLECTIVE ;  /* 0x000000000000791b */ /* 0x003fe20003800000 */
.L_x_875:
[----:B------:R-:W-:-:S05]  /*22c70*/  @!P1 LEA R7, P4, R9, R3, 0x1 ;  /* 0x0000000309079211 */ /* 0x000fca00078808ff */
[----:B------:R-:W-:Y:S02]  /*22c80*/  @!P1 IMAD.X R8, RZ, RZ, R2, P4 ;  /* 0x000000ffff089224 */ /* 0x000fe400020e0602 */
[----:B------:R-:W-:Y:S02]  /*22c90*/  @!P1 IMAD.MOV.U32 R2, RZ, RZ, R7 ;  /* 0x000000ffff029224 */ /* 0x000fe400078e0007 */
[----:B------:R-:W-:Y:S02]  /*22ca0*/  @!P1 IMAD.MOV.U32 R3, RZ, RZ, R8 ;  /* 0x000000ffff039224 */ /* 0x000fe400078e0008 */
[----:B------:R-:W-:-:S03]  /*22cb0*/  IMAD.MOV.U32 R13, RZ, RZ, R0 ;  /* 0x000000ffff0d7224 */ /* 0x000fc600078e0000 */
[----:B------:R-:W-:Y:S01]  /*22cc0*/  @!PT LDS RZ, [RZ] ;  /* 0x00000000fffff984 */ /* 0x000fe20000000800 */
[----:B------:R-:W-:Y:S01]  /*22cd0*/  @!PT LDS RZ, [RZ] ;  /* 0x00000000fffff984 */ /* 0x000fe20000000800 */
[----:B------:R-:W-:Y:S01]  /*22ce0*/  @!PT LDS RZ, [RZ] ;  /* 0x00000000fffff984 */ /* 0x000fe20000000800 */
[----:B------:R0:W-:Y:S04]  /*22cf0*/  @!P1 LDGSTS.E.BYPASS.LTC128B.128 [R35+0xf400], desc[UR56][R2.64], !P3 ;  /* 0x0f40000002239fae */ /* 0x0001e8000d901d78 */
[----:B------:R0:W-:Y:S01]  /*22d00*/  @!P1 LDGSTS.E.BYPASS.LTC128B.128 [R35+0x13400], desc[UR56][R2.64+0x80], !P2 ;  /* 0x1340008002239fae */ /* 0x0001e2000d101d78 */
[----:B------:R-:W-:-:S03]  /*22d10*/  IMAD.MOV.U32 R5, RZ, RZ, R14 ;  /* 0x000000ffff057224 */ /* 0x000fc600078e000e */
[----:B------:R0:W-:Y:S04]  /*22d20*/  @!P1 LDGSTS.E.BYPASS.LTC128B.128 [R35+0x17400], desc[UR56][R2.64+0x100], !P0 ;  /* 0x1740010002239fae */ /* 0x0001e8000c101d78 */
[----:B0-----:R-:W-:Y:S05]  /*22d30*/  WARPSYNC.COLLECTIVE R15, `(.L_x_876) ;  /* 0x000000000f087348 */ /* 0x001fea0003c00000 */
[----:B------:R1:W2:Y:S02]  /*22d40*/  SHFL.IDX P6, R14, R13, R12, R11 ;  /* 0x0000000c0d0e7389 */ /* 0x0002a400000c000b */
[----:B012---:R-:W-:Y:S01]  /*22d50*/  ENDCOLLECTIVE ;  /* 0x000000000000791b */ /* 0x007fe20003800000 */
.L_x_876:
[----:B------:R-:W-:Y:S05]  /*22d60*/  BRA `(.L_x_877) ;  /* 0xffffffb000687947 */ /* 0x000fea000383ffff */
.L_x_744:
[----:B0-----:R0:W1:Y:S02]  /*22d70*/  SYNCS.PHASECHK.TRANS64.TRYWAIT P0, [R22+URZ+0x2a820], R3 ;  /* 0x02a82003160075a7 */ /* 0x001064000800017f */
[----:B-1----:R-:W-:Y:S05]  /*22d80*/  @!P0 NANOSLEEP.SYNCS 0x989680 ;  /* 0x009896800000895d */ /* 0x002fea0003900000 */
[----:B------:R-:W1:Y:S02]  /*22d90*/  @!P0 SYNCS.PHASECHK.TRANS64 P0, [R22+URZ+0x2a820], R3 ;  /* 0x02a82003160085a7 */ /* 0x000e64000800007f */
[----:B-1----:R-:W-:Y:S05]  /*22da0*/  @!P0 BRA `(.L_x_744) ;  /* 0xfffffffc00f08947 */ /* 0x002fea000383ffff */
[----:B------:R-:W-:Y:S05]  /*22db0*/  BRA `(.L_x_878) ;  /* 0xffffffb000e07947 */ /* 0x000fea000383ffff */
.L_x_749:
[----:B0-----:R0:W1:Y:S02]  /*22dc0*/  SYNCS.PHASECHK.TRANS64.TRYWAIT P0, [R6+URZ+0x2a840], R3 ;  /* 0x02a84003060075a7 */ /* 0x001064000800017f */
[----:B-1----:R-:W-:Y:S05]  /*22dd0*/  @!P0 NANOSLEEP.SYNCS 0x989680 ;  /* 0x009896800000895d */ /* 0x002fea0003900000 */
[----:B------:R-:W1:Y:S02]  /*22de0*/  @!P0 SYNCS.PHASECHK.TRANS64 P0, [R6+URZ+0x2a840], R3 ;  /* 0x02a84003060085a7 */ /* 0x000e64000800007f */
[----:B-1----:R-:W-:Y:S05]  /*22df0*/  @!P0 BRA `(.L_x_749) ;  /* 0xfffffffc00f08947 */ /* 0x002fea000383ffff */
[----:B------:R-:W-:Y:S05]  /*22e00*/  BRA `(.L_x_879) ;  /* 0xffffffb400a47947 */ /* 0x000fea000383ffff */
.L_x_750:
        /* <DEDUP_REMOVED lines=8> */
.L_x_881:
[----:B------:R-:W-:Y:S05]  /*22e90*/  BSYNC B1 ;  /* 0x0000000000017941 */ /* 0x000fea0003800000 */
.L_x_880:
        /* <DEDUP_REMOVED lines=10> */
.L_x_882:
[----:B------:R-:W-:Y:S02]  /*22f40*/  IMAD.MOV.U32 R13, RZ, RZ, R5 ;  /* 0x000000ffff0d7224 */ /* 0x000fe400078e0005 */
[----:B------:R-:W-:Y:S01]  /*22f50*/  IMAD.MOV.U32 R12, RZ, RZ, 0x1 ;  /* 0x00000001ff0c7424 */ /* 0x000fe200078e00ff */
[----:B------:R-:W-:Y:S01]  /*22f60*/  SHF.L.U32 R34, R34, 0x3, RZ ;  /* 0x0000000322227819 */ /* 0x000fe200000006ff */
[----:B------:R-:W-:-:S03]  /*22f70*/  IMAD.MOV.U32 R2, RZ, RZ, R14 ;  /* 0x000000ffff027224 */ /* 0x000fc600078e000e */
[----:B------:R-:W-:-:S07]  /*22f80*/  LOP3.LUT R34, R34, 0x38, RZ, 0xc0, !PT ;  /* 0x0000003822227812 */ /* 0x000fce00078ec0ff */
[----:B------:R-:W-:Y:S05]  /*22f90*/  WARPSYNC.COLLECTIVE R15, `(.L_x_883) ;  /* 0x000000000f087348 */ /* 0x000fea0003c00000 */
[----:B------:R0:W1:Y:S02]  /*22fa0*/  SHFL.IDX P6, R14, R13, R12, R11 ;  /* 0x0000000c0d0e7389 */ /* 0x00006400000c000b */
[----:B01----:R-:W-:Y:S01]  /*22fb0*/  ENDCOLLECTIVE ;  /* 0x000000000000791b */ /* 0x003fe20003800000 */
.L_x_883:
[----:B------:R-:W-:-:S05]  /*22fc0*/  IMAD.SHL.U32 R0, R34, 0x2, RZ ;  /* 0x0000000222007824 */ /* 0x000fca00078e00ff */
[----:B------:R-:W-:-:S05]  /*22fd0*/  IADD3 R2, P0, R2, R0, RZ ;  /* 0x0000000002027210 */ /* 0x000fca0007f1e0ff */
[----:B------:R-:W-:Y:S02]  /*22fe0*/  IMAD.X R3, RZ, RZ, R3, P0 ;  /* 0x000000ffff037224 */ /* 0x000fe400000e0603 */
[----:B------:R-:W-:-:S03]  /*22ff0*/  IMAD.MOV.U32 R13, RZ, RZ, R9 ;  /* 0x000000ffff0d7224 */ /* 0x000fc600078e0009 */
        /* <DEDUP_REMOVED lines=10> */
.L_x_884:
[----:B------:R-:W-:Y:S02]  /*230a0*/  IMAD.MOV.U32 R13, RZ, RZ, R5 ;  /* 0x000000ffff0d7224 */ /* 0x000fe400078e0005 */
[----:B------:R-:W-:Y:S02]  /*230b0*/  IMAD.MOV.U32 R12, RZ, RZ, 0x2 ;  /* 0x00000002ff0c7424 */ /* 0x000fe400078e00ff */
[----:B------:R-:W-:-:S07]  /*230c0*/  IMAD.MOV.U32 R2, RZ, RZ, R14 ;  /* 0x000000ffff027224 */ /* 0x000fce00078e000e */
[----:B------:R-:W-:Y:S05]  /*230d0*/  WARPSYNC.COLLECTIVE R15, `(.L_x_885) ;  /* 0x000000000f087348 */ /* 0x000fea0003c00000 */
[----:B------:R0:W1:Y:S02]  /*230e0*/  SHFL.IDX P6, R14, R13, R12, R11 ;  /* 0x0000000c0d0e7389 */ /* 0x00006400000c000b */
[----:B01----:R-:W-:Y:S01]  /*230f0*/  ENDCOLLECTIVE ;  /* 0x000000000000791b */ /* 0x003fe20003800000 */
.L_x_885:
        /* <DEDUP_REMOVED lines=13> */
.L_x_886:
[----:B------:R-:W-:Y:S02]  /*231d0*/  IMAD.MOV.U32 R13, RZ, RZ, R5 ;  /* 0x000000ffff0d7224 */ /* 0x000fe400078e0005 */
[----:B------:R-:W-:Y:S02]  /*231e0*/  IMAD.MOV.U32 R12, RZ, RZ, 0x3 ;  /* 0x00000003ff0c7424 */ /* 0x000fe400078e00ff */
[----:B------:R-:W-:-:S07]  /*231f0*/  IMAD.MOV.U32 R2, RZ, RZ, R14 ;  /* 0x000000ffff027224 */ /* 0x000fce00078e000e */
[----:B------:R-:W-:Y:S05]  /*23200*/  WARPSYNC.COLLECTIVE R15, `(.L_x_887) ;  /* 0x000000000f087348 */ /* 0x000fea0003c00000 */
[----:B------:R0:W1:Y:S02]  /*23210*/  SHFL.IDX P6, R14, R13, R12, R11 ;  /* 0x0000000c0d0e7389 */ /* 0x00006400000c000b */
[----:B01----:R-:W-:Y:S01]  /*23220*/  ENDCOLLECTIVE ;  /* 0x000000000000791b */ /* 0x003fe20003800000 */
.L_x_887:
[----:B------:R-:W-:-:S04]  /*23230*/  IADD3 R2, P0, R2, R0, RZ ;  /* 0x0000000002027210 */ /* 0x000fc80007f1e0ff */
[----:B------:R-:W-:-:S05]  /*23240*/  IADD3.X R3, RZ, R34, RZ, P0, !PT ;  /* 0x00000022ff037210 */ /* 0x000fca00007fe4ff */
        /* <DEDUP_REMOVED lines=11> */
.L_x_888:
[----:B------:R-:W-:Y:S02]  /*23300*/  IMAD.MOV.U32 R13, RZ, RZ, R5 ;  /* 0x000000ffff0d7224 */ /* 0x000fe400078e0005 */
[----:B------:R-:W-:Y:S02]  /*23310*/  IMAD.MOV.U32 R12, RZ, RZ, 0x4 ;  /* 0x00000004ff0c7424 */ /* 0x000fe400078e00ff */
[----:B------:R-:W-:-:S07]  /*23320*/  IMAD.MOV.U32 R2, RZ, RZ, R14 ;  /* 0x000000ffff027224 */ /* 0x000fce00078e000e */
[----:B------:R-:W-:Y:S05]  /*23330*/  WARPSYNC.COLLECTIVE R15, `(.L_x_889) ;  /* 0x000000000f087348 */ /* 0x000fea0003c00000 */
[----:B------:R0:W1:Y:S02]  /*23340*/  SHFL.IDX P6, R14, R13, R12, R11 ;  /* 0x0000000c0d0e7389 */ /* 0x00006400000c000b */
[----:B01----:R-:W-:Y:S01]  /*23350*/  ENDCOLLECTIVE ;  /* 0x000000000000791b */ /* 0x003fe20003800000 */
.L_x_889:
        /* <DEDUP_REMOVED lines=13> */
.L_x_890:
[----:B------:R-:W-:Y:S02]  /*23430*/  IMAD.MOV.U32 R13, RZ, RZ, R5 ;  /* 0x000000ffff0d7224 */ /* 0x000fe400078e0005 */
[----:B------:R-:W-:Y:S02]  /*23440*/  IMAD.MOV.U32 R12, RZ, RZ, 0x5 ;  /* 0x00000005ff0c7424 */ /* 0x000fe400078e00ff */
[----:B------:R-:W-:-:S07]  /*23450*/  IMAD.MOV.U32 R2, RZ, RZ, R14 ;  /* 0x000000ffff027224 */ /* 0x000fce00078e000e */
[----:B------:R-:W-:Y:S05]  /*23460*/  WARPSYNC.COLLECTIVE R15, `(.L_x_891) ;  /* 0x000000000f087348 */ /* 0x000fea0003c00000 */
[----:B------:R0:W1:Y:S02]  /*23470*/  SHFL.IDX P6, R14, R13, R12, R11 ;  /* 0x0000000c0d0e7389 */ /* 0x00006400000c000b */
[----:B01----:R-:W-:Y:S01]  /*23480*/  ENDCOLLECTIVE ;  /* 0x000000000000791b */ /* 0x003fe20003800000 */
.L_x_891:
        /* <DEDUP_REMOVED lines=13> */
.L_x_892:
[----:B------:R-:W-:Y:S01]  /*23560*/  MOV R2, R14 ;  /* 0x0000000e00027202 */ /* 0x000fe20000000f00 */
[----:B------:R-:W-:Y:S06]  /*23570*/  BRA `(.L_x_893) ;  /* 0xffffffb000d87947 */ /* 0x000fec000383ffff */
.L_x_755:
[----:B0-----:R0:W2:Y:S02]  /*23580*/  SYNCS.PHASECHK.TRANS64.TRYWAIT P0, [R5+URZ+0x2a860], R2 ;  /* 0x02a86002050075a7 */ /* 0x0010a4000800017f */
[----:B--2---:R-:W-:Y:S05]  /*23590*/  @!P0 NANOSLEEP.SYNCS 0x989680 ;  /* 0x009896800000895d */ /* 0x004fea0003900000 */
[----:B------:R-:W2:Y:S02]  /*235a0*/  @!P0 SYNCS.PHASECHK.TRANS64 P0, [R5+URZ+0x2a860], R2 ;  /* 0x02a86002050085a7 */ /* 0x000ea4000800007f */
[----:B--2---:R-:W-:Y:S05]  /*235b0*/  @!P0 BRA `(.L_x_755) ;  /* 0xfffffffc00f08947 */ /* 0x004fea000383ffff */
[----:B------:R-:W-:Y:S05]  /*235c0*/  BRA `(.L_x_894) ;  /* 0xffffffb400387947 */ /* 0x000fea000383ffff */
.L_x_756:
        /* <DEDUP_REMOVED lines=8> */
.L_x_896:
[----:B------:R-:W-:Y:S05]  /*23650*/  BSYNC B1 ;  /* 0x0000000000017941 */ /* 0x000fea0003800000 */
.L_x_895:
        /* <DEDUP_REMOVED lines=9> */
.L_x_897:
[----:B------:R-:W-:Y:S02]  /*236f0*/  IMAD.MOV.U32 R13, RZ, RZ, R24 ;  /* 0x000000ffff0d7224 */ /* 0x000fe400078e0018 */
[----:B------:R-:W-:Y:S02]  /*23700*/  IMAD.MOV.U32 R12, RZ, RZ, 0x1 ;  /* 0x00000001ff0c7424 */ /* 0x000fe400078e00ff */
[----:B------:R-:W-:-:S07]  /*23710*/  IMAD.MOV.U32 R2, RZ, RZ, R14 ;  /* 0x000000ffff027224 */ /* 0x000fce00078e000e */
[----:B------:R-:W-:Y:S05]  /*23720*/  WARPSYNC.COLLECTIVE R15, `(.L_x_898) ;  /* 0x000000000f087348 */ /* 0x000fea0003c00000 */
[----:B------:R0:W1:Y:S02]  /*23730*/  SHFL.IDX P6, R14, R13, R12, R11 ;  /* 0x0000000c0d0e7389 */ /* 0x00006400000c000b */
[----:B01----:R-:W-:Y:S01]  /*23740*/  ENDCOLLECTIVE ;  /* 0x000000000000791b */ /* 0x003fe20003800000 */
.L_x_898:
        /* <DEDUP_REMOVED lines=15> */
.L_x_899:
[----:B------:R-:W-:Y:S02]  /*23840*/  IMAD.MOV.U32 R13, RZ, RZ, R24 ;  /* 0x000000ffff0d7224 */ /* 0x000fe400078e0018 */
[----:B------:R-:W-:Y:S01]  /*23850*/  IMAD.MOV.U32 R12, RZ, RZ, 0x2 ;  /* 0x00000002ff0c7424 */ /* 0x000fe200078e00ff */
[----:B------:R-:W-:-:S07]  /*23860*/  MOV R2, R14 ;  /* 0x0000000e00027202 */ /* 0x000fce0000000f00 */
[----:B------:R-:W-:Y:S05]  /*23870*/  WARPSYNC.COLLECTIVE R15, `(.L_x_900) ;  /* 0x000000000f087348 */ /* 0x000fea0003c00000 */
[----:B------:R0:W1:Y:S02]  /*23880*/  SHFL.IDX P6, R14, R13, R12, R11 ;  /* 0x0000000c0d0e7389 */ /* 0x00006400000c000b */
[----:B01----:R-:W-:Y:S01]  /*23890*/  ENDCOLLECTIVE ;  /* 0x000000000000791b */ /* 0x003fe20003800000 */
.L_x_900:
        /* <DEDUP_REMOVED lines=14> */
.L_x_901:
[----:B------:R-:W-:Y:S02]  /*23980*/  IMAD.MOV.U32 R13, RZ, RZ, R24 ;  /* 0x000000ffff0d7224 */ /* 0x000fe400078e0018 */
[----:B------:R-:W-:Y:S02]  /*23990*/  IMAD.MOV.U32 R12, RZ, RZ, 0x3 ;  /* 0x00000003ff0c7424 */ /* 0x000fe400078e00ff */
[----:B------:R-:W-:-:S07]  /*239a0*/  IMAD.MOV.U32 R2, RZ, RZ, R14 ;  /* 0x000000ffff027224 */ /* 0x000fce00078e000e */
[----:B------:R-:W-:Y:S05]  /*239b0*/  WARPSYNC.COLLECTIVE R15, `(.L_x_902) ;  /* 0x000000000f087348 */ /* 0x000fea0003c00000 */
[----:B------:R0:W1:Y:S02]  /*239c0*/  SHFL.IDX P6, R14, R13, R12, R11 ;  /* 0x0000000c0d0e7389 */ /* 0x00006400000c000b */
[----:B01----:R-:W-:Y:S01]  /*239d0*/  ENDCOLLECTIVE ;  /* 0x000000000000791b */ /* 0x003fe20003800000 */
.L_x_902:
        /* <DEDUP_REMOVED lines=14> */
.L_x_903:
[----:B------:R-:W-:Y:S02]  /*23ac0*/  IMAD.MOV.U32 R13, RZ, RZ, R24 ;  /* 0x000000ffff0d7224 */ /* 0x000fe400078e0018 */
[----:B------:R-:W-:Y:S02]  /*23ad0*/  IMAD.MOV.U32 R12, RZ, RZ, 0x4 ;  /* 0x00000004ff0c7424 */ /* 0x000fe400078e00ff */
[----:B------:R-:W-:-:S07]  /*23ae0*/  IMAD.MOV.U32 R2, RZ, RZ, R14 ;  /* 0x000000ffff027224 */ /* 0x000fce00078e000e */
[----:B------:R-:W-:Y:S05]  /*23af0*/  WARPSYNC.COLLECTIVE R15, `(.L_x_904) ;  /* 0x000000000f087348 */ /* 0x000fea0003c00000 */
[----:B------:R0:W1:Y:S02]  /*23b00*/  SHFL.IDX P6, R14, R13, R12, R11 ;  /* 0x0000000c0d0e7389 */ /* 0x00006400000c000b */
[----:B01----:R-:W-:Y:S01]  /*23b10*/  ENDCOLLECTIVE ;  /* 0x000000000000791b */ /* 0x003fe20003800000 */
.L_x_904:
[----:B------:R-:W-:-:S05]  /*23b20*/  IADD3 R2, P2, R2, R0, RZ ;  /* 0x0000000002027210 */ /* 0x000fca0007f5e0ff */
[----:B------:R-:W-:Y:S01]  /*23b30*/  IMAD.X R3, RZ, RZ, R3, P2 ;  /* 0x000000ffff037224 */ /* 0x000fe200010e0603 */
[----:B------:R-:W-:Y:S02]  /*23b40*/  ISETP.LT.OR P2, PT, R6, 0x31, !P1 ;  /* 0x000000310600780c */ /* 0x000fe40004f41670 */
[----:B------:R-:W-:-:S11]  /*23b50*/  MOV R13, R23 ;  /* 0x00000017000d7202 */ /* 0x000fd60000000f00 */
        /* <DEDUP_REMOVED lines=10> */
.L_x_905:
[----:B------:R-:W-:Y:S02]  /*23c00*/  IMAD.MOV.U32 R13, RZ, RZ, R24 ;  /* 0x000000ffff0d7224 */ /* 0x000fe400078e0018 */
[----:B------:R-:W-:Y:S02]  /*23c10*/  IMAD.MOV.U32 R12, RZ, RZ, 0x5 ;  /* 0x00000005ff0c7424 */ /* 0x000fe400078e00ff */
[----:B------:R-:W-:-:S07]  /*23c20*/  IMAD.MOV.U32 R2, RZ, RZ, R14 ;  /* 0x000000ffff027224 */ /* 0x000fce00078e000e */
[----:B------:R-:W-:Y:S05]  /*23c30*/  WARPSYNC.COLLECTIVE R15, `(.L_x_906) ;  /* 0x000000000f087348 */ /* 0x000fea0003c00000 */
[----:B------:R0:W1:Y:S02]  /*23c40*/  SHFL.IDX P6, R14, R13, R12, R11 ;  /* 0x0000000c0d0e7389 */ /* 0x00006400000c000b */
[----:B01----:R-:W-:Y:S01]  /*23c50*/  ENDCOLLECTIVE ;  /* 0x000000000000791b */ /* 0x003fe20003800000 */
.L_x_906:
[----:B------:R-:W-:-:S05]  /*23c60*/  IADD3 R2, P2, R2, R0, RZ ;  /* 0x0000000002027210 */ /* 0x000fca0007f5e0ff */
        /* <DEDUP_REMOVED lines=12> */
.L_x_907:
[----:B------:R-:W-:Y:S01]  /*23d30*/  @!PT LDS RZ, [RZ] ;  /* 0x00000000fffff984 */ /* 0x000fe20000000800 */
[----:B------:R-:W-:Y:S01]  /*23d40*/  @!PT LDS RZ, [RZ] ;  /* 0x00000000fffff984 */ /* 0x000fe20000000800 */
[----:B------:R-:W-:Y:S01]  /*23d50*/  @!PT LDS RZ, [RZ] ;  /* 0x00000000fffff984 */ /* 0x000fe20000000800 */
[----:B------:R0:W-:Y:S02]  /*23d60*/  LDGSTS.E.BYPASS.LTC128B.128 [R4+0x5400], desc[UR56][R2.64+0x80], !P2 ;  /* 0x0540008002047fae */ /* 0x0001e4000d101d78 */
[----:B0-----:R-:W-:Y:S01]  /*23d70*/  IMAD.MOV.U32 R2, RZ, RZ, R14 ;  /* 0x000000ffff027224 */ /* 0x001fe200078e000e */
[----:B------:R-:W-:Y:S06]  /*23d80*/  BRA `(.L_x_908) ;  /* 0xffffffb000247947 */ /* 0x000fec000383ffff */
.L_x_764:
[----:B0-----:R0:W1:Y:S02]  /*23d90*/  SYNCS.PHASECHK.TRANS64.TRYWAIT P0, [R0+URZ+0x2a860], R3 ;  /* 0x02a86003000075a7 */ /* 0x001064000800017f */
[----:B-1----:R-:W-:Y:S05]  /*23da0*/  @!P0 NANOSLEEP.SYNCS 0x989680 ;  /* 0x009896800000895d */ /* 0x002fea0003900000 */
[----:B------:R-:W1:Y:S02]  /*23db0*/  @!P0 SYNCS.PHASECHK.TRANS64 P0, [R0+URZ+0x2a860], R3 ;  /* 0x02a86003000085a7 */ /* 0x000e64000800007f */
[----:B-1----:R-:W-:Y:S05]  /*23dc0*/  @!P0 BRA `(.L_x_764) ;  /* 0xfffffffc00f08947 */ /* 0x002fea000383ffff */
[----:B------:R-:W-:Y:S05]  /*23dd0*/  BRA `(.L_x_909) ;  /* 0xffffffb4003c7947 */ /* 0x000fea000383ffff */
.L_x_765:
        /* <DEDUP_REMOVED lines=8> */
.L_x_911:
[----:B------:R-:W-:Y:S05]  /*23e60*/  BSYNC B0 ;  /* 0x0000000000007941 */ /* 0x000fea0003800000 */
.L_x_910:
        /* <DEDUP_REMOVED lines=10> */
[----:B------:R-:W-:Y:S01]  /*23f10*/  ISETP.LT.OR P3, PT, R6, 0x1, P1 ;  /* 0x000000010600780c */ /* 0x000fe20000f61670 */
[----:B------:R-:W-:-:S12]  /*23f20*/  IMAD R4, R4, 0x2, R22 ;  /* 0x0000000204047824 */ /* 0x000fd800078e0216 */
[----:B0-----:R-:W-:Y:S05]  /*23f30*/  WARPSYNC.COLLECTIVE R15, `(.L_x_912) ;  /* 0x000000000f087348 */ /* 0x001fea0003c00000 */
[----:B------:R1:W2:Y:S02]  /*23f40*/  SHFL.IDX P6, R14, R13, R12, R11 ;  /* 0x0000000c0d0e7389 */ /* 0x0002a400000c000b */
[----:B012---:R-:W-:Y:S01]  /*23f50*/  ENDCOLLECTIVE ;  /* 0x000000000000791b */ /* 0x007fe20003800000 */
.L_x_912:
[----:B------:R-:W-:Y:S02]  /*23f60*/  IMAD.MOV.U32 R13, RZ, RZ, R24 ;  /* 0x000000ffff0d7224 */ /* 0x000fe400078e0018 */
[----:B------:R-:W-:Y:S01]  /*23f70*/  IMAD.MOV.U32 R12, RZ, RZ, 0x1 ;  /* 0x00000001ff0c7424 */ /* 0x000fe200078e00ff */
[----:B------:R-:W-:-:S04]  /*23f80*/  SHF.L.U32 R5, R5, 0x3, RZ ;  /* 0x0000000305057819 */ /* 0x000fc800000006ff */
[----:B------:R-:W-:-:S05]  /*23f90*/  LOP3.LUT R5, R5, 0x38, RZ, 0xc0, !PT ;  /* 0x0000003805057812 */ /* 0x000fca00078ec0ff */
[----:B------:R-:W-:-:S05]  /*23fa0*/  IMAD.SHL.U32 R5, R5, 0x2, RZ ;  /* 0x0000000205057824 */ /* 0x000fca00078e00ff */
[----:B------:R-:W-:-:S13]  /*23fb0*/  IADD3 R2, P2, R14, R5, RZ ;  /* 0x000000050e027210 */ /* 0x000fda0007f5e0ff */
[----:B------:R-:W-:Y:S05]  /*23fc0*/  WARPSYNC.COLLECTIVE R15, `(.L_x_913) ;  /* 0x000000000f087348 */ /* 0x000fea0003c00000 */
[----:B------:R0:W1:Y:S02]  /*23fd0*/  SHFL.IDX P6, R14, R13, R12, R11 ;  /* 0x0000000c0d0e7389 */ /* 0x00006400000c000b */
[----:B01----:R-:W-:Y:S01]  /*23fe0*/  ENDCOLLECTIVE ;  /* 0x000000000000791b */ /* 0x003fe20003800000 */
.L_x_913:
        /* <DEDUP_REMOVED lines=13> */
.L_x_914:
[----:B------:R-:W-:Y:S02]  /*240c0*/  IMAD.MOV.U32 R13, RZ, RZ, R24 ;  /* 0x000000ffff0d7224 */ /* 0x000fe400078e0018 */
[----:B------:R-:W-:Y:S01]  /*240d0*/  IMAD.MOV.U32 R12, RZ, RZ, 0x2 ;  /* 0x00000002ff0c7424 */ /* 0x000fe200078e00ff */
[----:B------:R-:W-:-:S13]  /*240e0*/  IADD3 R2, P2, R14, R5, RZ ;  /* 0x000000050e027210 */ /* 0x000fda0007f5e0ff */
[----:B------:R-:W-:Y:S05]  /*240f0*/  WARPSYNC.COLLECTIVE R15, `(.L_x_915) ;  /* 0x000000000f087348 */ /* 0x000fea0003c00000 */
[----:B------:R0:W1:Y:S02]  /*24100*/  SHFL.IDX P6, R14, R13, R12, R11 ;  /* 0x0000000c0d0e7389 */ /* 0x00006400000c000b */
[----:B01----:R-:W-:Y:S01]  /*24110*/  ENDCOLLECTIVE ;  /* 0x000000000000791b */ /* 0x003fe20003800000 */
.L_x_915:
        /* <DEDUP_REMOVED lines=13> */
.L_x_916:
[----:B------:R-:W-:Y:S02]  /*241f0*/  IMAD.MOV.U32 R13, RZ, RZ, R24 ;  /* 0x000000ffff0d7224 */ /* 0x000fe400078e0018 */
[----:B------:R-:W-:Y:S02]  /*24200*/  IMAD.MOV.U32 R12, RZ, RZ, 0x3 ;  /* 0x00000003ff0c7424 */ /* 0x000fe400078e00ff */
[----:B------:R-:W-:-:S07]  /*24210*/  IMAD.MOV.U32 R10, RZ, RZ, R14 ;  /* 0x000000ffff0a7224 */ /* 0x000fce00078e000e */
[----:B------:R-:W-:Y:S05]  /*24220*/  WARPSYNC.COLLECTIVE R15, `(.L_x_917) ;  /* 0x000000000f087348 */ /* 0x000fea0003c00000 */
[----:B------:R0:W1:Y:S02]  /*24230*/  SHFL.IDX P6, R14, R13, R12, R11 ;  /* 0x0000000c0d0e7389 */ /* 0x00006400000c000b */
[----:B01----:R-:W-:Y:S01]  /*24240*/  ENDCOLLECTIVE ;  /* 0x000000000000791b */ /* 0x003fe20003800000 */
.L_x_917:
        /* <DEDUP_REMOVED lines=9> */
[----:B------:R-:W-:Y:S02]  /*242e0*/  ISETP.LT.OR P4, PT, R6, 0x31, !P0 ;  /* 0x000000310600780c */ /* 0x000fe40004781670 */
[----:B------:R-:W-:-:S11]  /*242f0*/  MOV R8, R14 ;  /* 0x0000000e00087202 */ /* 0x000fd60000000f00 */
[----:B0-----:R-:W-:Y:S05]  /*24300*/  WARPSYNC.COLLECTIVE R15, `(.L_x_918) ;  /* 0x000000000f087348 */ /* 0x001fea0003c00000 */
[----:B------:R1:W2:Y:S02]  /*24310*/  SHFL.IDX P6, R14, R13, R12, R11 ;  /* 0x0000000c0d0e7389 */ /* 0x0002a400000c000b */
[----:B012---:R-:W-:Y:S01]  /*24320*/  ENDCOLLECTIVE ;  /* 0x000000000000791b */ /* 0x007fe20003800000 */
.L_x_918:
[----:B------:R-:W-:Y:S02]  /*24330*/  IMAD.MOV.U32 R13, RZ, RZ, R24 ;  /* 0x000000ffff0d7224 */ /* 0x000fe400078e0018 */
[----:B------:R-:W-:Y:S01]  /*24340*/  IMAD.MOV.U32 R12, RZ, RZ, 0x4 ;  /* 0x00000004ff0c7424 */ /* 0x000fe200078e00ff */
[----:B------:R-:W-:-:S13]  /*24350*/  IADD3 R2, P2, R14, R5, RZ ;  /* 0x000000050e027210 */ /* 0x000fda0007f5e0ff */
[----:B------:R-:W-:Y:S05]  /*24360*/  WARPSYNC.COLLECTIVE R15, `(.L_x_919) ;  /* 0x000000000f087348 */ /* 0x000fea0003c00000 */
[----:B------:R0:W1:Y:S02]  /*24370*/  SHFL.IDX P6, R14, R13, R12, R11 ;  /* 0x0000000c0d0e7389 */ /* 0x00006400000c000b */
[----:B01----:R-:W-:Y:S01]  /*24380*/  ENDCOLLECTIVE ;  /* 0x000000000000791b */ /* 0x003fe20003800000 */
.L_x_919:
        /* <DEDUP_REMOVED lines=13> */
.L_x_920:
[----:B------:R-:W-:Y:S02]  /*24460*/  IMAD.MOV.U32 R13, RZ, RZ, R24 ;  /* 0x000000ffff0d7224 */ /* 0x000fe400078e0018 */
[----:B------:R-:W-:Y:S02]  /*24470*/  IMAD.MOV.U32 R12, RZ, RZ, 0x5 ;  /* 0x00000005ff0c7424 */ /* 0x000fe400078e00ff */
[----:B------:R-:W-:-:S07]  /*24480*/  IMAD.MOV.U32 R10, RZ, RZ, R14 ;  /* 0x000000ffff0a7224 */ /* 0x000fce00078e000e */
[----:B------:R-:W-:Y:S05]  /*24490*/  WARPSYNC.COLLECTIVE R15, `(.L_x_921) ;  /* 0x000000000f087348 */ /* 0x000fea0003c00000 */
[----:B------:R0:W1:Y:S02]  /*244a0*/  SHFL.IDX P6, R14, R13, R12, R11 ;  /* 0x0000000c0d0e7389 */ /* 0x00006400000c000b */
[----:B01----:R-:W-:Y:S01]  /*244b0*/  ENDCOLLECTIVE ;  /* 0x000000000000791b */ /* 0x003fe20003800000 */
.L_x_921:
        /* <DEDUP_REMOVED lines=12> */
.L_x_922:
[----:B------:R-:W-:Y:S05]  /*24580*/  BRA `(.L_x_923) ;  /* 0xffffffb000387947 */ /* 0x000fea000383ffff */
.L_x_770:
        /* <DEDUP_REMOVED lines=8> */
.L_x_925:
[----:B------:R-:W-:Y:S05]  /*24610*/  BSYNC B0 ;  /* 0x0000000000007941 */ /* 0x000fea0003800000 */
.L_x_924:
[----:B------:R-:W-:Y:S01]  /*24620*/  IMAD.MOV.U32 R13, RZ, RZ, R16 ;  /* 0x000000ffff0d7224 */ /* 0x000fe200078e0010 */
[----:B------:R-:W-:Y:S01]  /*24630*/  MOV R0, R14 ;  /* 0x0000000e00007202 */ /* 0x000fe20000000f00 */
[----:B------:R-:W-:Y:S02]  /*24640*/  IMAD.MOV.U32 R12, RZ, RZ, 0x1 ;  /* 0x00000001ff0c7424 */ /* 0x000fe400078e00ff */
[----:B------:R-:W-:Y:S02]  /*24650*/  IMAD.MOV.U32 R11, RZ, RZ, 0x1f ;  /* 0x0000001fff0b7424 */ /* 0x000fe400078e00ff */
[----:B------:R-:W-:Y:S02]  /*24660*/  IMAD.MOV.U32 R15, RZ, RZ, -0x1 ;  /* 0xffffffffff0f7424 */ /* 0x000fe400078e00ff */
[----:B------:R-:W-:-:S07]  /*24670*/  IMAD.IADD R7, R19, 0x1, R9 ;  /* 0x0000000113077824 */ /* 0x000fce00078e0209 */
[----:B------:R-:W-:Y:S05]  /*24680*/  WARPSYNC.COLLECTIVE R15, `(.L_x_926) ;  /* 0x000000000f087348 */ /* 0x000fea0003c00000 */
[----:B------:R0:W1:Y:S02]  /*24690*/  SHFL.IDX P6, R14, R13, R12, R11 ;  /* 0x0000000c0d0e7389 */ /* 0x00006400000c000b */
[----:B01----:R-:W-:Y:S01]  /*246a0*/  ENDCOLLECTIVE ;  /* 0x000000000000791b */ /* 0x003fe20003800000 */
.L_x_926:
[----:B------:R-:W-:Y:S02]  /*246b0*/  ULDC UR4, c[0x0][0xc3c] ;  /* 0x00030f0000047ab9 */ /* 0x000fe40000000800 */
[----:B------:R-:W-:-:S13]  /*246c0*/  ISETP.GE.OR P1, PT, R7, UR4, !P0 ;  /* 0x0000000407007c0c */ /* 0x000fda000c726670 */
[----:B------:R-:W0:Y:S08]  /*246d0*/  @!P1 LDC.64 R2, c[0x0][0xc80] ;  /* 0x00032000ff029b82 */ /* 0x000e300000000a00 */
[----:B------:R-:W1:Y:S01]  /*246e0*/  @!P1 LDC.64 R4, c[0x0][0xc78] ;  /* 0x00031e00ff049b82 */ /* 0x000e620000000a00 */
[----:B------:R-:W-:Y:S02]  /*246f0*/  IMAD.MOV.U32 R11, RZ, RZ, RZ ;  /* 0x000000ffff0b7224 */ /* 0x000fe400078e00ff */
[----:B------:R-:W-:-:S02]  /*24700*/  IMAD.MOV.U32 R8, RZ, RZ, R14 ;  /* 0x000000ffff087224 */ /* 0x000fc400078e000e */
[----:B0-----:R-:W-:-:S05]  /*24710*/  @!P1 IMAD.WIDE R2, R7, 0x4, R2 ;  /* 0x0000000407029825 */ /* 0x001fca00078e0202 */
[----:B------:R1:W2:Y:S02]  /*24720*/  @!P1 LDG.E R6, desc[UR56][R2.64] ;  /* 0x0000003802069981 */ /* 0x0002a4000c1e1900 */
[----:B-1----:R-:W-:-:S05]  /*24730*/  @!P1 IMAD.WIDE R2, R7, 0x4, R4 ;  /* 0x0000000407029825 */ /* 0x002fca00078e0204 */
[----:B------:R-:W3:Y:S01]  /*24740*/  @!P1 LDG.E R5, desc[UR56][R2.64] ;  /* 0x0000003802059981 */ /* 0x000ee2000c1e1900 */
[----:B------:R-:W-:Y:S01]  /*24750*/  IMAD.MOV.U32 R7, RZ, RZ, RZ ;  /* 0x000000ffff077224 */ /* 0x000fe200078e00ff */
[C---:B------:R-:W-:Y:S01]  /*24760*/  ISETP.GE.U32.AND P2, PT, R9.reuse, 0x2, PT ;  /* 0x000000020900780c */ /* 0x040fe20003f46070 */
[----:B------:R-:W-:Y:S01]  /*24770*/  IMAD.MOV.U32 R4, RZ, RZ, RZ ;  /* 0x000000ffff047224 */ /* 0x000fe200078e00ff */
[C---:B------:R-:W-:Y:S02]  /*24780*/  ISETP.GE.U32.AND P3, PT, R9.reuse, 0x4, PT ;  /* 0x000000040900780c */ /* 0x040fe40003f66070 */
[C---:B------:R-:W-:Y:S02]  /*24790*/  ISETP.GE.U32.AND P4, PT, R9.reuse, 0x8, PT ;  /* 0x000000080900780c */ /* 0x040fe40003f86070 */
[----:B------:R-:W-:Y:S01]  /*247a0*/  ISETP.GE.U32.AND P5, PT, R9, 0x10, PT ;  /* 0x000000100900780c */ /* 0x000fe20003fa6070 */
[----:B--2---:R-:W-:Y:S02]  /*247b0*/  @!P1 IMAD.MOV.U32 R7, RZ, RZ, R6 ;  /* 0x000000ffff079224 */ /* 0x004fe400078e0006 */
[----:B------:R-:W-:-:S02]  /*247c0*/  IMAD.MOV.U32 R6, RZ, RZ, RZ ;  /* 0x000000ffff067224 */ /* 0x000fc400078e00ff */
[----:B---3--:R-:W-:Y:S01]  /*247d0*/  @!P1 IMAD.MOV.U32 R4, RZ, RZ, R5 ;  /* 0x000000ffff049224 */ /* 0x008fe200078e0005 */
[----:B------:R-:W-:-:S03]  /*247e0*/  ISETP.NE.AND P1, PT, R9, RZ, PT ;  /* 0x000000ff0900720c */ /* 0x000fc60003f25270 */
[----:B------:R-:W-:-:S10]  /*247f0*/  IMAD R13, R4, R7, RZ ;  /* 0x00000007040d7224 */ /* 0x000fd400078e02ff */
[----:B------:R-:W-:Y:S05]  /*24800*/  WARPSYNC.COLLECTIVE R15, `(.L_x_927) ;  /* 0x000000000f087348 */ /* 0x000fea0003c00000 */
[----:B------:R0:W1:Y:S02]  /*24810*/  SHFL.UP P6, R14, R13, R12, R11 ;  /* 0x0400000c0d0e7389 */ /* 0x00006400000c000b */
[----:B01----:R-:W-:Y:S01]  /*24820*/  ENDCOLLECTIVE ;  /* 0x000000000000791b */ /* 0x003fe20003800000 */
.L_x_927:
[----:B------:R-:W-:Y:S01]  /*24830*/  IMAD.MOV.U32 R12, RZ, RZ, 0x2 ;  /* 0x00000002ff0c7424 */ /* 0x000fe200078e00ff */
[----:B------:R-:W-:-:S05]  /*24840*/  SEL R14, R14, RZ, P1 ;  /* 0x000000ff0e0e7207 */ /* 0x000fca0000800000 */
[----:B------:R-:W-:-:S04]  /*24850*/  IMAD.IADD R5, R13, 0x1, R14 ;  /* 0x000000010d057824 */ /* 0x000fc800078e020e */
[----:B------:R-:W-:-:S07]  /*24860*/  IMAD.MOV.U32 R13, RZ, RZ, R5 ;  /* 0x000000ffff0d7224 */ /* 0x000fce00078e0005 */
[----:B------:R-:W-:Y:S05]  /*24870*/  WARPSYNC.COLLECTIVE R15, `(.L_x_928) ;  /* 0x000000000f087348 */ /* 0x000fea0003c00000 */
[----:B------:R0:W1:Y:S02]  /*24880*/  SHFL.UP P6, R14, R13, R12, R11 ;  /* 0x0400000c0d0e7389 */ /* 0x00006400000c000b */
[----:B01----:R-:W-:Y:S01]  /*24890*/  ENDCOLLECTIVE ;  /* 0x000000000000791b */ /* 0x003fe20003800000 */
.L_x_928:
[----:B------:R-:W-:Y:S02]  /*248a0*/  MOV R12, 0x4 ;  /* 0x00000004000c7802 */ /* 0x000fe40000000f00 */
[----:B------:R-:W-:-:S05]  /*248b0*/  SEL R2, R14, RZ, P2 ;  /* 0x000000ff0e027207 */ /* 0x000fca0001000000 */
[----:B------:R-:W-:-:S04]  /*248c0*/  IMAD.IADD R2, R5, 0x1, R2 ;  /* 0x0000000105027824 */ /* 0x000fc800078e0202 */
[----:B------:R-:W-:-:S07]  /*248d0*/  IMAD.MOV.U32 R13, RZ, RZ, R2 ;  /* 0x000000ffff0d7224 */ /* 0x000fce00078e0002 */
[----:B------:R-:W-:Y:S05]  /*248e0*/  WARPSYNC.COLLECTIVE R15, `(.L_x_929) ;  /* 0x000000000f087348 */ /* 0x000fea0003c00000 */
[----:B------:R0:W1:Y:S02]  /*248f0*/  SHFL.UP P6, R14, R13, R12, R11 ;  /* 0x0400000c0d0e7389 */ /* 0x00006400000c000b */
[----:B01----:R-:W-:Y:S01]  /*24900*/  ENDCOLLECTIVE ;  /* 0x000000000000791b */ /* 0x003fe20003800000 */
.L_x_929:
[----:B------:R-:W-:Y:S01]  /*24910*/  IMAD.MOV.U32 R12, RZ, RZ, 0x8 ;  /* 0x00000008ff0c7424 */ /* 0x000fe200078e00ff */
[----:B------:R-:W-:-:S05]  /*24920*/  SEL R3, R14, RZ, P3 ;  /* 0x000000ff0e037207 */ /* 0x000fca0001800000 */
[----:B------:R-:W-:-:S04]  /*24930*/  IMAD.IADD R3, R2, 0x1, R3 ;  /* 0x0000000102037824 */ /* 0x000fc800078e0203 */
[----:B------:R-:W-:-:S07]  /*24940*/  IMAD.MOV.U32 R13, RZ, RZ, R3 ;  /* 0x000000ffff0d7224 */ /* 0x000fce00078e0003 */
[----:B------:R-:W-:Y:S05]  /*24950*/  WARPSYNC.COLLECTIVE R15, `(.L_x_930) ;  /* 0x000000000f087348 */ /* 0x000fea0003c00000 */
[----:B------:R0:W1:Y:S02]  /*24960*/  SHFL.UP P6, R14, R13, R12, R11 ;  /* 0x0400000c0d0e7389 */ /* 0x00006400000c000b */
[----:B01----:R-:W-:Y:S01]  /*24970*/  ENDCOLLECTIVE ;  /* 0x000000000000791b */ /* 0x003fe20003800000 */
.L_x_930:
[----:B------:R-:W-:Y:S01]  /*24980*/  IMAD.MOV.U32 R12, RZ, RZ, 0x10 ;  /* 0x00000010ff0c7424 */ /* 0x000fe200078e00ff */
[----:B------:R-:W-:-:S05]  /*24990*/  SEL R14, R14, RZ, P4 ;  /* 0x000000ff0e0e7207 */ /* 0x000fca0002000000 */
[----:B------:R-:W-:-:S04]  /*249a0*/  IMAD.IADD R5, R3, 0x1, R14 ;  /* 0x0000000103057824 */ /* 0x000fc800078e020e */
[----:B------:R-:W-:-:S07]  /*249b0*/  IMAD.MOV.U32 R13, RZ, RZ, R5 ;  /* 0x000000ffff0d7224 */ /* 0x000fce00078e0005 */
[----:B------:R-:W-:Y:S05]  /*249c0*/  WARPSYNC.COLLECTIVE R15, `(.L_x_931) ;  /* 0x000000000f087348 */ /* 0x000fea0003c00000 */
[----:B------:R0:W1:Y:S02]  /*249d0*/  SHFL.UP P6, R14, R13, R12, R11 ;  /* 0x0400000c0d0e7389 */ /* 0x00006400000c000b */
[----:B01----:R-:W-:Y:S01]  /*249e0*/  ENDCOLLECTIVE ;  /* 0x000000000000791b */ /* 0x003fe20003800000 */
.L_x_931:
        /* <DEDUP_REMOVED lines=8> */
.L_x_932:
[----:B------:R-:W-:Y:S05]  /*24a70*/  BRA `(.L_x_933) ;  /* 0xffffffb0004c7947 */ /* 0x000fea000383ffff */
.L_x_773:
[----:B------:R-:W-:Y:S01]  /*24a80*/  BSSY B0, `(.L_x_934) ;  /* 0x0000007000007945 */ /* 0x000fe20003800000 */
[----:B------:R-:W-:Y:S02]  /*24a90*/  IMAD.MOV.U32 R12, RZ, RZ, 0x1 ;  /* 0x00000001ff0c7424 */ /* 0x000fe400078e00ff */
[----:B------:R-:W-:Y:S02]  /*24aa0*/  IMAD.MOV.U32 R11, RZ, RZ, RZ ;  /* 0x000000ffff0b7224 */ /* 0x000fe400078e00ff */
[----:B------:R-:W-:-:S07]  /*24ab0*/  IMAD.MOV.U32 R15, RZ, RZ, -0x1 ;  /* 0xffffffffff0f7424 */ /* 0x000fce00078e00ff */
[----:B------:R-:W-:Y:S05]  /*24ac0*/  WARPSYNC.COLLECTIVE R15, `(.L_x_935) ;  /* 0x000000000f087348 */ /* 0x000fea0003c00000 */
[----:B------:R0:W1:Y:S02]  /*24ad0*/  SHFL.UP P6, R14, R13, R12, R11 ;  /* 0x0400000c0d0e7389 */ /* 0x00006400000c000b */
[----:B01----:R-:W-:Y:S01]  /*24ae0*/  ENDCOLLECTIVE ;  /* 0x000000000000791b */ /* 0x003fe20003800000 */
.L_x_935:
[----:B------:R-:W-:Y:S05]  /*24af0*/  BSYNC B0 ;  /* 0x0000000000007941 */ /* 0x000fea0003800000 */
.L_x_934:
[----:B------:R-:W-:Y:S01]  /*24b00*/  SEL R14, R14, RZ, P1 ;  /* 0x000000ff0e0e7207 */ /* 0x000fe20000800000 */
[----:B------:R-:W-:Y:S01]  /*24b10*/  IMAD.MOV.U32 R12, RZ, RZ, 0x2 ;  /* 0x00000002ff0c7424 */ /* 0x000fe200078e00ff */
[----:B------:R-:W-:Y:S01]  /*24b20*/  MOV R11, RZ ;  /* 0x000000ff000b7202 */ /* 0x000fe20000000f00 */
[----:B------:R-:W-:Y:S02]  /*24b30*/  IMAD.MOV.U32 R15, RZ, RZ, -0x1 ;  /* 0xffffffffff0f7424 */ /* 0x000fe400078e00ff */
[----:B------:R-:W-:-:S07]  /*24b40*/  IMAD.IADD R13, R13, 0x1, R14 ;  /* 0x000000010d0d7824 */ /* 0x000fce00078e020e */
[----:B------:R-:W-:Y:S05]  /*24b50*/  WARPSYNC.COLLECTIVE R15, `(.L_x_936) ;  /* 0x000000000f087348 */ /* 0x000fea0003c00000 */
[----:B------:R0:W1:Y:S02]  /*24b60*/  SHFL.UP P6, R14, R13, R12, R11 ;  /* 0x0400000c0d0e7389 */ /* 0x00006400000c000b */
[----:B01----:R-:W-:Y:S01]  /*24b70*/  ENDCOLLECTIVE ;  /* 0x000000000000791b */ /* 0x003fe20003800000 */
.L_x_936:
[----:B------:R-:W-:Y:S01]  /*24b80*/  IMAD.MOV.U32 R12, RZ, RZ, 0x4 ;  /* 0x00000004ff0c7424 */ /* 0x000fe200078e00ff */
[----:B------:R-:W-:-:S05]  /*24b90*/  SEL R2, R14, RZ, P2 ;  /* 0x000000ff0e027207 */ /* 0x000fca0001000000 */
[----:B------:R-:W-:-:S04]  /*24ba0*/  IMAD.IADD R2, R13, 0x1, R2 ;  /* 0x000000010d027824 */ /* 0x000fc800078e0202 */
[----:B------:R-:W-:-:S07]  /*24bb0*/  IMAD.MOV.U32 R13, RZ, RZ, R2 ;  /* 0x000000ffff0d7224 */ /* 0x000fce00078e0002 */
[----:B------:R-:W-:Y:S05]  /*24bc0*/  WARPSYNC.COLLECTIVE R15, `(.L_x_937) ;  /* 0x000000000f087348 */ /* 0x000fea0003c00000 */
[----:B------:R0:W1:Y:S02]  /*24bd0*/  SHFL.UP P6, R14, R13, R12, R11 ;  /* 0x0400000c0d0e7389 */ /* 0x00006400000c000b */
[----:B01----:R-:W-:Y:S01]  /*24be0*/  ENDCOLLECTIVE ;  /* 0x000000000000791b */ /* 0x003fe20003800000 */
.L_x_937:
[----:B------:R-:W-:Y:S01]  /*24bf0*/  IMAD.MOV.U32 R12, RZ, RZ, 0x8 ;  /* 0x00000008ff0c7424 */ /* 0x000fe200078e00ff */
[----:B------:R-:W-:-:S05]  /*24c00*/  SEL R3, R14, RZ, P3 ;  /* 0x000000ff0e037207 */ /* 0x000fca0001800000 */
[----:B------:R-:W-:-:S04]  /*24c10*/  IMAD.IADD R3, R2, 0x1, R3 ;  /* 0x0000000102037824 */ /* 0x000fc800078e0203 */
[----:B------:R-:W-:-:S07]  /*24c20*/  IMAD.MOV.U32 R13, RZ, RZ, R3 ;  /* 0x000000ffff0d7224 */ /* 0x000fce00078e0003 */
[----:B------:R-:W-:Y:S05]  /*24c30*/  WARPSYNC.COLLECTIVE R15, `(.L_x_938) ;  /* 0x000000000f087348 */ /* 0x000fea0003c00000 */
[----:B------:R0:W1:Y:S02]  /*24c40*/  SHFL.UP P6, R14, R13, R12, R11 ;  /* 0x0400000c0d0e7389 */ /* 0x00006400000c000b */
[----:B01----:R-:W-:Y:S01]  /*24c50*/  ENDCOLLECTIVE ;  /* 0x000000000000791b */ /* 0x003fe20003800000 */
.L_x_938:
[----:B------:R-:W-:Y:S01]  /*24c60*/  IMAD.MOV.U32 R12, RZ, RZ, 0x10 ;  /* 0x00000010ff0c7424 */ /* 0x000fe200078e00ff */
[----:B------:R-:W-:-:S05]  /*24c70*/  SEL R14, R14, RZ, P4 ;  /* 0x000000ff0e0e7207 */ /* 0x000fca0002000000 */
[----:B------:R-:W-:-:S04]  /*24c80*/  IMAD.IADD R5, R3, 0x1, R14 ;  /* 0x0000000103057824 */ /* 0x000fc800078e020e */
[----:B------:R-:W-:-:S07]  /*24c90*/  IMAD.MOV.U32 R13, RZ, RZ, R5 ;  /* 0x000000ffff0d7224 */ /* 0x000fce00078e0005 */
[----:B------:R-:W-:Y:S05]  /*24ca0*/  WARPSYNC.COLLECTIVE R15, `(.L_x_939) ;  /* 0x000000000f087348 */ /* 0x000fea0003c00000 */
[----:B------:R0:W1:Y:S02]  /*24cb0*/  SHFL.UP P6, R14, R13, R12, R11 ;  /* 0x0400000c0d0e7389 */ /* 0x00006400000c000b */
[----:B01----:R-:W-:Y:S01]  /*24cc0*/  ENDCOLLECTIVE ;  /* 0x000000000000791b */ /* 0x003fe20003800000 */
.L_x_939:
        /* <DEDUP_REMOVED lines=8> */
.L_x_940:
[----:B------:R-:W-:Y:S05]  /*24d50*/  BRA `(.L_x_941) ;  /* 0xffffffb000387947 */ /* 0x000fea000383ffff */
.L_x_775:
[----:B------:R-:W-:Y:S01]  /*24d60*/  BSSY B0, `(.L_x_942) ;  /* 0x0000006000007945 */ /* 0x000fe20003800000 */
[----:B------:R-:W-:Y:S01]  /*24d70*/  PLOP3.LUT P6, PT, P6, PT, PT, 0x8, 0x0 ;  /* 0x000000000000781c */ /* 0x000fe200037ce170 */
[----:B------:R-:W-:-:S12]  /*24d80*/  IMAD.MOV.U32 R15, RZ, RZ, -0x1 ;  /* 0xffffffffff0f7424 */ /* 0x000fd800078e00ff */
[----:B0-----:R-:W-:Y:S05]  /*24d90*/  WARPSYNC.COLLECTIVE R15, `(.L_x_943) ;  /* 0x000000000f087348 */ /* 0x001fea0003c00000 */
[----:B------:R-:W-:Y:S01]  /*24da0*/  VOTE.ANY R14, PT, P6 ;  /* 0x00000000000e7806 */ /* 0x000fe200030e0100 */
[----:B0-----:R-:W-:Y:S06]  /*24db0*/  ENDCOLLECTIVE ;  /* 0x000000000000791b */ /* 0x001fec0003800000 */
.L_x_943:
[----:B------:R-:W-:Y:S05]  /*24dc0*/  BSYNC B0 ;  /* 0x0000000000007941 */ /* 0x000fea0003800000 */
.L_x_942:
[----:B------:R-:W-:Y:S01]  /*24dd0*/  IMAD.MOV.U32 R3, RZ, RZ, R14 ;  /* 0x000000ffff037224 */ /* 0x000fe200078e000e */
[----:B------:R-:W-:Y:S01]  /*24de0*/  MOV R13, R7 ;  /* 0x00000007000d7202 */ /* 0x000fe20000000f00 */
[----:B------:R-:W-:Y:S02]  /*24df0*/  IMAD.MOV.U32 R11, RZ, RZ, 0x1f ;  /* 0x0000001fff0b7424 */ /* 0x000fe400078e00ff */
[----:B------:R-:W0:Y:S01]  /*24e00*/  POPC R8, R3 ;  /* 0x0000000300087309 */ /* 0x000e220000000000 */
[----:B------:R-:W-:Y:S02]  /*24e10*/  IMAD.MOV.U32 R15, RZ, RZ, -0x1 ;  /* 0xffffffffff0f7424 */ /* 0x000fe400078e00ff */
[----:B0-----:R-:W-:-:S07]  /*24e20*/  IMAD.MOV.U32 R12, RZ, RZ, R8 ;  /* 0x000000ffff0c7224 */ /* 0x001fce00078e0008 */
[----:B------:R-:W-:Y:S05]  /*24e30*/  WARPSYNC.COLLECTIVE R15, `(.L_x_944) ;  /* 0x000000000f087348 */ /* 0x000fea0003c00000 */
[----:B------:R0:W1:Y:S02]  /*24e40*/  SHFL.IDX P6, R14, R13, R12, R11 ;  /* 0x0000000c0d0e7389 */ /* 0x00006400000c000b */
[----:B01----:R-:W-:Y:S01]  /*24e50*/  ENDCOLLECTIVE ;  /* 0x000000000000791b */ /* 0x003fe20003800000 */
.L_x_944:
[----:B------:R-:W-:Y:S02]  /*24e60*/  IMAD.MOV.U32 R13, RZ, RZ, R4 ;  /* 0x000000ffff0d7224 */ /* 0x000fe400078e0004 */
[----:B------:R-:W-:-:S07]  /*24e70*/  IMAD.MOV.U32 R7, RZ, RZ, R14 ;  /* 0x000000ffff077224 */ /* 0x000fce00078e000e */
[----:B------:R-:W-:Y:S05]  /*24e80*/  WARPSYNC.COLLECTIVE R15, `(.L_x_945) ;  /* 0x000000000f087348 */ /* 0x000fea0003c00000 */
[----:B------:R0:W1:Y:S02]  /*24e90*/  SHFL.IDX P6, R14, R13, R12, R11 ;  /* 0x0000000c0d0e7389 */ /* 0x00006400000c000b */
[----:B01----:R-:W-:Y:S01]  /*24ea0*/  ENDCOLLECTIVE ;  /* 0x000000000000791b */ /* 0x003fe20003800000 */
.L_x_945:
[----:B------:R-:W-:Y:S01]  /*24eb0*/  IMAD.MOV.U32 R4, RZ, RZ, R14 ;  /* 0x000000ffff047224 */ /* 0x000fe200078e000e */
[----:B------:R-:W-:Y:S06]  /*24ec0*/  BRA `(.L_x_946) ;  /* 0xffffffb000187947 */ /* 0x000fec000383ffff */
.L_x_777:
[----:B------:R-:W-:Y:S01]  /*24ed0*/  BSSY B0, `(.L_x_947) ;  /* 0x0000007000007945 */ /* 0x000fe20003800000 */
[----:B------:R-:W-:Y:S02]  /*24ee0*/  IMAD.MOV.U32 R13, RZ, RZ, R2 ;  /* 0x000000ffff0d7224 */ /* 0x000fe400078e0002 */
[----:B------:R-:W-:Y:S02]  /*24ef0*/  IMAD.MOV.U32 R11, RZ, RZ, 0x1f ;  /* 0x0000001fff0b7424 */ /* 0x000fe400078e00ff */
[----:B------:R-:W-:-:S07]  /*24f00*/  IMAD.MOV.U32 R15, RZ, RZ, -0x1 ;  /* 0xffffffffff0f7424 */ /* 0x000fce00078e00ff */
[----:B0123--:R-:W-:Y:S05]  /*24f10*/  WARPSYNC.COLLECTIVE R15, `(.L_x_948) ;  /* 0x000000000f087348 */ /* 0x00ffea0003c00000 */
[----:B------:R4:W0:Y:S02]  /*24f20*/  SHFL.IDX P6, R14, R13, R12, R11 ;  /* 0x0000000c0d0e7389 */ /* 0x00082400000c000b */
[----:B01234-:R-:W-:Y:S01]  /*24f30*/  ENDCOLLECTIVE ;  /* 0x000000000000791b */ /* 0x01ffe20003800000 */
.L_x_948:
[----:B------:R-:W-:Y:S05]  /*24f40*/  BSYNC B0 ;  /* 0x0000000000007941 */ /* 0x000fea0003800000 */
.L_x_947:
[----:B------:R-:W-:Y:S01]  /*24f50*/  IMAD.MOV.U32 R6, RZ, RZ, R14 ;  /* 0x000000ffff067224 */ /* 0x000fe200078e000e */
[----:B------:R-:W-:Y:S06]  /*24f60*/  BRA `(.L_x_776) ;  /* 0xffffffb000087947 */ /* 0x000fec000383ffff */
.L_x_781:
[----:B0-----:R0:W3:Y:S02]  /*24f70*/  SYNCS.PHASECHK.TRANS64.TRYWAIT P0, [R4+URZ+0x2a820], R0 ;  /* 0x02a82000040075a7 */ /* 0x0010e4000800017f */
[----:B---3--:R-:W-:Y:S05]  /*24f80*/  @!P0 NANOSLEEP.SYNCS 0x989680 ;  /* 0x009896800000895d */ /* 0x008fea0003900000 */
[----:B------:R-:W3:Y:S02]  /*24f90*/  @!P0 SYNCS.PHASECHK.TRANS64 P0, [R4+URZ+0x2a820], R0 ;  /* 0x02a82000040085a7 */ /* 0x000ee4000800007f */
[----:B---3--:R-:W-:Y:S05]  /*24fa0*/  @!P0 BRA `(.L_x_781) ;  /* 0xfffffffc00f08947 */ /* 0x008fea000383ffff */
[----:B------:R-:W-:Y:S05]  /*24fb0*/  BRA `(.L_x_949) ;  /* 0xffffffb400607947 */ /* 0x000fea000383ffff */
.L_x_782:
        /* <DEDUP_REMOVED lines=11> */
.L_x_951:
[----:B------:R-:W-:Y:S05]  /*25070*/  BSYNC B0 ;  /* 0x0000000000007941 */ /* 0x000fea0003800000 */
.L_x_950:
[----:B------:R-:W-:Y:S05]  /*25080*/  BRA `(.L_x_952) ;  /* 0xffffffb400487947 */ /* 0x000fea000383ffff */
.L_x_783:
[----:B------:R-:W-:Y:S01]  /*25090*/  BSSY B0, `(.L_x_953) ;  /* 0x0000006000007945 */ /* 0x000fe20003800000 */
[----:B------:R-:W-:-:S07]  /*250a0*/  IMAD.MOV.U32 R15, RZ, RZ, -0x1 ;  /* 0xffffffffff0f7424 */ /* 0x000fce00078e00ff */
[----:B012---:R-:W-:Y:S05]  /*250b0*/  WARPSYNC.COLLECTIVE R15, `(.L_x_954) ;  /* 0x000000000f0c7348 */ /* 0x007fea0003c00000 */
[----:B------:R-:W-:Y:S02]  /*250c0*/  ELECT P6, UR62, PT ;  /* 0x00000000003e782f */ /* 0x000fe400038c0000 */
[----:B------:R-:W-:Y:S01]  /*250d0*/  MOV R14, UR62 ;  /* 0x0000003e000e7c02 */ /* 0x000fe20008000f00 */
[----:B012---:R-:W-:Y:S10]  /*250e0*/  ENDCOLLECTIVE ;  /* 0x000000000000791b */ /* 0x007ff40003800000 */
.L_x_954:
[----:B------:R-:W-:Y:S05]  /*250f0*/  BSYNC B0 ;  /* 0x0000000000007941 */ /* 0x000fea0003800000 */
.L_x_953:
[----:B------:R-:W-:Y:S05]  /*25100*/  BRA `(.L_x_955) ;  /* 0xffffffb4003c7947 */ /* 0x000fea000383ffff */
.L_x_785:
[----:B0-----:R0:W3:Y:S02]  /*25110*/  SYNCS.PHASECHK.TRANS64.TRYWAIT P1, [R5+URZ+0x2a840], R0 ;  /* 0x02a84000050075a7 */ /* 0x0010e4000802017f */
[----:B---3--:R-:W-:Y:S05]  /*25120*/  @!P1 NANOSLEEP.SYNCS 0x989680 ;  /* 0x009896800000995d */ /* 0x008fea0003900000 */
[----:B------:R-:W3:Y:S02]  /*25130*/  @!P1 SYNCS.PHASECHK.TRANS64 P1, [R5+URZ+0x2a840], R0 ;  /* 0x02a84000050095a7 */ /* 0x000ee4000802007f */
[----:B---3--:R-:W-:Y:S05]  /*25140*/  @!P1 BRA `(.L_x_785) ;  /* 0xfffffffc00f09947 */ /* 0x008fea000383ffff */
[----:B------:R-:W-:Y:S05]  /*25150*/  BRA `(.L_x_956) ;  /* 0xffffffb4005c7947 */ /* 0x000fea000383ffff */
.L_x_787:
[----:B---3--:R3:W4:Y:S02]  /*25160*/  SYNCS.PHASECHK.TRANS64.TRYWAIT P1, [R27+URZ+0x2a840], R2 ;  /* 0x02a840021b0075a7 */ /* 0x008724000802017f */
[----:B----4-:R-:W-:Y:S05]  /*25170*/  @!P1 NANOSLEEP.SYNCS 0x989680 ;  /* 0x009896800000995d */ /* 0x010fea0003900000 */
[----:B------:R-:W4:Y:S02]  /*25180*/  @!P1 SYNCS.PHASECHK.TRANS64 P1, [R27+URZ+0x2a840], R2 ;  /* 0x02a840021b0095a7 */ /* 0x000f24000802007f */
[----:B----4-:R-:W-:Y:S05]  /*25190*/  @!P1 BRA `(.L_x_787) ;  /* 0xfffffffc00f09947 */ /* 0x010fea000383ffff */
[----:B------:R-:W-:Y:S05]  /*251a0*/  BRA `(.L_x_957) ;  /* 0xffffffb400687947 */ /* 0x000fea000383ffff */
.L_x_789:
[----:B----4-:R4:W0:Y:S02]  /*251b0*/  SYNCS.PHASECHK.TRANS64.TRYWAIT P1, [R5+URZ+0x2a860], R0 ;  /* 0x02a86000050075a7 */ /* 0x010824000802017f */
[----:B0-----:R-:W-:Y:S05]  /*251c0*/  @!P1 NANOSLEEP.SYNCS 0x989680 ;  /* 0x009896800000995d */ /* 0x001fea0003900000 */
[----:B------:R-:W0:Y:S02]  /*251d0*/  @!P1 SYNCS.PHASECHK.TRANS64 P1, [R5+URZ+0x2a860], R0 ;  /* 0x02a86000050095a7 */ /* 0x000e24000802007f */
[----:B0-----:R-:W-:Y:S05]  /*251e0*/  @!P1 BRA `(.L_x_789) ;  /* 0xfffffffc00f09947 */ /* 0x001fea000383ffff */
[----:B------:R-:W-:Y:S05]  /*251f0*/  BRA `(.L_x_958) ;  /* 0xffffffb400647947 */ /* 0x000fea000383ffff */
.L_x_959:
        /* <DEDUP_REMOVED lines=16> */
.L_x_3206:


//--------------------- .text._ZN7cutlass13device_kernelIN5flash11enable_sm90INS1_16FlashAttnFwdSm90INS1_25CollectiveMainloopFwdSm90ILi2EN4cute5tupleIJNS5_1CILi1EEES8_S8_EEENS6_IJNS7_ILi128EEENS7_ILi96EEENS7_ILi192EEEEEELi128ENS_10bfloat16_tEfNS_4arch4Sm90ELb0ELb1ELb0ELb0ELb1ELb0ELb0ELb1ELb1ELb1ELb1ELb0EEENS1_21CollectiveEpilogueFwdINS6_IJSA_SA_SB_EEES9_SE_SG_Li256ELb0ELb1ELb1ELb0EEENS1_19SingleTileSchedulerILb0ELb1ELb1ELi128EEEEEEEEEvNT_6ParamsE --------------------------
	.section	.text._ZN7cutlass13device_kernelIN5flash11enable_sm90INS1_16FlashAttnFwdSm90INS1_25CollectiveMainloopFwdSm90ILi2EN4cute5tupleIJNS5_1CILi1EEES8_S8_EEENS6_IJNS7_ILi128EEENS7_ILi96EEENS7_ILi192EEEEEELi128ENS_10bfloat16_tEfNS_4arch4Sm90ELb0ELb1ELb0ELb0ELb1ELb0ELb0ELb1ELb1ELb1ELb1ELb0EEENS1_21CollectiveEpilogueFwdINS6_IJSA_SA_SB_EEES9_SE_SG_Li256ELb0ELb1ELb1ELb0EEENS1_19SingleTileSchedulerILb0ELb1ELb1ELi128EEEEEEEEEvNT_6ParamsE,"ax",@progbits
	.align	128
.text._ZN7cutlass13device_kernelIN5flash11enable_sm90INS1_16FlashAttnFwdSm90INS1_25CollectiveMainloopFwdSm90ILi2EN4cute5tupleIJNS5_1CILi1EEES8_S8_EEENS6_IJNS7_ILi128EEENS7_ILi96EEENS7_ILi192EEEEEELi128ENS_10bfloat16_tEfNS_4arch4Sm90ELb0ELb1ELb0ELb0ELb1ELb0ELb0ELb1ELb1ELb1ELb1ELb0EEENS1_21CollectiveEpilogueFwdINS6_IJSA_SA_SB_EEES9_SE_SG_Li256ELb0ELb1ELb1ELb0EEENS1_19SingleTileSchedulerILb0ELb1ELb1ELi128EEEEEEEEEvNT_6ParamsE:
        .type           _ZN7cutlass13device_kernelIN5flash11enable_sm90INS1_16FlashAttnFwdSm90INS1_25CollectiveMainloopFwdSm90ILi2EN4cute5tupleIJNS5_1CILi1EEES8_S8_EEENS6_IJNS7_ILi128EEENS7_ILi96EEENS7_ILi192EEEEEELi128ENS_10bfloat16_tEfNS_4arch4Sm90ELb0ELb1ELb0ELb0ELb1ELb0ELb0ELb1ELb1ELb1ELb1ELb0EEENS1_21CollectiveEpilogueFwdINS6_IJSA_SA_SB_EEES9_SE_SG_Li256ELb0ELb1ELb1ELb0EEENS1_19SingleTileSchedulerILb0ELb1ELb1ELi128EEEEEEEEEvNT_6ParamsE,@function
        .size           _ZN7cutlass13device_kernelIN5flash11enable_sm90INS1_16FlashAttnFwdSm90INS1_25CollectiveMainloopFwdSm90ILi2EN4cute5tupleIJNS5_1CILi1EEES8_S8_EEENS6_IJNS7_ILi128EEENS7_ILi96EEENS7_ILi192EEEEEELi128ENS_10bfloat16_tEfNS_4arch4Sm90ELb0ELb1ELb0ELb0ELb1ELb0ELb0ELb1ELb1ELb1ELb1ELb0EEENS1_21CollectiveEpilogueFwdINS6_IJSA_SA_SB_EEES9_SE_SG_Li256ELb0ELb1ELb1ELb0EEENS1_19SingleTileSchedulerILb0ELb1ELb1ELi128EEEEEEEEEvNT_6ParamsE,(.L_x_3207 - _ZN7cutlass13device_kernelIN5flash11enable_sm90INS1_16FlashAttnFwdSm90INS1_25CollectiveMainloopFwdSm90ILi2EN4cute5tupleIJNS5_1CILi1EEES8_S8_EEENS6_IJNS7_ILi128EEENS7_ILi96EEENS7_ILi192EEEEEELi128ENS_10bfloat16_tEfNS_4arch4Sm90ELb0ELb1ELb0ELb0ELb1ELb0ELb0ELb1ELb1ELb1ELb1ELb0EEENS1_21CollectiveEpilogueFwdINS6_IJSA_SA_SB_EEES9_SE_SG_Li256ELb0ELb1ELb1ELb0EEENS1_19SingleTileSchedulerILb0ELb1ELb1ELi128EEEEEEEEEvNT_6ParamsE)
        .other          _ZN7cutlass13device_kernelIN5flash11enable_sm90INS1_16FlashAttnFwdSm90INS1_25CollectiveMainloopFwdSm90ILi2EN4cute5tupleIJNS5_1CILi1EEES8_S8_EEENS6_IJNS7_ILi128EEENS7_ILi96EEENS7_ILi192EEEEEELi128ENS_10bfloat16_tEfNS_4arch4Sm90ELb0ELb1ELb0ELb0ELb1ELb0ELb0ELb1ELb1ELb1ELb1ELb0EEENS1_21CollectiveEpilogueFwdINS6_IJSA_SA_SB_EEES9_SE_SG_Li256ELb0ELb1ELb1ELb0EEENS1_19SingleTileSchedulerILb0ELb1ELb1ELi128EEEEEEEEEvNT_6ParamsE,@"STO_CUDA_ENTRY STV_DEFAULT"
_ZN7cutlass13device_kernelIN5flash11enable_sm90INS1_16FlashAttnFwdSm90INS1_25CollectiveMainloopFwdSm90ILi2EN4cute5tupleIJNS5_1CILi1EEES8_S8_EEENS6_IJNS7_ILi128EEENS7_ILi96EEENS7_ILi192EEEEEELi128ENS_10bfloat16_tEfNS_4arch4Sm90ELb0ELb1ELb0ELb0ELb1ELb0ELb0ELb1ELb1ELb1ELb1ELb0EEENS1_21CollectiveEpilogueFwdINS6_IJSA_SA_SB_EEES9_SE_SG_Li256ELb0ELb1ELb1ELb0EEENS1_19SingleTileSchedulerILb0ELb1ELb1ELi128EEEEEEEEEvNT_6ParamsE:
        /* <DEDUP_REMOVED lines=45> */
.L_x_960:
        /* <DEDUP_REMOVED lines=22> */
.L_x_961:
        /* <DEDUP_REMOVED lines=18> */
.L_x_962:
        /* <DEDUP_REMOVED lines=22> */
.L_x_963:
        /* <DEDUP_REMOVED lines=23> */
.L_x_964:
[----:B------:R-:W-:Y:S01]  /*0820*/  UISETP.NE.AND UP0, UPT, UR9, URZ, UPT ;  /* 0x0000003f0900728c */ /* 0x000fe2000bf05270 */
[----:B------:R-:W-:Y:S01]  /*0830*/  NOP ;  /* 0x0000000000007918 */ /* 0x000fe20000000000 */
[----:B0-----:R-:W-:Y:S01]  /*0840*/  UMOV UR4, 0x1 ;  /* 0x0000000100047882 */ /* 0x001fe20000000000 */
[----:B------:R-:W-:Y:S01]  /*0850*/  ULDC.64 UR36, c[0x0][0x208] ;  /* 0x0000820000247ab9 */ /* 0x000fe20000000a00 */
[----:B------:R-:W-:Y:S01]  /*0860*/  USEL UR4, UR4, 0x2, !UP0 ;  /* 0x0000000204047887 */ /* 0x000fe2000c000000 */
[----:B------:R-:W-:Y:S01]  /*0870*/  BSSY B6, `(.L_x_965) ;  /* 0x0001175000067945 */ /* 0x000fe20003800000 */
[----:B-1234-:R-:W-:Y:S01]  /*0880*/  BAR.SYNC.DEFER_BLOCKING 0x0 ;  /* 0x0000000000007b1d */ /* 0x01efe20000010000 */
[----:B------:R-:W-:-:S03]  /*0890*/  PLOP3.LUT P0, PT, PT, PT, UP0, 0x80, 0x0 ;  /* 0x000000000000781c */ /* 0x000fc60003f0f008 */
[----:B------:R-:W-:-:S05]  /*08a0*/  IMAD.U32 R2, RZ, RZ, UR4 ;  /* 0x00000004ff027e24 */ /* 0x000fca000f8e00ff */
[----:B------:R0:W-:Y:S05]  /*08b0*/  STL [R1], R2 ;  /* 0x0000000201007387 */ /* 0x0001ea0000100800 */
[----:B------:R-:W-:Y:S05]  /*08c0*/  @!P0 BRA `(.L_x_966) ;  /* 0x000000d800408947 */ /* 0x000fea0003800000 */
.L_x_967:
[----:B------:R-:W-:-:S08]  /*08d0*/  NOP ;  /* 0x0000000000007918 */ /* 0x000fd00000000000 */
[----:B------:R-:W1:Y:S02]  /*08e0*/  USETMAXREG.TRY_ALLOC.CTAPOOL UP0, 0xe8 ;  /* 0x000000e8000079c8 */ /* 0x000e640008000600 */
[----:B-1----:R-:W-:-:S13]  /*08f0*/  PLOP3.LUT P0, PT, PT, PT, UP0, 0x80, 0x0 ;  /* 0x000000000000781c */ /* 0x002fda0003f0f008 */
[----:B------:R-:W-:Y:S05]  /*0900*/  @!P0 BRA `(.L_x_967) ;  /* 0xfffffffc00f08947 */ /* 0x000fea000383ffff */
[----:B0-----:R-:W0:Y:S08]  /*0910*/  LDC R2, c[0x0][0xc50] ;  /* 0x00031400ff027b82 */ /* 0x001e300000000800 */
        /* <DEDUP_REMOVED lines=13> */
[----:B------:R-:W0:Y:S01]  /*09f0*/  LDC R23, c[0x0][0x448] ;  /* 0x00011200ff177b82 */ /* 0x000e220000000800 */
[----:B------:R-:W1:Y:S01]  /*0a00*/  S2R R72, SR_CTAID.X ;  /* 0x0000000000487919 */ /* 0x000e620000002500 */
[----:B------:R-:W-:Y:S01]  /*0a10*/  LOP3.LUT R18, R18, 0xffefffff, RZ, 0xc0, !PT ;  /* 0xffefffff12127812 */ /* 0x000fe200078ec0ff */
[----:B------:R-:W-:-:S05]  /*0a20*/  VIADD R75, R25, 0xffffff80 ;  /* 0xffffff80194b7836 */ /* 0x000fca0000000000 */
[----:B------:R-:W2:Y:S08]  /*0a30*/  LDC.64 R2, c[0x0][0x418] ;  /* 0x00010600ff027b82 */ /* 0x000eb00000000a00 */
[----:B------:R-:W3:Y:S01]  /*0a40*/  LDC.64 R10, c[0x0][0x9e0] ;  /* 0x00027800ff0a7b82 */ /* 0x000ee20000000a00 */
[----:B0-----:R-:W-:-:S07]  /*0a50*/  ISETP.NE.AND P2, PT, R23, 0x1, PT ;  /* 0x000000011700780c */ /* 0x001fce0003f45270 */
[----:B------:R-:W0:Y:S01]  /*0a60*/  LDC R8, c[0x0][0x288] ;  /* 0x0000a200ff087b82 */ /* 0x000e220000000800 */
[----:B--2---:R-:W-:-:S07]  /*0a70*/  ISETP.NE.U32.AND P0, PT, R2, RZ, PT ;  /* 0x000000ff0200720c */ /* 0x004fce0003f05070 */
[----:B------:R-:W2:Y:S01]  /*0a80*/  LDC R16, c[0x0][0x424] ;  /* 0x00010900ff107b82 */ /* 0x000ea20000000800 */
[----:B-1----:R-:W-:Y:S01]  /*0a90*/  IMAD.SHL.U32 R72, R72, 0x80, RZ ;  /* 0x0000008048487824 */ /* 0x002fe200078e00ff */
[----:B------:R-:W-:-:S03]  /*0aa0*/  ISETP.NE.AND.EX P0, PT, R3, RZ, PT, P0 ;  /* 0x000000ff0300720c */ /* 0x000fc60003f05300 */
[----:B------:R-:W-:Y:S01]  /*0ab0*/  @P2 VIADD R0, R72, 0x7f ;  /* 0x0000007f48002836 */ /* 0x000fe20000000000 */
[----:B------:R-:W-:Y:S02]  /*0ac0*/  @P2 LOP3.LUT R18, R18, 0x100000, RZ, 0xfc, !PT ;  /* 0x0010000012122812 */ /* 0x000fe400078efcff */
[----:B------:R-:W1:Y:S01]  /*0ad0*/  @P2 LDC R5, c[0x0][0x44c] ;  /* 0x00011300ff052b82 */ /* 0x000e620000000800 */
[----:B---3--:R-:W-:Y:S02]  /*0ae0*/  ISETP.GE.AND P1, PT, R11, 0x1, PT ;  /* 0x000000010b00780c */ /* 0x008fe40003f26270 */
[----:B------:R-:W-:-:S05]  /*0af0*/  LOP3.LUT R18, R18, 0xfff7ffff, RZ, 0xc0, !PT ;  /* 0xfff7ffff12127812 */ /* 0x000fca00078ec0ff */
[----:B------:R-:W3:Y:S01]  /*0b00*/  @P2 LDC R7, c[0x0][0x450] ;  /* 0x00011400ff072b82 */ /* 0x000ee20000000800 */
[----:B0-----:R-:W-:-:S05]  /*0b10*/  IADD3 R3, -R8, 0x1, RZ ;  /* 0x0000000108037810 */ /* 0x001fca0007ffe1ff */
[----:B------:R-:W-:Y:S02]  /*0b20*/  @P1 LOP3.LUT R18, R18, 0x80000, RZ, 0xfc, !PT ;  /* 0x0008000012121812 */ /* 0x000fe400078efcff */
[----:B------:R-:W0:Y:S01]  /*0b30*/  LDC R73, c[0x0][0x2f0] ;  /* 0x0000bc00ff497b82 */ /* 0x000e220000000800 */
[----:B--2---:R-:W-:Y:S01]  /*0b40*/  SEL R16, R16, 0x1, P0 ;  /* 0x0000000110107807 */ /* 0x004fe20000000000 */
[----:B-1----:R-:W-:-:S04]  /*0b50*/  @P2 IMAD.HI.U32 R2, R0, R5, RZ ;  /* 0x0000000500022227 */ /* 0x002fc800078e00ff */
[----:B------:R-:W-:Y:S01]  /*0b60*/  VIADD R0, R72, 0x7f ;  /* 0x0000007f48007836 */ /* 0x000fe20000000000 */
[----:B---3--:R-:W-:Y:S01]  /*0b70*/  @P2 SHF.R.U32.HI R0, RZ, R7, R2 ;  /* 0x00000007ff002219 */ /* 0x008fe20000011602 */
[CC--:B0-----:R-:W-:Y:S02]  /*0b80*/  IMAD R3, R16.reuse, R73.reuse, R3 ;  /* 0x0000004910037224 */ /* 0x0c1fe400078e0203 */
[----:B------:R-:W-:Y:S02]  /*0b90*/  IMAD R22, R16, R73, RZ ;  /* 0x0000004910167224 */ /* 0x000fe400078e02ff */
[----:B------:R-:W-:-:S04]  /*0ba0*/  IMAD.IADD R3, R3, 0x1, R0 ;  /* 0x0000000103037824 */ /* 0x000fc800078e0200 */
[----:B------:R-:W-:Y:S01]  /*0bb0*/  IMAD.IADD R0, R3, 0x1, R10 ;  /* 0x0000000103007824 */ /* 0x000fe200078e020a */
[----:B------:R-:W-:Y:S06]  /*0bc0*/  @!P1 BRA `(.L_x_969) ;  /* 0x0000000000409947 */ /* 0x000fec0003800000 */
[C---:B------:R-:W-:Y:S01]  /*0bd0*/  ISETP.GT.AND P0, PT, R3.reuse, RZ, PT ;  /* 0x000000ff0300720c */ /* 0x040fe20003f04270 */
[----:B------:R-:W-:-:S12]  /*0be0*/  VIADD R2, R3, 0xffffffff ;  /* 0xffffffff03027836 */ /* 0x000fd80000000000 */
[----:B------:R-:W-:Y:S05]  /*0bf0*/  @P0 BRA `(.L_x_970) ;  /* 0x00000000001c0947 */ /* 0x000fea0003800000 */
[----:B------:R-:W-:Y:S01]  /*0c00*/  ISETP.NE.AND P0, PT, R11, 0x1, PT ;  /* 0x000000010b00780c */ /* 0x000fe20003f05270 */
[----:B------:R-:W-:-:S12]  /*0c10*/  IMAD.MOV R3, RZ, RZ, -R3 ;  /* 0x000000ffff037224 */ /* 0x000fd800078e0a03 */
[----:B------:R-:W0:Y:S02]  /*0c20*/  @P0 LDC.64 R4, c[0x0][0x9e8] ;  /* 0x00027a00ff040b82 */ /* 0x000e240000000a00 */
[----:B0-----:R-:W-:-:S05]  /*0c30*/  @P0 IMAD.HI.U32 R2, R3, R4, RZ ;  /* 0x0000000403020227 */ /* 0x001fca00078e00ff */
[----:B------:R-:W-:-:S04]  /*0c40*/  @P0 SHF.R.U32.HI R3, RZ, R5, R2 ;  /* 0x00000005ff030219 */ /* 0x000fc80000011602 */
[----:B------:R-:W-:Y:S01]  /*0c50*/  LOP3.LUT R2, RZ, R3, RZ, 0x33, !PT ;  /* 0x00000003ff027212 */ /* 0x000fe200078e33ff */
[----:B------:R-:W-:Y:S06]  /*0c60*/  BRA `(.L_x_971) ;  /* 0x0000000000107947 */ /* 0x000fec0003800000 */
.L_x_970:
[----:B------:R-:W-:-:S13]  /*0c70*/  ISETP.NE.AND P0, PT, R11, 0x1, PT ;  /* 0x000000010b00780c */ /* 0x000fda0003f05270 */
[----:B------:R-:W0:Y:S02]  /*0c80*/  @P0 LDC.64 R4, c[0x0][0x9e8] ;  /* 0x00027a00ff040b82 */ /* 0x000e240000000a00 */
[----:B0-----:R-:W-:-:S05]  /*0c90*/  @P0 IMAD.HI.U32 R4, R2, R4, RZ ;  /* 0x0000000402040227 */ /* 0x001fca00078e00ff */
[----:B------:R-:W-:-:S07]  /*0ca0*/  @P0 SHF.R.U32.HI R2, RZ, R5, R4 ;  /* 0x00000005ff020219 */ /* 0x000fce0000011604 */
.L_x_971:
[----:B------:R-:W-:-:S05]  /*0cb0*/  IMAD R3, R2, R11, R11 ;  /* 0x0000000b02037224 */ /* 0x000fca00078e020b */
[----:B------:R-:W-:-:S07]  /*0cc0*/  VIMNMX R0, R0, R3, PT ;  /* 0x0000000300007248 */ /* 0x000fce0003fe0100 */
.L_x_969:
[----:B------:R-:W0:Y:S01]  /*0cd0*/  @P2 LDC R3, c[0x0][0x44c] ;  /* 0x00011300ff032b82 */ /* 0x000e220000000800 */
[----:B------:R-:W-:Y:S01]  /*0ce0*/  VIADD R2, R0, 0x5f ;  /* 0x0000005f00027836 */ /* 0x000fe20000000000 */
[----:B------:R-:W-:Y:S01]  /*0cf0*/  ULDC UR4, c[0x0][0x9dc] ;  /* 0x0002770000047ab9 */ /* 0x000fe20000000800 */
[----:B------:R-:W-:Y:S02]  /*0d00*/  IMAD R0, R16, R73, 0x5f ;  /* 0x0000005f10007424 */ /* 0x000fe400078e0249 */
[----:B------:R-:W-:-:S03]  /*0d10*/  IMAD.HI R2, R2, 0x2aaaaaab, RZ ;  /* 0x2aaaaaab02027827 */ /* 0x000fc600078e02ff */
[----:B------:R-:W1:Y:S01]  /*0d20*/  @P2 LDC R7, c[0x0][0x450] ;  /* 0x00011400ff072b82 */ /* 0x000e620000000800 */
[----:B------:R-:W-:Y:S01]  /*0d30*/  IMAD.HI R0, R0, 0x2aaaaaab, RZ ;  /* 0x2aaaaaab00007827 */ /* 0x000fe200078e02ff */
[----:B------:R-:W-:-:S03]  /*0d40*/  SHF.R.U32.HI R5, RZ, 0x1f, R2 ;  /* 0x0000001fff057819 */ /* 0x000fc60000011602 */
[----:B------:R-:W-:Y:S01]  /*0d50*/  IMAD.MOV.U32 R4, RZ, RZ, R72 ;  /* 0x000000ffff047224 */ /* 0x000fe200078e0048 */
[----:B------:R-:W-:Y:S01]  /*0d60*/  LEA.HI.SX32 R2, R2, R5, 0x1c ;  /* 0x0000000502027211 */ /* 0x000fe200078fe2ff */
[----:B------:R-:W-:Y:S02]  /*0d70*/  IMAD R73, R16, R73, -R8 ;  /* 0x0000004910497224 */ /* 0x000fe400078e0a08 */
[----:B0-----:R-:W-:Y:S01]  /*0d80*/  @P2 IMAD.HI.U32 R6, R72, R3, RZ ;  /* 0x0000000348062227 */ /* 0x001fe200078e00ff */
[----:B------:R-:W-:-:S04]  /*0d90*/  SHF.R.U32.HI R3, RZ, 0x1f, R0 ;  /* 0x0000001fff037819 */ /* 0x000fc80000011600 */
[----:B------:R-:W-:Y:S02]  /*0da0*/  LEA.HI.SX32 R3, R0, R3, 0x1c ;  /* 0x0000000300037211 */ /* 0x000fe400078fe2ff */
[----:B-1----:R-:W-:Y:S02]  /*0db0*/  @P2 SHF.R.U32.HI R4, RZ, R7, R6 ;  /* 0x00000007ff042219 */ /* 0x002fe40000011606 */
[----:B------:R-:W-:-:S03]  /*0dc0*/  VIMNMX R9, R3, R2, PT ;  /* 0x0000000203097248 */ /* 0x000fc60003fe0100 */
[----:B------:R-:W-:-:S04]  /*0dd0*/  IMAD.IADD R0, R73, 0x1, R4 ;  /* 0x0000000149007824 */ /* 0x000fc800078e0204 */
[----:B------:R-:W-:Y:S01]  /*0de0*/  VIADD R2, R0, -UR4 ;  /* 0x8000000400027c36 */ /* 0x000fe20008000000 */
[----:B------:R-:W-:Y:S06]  /*0df0*/  @!P1 BRA `(.L_x_972) ;  /* 0x00000000003c9947 */ /* 0x000fec0003800000 */
[----:B------:R-:W-:-:S13]  /*0e00*/  ISETP.GT.AND P0, PT, R0, -0x1, PT ;  /* 0xffffffff0000780c */ /* 0x000fda0003f04270 */
[----:B------:R-:W-:Y:S05]  /*0e10*/  @P0 BRA `(.L_x_973) ;  /* 0x00000000001c0947 */ /* 0x000fea0003800000 */
[----:B------:R-:W-:Y:S02]  /*0e20*/  ISETP.NE.AND P0, PT, R11, 0x1, PT ;  /* 0x000000010b00780c */ /* 0x000fe40003f05270 */
[----:B------:R-:W-:-:S11]  /*0e30*/  LOP3.LUT R3, RZ, R0, RZ, 0x33, !PT ;  /* 0x00000000ff037212 */ /* 0x000fd600078e33ff */
[----:B------:R-:W0:Y:S02]  /*0e40*/  @P0 LDC.64 R4, c[0x0][0x9e8] ;  /* 0x00027a00ff040b82 */ /* 0x000e240000000a00 */
[----:B0-----:R-:W-:-:S05]  /*0e50*/  @P0 IMAD.HI.U32 R0, R3, R4, RZ ;  /* 0x0000000403000227 */ /* 0x001fca00078e00ff */
[----:B------:R-:W-:-:S04]  /*0e60*/  @P0 SHF.R.U32.HI R3, RZ, R5, R0 ;  /* 0x00000005ff030219 */ /* 0x000fc80000011600 */
[----:B------:R-:W-:Y:S01]  /*0e70*/  LOP3.LUT R0, RZ, R3, RZ, 0x33, !PT ;  /* 0x00000003ff007212 */ /* 0x000fe200078e33ff */
[----:B------:R-:W-:Y:S06]  /*0e80*/  BRA `(.L_x_974) ;  /* 0x0000000000107947 */ /* 0x000fec0003800000 */
.L_x_973:
[----:B------:R-:W-:-:S13]  /*0e90*/  ISETP.NE.AND P0, PT, R11, 0x1, PT ;  /* 0x000000010b00780c */ /* 0x000fda0003f05270 */
[----:B------:R-:W0:Y:S02]  /*0ea0*/  @P0 LDC.64 R4, c[0x0][0x9e8] ;  /* 0x00027a00ff040b82 */ /* 0x000e240000000a00 */
[----:B0-----:R-:W-:-:S05]  /*0eb0*/  @P0 IMAD.HI.U32 R4, R0, R4, RZ ;  /* 0x0000000400040227 */ /* 0x001fca00078e00ff */
[----:B------:R-:W-:-:S07]  /*0ec0*/  @P0 SHF.R.U32.HI R0, RZ, R5, R4 ;  /* 0x00000005ff000219 */ /* 0x000fce0000011604 */
.L_x_974:
[----:B------:R-:W-:-:S05]  /*0ed0*/  IMAD R3, R0, R11, RZ ;  /* 0x0000000b00037224 */ /* 0x000fca00078e02ff */
[----:B------:R-:W-:-:S07]  /*0ee0*/  VIMNMX R2, R2, R3, !PT ;  /* 0x0000000302027248 */ /* 0x000fce0007fe0100 */
.L_x_972:
[----:B------:R-:W-:Y:S01]  /*0ef0*/  SHF.R.U32.HI R0, RZ, 0x10, R17 ;  /* 0x00000010ff007819 */ /* 0x000fe20000011611 */
[----:B------:R-:W-:Y:S01]  /*0f00*/  IMAD.HI R2, R2, 0x2aaaaaab, RZ ;  /* 0x2aaaaaab02027827 */ /* 0x000fe200078e02ff */
[----:B------:R-:W-:Y:S02]  /*0f10*/  LOP3.LUT R17, R17, 0xffff, RZ, 0xc0, !PT ;  /* 0x0000ffff11117812 */ /* 0x000fe400078ec0ff */
[----:B------:R-:W-:Y:S01]  /*0f20*/  ISETP.NE.AND P0, PT, R0, RZ, PT ;  /* 0x000000ff0000720c */ /* 0x000fe20003f05270 */
[----:B------:R-:W-:Y:S01]  /*0f30*/  IMAD.MOV.U32 R74, RZ, RZ, RZ ;  /* 0x000000ffff4a7224 */ /* 0x000fe200078e00ff */
[----:B------:R-:W-:-:S04]  /*0f40*/  SHF.R.U32.HI R3, RZ, 0x1f, R2 ;  /* 0x0000001fff037819 */ /* 0x000fc80000011602 */
[----:B------:R-:W-:-:S04]  /*0f50*/  LEA.HI.SX32 R3, R2, R3, 0x1c ;  /* 0x0000000302037211 */ /* 0x000fc800078fe2ff */
[----:B------:R-:W-:-:S03]  /*0f60*/  VIMNMX R8, RZ, R3, !PT ;  /* 0x00000003ff087248 */ /* 0x000fc60007fe0100 */
[----:B------:R-:W0:Y:S01]  /*0f70*/  @!P0 LDC R0, c[0x0][0x9f0] ;  /* 0x00027c00ff008b82 */ /* 0x000e220000000800 */
[----:B------:R-:W-:-:S13]  /*0f80*/  ISETP.GT.AND P1, PT, R9, R8, PT ;  /* 0x000000080900720c */ /* 0x000fda0003f24270 */
[----:B------:R-:W-:Y:S05]  /*0f90*/  @!P1 BRA `(.L_x_975) ;  /* 0x0000000000709947 */ /* 0x000fea0003800000 */
[-C--:B0-----:R-:W-:Y:S02]  /*0fa0*/  IABS R6, R0.reuse ;  /* 0x0000000000067213 */ /* 0x081fe40000000000 */
[----:B------:R-:W-:Y:S02]  /*0fb0*/  IADD3 R2, R0, -0x1, R9 ;  /* 0xffffffff00027810 */ /* 0x000fe40007ffe009 */
[----:B------:R-:W0:Y:S03]  /*0fc0*/  I2F.RP R4, R6 ;  /* 0x0000000600047306 */ /* 0x000e260000209400 */
[----:B------:R-:W-:Y:S01]  /*0fd0*/  IMAD.IADD R5, R2, 0x1, -R8 ;  /* 0x0000000102057824 */ /* 0x000fe200078e0a08 */
[----:B------:R-:W-:-:S04]  /*0fe0*/  IABS R2, R0 ;  /* 0x0000000000027213 */ /* 0x000fc80000000000 */
[----:B------:R-:W-:Y:S02]  /*0ff0*/  IABS R10, R5 ;  /* 0x00000005000a7213 */ /* 0x000fe40000000000 */
[----:B------:R-:W-:-:S04]  /*1000*/  LOP3.LUT R5, R5, R0, RZ, 0x3c, !PT ;  /* 0x0000000005057212 */ /* 0x000fc800078e3cff */
[----:B------:R-:W-:Y:S01]  /*1010*/  ISETP.GE.AND P2, PT, R5, RZ, PT ;  /* 0x000000ff0500720c */ /* 0x000fe20003f46270 */
[----:B0-----:R-:W0:Y:S02]  /*1020*/  MUFU.RCP R4, R4 ;  /* 0x0000000400047308 */ /* 0x001e240000001000 */
[----:B0-----:R-:W-:Y:S02]  /*1030*/  VIADD R3, R4, 0xffffffe ;  /* 0x0ffffffe04037836 */ /* 0x001fe40000000000 */
[----:B------:R-:W-:Y:S02]  /*1040*/  IMAD.MOV R4, RZ, RZ, -R2 ;  /* 0x000000ffff047224 */ /* 0x000fe400078e0a02 */
[----:B------:R-:W-:Y:S02]  /*1050*/  IMAD.MOV.U32 R2, RZ, RZ, RZ ;  /* 0x000000ffff027224 */ /* 0x000fe400078e00ff */
[----:B------:R-:W0:Y:S02]  /*1060*/  F2I.FTZ.U32.TRUNC.NTZ R3, R3 ;  /* 0x0000000300037305 */ /* 0x000e24000021f000 */
[----:B0-----:R-:W-:-:S04]  /*1070*/  IMAD.MOV R7, RZ, RZ, -R3 ;  /* 0x000000ffff077224 */ /* 0x001fc800078e0a03 */
[----:B------:R-:W-:-:S04]  /*1080*/  IMAD R7, R7, R6, RZ ;  /* 0x0000000607077224 */ /* 0x000fc800078e02ff */
[----:B------:R-:W-:-:S04]  /*1090*/  IMAD.HI.U32 R2, R3, R7, R2 ;  /* 0x0000000703027227 */ /* 0x000fc800078e0002 */
[----:B------:R-:W-:-:S04]  /*10a0*/  IMAD.MOV.U32 R3, RZ, RZ, R10 ;  /* 0x000000ffff037224 */ /* 0x000fc800078e000a */
        /* <DEDUP_REMOVED lines=8> */
[----:B------:R-:W-:Y:S01]  /*1130*/  @!P2 IMAD.MOV R2, RZ, RZ, -R2 ;  /* 0x000000ffff02a224 */ /* 0x000fe200078e0a02 */
[----:B------:R-:W-:-:S05]  /*1140*/  @!P1 LOP3.LUT R2, RZ, R0, RZ, 0x33, !PT ;  /* 0x00000000ff029212 */ /* 0x000fca00078e33ff */
[----:B------:R-:W-:-:S07]  /*1150*/  IMAD.MOV.U32 R74, RZ, RZ, R2 ;  /* 0x000000ffff4a7224 */ /* 0x000fce00078e0002 */
.L_x_975:
[-C--:B------:R-:W-:Y:S01]  /*1160*/  IMAD R17, R17, R74.reuse, R8 ;  /* 0x0000004a11117224 */ /* 0x080fe200078e0208 */
[----:B------:R-:W-:Y:S01]  /*1170*/  PLOP3.LUT P0, PT, PT, PT, PT, 0x80, 0x0 ;  /* 0x000000000000781c */ /* 0x000fe20003f0f070 */
[----:B0-----:R-:W-:Y:S01]  /*1180*/  IMAD.MOV.U32 R0, RZ, RZ, RZ ;  /* 0x000000ffff007224 */ /* 0x001fe200078e00ff */
[----:B------:R-:W-:Y:S01]  /*1190*/  CS2R R86, SRZ ;  /* 0x0000000000567805 */ /* 0x000fe2000001ff00 */
        /* <DEDUP_REMOVED lines=39> */
[----:B------:R-:W-:-:S05]  /*1410*/  SHF.R.S32.HI R78, RZ, 0x7, R77 ;  /* 0x00000007ff4e7819 */ /* 0x000fca000001144d */
        /* <DEDUP_REMOVED lines=29> */
.L_x_977:
[----:B------:R-:W-:-:S04]  /*15f0*/  SHF.L.U32 R0, RZ, 0x1f, RZ ;  /* 0x0000001fff007819 */ /* 0x000fc800000006ff */
[----:B------:R-:W0:Y:S02]  /*1600*/  SYNCS.PHASECHK.TRANS64.TRYWAIT P0, [UR38+0x2a800], R0 ;  /* 0x02a80000ff0075a7 */ /* 0x000e240008000166 */
[----:B0-----:R-:W-:Y:S05]  /*1610*/  @!P0 BRA `(.L_x_978) ;  /* 0x0000010800708947 */ /* 0x001fea0003800000 */
.L_x_1111:
[----:B------:R-:W2:Y:S02]  /*1620*/  LDL R2, [R1] ;  /* 0x0000000001027983 */ /* 0x000ea40000100800 */
[----:B--2---:R-:W-:-:S13]  /*1630*/  R2UR UR4, R2 ;  /* 0x00000000020472ca */ /* 0x004fda00000e0000 */
[----:B------:R-:W-:-:S06]  /*1640*/  ULOP3.LUT UR4, UR4, 0x1, URZ, 0xfc, !UPT ;  /* 0x0000000104047892 */ /* 0x000fcc000f8efc3f */
[----:B------:R-:W-:-:S05]  /*1650*/  IMAD.U32 R2, RZ, RZ, UR4 ;  /* 0x00000004ff027e24 */ /* 0x000fca000f8e00ff */
[----:B------:R-:W-:-:S13]  /*1660*/  ISETP.NE.AND P0, PT, R2, 0x3, PT ;  /* 0x000000030200780c */ /* 0x000fda0003f05270 */
[----:B------:R-:W-:Y:S05]  /*1670*/  @!P0 BRA `(.L_x_979) ;  /* 0x0000000000048947 */ /* 0x000fea0003800000 */
[----:B------:R-:W-:Y:S01]  /*1680*/  BPT.TRAP 0x1 ;  /* 0x000000040000795c */ /* 0x000fe20000300000 */
.L_x_979:
[----:B------:R1:W2:Y:S01]  /*1690*/  SYNCS.PHASECHK.TRANS64.TRYWAIT P1, [UR38+0x2a830], R0 ;  /* 0x02a83000ff0075a7 */ /* 0x0002a20008020166 */
[----:B------:R-:W-:Y:S05]  /*16a0*/  @!P0 BRA `(.L_x_980) ;  /* 0x0000000000048947 */ /* 0x000fea0003800000 */
[----:B------:R-:W-:Y:S01]  /*16b0*/  BPT.TRAP 0x1 ;  /* 0x000000040000795c */ /* 0x000fe20000300000 */
.L_x_980:
[----:B------:R-:W-:-:S05]  /*16c0*/  IMAD.U32 R4, RZ, RZ, UR39 ;  /* 0x00000027ff047e24 */ /* 0x000fca000f8e00ff */
[----:B------:R-:W-:Y:S01]  /*16d0*/  LOP3.LUT R4, R4, 0x10000, RZ, 0xfc, !PT ;  /* 0x0001000004047812 */ /* 0x000fe200078efcff */
[----:B--2---:R-:W-:Y:S06]  /*16e0*/  @P1 BRA `(.L_x_981) ;  /* 0x0000000000081947 */ /* 0x004fec0003800000 */
[----:B------:R-:W2:Y:S02]  /*16f0*/  SYNCS.PHASECHK.TRANS64.TRYWAIT P1, [UR38+0x2a830], R0 ;  /* 0x02a83000ff0075a7 */ /* 0x000ea40008020166 */
[----:B--2---:R-:W-:Y:S05]  /*1700*/  @!P1 BRA `(.L_x_982) ;  /* 0x00000108004c9947 */ /* 0x004fea0003800000 */
.L_x_981:
[----:B------:R-:W-:Y:S05]  /*1710*/  WARPSYNC.ALL ;  /* 0x0000000000007948 */ /* 0x000fea0003800000 */
[----:B------:R-:W-:Y:S01]  /*1720*/  IMAD.MOV.U32 R5, RZ, RZ, 0x40000040 ;  /* 0x40000040ff057424 */ /* 0x000fe200078e00ff */
[----:B------:R-:W-:Y:S01]  /*1730*/  UIADD3 UR4, UR38, 0x18400, URZ ;  /* 0x0001840026047890 */ /* 0x000fe2000fffe03f */
[----:B------:R-:W-:Y:S01]  /*1740*/  R2UR UR8, R4 ;  /* 0x00000000040872ca */ /* 0x000fe200000e0000 */
[----:B------:R-:W-:Y:S02]  /*1750*/  WARPGROUP.ARRIVE ;  /* 0x00000000000079c5 */ /* 0x000fe40000000000 */
[----:B------:R-:W-:Y:S01]  /*1760*/  R2UR UR9, R5 ;  /* 0x00000000050972ca */ /* 0x000fe200000e0000 */
[----:B------:R-:W-:-:S03]  /*1770*/  USHF.R.U32.HI UR4, URZ, 0x4, UR4 ;  /* 0x000000043f047899 */ /* 0x000fc60008011604 */
[----:B------:R-:W2:Y:S01]  /*1780*/  S2UR UR61, SR_CgaCtaId ;  /* 0x00000000003d79c3 */ /* 0x000ea20000008800 */
[----:B------:R-:W-:Y:S01]  /*1790*/  UMOV UR11, 0x40000040 ;  /* 0x40000040000b7882 */ /* 0x000fe20000000000 */
[----:B------:R-:W-:Y:S01]  /*17a0*/  UMOV UR13, 0x40000040 ;  /* 0x40000040000d7882 */ /* 0x000fe20000000000 */
[----:B------:R-:W-:Y:S01]  /*17b0*/  ULOP3.LUT UR4, UR4, 0x3fff, URZ, 0xc0, !UPT ;  /* 0x00003fff04047892 */ /* 0x000fe2000f8ec03f */
[----:B------:R-:W-:Y:S01]  /*17c0*/  UMOV UR15, 0x40000040 ;  /* 0x40000040000f7882 */ /* 0x000fe20000000000 */
[----:B------:R-:W-:Y:S02]  /*17d0*/  UMOV UR17, 0x40000040 ;  /* 0x4000004000117882 */ /* 0x000fe40000000000 */
[----:B------:R-:W-:Y:S01]  /*17e0*/  ULOP3.LUT UR39, UR4, 0x10000, URZ, 0xfc, !UPT ;  /* 0x0001000004277892 */ /* 0x000fe2000f8efc3f */
[----:B------:R-:W-:Y:S02]  /*17f0*/  UMOV UR19, 0x40000040 ;  /* 0x4000004000137882 */ /* 0x000fe40000000000 */
[----:B------:R-:W-:Y:S01]  /*1800*/  R2UR UR4, R4 ;  /* 0x00000000040472ca */ /* 0x000fe200000e0000 */
[----:B------:R-:W-:-:S02]  /*1810*/  UIADD3 UR14, UR39, 0x4, URZ ;  /* 0x00000004270e7890 */ /* 0x000fc4000fffe03f */
[----:B------:R-:W-:Y:S02]  /*1820*/  UIADD3 UR18, UR39, 0x6, URZ ;  /* 0x0000000627127890 */ /* 0x000fe4000fffe03f */
[----:B------:R-:W-:Y:S01]  /*1830*/  UMOV UR10, UR39 ;  /* 0x00000027000a7c82 */ /* 0x000fe20008000000 */
[----:B------:R-:W-:Y:S01]  /*1840*/  UIADD3 UR22, UR39, 0x300, URZ ;  /* 0x0000030027167890 */ /* 0x000fe2000fffe03f */
[----:B------:R-:W-:Y:S01]  /*1850*/  HGMMA.64x96x16.F32.BF16 R24, gdesc[UR8], RZ, !UPT, gsb0 ;  /* 0x01600000081879f0 */ /* 0x000fe2000c0018ff */
[----:B------:R-:W-:Y:S01]  /*1860*/  UIADD3 UR10, UR39, 0x2, URZ ;  /* 0x00000002270a7890 */ /* 0x000fe2000fffe03f */
[----:B------:R-:W-:Y:S01]  /*1870*/  UMOV UR9, 0x40000040 ;  /* 0x4000004000097882 */ /* 0x000fe20000000000 */
[----:B------:R-:W-:Y:S01]  /*1880*/  UMOV UR11, 0x40000040 ;  /* 0x40000040000b7882 */ /* 0x000fe20000000000 */
[----:B------:R-:W-:Y:S02]  /*1890*/  UMOV UR21, 0x40000040 ;  /* 0x4000004000157882 */ /* 0x000fe40000000000 */
[----:B------:R-:W-:-:S02]  /*18a0*/  UIADD3 UR8, UR4, 0x2, URZ ;  /* 0x0000000204087890 */ /* 0x000fc4000fffe03f */
[----:B------:R-:W-:Y:S02]  /*18b0*/  UIADD3 UR12, UR4, 0x4, URZ ;  /* 0x00000004040c7890 */ /* 0x000fe4000fffe03f */
[----:B------:R-:W-:Y:S02]  /*18c0*/  UIADD3 UR16, UR4, 0x6, URZ ;  /* 0x0000000604107890 */ /* 0x000fe4000fffe03f */
[----:B------:R-:W-:Y:S01]  /*18d0*/  UIADD3 UR20, UR4, 0x400, URZ ;  /* 0x0000040004147890 */ /* 0x000fe2000fffe03f */
        /* <DEDUP_REMOVED lines=29> */
[----:B------:R-:W-:-:S02]  /*1ab0*/  UMOV UR5, UR53 ;  /* 0x0000003500057c82 */ /* 0x000fc40008000000 */
[----:B------:R-:W-:Y:S01]  /*1ac0*/  UMOV UR4, UR52 ;  /* 0x0000003400047c82 */ /* 0x000fe20008000000 */
        /* <DEDUP_REMOVED lines=36> */
.L_x_983:
[----:B01----:R-:W-:Y:S01]  /*1d10*/  LOP3.LUT R0, R77, 0xffffff80, RZ, 0xc0, !PT ;  /* 0xffffff804d007812 */ /* 0x003fe200078ec0ff */
[----:B------:R-:W-:Y:S01]  /*1d20*/  UIADD3 UR4, UR38, 0x2a840, URZ ;  /* 0x0002a84026047890 */ /* 0x000fe2000fffe03f */
[----:B------:R-:W-:Y:S01]  /*1d30*/  ISETP.NE.AND P2, PT, R23, 0x1, PT ;  /* 0x000000011700780c */ /* 0x000fe20003f45270 */
[----:B------:R-:W-:Y:S01]  /*1d40*/  ULDC UR11, c[0x0][0x288] ;  /* 0x0000a200000b7ab9 */ /* 0x000fe20000000800 */
[----:B------:R-:W-:Y:S01]  /*1d50*/  LEA.HI R76, R76, R75, RZ, 0x2 ;  /* 0x0000004b4c4c7211 */ /* 0x000fe200078f10ff */
[----:B------:R-:W-:Y:S01]  /*1d60*/  IMAD.IADD R0, R75, 0x1, -R0 ;  /* 0x000000014b007824 */ /* 0x000fe200078e0a00 */
[----:B------:R-:W-:Y:S01]  /*1d70*/  LEA.HI R9, R78, R78, RZ, 0x1 ;  /* 0x0000004e4e097211 */ /* 0x000fe200078f08ff */
[----:B------:R-:W-:Y:S01]  /*1d80*/  UPRMT UR4, UR61, 0x654, UR4 ;  /* 0x000006543d047896 */ /* 0x000fe20008000004 */
[----:B------:R-:W-:Y:S02]  /*1d90*/  LOP3.LUT R76, R76, 0xfffffffc, RZ, 0xc0, !PT ;  /* 0xfffffffc4c4c7812 */ /* 0x000fe400078ec0ff */
[----:B------:R-:W-:-:S02]  /*1da0*/  SHF.R.S32.HI R3, RZ, 0x1f, R0 ;  /* 0x0000001fff037819 */ /* 0x000fc40000011400 */
[----:B------:R-:W-:Y:S01]  /*1db0*/  LOP3.LUT R9, R9, 0x3fffffe, RZ, 0xc0, !PT ;  /* 0x03fffffe09097812 */ /* 0x000fe200078ec0ff */
[----:B------:R-:W-:Y:S01]  /*1dc0*/  IMAD.IADD R76, R75, 0x1, -R76 ;  /* 0x000000014b4c7824 */ /* 0x000fe200078e0a4c */
[CC--:B------:R-:W-:Y:S01]  /*1dd0*/  LEA.HI R2, R3.reuse, R0.reuse, RZ, 0x2 ;  /* 0x0000000003027211 */ /* 0x0c0fe200078f10ff */
[----:B------:R-:W0:Y:S01]  /*1de0*/  @P2 LDC R11, c[0x0][0x44c] ;  /* 0x00011300ff0b2b82 */ /* 0x000e220000000800 */
[----:B------:R-:W-:Y:S01]  /*1df0*/  LEA.HI R6, R3, R0, RZ, 0x5 ;  /* 0x0000000003067211 */ /* 0x000fe200078f28ff */
[----:B------:R-:W-:Y:S01]  /*1e00*/  IMAD.IADD R9, R78, 0x1, -R9 ;  /* 0x000000014e097824 */ /* 0x000fe200078e0a09 */
[--C-:B------:R-:W-:Y:S02]  /*1e10*/  SHF.R.S32.HI R3, RZ, 0x2, R2.reuse ;  /* 0x00000002ff037819 */ /* 0x100fe40000011402 */
[----:B------:R-:W-:Y:S02]  /*1e20*/  SHF.R.S32.HI R8, RZ, 0x1f, R2 ;  /* 0x0000001fff087819 */ /* 0x000fe40000011402 */
[----:B------:R-:W-:Y:S01]  /*1e30*/  SHF.R.S32.HI R7, RZ, 0x5, R6 ;  /* 0x00000005ff077819 */ /* 0x000fe20000011406 */
[----:B------:R-:W1:Y:S01]  /*1e40*/  @P2 LDC R13, c[0x0][0x450] ;  /* 0x00011400ff0d2b82 */ /* 0x000e620000000800 */
[----:B------:R-:W-:-:S02]  /*1e50*/  LEA.HI R8, R8, R3, RZ, 0x3 ;  /* 0x0000000308087211 */ /* 0x000fc400078f18ff */
[----:B------:R-:W-:Y:S01]  /*1e60*/  LEA.HI R6, R76, R76, RZ, 0x1 ;  /* 0x0000004c4c067211 */ /* 0x000fe200078f08ff */
[----:B------:R-:W-:Y:S01]  /*1e70*/  IMAD R10, R7, 0x10, R72 ;  /* 0x00000010070a7824 */ /* 0x000fe200078e0248 */
[----:B------:R-:W-:Y:S02]  /*1e80*/  LOP3.LUT R8, R8, 0xfffffff8, RZ, 0xc0, !PT ;  /* 0xfffffff808087812 */ /* 0x000fe400078ec0ff */
[----:B------:R-:W-:Y:S01]  /*1e90*/  LOP3.LUT R7, R6, 0x1ffffffe, RZ, 0xc0, !PT ;  /* 0x1ffffffe06077812 */ /* 0x000fe200078ec0ff */
[----:B------:R-:W-:Y:S01]  /*1ea0*/  SYNCS.ARRIVE.TRANS64.RED.A1T0 RZ, [UR4], RZ ;  /* 0x000000ffffff79a7 */ /* 0x000fe20008100404 */
[----:B------:R-:W-:Y:S01]  /*1eb0*/  IADD3 R8, R10, R3, -R8 ;  /* 0x000000030a087210 */ /* 0x000fe20007ffe808 */
[----:B------:R-:W-:Y:S01]  /*1ec0*/  ULDC UR4, c[0x0][0x9dc] ;  /* 0x0002770000047ab9 */ /* 0x000fe20000000800 */
[----:B------:R-:W-:Y:S01]  /*1ed0*/  LOP3.LUT P1, RZ, R18, 0x80000, RZ, 0xc0, !PT ;  /* 0x0008000012ff7812 */ /* 0x000fe2000782c0ff */
[----:B------:R-:W-:Y:S01]  /*1ee0*/  IMAD.IADD R7, R76, 0x1, -R7 ;  /* 0x000000014c077824 */ /* 0x000fe200078e0a07 */
[----:B------:R-:W-:Y:S01]  /*1ef0*/  ULOP3.LUT UR5, URZ, UR4, URZ, 0x33, !UPT ;  /* 0x000000043f057292 */ /* 0x000fe2000f8e333f */
[----:B------:R-:W-:Y:S01]  /*1f00*/  IMAD R8, R9, 0x40, R8 ;  /* 0x0000004009087824 */ /* 0x000fe200078e0208 */
[----:B------:R-:W-:Y:S01]  /*1f10*/  LOP3.LUT R9, R2, 0x7ffffffc, RZ, 0xc0, !PT ;  /* 0x7ffffffc02097812 */ /* 0x000fe200078ec0ff */
[----:B------:R-:W-:-:S02]  /*1f20*/  ULDC UR4, c[0x0][0x9e0] ;  /* 0x0002780000047ab9 */ /* 0x000fc40000000800 */
[----:B------:R-:W-:Y:S02]  /*1f30*/  IMAD R8, R7, 0x8, R8 ;  /* 0x0000000807087824 */ /* 0x000fe400078e0208 */
[----:B------:R-:W-:Y:S02]  /*1f40*/  IMAD.MOV.U32 R7, RZ, RZ, -0x60 ;  /* 0xffffffa0ff077424 */ /* 0x000fe400078e00ff */
[----:B0-----:R-:W-:-:S04]  /*1f50*/  @P2 IMAD.HI.U32 R6, R8, R11, RZ ;  /* 0x0000000b08062227 */ /* 0x001fc800078e00ff */
[----:B------:R-:W-:Y:S01]  /*1f60*/  IMAD.MOV.U32 R3, RZ, RZ, R8 ;  /* 0x000000ffff037224 */ /* 0x000fe200078e0008 */
[----:B-1----:R-:W-:Y:S01]  /*1f70*/  @P2 SHF.R.U32.HI R3, RZ, R13, R6 ;  /* 0x0000000dff032219 */ /* 0x002fe20000011606 */
[----:B------:R-:W-:Y:S02]  /*1f80*/  IMAD.IADD R9, R0, 0x1, -R9 ;  /* 0x0000000100097824 */ /* 0x000fe400078e0a09 */
[C---:B------:R-:W-:Y:S02]  /*1f90*/  IMAD R2, R74.reuse, R7, 0x61 ;  /* 0x000000614a027424 */ /* 0x040fe400078e0207 */
[----:B------:R-:W0:Y:S01]  /*1fa0*/  SHFL.IDX PT, R15, R3, RZ, 0x1c1f ;  /* 0x001c1fff030f7589 */ /* 0x000e2200000e0000 */
[----:B------:R-:W-:Y:S02]  /*1fb0*/  IMAD R0, R74, -0x60, R22 ;  /* 0xffffffa04a007824 */ /* 0x000fe400078e0216 */
[----:B------:R-:W-:Y:S02]  /*1fc0*/  IMAD R7, R9, -0x2, R2 ;  /* 0xfffffffe09077824 */ /* 0x000fe400078e0202 */
[----:B------:R-:W-:-:S02]  /*1fd0*/  VIADD R0, R0, 0x60 ;  /* 0x0000006000007836 */ /* 0x000fc40000000000 */
[----:B------:R-:W-:Y:S01]  /*1fe0*/  IMAD.U32 R10, RZ, RZ, UR5 ;  /* 0x00000005ff0a7e24 */ /* 0x000fe2000f8e00ff */
[----:B------:R-:W-:Y:S01]  /*1ff0*/  IADD3 R6, R7, -UR11, R22 ;  /* 0x8000000b07067c10 */ /* 0x000fe2000fffe016 */
[----:B------:R-:W-:Y:S02]  /*2000*/  IMAD R11, R9, -0x2, R0 ;  /* 0xfffffffe090b7824 */ /* 0x000fe400078e0200 */
[----:B------:R-:W-:Y:S02]  /*2010*/  VIADD R14, R2, 0xffffffff ;  /* 0xffffffff020e7836 */ /* 0x000fe40000000000 */
[C---:B------:R-:W-:Y:S02]  /*2020*/  VIADD R12, R6.reuse, UR4 ;  /* 0x00000004060c7c36 */ /* 0x040fe40008000000 */
[----:B------:R-:W-:Y:S02]  /*2030*/  VIADD R13, R6, UR5 ;  /* 0x00000005060d7c36 */ /* 0x000fe40008000000 */
[----:B------:R-:W-:Y:S01]  /*2040*/  VIADD R20, R7, 0xffffffff ;  /* 0xffffffff07147836 */ /* 0x000fe20000000000 */
[----:B0-----:R-:W-:Y:S01]  /*2050*/  VIADDMNMX R0, R15, R12, R11, PT ;  /* 0x0000000c0f007246 */ /* 0x001fe2000380010b */
[----:B------:R-:W-:Y:S01]  /*2060*/  IMAD.IADD R2, R13, 0x1, R15 ;  /* 0x000000010d027824 */ /* 0x000fe200078e020f */
[----:B------:R-:W-:Y:S06]  /*2070*/  @!P1 BRA `(.L_x_984) ;  /* 0x00000000005c9947 */ /* 0x000fec0003800000 */
[----:B------:R-:W-:Y:S01]  /*2080*/  IADD3 R7, R22, -UR11, R15 ;  /* 0x8000000b16077c10 */ /* 0x000fe2000fffe00f */
[----:B------:R-:W-:Y:S03]  /*2090*/  BSSY B0, `(.L_x_985) ;  /* 0x0000012000007945 */ /* 0x000fe60003800000 */
[----:B------:R-:W-:-:S13]  /*20a0*/  ISETP.GT.AND P1, PT, R7, -0x1, PT ;  /* 0xffffffff0700780c */ /* 0x000fda0003f24270 */
[----:B------:R-:W-:Y:S05]  /*20b0*/  @P1 BRA `(.L_x_986) ;  /* 0x0000000000241947 */ /* 0x000fea0003800000 */
[----:B------:R-:W-:Y:S01]  /*20c0*/  ULDC UR5, c[0x0][0x9e4] ;  /* 0x0002790000057ab9 */ /* 0x000fe20000000800 */
[----:B------:R-:W-:Y:S01]  /*20d0*/  LOP3.LUT R7, RZ, R7, RZ, 0x33, !PT ;  /* 0x00000007ff077212 */ /* 0x000fe200078e33ff */
[----:B------:R-:W-:-:S05]  /*20e0*/  IMAD.U32 R15, RZ, RZ, UR5 ;  /* 0x00000005ff0f7e24 */ /* 0x000fca000f8e00ff */
[----:B------:R-:W-:-:S13]  /*20f0*/  ISETP.NE.AND P1, PT, R15, 0x1, PT ;  /* 0x000000010f00780c */ /* 0x000fda0003f25270 */
[----:B------:R-:W0:Y:S02]  /*2100*/  @P1 LDC.64 R76, c[0x0][0x9e8] ;  /* 0x00027a00ff4c1b82 */ /* 0x000e240000000a00 */
[----:B0-----:R-:W-:-:S05]  /*2110*/  @P1 IMAD.HI.U32 R6, R7, R76, RZ ;  /* 0x0000004c07061227 */ /* 0x001fca00078e00ff */
[----:B------:R-:W-:-:S04]  /*2120*/  @P1 SHF.R.U32.HI R7, RZ, R77, R6 ;  /* 0x0000004dff071219 */ /* 0x000fc80000011606 */
[----:B------:R-:W-:Y:S01]  /*2130*/  LOP3.LUT R7, RZ, R7, RZ, 0x33, !PT ;  /* 0x00000007ff077212 */ /* 0x000fe200078e33ff */
[----:B------:R-:W-:Y:S06]  /*2140*/  BRA `(.L_x_987) ;  /* 0x0000000000187947 */ /* 0x000fec0003800000 */
.L_x_986:
[----:B------:R-:W-:Y:S02]  /*2150*/  ULDC UR5, c[0x0][0x9e4] ;  /* 0x0002790000057ab9 */ /* 0x000fe40000000800 */
[----:B------:R-:W-:-:S05]  /*2160*/  IMAD.U32 R15, RZ, RZ, UR5 ;  /* 0x00000005ff0f7e24 */ /* 0x000fca000f8e00ff */
[----:B------:R-:W-:-:S13]  /*2170*/  ISETP.NE.AND P1, PT, R15, 0x1, PT ;  /* 0x000000010f00780c */ /* 0x000fda0003f25270 */
[----:B------:R-:W0:Y:S02]  /*2180*/  @P1 LDC.64 R76, c[0x0][0x9e8] ;  /* 0x00027a00ff4c1b82 */ /* 0x000e240000000a00 */
[----:B0-----:R-:W-:-:S05]  /*2190*/  @P1 IMAD.HI.U32 R6, R7, R76, RZ ;  /* 0x0000004c07061227 */ /* 0x001fca00078e00ff */
[----:B------:R-:W-:-:S07]  /*21a0*/  @P1 SHF.R.U32.HI R7, RZ, R77, R6 ;  /* 0x0000004dff071219 */ /* 0x000fce0000011606 */
.L_x_987:
[----:B------:R-:W-:Y:S05]  /*21b0*/  BSYNC B0 ;  /* 0x0000000000007941 */ /* 0x000fea0003800000 */
.L_x_985:
[----:B------:R-:W-:-:S05]  /*21c0*/  IMAD R7, R7, R15, R20 ;  /* 0x0000000f07077224 */ /* 0x000fca00078e0214 */
[----:B------:R-:W-:Y:S02]  /*21d0*/  VIADDMNMX R0, R7, R15, R0, PT ;  /* 0x0000000f07007246 */ /* 0x000fe40003800100 */
[----:B------:R-:W-:-:S07]  /*21e0*/  VIMNMX R2, R2, R7, !PT ;  /* 0x0000000702027248 */ /* 0x000fce0007fe0100 */
.L_x_984:
[C---:B------:R-:W-:Y:S01]  /*21f0*/  ISETP.GE.AND P6, PT, R14.reuse, 0x9, PT ;  /* 0x000000090e00780c */ /* 0x040fe20003fc6270 */
[----:B------:R-:W0:Y:S01]  /*2200*/  SHFL.IDX PT, R3, R3, 0x1, 0x1c1f ;  /* 0x003c1f0003037f89 */ /* 0x000e2200000e0000 */
[----:B------:R-:W-:Y:S02]  /*2210*/  ISETP.GE.AND P1, PT, R14, 0x2, PT ;  /* 0x000000020e00780c */ /* 0x000fe40003f26270 */
[C---:B------:R-:W-:Y:S02]  /*2220*/  ISETP.GT.AND P2, PT, R2.reuse, 0x8, !P6 ;  /* 0x000000080200780c */ /* 0x040fe40007744270 */
[----:B------:R-:W-:Y:S02]  /*2230*/  ISETP.GT.AND P3, PT, R2, 0x1, !P1 ;  /* 0x000000010200780c */ /* 0x000fe40004f64270 */
[----:B------:R-:W-:Y:S02]  /*2240*/  ISETP.LT.OR P2, PT, R0, 0x9, P2 ;  /* 0x000000090000780c */ /* 0x000fe40001741670 */
[----:B------:R-:W-:-:S02]  /*2250*/  ISETP.GE.AND P4, PT, R14, 0xa, PT ;  /* 0x0000000a0e00780c */ /* 0x000fc40003f86270 */
[----:B------:R-:W-:Y:S02]  /*2260*/  FSEL R28, R28, -INF , !P2 ;  /* 0xff8000001c1c7808 */ /* 0x000fe40005000000 */
[----:B------:R-:W-:Y:S02]  /*2270*/  ISETP.LT.OR P3, PT, R0, 0x2, P3 ;  /* 0x000000020000780c */ /* 0x000fe40001f61670 */
[----:B------:R-:W-:Y:S02]  /*2280*/  ISETP.GT.AND P2, PT, R2, 0x9, !P4 ;  /* 0x000000090200780c */ /* 0x000fe40006744270 */
[----:B------:R-:W-:Y:S02]  /*2290*/  FSEL R76, R25, -INF , !P3 ;  /* 0xff800000194c7808 */ /* 0x000fe40005800000 */
[----:B------:R-:W-:Y:S02]  /*22a0*/  ISETP.LT.OR P2, PT, R0, 0xa, P2 ;  /* 0x0000000a0000780c */ /* 0x000fe40001741670 */
[----:B------:R-:W-:-:S02]  /*22b0*/  ISETP.GE.AND P3, PT, R14, 0x11, PT ;  /* 0x000000110e00780c */ /* 0x000fc40003f66270 */
[----:B------:R-:W-:Y:S02]  /*22c0*/  FSEL R78, R29, -INF , !P2 ;  /* 0xff8000001d4e7808 */ /* 0x000fe40005000000 */
[----:B------:R-:W-:Y:S02]  /*22d0*/  ISETP.GT.AND P2, PT, R2, 0x10, !P3 ;  /* 0x000000100200780c */ /* 0x000fe40005f44270 */
[----:B------:R-:W-:Y:S02]  /*22e0*/  P2R R25, PR, RZ, 0x8 ;  /* 0x00000008ff197803 */ /* 0x000fe40000000000 */
[----:B------:R-:W-:Y:S02]  /*22f0*/  ISETP.LT.OR P2, PT, R0, 0x11, P2 ;  /* 0x000000110000780c */ /* 0x000fe40001741670 */
[----:B------:R-:W-:Y:S02]  /*2300*/  ISETP.GE.AND P3, PT, R14, 0x12, PT ;  /* 0x000000120e00780c */ /* 0x000fe40003f66270 */
[----:B------:R-:W-:-:S02]  /*2310*/  FSEL R32, R32, -INF , !P2 ;  /* 0xff80000020207808 */ /* 0x000fc40005000000 */
[----:B------:R-:W-:Y:S02]  /*2320*/  ISETP.GT.AND P2, PT, R2, 0x11, !P3 ;  /* 0x000000110200780c */ /* 0x000fe40005f44270 */
[----:B------:R-:W-:Y:S02]  /*2330*/  P2R R29, PR, RZ, 0x8 ;  /* 0x00000008ff1d7803 */ /* 0x000fe40000000000 */
[----:B------:R-:W-:Y:S02]  /*2340*/  ISETP.LT.OR P2, PT, R0, 0x12, P2 ;  /* 0x000000120000780c */ /* 0x000fe40001741670 */
[----:B------:R-:W-:Y:S02]  /*2350*/  ISETP.GE.AND P3, PT, R14, 0x19, PT ;  /* 0x000000190e00780c */ /* 0x000fe40003f66270 */
[----:B------:R-:W-:Y:S02]  /*2360*/  FSEL R80, R33, -INF , !P2 ;  /* 0xff80000021507808 */ /* 0x000fe40005000000 */
[----:B------:R-:W-:-:S02]  /*2370*/  ISETP.GT.AND P2, PT, R2, 0x18, !P3 ;  /* 0x000000180200780c */ /* 0x000fc40005f44270 */
[----:B------:R-:W-:Y:S02]  /*2380*/  P2R R33, PR, RZ, 0x8 ;  /* 0x00000008ff217803 */ /* 0x000fe40000000000 */
[----:B------:R-:W-:Y:S02]  /*2390*/  ISETP.LT.OR P2, PT, R0, 0x19, P2 ;  /* 0x000000190000780c */ /* 0x000fe40001741670 */
[----:B------:R-:W-:Y:S02]  /*23a0*/  ISETP.GE.AND P3, PT, R14, 0x1a, PT ;  /* 0x0000001a0e00780c */ /* 0x000fe40003f66270 */
[----:B------:R-:W-:Y:S02]  /*23b0*/  FSEL R36, R36, -INF , !P2 ;  /* 0xff80000024247808 */ /* 0x000fe40005000000 */
[----:B------:R-:W-:Y:S02]  /*23c0*/  ISETP.GT.AND P2, PT, R2, 0x19, !P3 ;  /* 0x000000190200780c */ /* 0x000fe40005f44270 */
[----:B------:R-:W-:-:S02]  /*23d0*/  P2R R21, PR, RZ, 0x8 ;  /* 0x00000008ff157803 */ /* 0x000fc40000000000 */
[----:B------:R-:W-:Y:S02]  /*23e0*/  ISETP.LT.OR P2, PT, R0, 0x1a, P2 ;  /* 0x0000001a0000780c */ /* 0x000fe40001741670 */
[----:B------:R-:W-:Y:S02]  /*23f0*/  ISETP.GE.AND P3, PT, R14, 0x21, PT ;  /* 0x000000210e00780c */ /* 0x000fe40003f66270 */
[----:B------:R-:W-:Y:S02]  /*2400*/  FSEL R82, R37, -INF , !P2 ;  /* 0xff80000025527808 */ /* 0x000fe40005000000 */
[----:B------:R-:W-:Y:S02]  /*2410*/  ISETP.GT.AND P2, PT, R2, 0x20, !P3 ;  /* 0x000000200200780c */ /* 0x000fe40005f44270 */
[----:B------:R-:W-:Y:S02]  /*2420*/  P2R R37, PR, RZ, 0x8 ;  /* 0x00000008ff257803 */ /* 0x000fe40000000000 */
[----:B------:R-:W-:-:S02]  /*2430*/  ISETP.LT.OR P2, PT, R0, 0x21, P2 ;  /* 0x000000210000780c */ /* 0x000fc40001741670 */
[----:B------:R-:W-:Y:S02]  /*2440*/  ISETP.GE.AND P3, PT, R14, 0x22, PT ;  /* 0x000000220e00780c */ /* 0x000fe40003f66270 */
[----:B------:R-:W-:Y:S02]  /*2450*/  FSEL R40, R40, -INF , !P2 ;  /* 0xff80000028287808 */ /* 0x000fe40005000000 */
[----:B------:R-:W-:Y:S02]  /*2460*/  ISETP.GT.AND P2, PT, R2, 0x21, !P3 ;  /* 0x000000210200780c */ /* 0x000fe40005f44270 */
[----:B------:R-:W-:Y:S02]  /*2470*/  P2R R75, PR, RZ, 0x8 ;  /* 0x00000008ff4b7803 */ /* 0x000fe40000000000 */
        /* <DEDUP_REMOVED lines=56> */
[----:B------:R-:W-:Y:S02]  /*2800*/  P2R R15, PR, RZ, 0x10 ;  /* 0x00000010ff0f7803 */ /* 0x000fe40000000000 */
[----:B------:R-:W-:Y:S02]  /*2810*/  FSEL R64, R64, -INF , !P2 ;  /* 0xff80000040407808 */ /* 0x000fe40005000000 */
[----:B------:R-:W-:-:S04]  /*2820*/  ISETP.GE.AND P2, PT, R14, 0x52, PT ;  /* 0x000000520e00780c */ /* 0x000fc80003f46270 */
[----:B------:R-:W-:-:S04]  /*2830*/  ISETP.GT.AND P3, PT, R2, 0x51, !P2 ;  /* 0x000000510200780c */ /* 0x000fc80005764270 */
[----:B------:R-:W-:-:S04]  /*2840*/  ISETP.LT.OR P3, PT, R0, 0x52, P3 ;  /* 0x000000520000780c */ /* 0x000fc80001f61670 */
[----:B------:R-:W-:Y:S02]  /*2850*/  FSEL R96, R65, -INF , !P3 ;  /* 0xff80000041607808 */ /* 0x000fe40005800000 */
[----:B------:R-:W-:-:S04]  /*2860*/  ISETP.GE.AND P3, PT, R14, 0x59, PT ;  /* 0x000000590e00780c */ /* 0x000fc80003f66270 */
[----:B------:R-:W-:-:S04]  /*2870*/  ISETP.GT.AND P4, PT, R2, 0x58, !P3 ;  /* 0x000000580200780c */ /* 0x000fc80005f84270 */
[----:B------:R-:W-:-:S04]  /*2880*/  ISETP.LT.OR P4, PT, R0, 0x59, P4 ;  /* 0x000000590000780c */ /* 0x000fc80002781670 */
[----:B------:R-:W-:Y:S02]  /*2890*/  FSEL R7, R68, -INF , !P4 ;  /* 0xff80000044077808 */ /* 0x000fe40006000000 */
[----:B------:R-:W-:-:S04]  /*28a0*/  ISETP.GE.AND P4, PT, R14, 0x1, PT ;  /* 0x000000010e00780c */ /* 0x000fc80003f86270 */
[----:B------:R-:W-:-:S04]  /*28b0*/  ISETP.GT.AND P5, PT, R2, RZ, !P4 ;  /* 0x000000ff0200720c */ /* 0x000fc800067a4270 */
[----:B------:R-:W-:-:S04]  /*28c0*/  ISETP.LT.OR P5, PT, R0, 0x1, P5 ;  /* 0x000000010000780c */ /* 0x000fc80002fa1670 */
[----:B------:R-:W-:Y:S02]  /*28d0*/  FSEL R24, R24, -INF , !P5 ;  /* 0xff80000018187808 */ /* 0x000fe40006800000 */
[----:B------:R-:W-:-:S04]  /*28e0*/  ISETP.GE.AND P5, PT, R14, 0x5a, PT ;  /* 0x0000005a0e00780c */ /* 0x000fc80003fa6270 */
[----:B------:R-:W-:Y:S02]  /*28f0*/  P2R R65, PR, RZ, 0x20 ;  /* 0x00000020ff417803 */ /* 0x000fe40000000000 */
[----:B------:R-:W-:Y:S01]  /*2900*/  ISETP.GT.AND P5, PT, R2, 0x59, !P5 ;  /* 0x000000590200780c */ /* 0x000fe20006fa4270 */
[----:B0-----:R-:W-:-:S03]  /*2910*/  IMAD.IADD R2, R13, 0x1, R3 ;  /* 0x000000010d027824 */ /* 0x001fc600078e0203 */
[----:B------:R-:W-:Y:S02]  /*2920*/  ISETP.LT.OR P5, PT, R0, 0x5a, P5 ;  /* 0x0000005a0000780c */ /* 0x000fe40002fa1670 */
[----:B------:R-:W-:Y:S02]  /*2930*/  VIADDMNMX R0, R3, R12, R11, PT ;  /* 0x0000000c03007246 */ /* 0x000fe4000380010b */
[----:B------:R-:W-:Y:S02]  /*2940*/  FSEL R68, R69, -INF , !P5 ;  /* 0xff80000045447808 */ /* 0x000fe40006800000 */
[----:B------:R-:W-:-:S13]  /*2950*/  LOP3.LUT P5, RZ, R18, 0x80000, RZ, 0xc0, !PT ;  /* 0x0008000012ff7812 */ /* 0x000fda00078ac0ff */
[----:B------:R-:W-:Y:S05]  /*2960*/  @!P5 BRA `(.L_x_988) ;  /* 0x00000000005cd947 */ /* 0x000fea0003800000 */
        /* <DEDUP_REMOVED lines=13> */
.L_x_990:
[----:B------:R-:W-:Y:S02]  /*2a40*/  ULDC UR5, c[0x0][0x9e4] ;  /* 0x0002790000057ab9 */ /* 0x000fe40000000800 */
[----:B------:R-:W-:-:S05]  /*2a50*/  IMAD.U32 R11, RZ, RZ, UR5 ;  /* 0x00000005ff0b7e24 */ /* 0x000fca000f8e00ff */
[----:B------:R-:W-:-:S13]  /*2a60*/  ISETP.NE.AND P5, PT, R11, 0x1, PT ;  /* 0x000000010b00780c */ /* 0x000fda0003fa5270 */
[----:B------:R-:W0:Y:S02]  /*2a70*/  @P5 LDC.64 R12, c[0x0][0x9e8] ;  /* 0x00027a00ff0c5b82 */ /* 0x000e240000000a00 */
[----:B0-----:R-:W-:-:S05]  /*2a80*/  @P5 IMAD.HI.U32 R6, R3, R12, RZ ;  /* 0x0000000c03065227 */ /* 0x001fca00078e00ff */
[----:B------:R-:W-:-:S07]  /*2a90*/  @P5 SHF.R.U32.HI R3, RZ, R13, R6 ;  /* 0x0000000dff035219 */ /* 0x000fce0000011606 */
.L_x_991:
[----:B------:R-:W-:Y:S05]  /*2aa0*/  BSYNC B0 ;  /* 0x0000000000007941 */ /* 0x000fea0003800000 */
.L_x_989:
[----:B------:R-:W-:-:S05]  /*2ab0*/  IMAD R3, R3, R11, R20 ;  /* 0x0000000b03037224 */ /* 0x000fca00078e0214 */
[----:B------:R-:W-:Y:S02]  /*2ac0*/  VIADDMNMX R0, R3, R11, R0, PT ;  /* 0x0000000b03007246 */ /* 0x000fe40003800100 */
[----:B------:R-:W-:-:S07]  /*2ad0*/  VIMNMX R2, R2, R3, !PT ;  /* 0x0000000302027248 */ /* 0x000fce0007fe0100 */
.L_x_988:
[----:B------:R-:W-:Y:S01]  /*2ae0*/  ISETP.GT.AND P1, PT, R2, 0x1, !P1 ;  /* 0x000000010200780c */ /* 0x000fe20004f24270 */
[----:B------:R-:W-:Y:S01]  /*2af0*/  ULDC UR5, c[0x0][0x988] ;  /* 0x0002620000057ab9 */ /* 0x000fe20000000800 */
[----:B------:R-:W-:Y:S02]  /*2b00*/  FMNMX.FTZ R6, R24, R76, !PT ;  /* 0x0000004c18067209 */ /* 0x000fe40007810000 */
[----:B------:R-:W-:Y:S02]  /*2b10*/  ISETP.LT.OR P1, PT, R0, 0x2, P1 ;  /* 0x000000020000780c */ /* 0x000fe40000f21670 */
[----:B------:R-:W-:Y:S02]  /*2b20*/  ISETP.GT.AND P6, PT, R2, 0x8, !P6 ;  /* 0x000000080200780c */ /* 0x000fe400077c4270 */
[----:B------:R-:W-:Y:S02]  /*2b30*/  FSEL R27, R27, -INF , !P1 ;  /* 0xff8000001b1b7808 */ /* 0x000fe40004800000 */
[----:B------:R-:W-:-:S02]  /*2b40*/  ISETP.NE.AND P1, PT, R15, RZ, PT ;  /* 0x000000ff0f00720c */ /* 0x000fc40003f25270 */
[----:B------:R-:W-:Y:S02]  /*2b50*/  FMNMX.FTZ R6, R28, R6, !PT ;  /* 0x000000061c067209 */ /* 0x000fe40007810000 */
[----:B------:R-:W-:Y:S02]  /*2b60*/  ISETP.GT.AND P1, PT, R2, 0x9, !P1 ;  /* 0x000000090200780c */ /* 0x000fe40004f24270 */
[C---:B------:R-:W-:Y:S02]  /*2b70*/  ISETP.LT.OR P6, PT, R0.reuse, 0x9, P6 ;  /* 0x000000090000780c */ /* 0x040fe400037c1670 */
[----:B------:R-:W-:Y:S02]  /*2b80*/  ISETP.LT.OR P1, PT, R0, 0xa, P1 ;  /* 0x0000000a0000780c */ /* 0x000fe40000f21670 */
[----:B------:R-:W-:Y:S02]  /*2b90*/  FMNMX.FTZ R6, R78, R6, !PT ;  /* 0x000000064e067209 */ /* 0x000fe40007810000 */
[----:B------:R-:W-:-:S02]  /*2ba0*/  FSEL R31, R31, -INF , !P1 ;  /* 0xff8000001f1f7808 */ /* 0x000fc40004800000 */
[----:B------:R-:W-:Y:S02]  /*2bb0*/  ISETP.NE.AND P1, PT, R25, RZ, PT ;  /* 0x000000ff1900720c */ /* 0x000fe40003f25270 */
[----:B------:R-:W-:Y:S02]  /*2bc0*/  ISETP.NE.AND P5, PT, R21, RZ, PT ;  /* 0x000000ff1500720c */ /* 0x000fe40003fa5270 */
[----:B------:R-:W-:Y:S02]  /*2bd0*/  ISETP.GT.AND P1, PT, R2, 0x10, !P1 ;  /* 0x000000100200780c */ /* 0x000fe40004f24270 */
[----:B------:R-:W-:Y:S02]  /*2be0*/  FSEL R21, R30, -INF , !P6 ;  /* 0xff8000001e157808 */ /* 0x000fe40007000000 */
[----:B------:R-:W-:Y:S02]  /*2bf0*/  ISETP.LT.OR P1, PT, R0, 0x11, P1 ;  /* 0x000000110000780c */ /* 0x000fe40000f21670 */
[----:B------:R-:W-:-:S02]  /*2c00*/  ISETP.NE.AND P6, PT, R33, RZ, PT ;  /* 0x000000ff2100720c */ /* 0x000fc40003fc5270 */
[----:B------:R-:W-:Y:S02]  /*2c10*/  FSEL R25, R34, -INF , !P1 ;  /* 0xff80000022197808 */ /* 0x000fe40004800000 */
[----:B------:R-:W-:Y:S02]  /*2c20*/  ISETP.NE.AND P1, PT, R29, RZ, PT ;  /* 0x000000ff1d00720c */ /* 0x000fe40003f25270 */
[----:B------:R-:W-:Y:S02]  /*2c30*/  FMNMX.FTZ R6, R32, R6, !PT ;  /* 0x0000000620067209 */ /* 0x000fe40007810000 */
[----:B------:R-:W-:Y:S02]  /*2c40*/  ISETP.GT.AND P1, PT, R2, 0x11, !P1 ;  /* 0x000000110200780c */ /* 0x000fe40004f24270 */
[----:B------:R-:W-:Y:S02]  /*2c50*/  FMNMX.FTZ R6, R80, R6, !PT ;  /* 0x0000000650067209 */ /* 0x000fe40007810000 */
[----:B------:R-:W-:-:S02]  /*2c60*/  ISETP.LT.OR P1, PT, R0, 0x12, P1 ;  /* 0x000000120000780c */ /* 0x000fc40000f21670 */
[----:B------:R-:W-:Y:S02]  /*2c70*/  FMNMX.FTZ R6, R36, R6, !PT ;  /* 0x0000000624067209 */ /* 0x000fe40007810000 */
[----:B------:R-:W-:Y:S02]  /*2c80*/  FSEL R35, R35, -INF , !P1 ;  /* 0xff80000023237808 */ /* 0x000fe40004800000 */
[----:B------:R-:W-:Y:S02]  /*2c90*/  ISETP.GT.AND P1, PT, R2, 0x18, !P6 ;  /* 0x000000180200780c */ /* 0x000fe40007724270 */
[----:B------:R-:W-:Y:S02]  /*2ca0*/  FMNMX.FTZ R6, R82, R6, !PT ;  /* 0x0000000652067209 */ /* 0x000fe40007810000 */
[----:B------:R-:W-:Y:S02]  /*2cb0*/  ISETP.LT.OR P1, PT, R0, 0x19, P1 ;  /* 0x000000190000780c */ /* 0x000fe40000f21670 */
[----:B------:R-:W-:-:S02]  /*2cc0*/  FMNMX.FTZ R6, R40, R6, !PT ;  /* 0x0000000628067209 */ /* 0x000fc40007810000 */
[----:B------:R-:W-:Y:S02]  /*2cd0*/  FSEL R29, R38, -INF , !P1 ;  /* 0xff800000261d7808 */ /* 0x000fe40004800000 */
[----:B------:R-:W-:Y:S02]  /*2ce0*/  ISETP.GT.AND P1, PT, R2, 0x19, !P5 ;  /* 0x000000190200780c */ /* 0x000fe40006f24270 */
[----:B------:R-:W-:Y:S02]  /*2cf0*/  FMNMX.FTZ R6, R84, R6, !PT ;  /* 0x0000000654067209 */ /* 0x000fe40007810000 */
[----:B------:R-:W-:Y:S02]  /*2d00*/  ISETP.LT.OR P1, PT, R0, 0x1a, P1 ;  /* 0x0000001a0000780c */ /* 0x000fe40000f21670 */
[----:B------:R-:W-:Y:S02]  /*2d10*/  FMNMX.FTZ R6, R44, R6, !PT ;  /* 0x000000062c067209 */ /* 0x000fe40007810000 */
[----:B------:R-:W-:-:S02]  /*2d20*/  FSEL R39, R39, -INF , !P1 ;  /* 0xff80000027277808 */ /* 0x000fc40004800000 */
[----:B------:R-:W-:Y:S02]  /*2d30*/  ISETP.NE.AND P1, PT, R37, RZ, PT ;  /* 0x000000ff2500720c */ /* 0x000fe40003f25270 */
[----:B------:R-:W-:Y:S02]  /*2d40*/  FMNMX.FTZ R6, R86, R6, !PT ;  /* 0x0000000656067209 */ /* 0x000fe40007810000 */
[----:B------:R-:W-:Y:S02]  /*2d50*/  ISETP.GT.AND P1, PT, R2, 0x20, !P1 ;  /* 0x000000200200780c */ /* 0x000fe40004f24270 */
[----:B------:R-:W-:Y:S02]  /*2d60*/  FMNMX.FTZ R6, R48, R6, !PT ;  /* 0x0000000630067209 */ /* 0x000fe40007810000 */
[----:B------:R-:W-:Y:S02]  /*2d70*/  ISETP.LT.OR P1, PT, R0, 0x21, P1 ;  /* 0x000000210000780c */ /* 0x000fe40000f21670 */
[----:B------:R-:W-:-:S02]  /*2d80*/  FMNMX.FTZ R6, R88, R6, !PT ;  /* 0x0000000658067209 */ /* 0x000fc40007810000 */
        /* <DEDUP_REMOVED lines=8> */
[----:B------:R-:W-:Y:S02]  /*2e10*/  ISETP.NE.AND P1, PT, R41, RZ, PT ;  /* 0x000000ff2900720c */ /* 0x000fe40003f25270 */
[----:B------:R-:W-:Y:S02]  /*2e20*/  FMNMX.FTZ R6, R92, R6, !PT ;  /* 0x000000065c067209 */ /* 0x000fe40007810000 */
[----:B------:R-:W-:Y:S02]  /*2e30*/  ISETP.GT.AND P1, PT, R2, 0x28, !P1 ;  /* 0x000000280200780c */ /* 0x000fe40004f24270 */
[----:B------:R-:W-:-:S02]  /*2e40*/  FMNMX.FTZ R6, R60, R6, !PT ;  /* 0x000000063c067209 */ /* 0x000fc40007810000 */
[----:B------:R-:W-:Y:S02]  /*2e50*/  ISETP.LT.OR P1, PT, R0, 0x29, P1 ;  /* 0x000000290000780c */ /* 0x000fe40000f21670 */
[----:B------:R-:W-:Y:S02]  /*2e60*/  FMNMX.FTZ R6, R94, R6, !PT ;  /* 0x000000065e067209 */ /* 0x000fe40007810000 */
[----:B------:R-:W-:Y:S02]  /*2e70*/  FSEL R37, R46, -INF , !P1 ;  /* 0xff8000002e257808 */ /* 0x000fe40004800000 */
[----:B------:R-:W-:Y:S02]  /*2e80*/  ISETP.NE.AND P1, PT, R77, RZ, PT ;  /* 0x000000ff4d00720c */ /* 0x000fe40003f25270 */
[----:B------:R-:W-:Y:S02]  /*2e90*/  FMNMX.FTZ R6, R64, R6, !PT ;  /* 0x0000000640067209 */ /* 0x000fe40007810000 */
[----:B------:R-:W-:-:S02]  /*2ea0*/  ISETP.GT.AND P1, PT, R2, 0x29, !P1 ;  /* 0x000000290200780c */ /* 0x000fc40004f24270 */
[----:B------:R-:W-:Y:S02]  /*2eb0*/  FMNMX.FTZ R6, R96, R6, !PT ;  /* 0x0000000660067209 */ /* 0x000fe40007810000 */
[----:B------:R-:W-:Y:S02]  /*2ec0*/  ISETP.LT.OR P1, PT, R0, 0x2a, P1 ;  /* 0x0000002a0000780c */ /* 0x000fe40000f21670 */
[----:B------:R-:W-:Y:S02]  /*2ed0*/  FMNMX.FTZ R6, R7, R6, !PT ;  /* 0x0000000607067209 */ /* 0x000fe40007810000 */
[----:B------:R-:W-:Y:S02]  /*2ee0*/  FSEL R47, R47, -INF , !P1 ;  /* 0xff8000002f2f7808 */ /* 0x000fe40004800000 */
[----:B------:R-:W-:Y:S02]  /*2ef0*/  ISETP.NE.AND P1, PT, R45, RZ, PT ;  /* 0x000000ff2d00720c */ /* 0x000fe40003f25270 */
[----:B------:R-:W-:-:S02]  /*2f00*/  FMNMX.FTZ R6, R68, R6, !PT ;  /* 0x0000000644067209 */ /* 0x000fc40007810000 */
[C---:B------:R-:W-:Y:S02]  /*2f10*/  ISETP.GT.AND P1, PT, R2.reuse, 0x30, !P1 ;  /* 0x000000300200780c */ /* 0x040fe40004f24270 */
[----:B------:R-:W-:Y:S01]  /*2f20*/  ISETP.GT.AND P4, PT, R2, RZ, !P4 ;  /* 0x000000ff0200720c */ /* 0x000fe20006784270 */
[----:B------:R-:W0:Y:S01]  /*2f30*/  SHFL.BFLY PT, R11, R6, 0x2, 0x1f ;  /* 0x0c401f00060b7f89 */ /* 0x000e2200000e0000 */
[C---:B------:R-:W-:Y:S02]  /*2f40*/  ISETP.LT.OR P1, PT, R0.reuse, 0x31, P1 ;  /* 0x000000310000780c */ /* 0x040fe40000f21670 */
[----:B------:R-:W-:Y:S02]  /*2f50*/  ISETP.LT.OR P4, PT, R0, 0x1, P4 ;  /* 0x000000010000780c */ /* 0x000fe40002781670 */
[----:B------:R-:W-:Y:S02]  /*2f60*/  FSEL R41, R50, -INF , !P1 ;  /* 0xff80000032297808 */ /* 0x000fe40004800000 */
[----:B------:R-:W-:-:S02]  /*2f70*/  ISETP.NE.AND P1, PT, R79, RZ, PT ;  /* 0x000000ff4f00720c */ /* 0x000fc40003f25270 */
[----:B------:R-:W-:Y:S02]  /*2f80*/  FSEL R15, R26, -INF , !P4 ;  /* 0xff8000001a0f7808 */ /* 0x000fe40006000000 */
[----:B------:R-:W-:Y:S02]  /*2f90*/  ISETP.GT.AND P1, PT, R2, 0x31, !P1 ;  /* 0x000000310200780c */ /* 0x000fe40004f24270 */
[----:B------:R-:W-:Y:S02]  /*2fa0*/  ISETP.NE.AND P6, PT, R83, RZ, PT ;  /* 0x000000ff5300720c */ /* 0x000fe40003fc5270 */
[----:B------:R-:W-:Y:S02]  /*2fb0*/  ISETP.LT.OR P1, PT, R0, 0x32, P1 ;  /* 0x000000320000780c */ /* 0x000fe40000f21670 */
[----:B------:R-:W-:Y:S02]  /*2fc0*/  ISETP.NE.AND P5, PT, R57, RZ, PT ;  /* 0x000000ff3900720c */ /* 0x000fe40003fa5270 */
[----:B------:R-:W-:-:S02]  /*2fd0*/  FSEL R51, R51, -INF , !P1 ;  /* 0xff80000033337808 */ /* 0x000fc40004800000 */
[----:B------:R-:W-:Y:S02]  /*2fe0*/  ISETP.NE.AND P1, PT, R49, RZ, PT ;  /* 0x000000ff3100720c */ /* 0x000fe40003f25270 */
[C---:B------:R-:W-:Y:S02]  /*2ff0*/  ISETP.GT.AND P2, PT, R2.reuse, 0x51, !P2 ;  /* 0x000000510200780c */ /* 0x040fe40005744270 */
[----:B------:R-:W-:Y:S02]  /*3000*/  ISETP.GT.AND P1, PT, R2, 0x38, !P1 ;  /* 0x000000380200780c */ /* 0x000fe40004f24270 */
[----:B0-----:R-:W-:Y:S02]  /*3010*/  FMNMX.FTZ R13, R6, R11, !PT ;  /* 0x0000000b060d7209 */ /* 0x001fe40007810000 */
[----:B------:R-:W-:Y:S02]  /*3020*/  FMNMX.FTZ R6, R15, R27, !PT ;  /* 0x0000001b0f067209 */ /* 0x000fe40007810000 */
[----:B------:R-:W-:Y:S01]  /*3030*/  ISETP.LT.OR P1, PT, R0, 0x39, P1 ;  /* 0x000000390000780c */ /* 0x000fe20000f21670 */
[----:B------:R-:W0:Y:S01]  /*3040*/  SHFL.BFLY PT, R12, R13, 0x1, 0x1f ;  /* 0x0c201f000d0c7f89 */ /* 0x000e2200000e0000 */
        /* <DEDUP_REMOVED lines=16> */
[----:B------:R-:W-:Y:S02]  /*3150*/  ISETP.GT.AND P1, PT, R2, 0x41, !P6 ;  /* 0x000000410200780c */ /* 0x000fe40007724270 */
[----:B------:R-:W-:Y:S02]  /*3160*/  FMNMX.FTZ R6, R43, R6, !PT ;  /* 0x000000062b067209 */ /* 0x000fe40007810000 */
[----:B------:R-:W-:-:S02]  /*3170*/  ISETP.LT.OR P1, PT, R0, 0x42, P1 ;  /* 0x000000420000780c */ /* 0x000fc40000f21670 */
[----:B------:R-:W-:Y:S02]  /*3180*/  FMNMX.FTZ R6, R37, R6, !PT ;  /* 0x0000000625067209 */ /* 0x000fe40007810000 */
[----:B------:R-:W-:Y:S02]  /*3190*/  FSEL R59, R59, -INF , !P1 ;  /* 0xff8000003b3b7808 */ /* 0x000fe40004800000 */
[----:B------:R-:W-:Y:S02]  /*31a0*/  FMNMX.FTZ R6, R47, R6, !PT ;  /* 0x000000062f067209 */ /* 0x000fe40007810000 */
[----:B------:R-:W-:Y:S02]  /*31b0*/  ISETP.GT.AND P1, PT, R2, 0x48, !P5 ;  /* 0x000000480200780c */ /* 0x000fe40006f24270 */
[----:B0-----:R-:W-:Y:S01]  /*31c0*/  FMNMX.FTZ R11, R13, R12, !PT ;  /* 0x0000000c0d0b7209 */ /* 0x001fe20007810000 */
[----:B------:R-:W-:Y:S01]  /*31d0*/  IMAD.U32 R12, RZ, RZ, UR5 ;  /* 0x00000005ff0c7e24 */ /* 0x000fe2000f8e00ff */
[----:B------:R-:W-:-:S02]  /*31e0*/  FMNMX.FTZ R6, R41, R6, !PT ;  /* 0x0000000629067209 */ /* 0x000fc40007810000 */
[----:B------:R-:W-:Y:S01]  /*31f0*/  ISETP.LT.OR P1, PT, R0, 0x49, P1 ;  /* 0x000000490000780c */ /* 0x000fe20000f21670 */
[----:B------:R-:W-:Y:S01]  /*3200*/  FMUL.FTZ R14, R11, R12 ;  /* 0x0000000c0b0e7220 */ /* 0x000fe20000410000 */
[----:B------:R-:W-:Y:S02]  /*3210*/  FMNMX.FTZ R6, R51, R6, !PT ;  /* 0x0000000633067209 */ /* 0x000fe40007810000 */
[----:B------:R-:W-:Y:S02]  /*3220*/  FSEL R3, R62, -INF , !P1 ;  /* 0xff8000003e037808 */ /* 0x000fe40004800000 */
[----:B------:R-:W-:Y:S02]  /*3230*/  FSETP.NEU.FTZ.AND P1, PT, R11, -INF , PT ;  /* 0xff8000000b00780b */ /* 0x000fe40003f3d000 */
[----:B------:R-:W-:Y:S02]  /*3240*/  ISETP.NE.AND P5, PT, R85, RZ, PT ;  /* 0x000000ff5500720c */ /* 0x000fe40003fa5270 */
[----:B------:R-:W-:-:S02]  /*3250*/  FMNMX.FTZ R6, R45, R6, !PT ;  /* 0x000000062d067209 */ /* 0x000fc40007810000 */
[----:B------:R-:W-:Y:S02]  /*3260*/  FSEL R61, R14, RZ, P1 ;  /* 0x000000ff0e3d7208 */ /* 0x000fe40000800000 */
[----:B------:R-:W-:Y:S02]  /*3270*/  ISETP.GT.AND P1, PT, R2, 0x49, !P5 ;  /* 0x000000490200780c */ /* 0x000fe40006f24270 */
[----:B------:R-:W-:Y:S01]  /*3280*/  FMNMX.FTZ R6, R55, R6, !PT ;  /* 0x0000000637067209 */ /* 0x000fe20007810000 */
[-CC-:B------:R-:W-:Y:S01]  /*3290*/  FFMA.FTZ R13, R24, R12.reuse, -R61.reuse ;  /* 0x0000000c180d7223 */ /* 0x180fe2000001083d */
[----:B------:R-:W-:Y:S01]  /*32a0*/  ISETP.LT.OR P1, PT, R0, 0x4a, P1 ;  /* 0x0000004a0000780c */ /* 0x000fe20000f21670 */
[--C-:B------:R-:W-:Y:S01]  /*32b0*/  FFMA.FTZ R14, R76, R12, -R61.reuse ;  /* 0x0000000c4c0e7223 */ /* 0x100fe2000001083d */
[----:B------:R-:W-:Y:S01]  /*32c0*/  ISETP.NE.AND P6, PT, R87, RZ, PT ;  /* 0x000000ff5700720c */ /* 0x000fe20003fc5270 */
[----:B------:R0:W-:Y:S01]  /*32d0*/  MUFU.EX2 R156, R13 ;  /* 0x0000000d009c7308 */ /* 0x0001e20000000800 */
[----:B------:R-:W-:Y:S01]  /*32e0*/  FMNMX.FTZ R6, R49, R6, !PT ;  /* 0x0000000631067209 */ /* 0x000fe20007810000 */
[-CC-:B------:R-:W-:Y:S01]  /*32f0*/  FFMA.FTZ R20, R28, R12.reuse, -R61.reuse ;  /* 0x0000000c1c147223 */ /* 0x180fe2000001083d */
[----:B------:R-:W-:Y:S01]  /*3300*/  FSEL R63, R63, -INF , !P1 ;  /* 0xff8000003f3f7808 */ /* 0x000fe20004800000 */
[-CC-:B------:R-:W-:Y:S01]  /*3310*/  FFMA.FTZ R24, R78, R12.reuse, -R61.reuse ;  /* 0x0000000c4e187223 */ /* 0x180fe2000001083d */
[----:B------:R-:W-:Y:S01]  /*3320*/  ISETP.GT.AND P1, PT, R2, 0x50, !P6 ;  /* 0x000000500200780c */ /* 0x000fe20007724270 */
[--C-:B------:R-:W-:Y:S01]  /*3330*/  FFMA.FTZ R7, R7, R12, -R61.reuse ;  /* 0x0000000c07077223 */ /* 0x100fe2000001083d */
[----:B------:R-:W-:Y:S01]  /*3340*/  FMNMX.FTZ R6, R59, R6, !PT ;  /* 0x000000063b067209 */ /* 0x000fe20007810000 */
[----:B------:R-:W-:Y:S01]  /*3350*/  MUFU.EX2 R20, R20 ;  /* 0x0000001400147308 */ /* 0x000fe20000000800 */
[----:B------:R-:W-:Y:S01]  /*3360*/  ISETP.LT.OR P1, PT, R0, 0x51, P1 ;  /* 0x000000510000780c */ /* 0x000fe20000f21670 */
[--C-:B0-----:R-:W-:Y:S01]  /*3370*/  FFMA.FTZ R13, R32, R12, -R61.reuse ;  /* 0x0000000c200d7223 */ /* 0x101fe2000001083d */
[----:B------:R-:W-:Y:S01]  /*3380*/  FMNMX.FTZ R6, R3, R6, !PT ;  /* 0x0000000603067209 */ /* 0x000fe20007810000 */
[-CC-:B------:R-:W-:Y:S01]  /*3390*/  FFMA.FTZ R26, R36, R12.reuse, -R61.reuse ;  /* 0x0000000c241a7223 */ /* 0x180fe2000001083d */
[----:B------:R-:W-:Y:S01]  /*33a0*/  ISETP.NE.AND P5, PT, R65, RZ, PT ;  /* 0x000000ff4100720c */ /* 0x000fe20003fa5270 */
[-CC-:B------:R-:W-:Y:S01]  /*33b0*/  FFMA.FTZ R36, R96, R12.reuse, -R61.reuse ;  /* 0x0000000c60247223 */ /* 0x180fe2000001083d */
[----:B------:R-:W-:Y:S01]  /*33c0*/  ISETP.GT.AND P3, PT, R2, 0x58, !P3 ;  /* 0x000000580200780c */ /* 0x000fe20005f64270 */
[----:B------:R0:W-:Y:S01]  /*33d0*/  MUFU.EX2 R152, R13 ;  /* 0x0000000d00987308 */ /* 0x0001e20000000800 */
[----:B------:R-:W-:Y:S01]  /*33e0*/  ISETP.LT.OR P2, PT, R0, 0x52, P2 ;  /* 0x000000520000780c */ /* 0x000fe20001741670 */
[-CC-:B------:R-:W-:Y:S01]  /*33f0*/  FFMA.FTZ R28, R48, R12.reuse, -R61.reuse ;  /* 0x0000000c301c7223 */ /* 0x180fe2000001083d */
[----:B------:R-:W-:Y:S01]  /*3400*/  FSEL R53, R66, -INF , !P1 ;  /* 0xff80000042357808 */ /* 0x000fe20004800000 */
[--C-:B------:R-:W-:Y:S01]  /*3410*/  FFMA.FTZ R30, R52, R12, -R61.reuse ;  /* 0x0000000c341e7223 */ /* 0x100fe2000001083d */
[----:B------:R-:W-:Y:S01]  /*3420*/  FMNMX.FTZ R6, R63, R6, !PT ;  /* 0x000000063f067209 */ /* 0x000fe20007810000 */
[-CC-:B------:R-:W-:Y:S01]  /*3430*/  FFMA.FTZ R32, R90, R12.reuse, -R61.reuse ;  /* 0x0000000c5a207223 */ /* 0x180fe2000001083d */
[----:B------:R-:W-:Y:S01]  /*3440*/  ISETP.GT.AND P4, PT, R2, 0x59, !P5 ;  /* 0x000000590200780c */ /* 0x000fe20006f84270 */
[----:B------:R1:W-:Y:S01]  /*3450*/  MUFU.EX2 R65, R14 ;  /* 0x0000000e00417308 */ /* 0x0003e20000000800 */
[----:B------:R-:W-:Y:S01]  /*3460*/  ISETP.LT.OR P3, PT, R0, 0x59, P3 ;  /* 0x000000590000780c */ /* 0x000fe20001f61670 */
[-CC-:B0-----:R-:W-:Y:S01]  /*3470*/  FFMA.FTZ R13, R82, R12.reuse, -R61.reuse ;  /* 0x0000000c520d7223 */ /* 0x181fe2000001083d */
[----:B------:R-:W-:Y:S01]  /*3480*/  FSEL R67, R67, -INF , !P2 ;  /* 0xff80000043437808 */ /* 0x000fe20005000000 */
[--C-:B------:R-:W-:Y:S01]  /*3490*/  FFMA.FTZ R2, R40, R12, -R61.reuse ;  /* 0x0000000c28027223 */ /* 0x100fe2000001083d */
[----:B------:R-:W-:Y:S01]  /*34a0*/  FMNMX.FTZ R6, R53, R6, !PT ;  /* 0x0000000635067209 */ /* 0x000fe20007810000 */
[-CC-:B------:R-:W-:Y:S01]  /*34b0*/  FFMA.FTZ R34, R56, R12.reuse, -R61.reuse ;  /* 0x0000000c38227223 */ /* 0x180fe2000001083d */
[----:B------:R-:W-:Y:S01]  /*34c0*/  ISETP.LT.OR P4, PT, R0, 0x5a, P4 ;  /* 0x0000005a0000780c */ /* 0x000fe20002781670 */
[----:B------:R0:W-:Y:S01]  /*34d0*/  MUFU.EX2 R77, R13 ;  /* 0x0000000d004d7308 */ /* 0x0001e20000000800 */
[----:B------:R-:W-:Y:S01]  /*34e0*/  FSEL R57, R70, -INF , !P3 ;  /* 0xff80000046397808 */ /* 0x000fe20005800000 */
[--C-:B------:R-:W-:Y:S01]  /*34f0*/  FFMA.FTZ R0, R44, R12, -R61.reuse ;  /* 0x0000000c2c007223 */ /* 0x100fe2000001083d */
[----:B------:R-:W-:Y:S01]  /*3500*/  FMNMX.FTZ R6, R67, R6, !PT ;  /* 0x0000000643067209 */ /* 0x000fe20007810000 */
[----:B-1----:R-:W-:Y:S01]  /*3510*/  FFMA.FTZ R14, R80, R12, -R61 ;  /* 0x0000000c500e7223 */ /* 0x002fe2000001083d */
[----:B------:R-:W-:-:S02]  /*3520*/  FSEL R71, R71, -INF , !P4 ;  /* 0xff80000047477808 */ /* 0x000fc40006000000 */
[----:B------:R-:W-:Y:S01]  /*3530*/  FMNMX.FTZ R6, R57, R6, !PT ;  /* 0x0000000639067209 */ /* 0x000fe20007810000 */
[----:B------:R-:W-:Y:S01]  /*3540*/  MUFU.EX2 R150, R0 ;  /* 0x0000000000967308 */ /* 0x000fe20000000800 */
[----:B------:R-:W-:Y:S02]  /*3550*/  ISETP.NE.AND P5, PT, R23, 0x1, PT ;  /* 0x000000011700780c */ /* 0x000fe40003fa5270 */
[----:B------:R-:W-:-:S05]  /*3560*/  FMNMX.FTZ R6, R71, R6, !PT ;  /* 0x0000000647067209 */ /* 0x000fca0007810000 */
[----:B0-----:R-:W0:Y:S01]  /*3570*/  SHFL.BFLY PT, R13, R6, 0x2, 0x1f ;  /* 0x0c401f00060d7f89 */ /* 0x001e2200000e0000 */
[----:B------:R1:W2:Y:S05]  /*3580*/  MUFU.EX2 R69, R24 ;  /* 0x0000001800457308 */ /* 0x0002aa0000000800 */
[----:B------:R-:W3:Y:S03]  /*3590*/  @P5 LDC R54, c[0x0][0x450] ;  /* 0x00011400ff365b82 */ /* 0x000ee60000000800 */
[----:B------:R4:W5:Y:S01]  /*35a0*/  MUFU.EX2 R75, R14 ;  /* 0x0000000e004b7308 */ /* 0x0009620000000800 */
[----:B-1----:R-:W-:-:S07]  /*35b0*/  FFMA.FTZ R24, R86, R12, -R61 ;  /* 0x0000000c56187223 */ /* 0x002fce000001083d */
[----:B------:R1:W-:Y:S01]  /*35c0*/  MUFU.EX2 R81, R24 ;  /* 0x0000001800517308 */ /* 0x0003e20000000800 */
[--C-:B----4-:R-:W-:Y:S01]  /*35d0*/  FFMA.FTZ R14, R84, R12, -R61.reuse ;  /* 0x0000000c540e7223 */ /* 0x110fe2000001083d */
[----:B--2---:R-:W-:Y:S02]  /*35e0*/  F2FP.BF16.F32.PACK_AB R158, R69, R20 ;  /* 0x00000014459e723e */ /* 0x004fe400000010ff */
[----:B0-----:R-:W-:Y:S01]  /*35f0*/  FMNMX.FTZ R0, R6, R13, !PT ;  /* 0x0000000d06007209 */ /* 0x001fe20007810000 */
[-CC-:B------:R-:W-:Y:S01]  /*3600*/  FFMA.FTZ R6, R92, R12.reuse, -R61.reuse ;  /* 0x0000000c5c067223 */ /* 0x180fe2000001083d */
[----:B-1----:R-:W-:Y:S02]  /*3610*/  FFMA.FTZ R24, R94, R12, -R61 ;  /* 0x0000000c5e187223 */ /* 0x002fe4000001083d */
[----:B------:R0:W-:Y:S01]  /*3620*/  MUFU.EX2 R138, R7 ;  /* 0x00000007008a7308 */ /* 0x0001e20000000800 */
[----:B------:R-:W1:Y:S07]  /*3630*/  SHFL.BFLY PT, R13, R0, 0x1, 0x1f ;  /* 0x0c201f00000d7f89 */ /* 0x000e6e00000e0000 */
[----:B------:R-:W-:Y:S01]  /*3640*/  MUFU.EX2 R87, R6 ;  /* 0x0000000600577308 */ /* 0x000fe20000000800 */
[----:B0-----:R-:W-:Y:S01]  /*3650*/  FADD.FTZ R7, R156, R65 ;  /* 0x000000419c077221 */ /* 0x001fe20000010000 */
[----:B------:R-:W-:-:S03]  /*3660*/  F2FP.BF16.F32.PACK_AB R156, R65, R156 ;  /* 0x0000009c419c723e */ /* 0x000fc600000010ff */
[----:B------:R-:W-:-:S03]  /*3670*/  FADD.FTZ R46, R20, R7 ;  /* 0x00000007142e7221 */ /* 0x000fc60000010000 */
[----:B------:R-:W-:Y:S01]  /*3680*/  MUFU.EX2 R89, R24 ;  /* 0x0000001800597308 */ /* 0x000fe20000000800 */
[----:B------:R-:W-:-:S04]  /*3690*/  FADD.FTZ R7, R69, R46 ;  /* 0x0000002e45077221 */ /* 0x000fc80000010000 */
[----:B------:R-:W-:Y:S01]  /*36a0*/  FADD.FTZ R48, R152, R7 ;  /* 0x0000000798307221 */ /* 0x000fe20000010000 */
[----:B-----5:R-:W-:Y:S02]  /*36b0*/  F2FP.BF16.F32.PACK_AB R152, R75, R152 ;  /* 0x000000984b98723e */ /* 0x020fe400000010ff */
[----:B------:R-:W0:Y:S01]  /*36c0*/  MUFU.EX2 R26, R26 ;  /* 0x0000001a001a7308 */ /* 0x000e220000000800 */
[----:B-1----:R-:W-:-:S04]  /*36d0*/  FMNMX.FTZ R13, R0, R13, !PT ;  /* 0x0000000d000d7209 */ /* 0x002fc80007810000 */
[C---:B------:R-:W-:Y:S01]  /*36e0*/  FSETP.NEU.FTZ.AND P1, PT, R13.reuse, -INF , PT ;  /* 0xff8000000d00780b */ /* 0x040fe20003f3d000 */
[----:B------:R-:W-:Y:S02]  /*36f0*/  FMUL.FTZ R0, R13, R12 ;  /* 0x0000000c0d007220 */ /* 0x000fe40000410000 */
[----:B------:R-:W-:Y:S03]  /*3700*/  MUFU.EX2 R91, R36 ;  /* 0x00000024005b7308 */ /* 0x000fe60000000800 */
[----:B------:R-:W-:-:S05]  /*3710*/  FSEL R0, R0, RZ, P1 ;  /* 0x000000ff00007208 */ /* 0x000fca0000800000 */
        /* <DEDUP_REMOVED lines=16> */
[----:B------:R1:W2:Y:S01]  /*3820*/  MUFU.EX2 R6, R27 ;  /* 0x0000001b00067308 */ /* 0x0002a20000000800 */
[-CC-:B------:R-:W-:Y:S01]  /*3830*/  FFMA.FTZ R45, R45, R12.reuse, -R0.reuse ;  /* 0x0000000c2d2d7223 */ /* 0x180fe20000010800 */
[-CC-:B------:R-:W-:Y:S01]  /*3840*/  FFMA.FTZ R55, R55, R12.reuse, -R0.reuse ;  /* 0x0000000c37377223 */ /* 0x180fe20000010800 */
[-CC-:B------:R-:W-:Y:S01]  /*3850*/  FFMA.FTZ R49, R49, R12.reuse, -R0.reuse ;  /* 0x0000000c31317223 */ /* 0x180fe20000010800 */
[-CC-:B------:R-:W-:Y:S01]  /*3860*/  FFMA.FTZ R59, R59, R12.reuse, -R0.reuse ;  /* 0x0000000c3b3b7223 */ /* 0x180fe20000010800 */
[-CC-:B------:R-:W-:Y:S01]  /*3870*/  FFMA.FTZ R3, R3, R12.reuse, -R0.reuse ;  /* 0x0000000c03037223 */ /* 0x180fe20000010800 */
[-CC-:B------:R-:W-:Y:S01]  /*3880*/  FFMA.FTZ R63, R63, R12.reuse, -R0.reuse ;  /* 0x0000000c3f3f7223 */ /* 0x180fe20000010800 */
[-C--:B------:R-:W-:Y:S01]  /*3890*/  FFMA.FTZ R53, R53, R12.reuse, -R0 ;  /* 0x0000000c35357223 */ /* 0x080fe20000010800 */
[----:B------:R-:W4:Y:S01]  /*38a0*/  MUFU.EX2 R21, R21 ;  /* 0x0000001500157308 */ /* 0x000f220000000800 */
[----:B-1----:R-:W-:Y:S01]  /*38b0*/  FADD.FTZ R27, R75, R48 ;  /* 0x000000304b1b7221 */ /* 0x002fe20000010000 */
[-CC-:B------:R-:W-:Y:S01]  /*38c0*/  FFMA.FTZ R67, R67, R12.reuse, -R0.reuse ;  /* 0x0000000c43437223 */ /* 0x180fe20000010800 */
[-CC-:B------:R-:W-:Y:S01]  /*38d0*/  FFMA.FTZ R57, R57, R12.reuse, -R0.reuse ;  /* 0x0000000c39397223 */ /* 0x180fe20000010800 */
[----:B------:R-:W-:Y:S01]  /*38e0*/  FFMA.FTZ R71, R71, R12, -R0 ;  /* 0x0000000c47477223 */ /* 0x000fe20000010800 */
[----:B0-----:R-:W-:Y:S01]  /*38f0*/  FADD.FTZ R50, R26, R27 ;  /* 0x0000001b1a327221 */ /* 0x001fe20000010000 */
[----:B------:R-:W-:-:S02]  /*3900*/  F2FP.BF16.F32.PACK_AB R154, R77, R26 ;  /* 0x0000001a4d9a723e */ /* 0x000fc400000010ff */
[----:B------:R0:W1:Y:S01]  /*3910*/  MUFU.EX2 R24, R31 ;  /* 0x0000001f00187308 */ /* 0x0000620000000800 */
[----:B--2---:R-:W-:Y:S01]  /*3920*/  FADD.FTZ R46, R15, R6 ;  /* 0x000000060f2e7221 */ /* 0x004fe20000010000 */
[----:B------:R-:W-:Y:S01]  /*3930*/  FADD.FTZ R27, R77, R50 ;  /* 0x000000324d1b7221 */ /* 0x000fe20000010000 */
[----:B------:R-:W-:-:S03]  /*3940*/  F2FP.BF16.F32.PACK_AB R157, R6, R15 ;  /* 0x0000000f069d723e */ /* 0x000fc600000010ff */
[----:B------:R-:W-:Y:S02]  /*3950*/  FADD.FTZ R50, R2, R27 ;  /* 0x0000001b02327221 */ /* 0x000fe40000010000 */
[----:B------:R-:W2:Y:S01]  /*3960*/  MUFU.EX2 R25, R25 ;  /* 0x0000001900197308 */ /* 0x000ea20000000800 */
[----:B----4-:R-:W-:Y:S01]  /*3970*/  FADD.FTZ R7, R21, R46 ;  /* 0x0000002e15077221 */ /* 0x010fe20000010000 */
[----:B0-----:R-:W0:Y:S06]  /*3980*/  @P5 LDC R31, c[0x0][0x44c] ;  /* 0x00011300ff1f5b82 */ /* 0x001e2c0000000800 */
[----:B------:R-:W4:Y:S01]  /*3990*/  MUFU.EX2 R36, R35 ;  /* 0x0000002300247308 */ /* 0x000f220000000800 */
[C---:B-1----:R-:W-:Y:S01]  /*39a0*/  FADD.FTZ R48, R24.reuse, R7 ;  /* 0x0000000718307221 */ /* 0x042fe20000010000 */
[----:B------:R-:W-:-:S06]  /*39b0*/  F2FP.BF16.F32.PACK_AB R159, R24, R21 ;  /* 0x00000015189f723e */ /* 0x000fcc00000010ff */
[----:B------:R-:W1:Y:S01]  /*39c0*/  MUFU.EX2 R29, R29 ;  /* 0x0000001d001d7308 */ /* 0x000e620000000800 */
[----:B--2---:R-:W-:-:S07]  /*39d0*/  FADD.FTZ R7, R25, R48 ;  /* 0x0000003019077221 */ /* 0x004fce0000010000 */
[----:B------:R2:W5:Y:S01]  /*39e0*/  MUFU.EX2 R79, R14 ;  /* 0x0000000e004f7308 */ /* 0x0005620000000800 */
[----:B----4-:R-:W-:Y:S01]  /*39f0*/  FADD.FTZ R48, R36, R7 ;  /* 0x0000000724307221 */ /* 0x010fe20000010000 */
[----:B0-----:R-:W-:Y:S01]  /*3a00*/  @P5 IMAD.HI.U32 R31, R72, R31, RZ ;  /* 0x0000001f481f5227 */ /* 0x001fe200078e00ff */
[----:B------:R-:W-:-:S04]  /*3a10*/  F2FP.BF16.F32.PACK_AB R153, R36, R25 ;  /* 0x000000192499723e */ /* 0x000fc800000010ff */
[----:B---3--:R-:W-:Y:S01]  /*3a20*/  @P5 SHF.R.U32.HI R72, RZ, R54, R31 ;  /* 0x00000036ff485219 */ /* 0x008fe2000001161f */
[----:B------:R-:W0:Y:S01]  /*3a30*/  MUFU.EX2 R38, R39 ;  /* 0x0000002700267308 */ /* 0x000e220000000800 */
[----:B-1----:R-:W-:Y:S01]  /*3a40*/  FADD.FTZ R7, R29, R48 ;  /* 0x000000301d077221 */ /* 0x002fe20000010000 */
[----:B--2---:R-:W-:Y:S01]  /*3a50*/  FFMA.FTZ R14, R88, R12, -R61 ;  /* 0x0000000c580e7223 */ /* 0x004fe2000001083d */
[----:B------:R-:W-:Y:S01]  /*3a60*/  LOP3.LUT P5, RZ, R18, 0x80000, RZ, 0xc0, !PT ;  /* 0x0008000012ff7812 */ /* 0x000fe200078ac0ff */
[----:B------:R-:W-:-:S04]  /*3a70*/  IMAD.IADD R72, R73, 0x1, R72 ;  /* 0x0000000149487824 */ /* 0x000fc800078e0248 */
[----:B------:R-:W1:Y:S01]  /*3a80*/  MUFU.EX2 R33, R33 ;  /* 0x0000002100217308 */ /* 0x000e620000000800 */
[C---:B-----5:R-:W-:Y:S01]  /*3a90*/  FADD.FTZ R27, R79.reuse, R50 ;  /* 0x000000324f1b7221 */ /* 0x060fe20000010000 */
[----:B------:R-:W-:-:S03]  /*3aa0*/  F2FP.BF16.F32.PACK_AB R148, R79, R2 ;  /* 0x000000024f94723e */ /* 0x000fc600000010ff */
[----:B------:R-:W-:Y:S01]  /*3ab0*/  FADD.FTZ R52, R150, R27 ;  /* 0x0000001b96347221 */ /* 0x000fe20000010000 */
[C---:B------:R-:W-:Y:S02]  /*3ac0*/  F2FP.BF16.F32.PACK_AB R150, R81.reuse, R150 ;  /* 0x000000965196723e */ /* 0x040fe400000010ff */
[----:B------:R-:W2:Y:S01]  /*3ad0*/  MUFU.EX2 R40, R43 ;  /* 0x0000002b00287308 */ /* 0x000ea20000000800 */
[C---:B0-----:R-:W-:Y:S01]  /*3ae0*/  FADD.FTZ R50, R38.reuse, R7 ;  /* 0x0000000726327221 */ /* 0x041fe20000010000 */
[----:B------:R-:W-:Y:S01]  /*3af0*/  FADD.FTZ R27, R81, R52 ;  /* 0x00000034511b7221 */ /* 0x000fe20000010000 */
[----:B------:R-:W-:-:S05]  /*3b00*/  F2FP.BF16.F32.PACK_AB R155, R38, R29 ;  /* 0x0000001d269b723e */ /* 0x000fca00000010ff */
[----:B------:R-:W0:Y:S01]  /*3b10*/  MUFU.EX2 R37, R37 ;  /* 0x0000002500257308 */ /* 0x000e220000000800 */
[----:B-1----:R-:W-:-:S07]  /*3b20*/  FADD.FTZ R7, R33, R50 ;  /* 0x0000003221077221 */ /* 0x002fce0000010000 */
[----:B------:R-:W1:Y:S01]  /*3b30*/  MUFU.EX2 R42, R47 ;  /* 0x0000002f002a7308 */ /* 0x000e620000000800 */
[C---:B--2---:R-:W-:Y:S01]  /*3b40*/  FADD.FTZ R50, R40.reuse, R7 ;  /* 0x0000000728327221 */ /* 0x044fe20000010000 */
[----:B------:R-:W-:-:S06]  /*3b50*/  F2FP.BF16.F32.PACK_AB R149, R40, R33 ;  /* 0x000000212895723e */ /* 0x000fcc00000010ff */
[----:B------:R-:W2:Y:S01]  /*3b60*/  MUFU.EX2 R41, R41 ;  /* 0x0000002900297308 */ /* 0x000ea20000000800 */
[----:B0-----:R-:W-:-:S07]  /*3b70*/  FADD.FTZ R7, R37, R50 ;  /* 0x0000003225077221 */ /* 0x001fce0000010000 */
[----:B------:R-:W0:Y:S01]  /*3b80*/  MUFU.EX2 R28, R28 ;  /* 0x0000001c001c7308 */ /* 0x000e220000000800 */
[C---:B-1----:R-:W-:Y:S01]  /*3b90*/  FADD.FTZ R50, R42.reuse, R7 ;  /* 0x000000072a327221 */ /* 0x042fe20000010000 */
[----:B------:R-:W-:-:S06]  /*3ba0*/  F2FP.BF16.F32.PACK_AB R151, R42, R37 ;  /* 0x000000252a97723e */ /* 0x000fcc00000010ff */
[----:B------:R-:W1:Y:S01]  /*3bb0*/  MUFU.EX2 R44, R51 ;  /* 0x00000033002c7308 */ /* 0x000e620000000800 */
[----:B--2---:R-:W-:-:S07]  /*3bc0*/  FADD.FTZ R7, R41, R50 ;  /* 0x0000003229077221 */ /* 0x004fce0000010000 */
[----:B------:R2:W3:Y:S01]  /*3bd0*/  MUFU.EX2 R83, R14 ;  /* 0x0000000e00537308 */ /* 0x0004e20000000800 */
[----:B0-----:R-:W-:-:S07]  /*3be0*/  FADD.FTZ R52, R28, R27 ;  /* 0x0000001b1c347221 */ /* 0x001fce0000010000 */
[----:B------:R-:W0:Y:S01]  /*3bf0*/  MUFU.EX2 R45, R45 ;  /* 0x0000002d002d7308 */ /* 0x000e220000000800 */
[----:B--2---:R-:W-:Y:S01]  /*3c00*/  FFMA.FTZ R14, R60, R12, -R61 ;  /* 0x0000000c3c0e7223 */ /* 0x004fe2000001083d */
[C---:B-1----:R-:W-:Y:S01]  /*3c10*/  FADD.FTZ R20, R44.reuse, R7 ;  /* 0x000000072c147221 */ /* 0x042fe20000010000 */
[----:B------:R-:W-:-:S05]  /*3c20*/  F2FP.BF16.F32.PACK_AB R145, R44, R41 ;  /* 0x000000292c91723e */ /* 0x000fca00000010ff */
[----:B------:R-:W1:Y:S01]  /*3c30*/  MUFU.EX2 R30, R30 ;  /* 0x0000001e001e7308 */ /* 0x000e620000000800 */
[C---:B---3--:R-:W-:Y:S01]  /*3c40*/  FADD.FTZ R27, R83.reuse, R52 ;  /* 0x00000034531b7221 */ /* 0x048fe20000010000 */
[----:B------:R-:W-:-:S06]  /*3c50*/  F2FP.BF16.F32.PACK_AB R144, R83, R28 ;  /* 0x0000001c5390723e */ /* 0x000fcc00000010ff */
[----:B------:R-:W2:Y:S01]  /*3c60*/  MUFU.EX2 R46, R55 ;  /* 0x00000037002e7308 */ /* 0x000ea20000000800 */
[----:B0-----:R-:W-:-:S07]  /*3c70*/  FADD.FTZ R7, R45, R20 ;  /* 0x000000142d077221 */ /* 0x001fce0000010000 */
[----:B------:R0:W3:Y:S01]  /*3c80*/  MUFU.EX2 R85, R32 ;  /* 0x0000002000557308 */ /* 0x0000e20000000800 */
[----:B-1----:R-:W-:-:S07]  /*3c90*/  FADD.FTZ R52, R30, R27 ;  /* 0x0000001b1e347221 */ /* 0x002fce0000010000 */
[----:B------:R-:W1:Y:S01]  /*3ca0*/  MUFU.EX2 R49, R49 ;  /* 0x0000003100317308 */ /* 0x000e620000000800 */
[-C--:B0-----:R-:W-:Y:S01]  /*3cb0*/  FFMA.FTZ R32, R64, R12.reuse, -R61 ;  /* 0x0000000c40207223 */ /* 0x081fe2000001083d */
[----:B--2---:R-:W-:Y:S01]  /*3cc0*/  FADD.FTZ R20, R46, R7 ;  /* 0x000000072e147221 */ /* 0x004fe20000010000 */
[----:B------:R-:W-:Y:S01]  /*3cd0*/  FFMA.FTZ R61, R68, R12, -R61 ;  /* 0x0000000c443d7223 */ /* 0x000fe2000001083d */
[----:B------:R-:W-:-:S04]  /*3ce0*/  F2FP.BF16.F32.PACK_AB R147, R46, R45 ;  /* 0x0000002d2e93723e */ /* 0x000fc800000010ff */
[----:B------:R-:W0:Y:S01]  /*3cf0*/  MUFU.EX2 R34, R34 ;  /* 0x0000002200227308 */ /* 0x000e220000000800 */
[C---:B---3--:R-:W-:Y:S01]  /*3d00*/  FADD.FTZ R27, R85.reuse, R52 ;  /* 0x00000034551b7221 */ /* 0x048fe20000010000 */
[----:B------:R-:W-:-:S06]  /*3d10*/  F2FP.BF16.F32.PACK_AB R146, R85, R30 ;  /* 0x0000001e5592723e */ /* 0x000fcc00000010ff */
[----:B------:R-:W2:Y:S01]  /*3d20*/  MUFU.EX2 R48, R59 ;  /* 0x0000003b00307308 */ /* 0x000ea20000000800 */
[----:B-1----:R-:W-:-:S07]  /*3d30*/  FADD.FTZ R7, R49, R20 ;  /* 0x0000001431077221 */ /* 0x002fce0000010000 */
[----:B------:R-:W1:Y:S01]  /*3d40*/  MUFU.EX2 R3, R3 ;  /* 0x0000000300037308 */ /* 0x000e620000000800 */
[----:B0-----:R-:W-:Y:S01]  /*3d50*/  FADD.FTZ R50, R34, R27 ;  /* 0x0000001b22327221 */ /* 0x001fe20000010000 */
[----:B------:R-:W-:-:S03]  /*3d60*/  F2FP.BF16.F32.PACK_AB R140, R87, R34 ;  /* 0x00000022578c723e */ /* 0x000fc600000010ff */
[----:B------:R-:W-:-:S03]  /*3d70*/  FADD.FTZ R27, R87, R50 ;  /* 0x00000032571b7221 */ /* 0x000fc60000010000 */
[----:B------:R-:W0:Y:S01]  /*3d80*/  MUFU.EX2 R14, R14 ;  /* 0x0000000e000e7308 */ /* 0x000e220000000800 */
[C---:B--2---:R-:W-:Y:S01]  /*3d90*/  FADD.FTZ R20, R48.reuse, R7 ;  /* 0x0000000730147221 */ /* 0x044fe20000010000 */
        /* <DEDUP_REMOVED lines=9> */
[----:B------:R-:W-:Y:S01]  /*3e30*/  F2FP.BF16.F32.PACK_AB R143, R0, R3 ;  /* 0x00000003008f723e */ /* 0x000fe200000010ff */
[----:B------:R-:W-:-:S05]  /*3e40*/  VIADD R0, R72, UR4 ;  /* 0x0000000448007c36 */ /* 0x000fca0008000000 */
[----:B------:R-:W2:Y:S01]  /*3e50*/  MUFU.EX2 R2, R67 ;  /* 0x0000004300027308 */ /* 0x000ea20000000800 */
[----:B-1----:R-:W-:-:S07]  /*3e60*/  FADD.FTZ R15, R53, R20 ;  /* 0x00000014350f7221 */ /* 0x002fce0000010000 */
[----:B------:R-:W1:Y:S01]  /*3e70*/  MUFU.EX2 R57, R57 ;  /* 0x0000003900397308 */ /* 0x000e620000000800 */
[----:B0-----:R-:W-:Y:S01]  /*3e80*/  FADD.FTZ R26, R32, R27 ;  /* 0x0000001b201a7221 */ /* 0x001fe20000010000 */
[----:B------:R-:W-:-:S03]  /*3e90*/  F2FP.BF16.F32.PACK_AB R136, R91, R32 ;  /* 0x000000205b88723e */ /* 0x000fc600000010ff */
[----:B------:R-:W-:-:S03]  /*3ea0*/  FADD.FTZ R27, R91, R26 ;  /* 0x0000001a5b1b7221 */ /* 0x000fc60000010000 */
[----:B------:R-:W0:Y:S01]  /*3eb0*/  MUFU.EX2 R14, R71 ;  /* 0x00000047000e7308 */ /* 0x000e220000000800 */
[----:B--2---:R-:W-:Y:S01]  /*3ec0*/  FADD.FTZ R6, R2, R15 ;  /* 0x0000000f02067221 */ /* 0x004fe20000010000 */
[----:B------:R-:W-:Y:S01]  /*3ed0*/  FADD.FTZ R26, R138, R27 ;  /* 0x0000001b8a1a7221 */ /* 0x000fe20000010000 */
[----:B------:R-:W-:-:S05]  /*3ee0*/  F2FP.BF16.F32.PACK_AB R137, R2, R53 ;  /* 0x000000350289723e */ /* 0x000fca00000010ff */
[----:B------:R-:W2:Y:S01]  /*3ef0*/  MUFU.EX2 R61, R61 ;  /* 0x0000003d003d7308 */ /* 0x000ea20000000800 */
[----:B-1----:R-:W-:-:S04]  /*3f00*/  FADD.FTZ R15, R57, R6 ;  /* 0x00000006390f7221 */ /* 0x002fc80000010000 */
[C---:B0-----:R-:W-:Y:S01]  /*3f10*/  FADD.FTZ R6, R14.reuse, R15 ;  /* 0x0000000f0e067221 */ /* 0x041fe20000010000 */
[----:B------:R-:W-:Y:S01]  /*3f20*/  F2FP.BF16.F32.PACK_AB R139, R14, R57 ;  /* 0x000000390e8b723e */ /* 0x000fe200000010ff */
[----:B------:R-:W-:Y:S02]  /*3f30*/  VIADD R14, R74, 0xfffffffe ;  /* 0xfffffffe4a0e7836 */ /* 0x000fe40000000000 */
[C---:B--2---:R-:W-:Y:S01]  /*3f40*/  FADD.FTZ R7, R61.reuse, R26 ;  /* 0x0000001a3d077221 */ /* 0x044fe20000010000 */
[----:B------:R-:W-:Y:S01]  /*3f50*/  F2FP.BF16.F32.PACK_AB R138, R61, R138 ;  /* 0x0000008a3d8a723e */ /* 0x000fe200000010ff */
[----:B------:R-:W-:Y:S06]  /*3f60*/  @!P5 BRA `(.L_x_992) ;  /* 0x000000000048d947 */ /* 0x000fec0003800000 */
[C---:B------:R-:W-:Y:S01]  /*3f70*/  ISETP.GT.AND P1, PT, R72.reuse, RZ, PT ;  /* 0x000000ff4800720c */ /* 0x040fe20003f24270 */
[----:B------:R-:W-:-:S12]  /*3f80*/  VIADD R3, R72, 0xffffffff ;  /* 0xffffffff48037836 */ /* 0x000fd80000000000 */
[----:B------:R-:W-:Y:S05]  /*3f90*/  @P1 BRA `(.L_x_993) ;  /* 0x0000000000201947 */ /* 0x000fea0003800000 */
[----:B------:R-:W0:Y:S01]  /*3fa0*/  LDC R20, c[0x0][0x9e4] ;  /* 0x00027900ff147b82 */ /* 0x000e220000000800 */
[----:B------:R-:W-:Y:S01]  /*3fb0*/  IMAD.MOV R3, RZ, RZ, -R72 ;  /* 0x000000ffff037224 */ /* 0x000fe200078e0a48 */
[----:B0-----:R-:W-:-:S13]  /*3fc0*/  ISETP.NE.AND P1, PT, R20, 0x1, PT ;  /* 0x000000011400780c */ /* 0x001fda0003f25270 */
[----:B------:R-:W0:Y:S02]  /*3fd0*/  @P1 LDC.64 R24, c[0x0][0x9e8] ;  /* 0x00027a00ff181b82 */ /* 0x000e240000000a00 */
[----:B0-----:R-:W-:-:S05]  /*3fe0*/  @P1 IMAD.HI.U32 R2, R3, R24, RZ ;  /* 0x0000001803021227 */ /* 0x001fca00078e00ff */
[----:B------:R-:W-:-:S04]  /*3ff0*/  @P1 SHF.R.U32.HI R3, RZ, R25, R2 ;  /* 0x00000019ff031219 */ /* 0x000fc80000011602 */
[----:B------:R-:W-:Y:S01]  /*4000*/  LOP3.LUT R3, RZ, R3, RZ, 0x33, !PT ;  /* 0x00000003ff037212 */ /* 0x000fe200078e33ff */
[----:B------:R-:W-:Y:S06]  /*4010*/  BRA `(.L_x_994) ;  /* 0x0000000000147947 */ /* 0x000fec0003800000 */
.L_x_993:
[----:B------:R-:W0:Y:S02]  /*4020*/  LDC R20, c[0x0][0x9e4] ;  /* 0x00027900ff147b82 */ /* 0x000e240000000800 */
[----:B0-----:R-:W-:-:S13]  /*4030*/  ISETP.NE.AND P1, PT, R20, 0x1, PT ;  /* 0x000000011400780c */ /* 0x001fda0003f25270 */
[----:B------:R-:W0:Y:S02]  /*4040*/  @P1 LDC.64 R24, c[0x0][0x9e8] ;  /* 0x00027a00ff181b82 */ /* 0x000e240000000a00 */
[----:B0-----:R-:W-:-:S05]  /*4050*/  @P1 IMAD.HI.U32 R2, R3, R24, RZ ;  /* 0x0000001803021227 */ /* 0x001fca00078e00ff */
[----:B------:R-:W-:-:S07]  /*4060*/  @P1 SHF.R.U32.HI R3, RZ, R25, R2 ;  /* 0x00000019ff031219 */ /* 0x000fce0000011602 */
.L_x_994:
[----:B------:R-:W-:-:S05]  /*4070*/  IMAD R3, R3, R20, R20 ;  /* 0x0000001403037224 */ /* 0x000fca00078e0214 */
[----:B------:R-:W-:-:S07]  /*4080*/  VIMNMX R0, R0, R3, PT ;  /* 0x0000000300007248 */ /* 0x000fce0003fe0100 */
.L_x_992:
[----:B------:R-:W-:Y:S01]  /*4090*/  IMAD.HI R3, R0, 0x2aaaaaab, RZ ;  /* 0x2aaaaaab00037827 */ /* 0x000fe200078e02ff */
[----:B------:R-:W-:Y:S01]  /*40a0*/  UMOV UR4, URZ ;  /* 0x0000003f00047c82 */ /* 0x000fe20008000000 */
[----:B------:R-:W-:Y:S02]  /*40b0*/  CS2R R86, SRZ ;  /* 0x0000000000567805 */ /* 0x000fe4000001ff00 */
[----:B------:R-:W-:Y:S01]  /*40c0*/  CS2R R84, SRZ ;  /* 0x0000000000547805 */ /* 0x000fe2000001ff00 */
[----:B------:R-:W-:Y:S01]  /*40d0*/  IMAD.MOV.U32 R2, RZ, RZ, 0x3f800000 ;  /* 0x3f800000ff027424 */ /* 0x000fe200078e00ff */
[----:B------:R-:W-:Y:S01]  /*40e0*/  SHF.R.U32.HI R20, RZ, 0x1f, R3 ;  /* 0x0000001fff147819 */ /* 0x000fe20000011603 */
[----:B------:R-:W-:Y:S01]  /*40f0*/  IMAD.MOV.U32 R0, RZ, RZ, 0x3f800000 ;  /* 0x3f800000ff007424 */ /* 0x000fe200078e00ff */
[----:B------:R-:W-:Y:S02]  /*4100*/  CS2R R82, SRZ ;  /* 0x0000000000527805 */ /* 0x000fe4000001ff00 */
[----:B------:R-:W-:-:S02]  /*4110*/  CS2R R80, SRZ ;  /* 0x0000000000507805 */ /* 0x000fc4000001ff00 */
[----:B------:R-:W-:Y:S01]  /*4120*/  LEA.HI.SX32 R20, R3, R20, 0x1c ;  /* 0x0000001403147211 */ /* 0x000fe200078fe2ff */
[----:B------:R-:W-:Y:S01]  /*4130*/  IMAD.MOV.U32 R3, RZ, RZ, RZ ;  /* 0x000000ffff037224 */ /* 0x000fe200078e00ff */
[----:B------:R-:W-:Y:S02]  /*4140*/  CS2R R78, SRZ ;  /* 0x00000000004e7805 */ /* 0x000fe4000001ff00 */
[----:B------:R-:W-:Y:S02]  /*4150*/  CS2R R76, SRZ ;  /* 0x00000000004c7805 */ /* 0x000fe4000001ff00 */
[----:B------:R-:W-:Y:S02]  /*4160*/  VIMNMX R21, R17, R20, !PT ;  /* 0x0000001411157248 */ /* 0x000fe40007fe0100 */
[----:B------:R-:W-:Y:S02]  /*4170*/  CS2R R74, SRZ ;  /* 0x00000000004a7805 */ /* 0x000fe4000001ff00 */
[----:B------:R-:W-:-:S02]  /*4180*/  CS2R R72, SRZ ;  /* 0x0000000000487805 */ /* 0x000fc4000001ff00 */
[----:B------:R-:W-:Y:S02]  /*4190*/  CS2R R70, SRZ ;  /* 0x0000000000467805 */ /* 0x000fe4000001ff00 */
[----:B------:R-:W-:Y:S02]  /*41a0*/  ISETP.GE.AND P1, PT, R14, R21, PT ;  /* 0x000000150e00720c */ /* 0x000fe40003f26270 */
        /* <DEDUP_REMOVED lines=23> */
[----:B------:R-:W-:Y:S06]  /*4320*/  @!P1 BRA `(.L_x_995) ;  /* 0x0000002c00649947 */ /* 0x000fec0003800000 */
[----:B------:R-:W-:Y:S01]  /*4330*/  IMAD.MOV.U32 R15, RZ, RZ, R13 ;  /* 0x000000ffff0f7224 */ /* 0x000fe200078e000d */
[----:B------:R-:W-:Y:S01]  /*4340*/  UMOV UR5, URZ ;  /* 0x0000003f00057c82 */ /* 0x000fe20008000000 */
[----:B------:R-:W-:Y:S01]  /*4350*/  IMAD.MOV.U32 R20, RZ, RZ, R11 ;  /* 0x000000ffff147224 */ /* 0x000fe200078e000b */
[----:B------:R-:W-:Y:S01]  /*4360*/  ULDC UR6, c[0x0][0x9e4] ;  /* 0x0002790000067ab9 */ /* 0x000fe20000000800 */
[----:B------:R-:W-:Y:S01]  /*4370*/  IMAD.MOV.U32 R160, RZ, RZ, RZ ;  /* 0x000000ffffa07224 */ /* 0x000fe200078e00ff */
[----:B------:R-:W-:Y:S01]  /*4380*/  ULDC UR7, c[0x0][0x2f0] ;  /* 0x0000bc0000077ab9 */ /* 0x000fe20000000800 */
[----:B------:R-:W-:Y:S02]  /*4390*/  IMAD.MOV.U32 R2, RZ, RZ, 0x3f800000 ;  /* 0x3f800000ff027424 */ /* 0x000fe400078e00ff */
[----:B------:R-:W-:-:S07]  /*43a0*/  IMAD.MOV.U32 R87, RZ, RZ, RZ ;  /* 0x000000ffff577224 */ /* 0x000fce00078e00ff */
.L_x_1014:
[----:B------:R-:W-:-:S04]  /*43b0*/  UISETP.NE.AND UP0, UPT, UR5, 0x1, UPT ;  /* 0x000000010500788c */ /* 0x000fc8000bf05270 */
[----:B------:R-:W-:-:S06]  /*43c0*/  USEL UR4, URZ, 0x1, UP0 ;  /* 0x000000013f047887 */ /* 0x000fcc0008000000 */
[----:B------:R-:W-:Y:S01]  /*43d0*/  LOP3.LUT R3, R160, UR4, RZ, 0x3c, !PT ;  /* 0x00000004a0037c12 */ /* 0x000fe2000f8e3cff */
[----:B------:R-:W-:Y:S06]  /*43e0*/  @!P0 BRA `(.L_x_996) ;  /* 0x0000000000048947 */ /* 0x000fec0003800000 */
[----:B------:R-:W-:Y:S01]  /*43f0*/  BPT.TRAP 0x1 ;  /* 0x000000040000795c */ /* 0x000fe20000300000 */
.L_x_996:
[----:B------:R-:W-:Y:S01]  /*4400*/  UIADD3 UR4, UR5, 0x1, URZ ;  /* 0x0000000105047890 */ /* 0x000fe2000fffe03f */
[----:B------:R-:W-:-:S03]  /*4410*/  SHF.L.U32 R11, R3, 0x1f, RZ ;  /* 0x0000001f030b7819 */ /* 0x000fc600000006ff */
[----:B------:R-:W-:-:S04]  /*4420*/  UISETP.NE.AND UP0, UPT, UR4, 0x2, UPT ;  /* 0x000000020400788c */ /* 0x000fc8000bf05270 */
[----:B------:R-:W-:-:S04]  /*4430*/  USEL UR4, UR4, URZ, UP0 ;  /* 0x0000003f04047287 */ /* 0x000fc80008000000 */
[----:B------:R-:W-:-:S09]  /*4440*/  ULEA UR60, UR4, UR38, 0x3 ;  /* 0x00000026043c7291 */ /* 0x000fd2000f8e183f */
[----:B------:R0:W1:Y:S01]  /*4450*/  SYNCS.PHASECHK.TRANS64.TRYWAIT P1, [UR60+0x2a830], R11 ;  /* 0x02a8300bff0075a7 */ /* 0x000062000802017c */
[----:B------:R-:W-:Y:S05]  /*4460*/  @!P0 BRA `(.L_x_997) ;  /* 0x0000000000048947 */ /* 0x000fea0003800000 */
[----:B------:R-:W-:Y:S01]  /*4470*/  BPT.TRAP 0x1 ;  /* 0x000000040000795c */ /* 0x000fe20000300000 */
.L_x_997:
[----:B-1----:R-:W-:Y:S05]  /*4480*/  @P1 BRA `(.L_x_998) ;  /* 0x0000000000081947 */ /* 0x002fea0003800000 */
[----:B------:R-:W1:Y:S02]  /*4490*/  SYNCS.PHASECHK.TRANS64.TRYWAIT P1, [UR60+0x2a830], R11 ;  /* 0x02a8300bff0075a7 */ /* 0x000e64000802017c */
[----:B-1----:R-:W-:Y:S05]  /*44a0*/  @!P1 BRA `(.L_x_999) ;  /* 0x000000d800fc9947 */ /* 0x002fea0003800000 */
.L_x_998:
        /* <DEDUP_REMOVED lines=129> */
.L_x_1000:
[----:B------:R-:W-:Y:S01]  /*4cc0*/  ULEA UR10, UR5, UR38, 0x3 ;  /* 0x00000026050a7291 */ /* 0x000fe2000f8e183f */
[----:B------:R-:W-:-:S08]  /*4cd0*/  SHF.L.U32 R0, R160, 0x1f, RZ ;  /* 0x0000001fa0007819 */ /* 0x000fd000000006ff */
[----:B------:R2:W3:Y:S01]  /*4ce0*/  SYNCS.PHASECHK.TRANS64.TRYWAIT P1, [UR10+0x2a850], R0 ;  /* 0x02a85000ff0075a7 */ /* 0x0004e2000802014a */
[----:B------:R-:W-:Y:S05]  /*4cf0*/  @!P0 BRA `(.L_x_1001) ;  /* 0x0000000000048947 */ /* 0x000fea0003800000 */
[----:B------:R-:W-:Y:S01]  /*4d00*/  BPT.TRAP 0x1 ;  /* 0x000000040000795c */ /* 0x000fe20000300000 */
.L_x_1001:
[----:B---3--:R-:W-:Y:S05]  /*4d10*/  @P1 BRA `(.L_x_1002) ;  /* 0x0000000000081947 */ /* 0x008fea0003800000 */
[----:B------:R-:W3:Y:S02]  /*4d20*/  SYNCS.PHASECHK.TRANS64.TRYWAIT P1, [UR10+0x2a850], R0 ;  /* 0x02a85000ff0075a7 */ /* 0x000ee4000802014a */
[----:B---3--:R-:W-:Y:S05]  /*4d30*/  @!P1 BRA `(.L_x_1003) ;  /* 0x000000d000f09947 */ /* 0x008fea0003800000 */
.L_x_1002:
[----:B------:R-:W-:Y:S01]  /*4d40*/  UIADD3 UR11, UR38, 0x400, URZ ;  /* 0x00000400260b7890 */ /* 0x000fe2000fffe03f */
[----:B------:R-:W-:Y:S01]  /*4d50*/  WARPGROUP.ARRIVE ;  /* 0x00000000000079c5 */ /* 0x000fe20000000000 */
[----:B------:R-:W-:Y:S02]  /*4d60*/  UMOV UR15, 0x40000040 ;  /* 0x40000040000f7882 */ /* 0x000fe40000000000 */
[----:B------:R-:W-:-:S04]  /*4d70*/  USHF.R.U32.HI UR11, URZ, 0x4, UR11 ;  /* 0x000000043f0b7899 */ /* 0x000fc8000801160b */
[----:B------:R-:W-:-:S04]  /*4d80*/  ULOP3.LUT UR11, UR11, 0x3fff, URZ, 0xc0, !UPT ;  /* 0x00003fff0b0b7892 */ /* 0x000fc8000f8ec03f */
[----:B------:R-:W-:-:S04]  /*4d90*/  ULOP3.LUT UR11, UR11, 0x3000000, URZ, 0xfc, !UPT ;  /* 0x030000000b0b7892 */ /* 0x000fc8000f8efc3f */
        /* <DEDUP_REMOVED lines=31> */
.L_x_1004:
[----:B------:R-:W-:Y:S01]  /*4f90*/  ISETP.NE.AND P2, PT, R23, 0x1, PT ;  /* 0x000000011700780c */ /* 0x000fe20003f45270 */
[----:B------:R-:W-:Y:S01]  /*4fa0*/  IMAD R153, R14, -0x60, RZ ;  /* 0xffffffa00e997824 */ /* 0x000fe200078e02ff */
[----:B------:R-:W-:Y:S01]  /*4fb0*/  R2UR UR5, R10 ;  /* 0x000000000a0572ca */ /* 0x000fe200000e0000 */
[----:B------:R-:W-:Y:S01]  /*4fc0*/  UIADD3 UR60, UR60, 0x2a840, URZ ;  /* 0x0002a8403c3c7890 */ /* 0x000fe2000fffe03f */
[----:B------:R-:W-:Y:S01]  /*4fd0*/  LOP3.LUT P1, RZ, R18, 0x80000, RZ, 0xc0, !PT ;  /* 0x0008000012ff7812 */ /* 0x000fe2000782c0ff */
[----:B------:R-:W-:Y:S01]  /*4fe0*/  ULDC UR11, c[0x0][0x288] ;  /* 0x0000a200000b7ab9 */ /* 0x000fe20000000800 */
[----:B------:R-:W-:Y:S01]  /*4ff0*/  ULDC UR14, c[0x0][0x9e0] ;  /* 0x00027800000e7ab9 */ /* 0x000fe20000000800 */
[----:B------:R-:W-:-:S06]  /*5000*/  UPRMT UR60, UR61, 0x654, UR60 ;  /* 0x000006543d3c7896 */ /* 0x000fcc000800003c */
[----:B01----:R-:W2:Y:S08]  /*5010*/  @P2 LDC R11, c[0x0][0x44c] ;  /* 0x00011300ff0b2b82 */ /* 0x003eb00000000800 */
[----:B------:R-:W0:Y:S01]  /*5020*/  @P2 LDC R13, c[0x0][0x450] ;  /* 0x00011400ff0d2b82 */ /* 0x000e220000000800 */
[----:B------:R-:W-:Y:S01]  /*5030*/  SYNCS.ARRIVE.TRANS64.RED.A1T0 RZ, [UR60], RZ ;  /* 0x000000ffffff79a7 */ /* 0x000fe2000810043c */
[----:B--2---:R-:W-:-:S04]  /*5040*/  @P2 IMAD.HI.U32 R0, R8, R11, RZ ;  /* 0x0000000b08002227 */ /* 0x004fc800078e00ff */
[----:B------:R-:W-:Y:S01]  /*5050*/  IMAD.MOV.U32 R11, RZ, RZ, R8 ;  /* 0x000000ffff0b7224 */ /* 0x000fe200078e0008 */
[----:B0-----:R-:W-:Y:S01]  /*5060*/  @P2 SHF.R.U32.HI R11, RZ, R13, R0 ;  /* 0x0000000dff0b2219 */ /* 0x001fe20000011600 */
[----:B------:R-:W-:-:S04]  /*5070*/  VIADD R0, R153, 0x1 ;  /* 0x0000000199007836 */ /* 0x000fc80000000000 */
[----:B------:R-:W0:Y:S01]  /*5080*/  SHFL.IDX PT, R137, R11, RZ, 0x1c1f ;  /* 0x001c1fff0b897589 */ /* 0x000e2200000e0000 */
[----:B------:R-:W-:-:S04]  /*5090*/  IMAD R13, R9, -0x2, R0 ;  /* 0xfffffffe090d7824 */ /* 0x000fc800078e0200 */
[----:B------:R-:W-:Y:S02]  /*50a0*/  IMAD R0, R16, UR7, R13 ;  /* 0x0000000710007c24 */ /* 0x000fe4000f8e020d */
[----:B------:R-:W-:Y:S02]  /*50b0*/  VIADD R140, R13, 0xffffffff ;  /* 0xffffffff0d8c7836 */ /* 0x000fe40000000000 */
[----:B------:R-:W-:-:S04]  /*50c0*/  VIADD R0, R0, -UR11 ;  /* 0x8000000b00007c36 */ /* 0x000fc80008000000 */
[C---:B------:R-:W-:Y:S02]  /*50d0*/  VIADD R136, R0.reuse, UR14 ;  /* 0x0000000e00887c36 */ /* 0x040fe40008000000 */
[----:B------:R-:W-:Y:S02]  /*50e0*/  VIADD R138, R0, UR5 ;  /* 0x00000005008a7c36 */ /* 0x000fe40008000000 */
[--C-:B0-----:R-:W-:Y:S02]  /*50f0*/  IMAD.IADD R0, R136, 0x1, R137.reuse ;  /* 0x0000000188007824 */ /* 0x101fe400078e0289 */
[----:B------:R-:W-:Y:S01]  /*5100*/  IMAD.IADD R2, R138, 0x1, R137 ;  /* 0x000000018a027824 */ /* 0x000fe200078e0289 */
[----:B------:R-:W-:Y:S06]  /*5110*/  @!P1 BRA `(.L_x_1005) ;  /* 0x0000000000589947 */ /* 0x000fec0003800000 */
[----:B------:R-:W-:Y:S01]  /*5120*/  IMAD R12, R16, UR7, R137 ;  /* 0x00000007100c7c24 */ /* 0x000fe2000f8e0289 */
[----:B------:R-:W-:Y:S03]  /*5130*/  BSSY B0, `(.L_x_1006) ;  /* 0x0000011000007945 */ /* 0x000fe60003800000 */
[----:B------:R-:W-:-:S05]  /*5140*/  VIADD R13, R12, -UR11 ;  /* 0x8000000b0c0d7c36 */ /* 0x000fca0008000000 */
[----:B------:R-:W-:-:S13]  /*5150*/  ISETP.GT.AND P1, PT, R13, -0x1, PT ;  /* 0xffffffff0d00780c */ /* 0x000fda0003f24270 */
[----:B------:R-:W-:Y:S05]  /*5160*/  @P1 BRA `(.L_x_1007) ;  /* 0x0000000000201947 */ /* 0x000fea0003800000 */
[----:B------:R-:W-:Y:S01]  /*5170*/  IMAD.U32 R137, RZ, RZ, UR6 ;  /* 0x00000006ff897e24 */ /* 0x000fe2000f8e00ff */
[----:B------:R-:W-:-:S04]  /*5180*/  LOP3.LUT R13, RZ, R13, RZ, 0x33, !PT ;  /* 0x0000000dff0d7212 */ /* 0x000fc800078e33ff */
[----:B------:R-:W-:-:S13]  /*5190*/  ISETP.NE.AND P1, PT, R137, 0x1, PT ;  /* 0x000000018900780c */ /* 0x000fda0003f25270 */
[----:B------:R-:W0:Y:S02]  /*51a0*/  @P1 LDC.64 R142, c[0x0][0x9e8] ;  /* 0x00027a00ff8e1b82 */ /* 0x000e240000000a00 */
[----:B0-----:R-:W-:-:S05]  /*51b0*/  @P1 IMAD.HI.U32 R12, R13, R142, RZ ;  /* 0x0000008e0d0c1227 */ /* 0x001fca00078e00ff */
[----:B------:R-:W-:-:S04]  /*51c0*/  @P1 SHF.R.U32.HI R13, RZ, R143, R12 ;  /* 0x0000008fff0d1219 */ /* 0x000fc8000001160c */
[----:B------:R-:W-:Y:S01]  /*51d0*/  LOP3.LUT R13, RZ, R13, RZ, 0x33, !PT ;  /* 0x0000000dff0d7212 */ /* 0x000fe200078e33ff */
[----:B------:R-:W-:Y:S06]  /*51e0*/  BRA `(.L_x_1008) ;  /* 0x0000000000147947 */ /* 0x000fec0003800000 */
.L_x_1007:
[----:B------:R-:W-:-:S05]  /*51f0*/  IMAD.U32 R137, RZ, RZ, UR6 ;  /* 0x00000006ff897e24 */ /* 0x000fca000f8e00ff */
[----:B------:R-:W-:-:S13]  /*5200*/  ISETP.NE.AND P1, PT, R137, 0x1, PT ;  /* 0x000000018900780c */ /* 0x000fda0003f25270 */
[----:B------:R-:W0:Y:S02]  /*5210*/  @P1 LDC.64 R142, c[0x0][0x9e8] ;  /* 0x00027a00ff8e1b82 */ /* 0x000e240000000a00 */
[----:B0-----:R-:W-:-:S05]  /*5220*/  @P1 IMAD.HI.U32 R12, R13, R142, RZ ;  /* 0x0000008e0d0c1227 */ /* 0x001fca00078e00ff */
[----:B------:R-:W-:-:S07]  /*5230*/  @P1 SHF.R.U32.HI R13, RZ, R143, R12 ;  /* 0x0000008fff0d1219 */ /* 0x000fce000001160c */
.L_x_1008:
[----:B------:R-:W-:Y:S05]  /*5240*/  BSYNC B0 ;  /* 0x0000000000007941 */ /* 0x000fea0003800000 */
.L_x_1006:
[----:B------:R-:W-:-:S05]  /*5250*/  IMAD R13, R13, R137, R140 ;  /* 0x000000890d0d7224 */ /* 0x000fca00078e028c */
[----:B------:R-:W-:Y:S02]  /*5260*/  VIADDMNMX R0, R13, R137, R0, PT ;  /* 0x000000890d007246 */ /* 0x000fe40003800100 */
[----:B------:R-:W-:-:S07]  /*5270*/  VIMNMX R2, R2, R13, !PT ;  /* 0x0000000d02027248 */ /* 0x000fce0007fe0100 */
.L_x_1005:
[C---:B------:R-:W-:Y:S01]  /*5280*/  ISETP.GE.AND P2, PT, R153.reuse, 0x9, PT ;  /* 0x000000099900780c */ /* 0x040fe20003f46270 */
[----:B------:R-:W0:Y:S01]  /*5290*/  SHFL.IDX PT, R11, R11, 0x1, 0x1c1f ;  /* 0x003c1f000b0b7f89 */ /* 0x000e2200000e0000 */
[C---:B------:R-:W-:Y:S02]  /*52a0*/  ISETP.GE.AND P1, PT, R153.reuse, 0x2, PT ;  /* 0x000000029900780c */ /* 0x040fe40003f26270 */
        /* <DEDUP_REMOVED lines=34> */
[C---:B------:R-:W-:Y:S02]  /*54d0*/  ISETP.GE.AND P4, PT, R153.reuse, 0x22, PT ;  /* 0x000000229900780c */ /* 0x040fe40003f86270 */
        /* <DEDUP_REMOVED lines=69> */
[----:B------:R-:W-:Y:S02]  /*5930*/  P2R R92, PR, RZ, 0x40 ;  /* 0x00000040ff5c7803 */ /* 0x000fe40000000000 */
[----:B------:R-:W-:-:S04]  /*5940*/  ISETP.GT.AND P6, PT, R2, RZ, !P6 ;  /* 0x000000ff0200720c */ /* 0x000fc800077c4270 */
[----:B------:R-:W-:-:S04]  /*5950*/  ISETP.LT.OR P6, PT, R0, 0x1, P6 ;  /* 0x000000010000780c */ /* 0x000fc800037c1670 */
[----:B------:R-:W-:Y:S02]  /*5960*/  FSEL R171, R88, -INF , !P6 ;  /* 0xff80000058ab7808 */ /* 0x000fe40007000000 */
[----:B------:R-:W-:-:S04]  /*5970*/  ISETP.GE.AND P6, PT, R153, 0x5a, PT ;  /* 0x0000005a9900780c */ /* 0x000fc80003fc6270 */
[----:B------:R-:W-:Y:S02]  /*5980*/  P2R R128, PR, RZ, 0x40 ;  /* 0x00000040ff807803 */ /* 0x000fe40000000000 */
[----:B------:R-:W-:Y:S01]  /*5990*/  ISETP.GT.AND P6, PT, R2, 0x59, !P6 ;  /* 0x000000590200780c */ /* 0x000fe200077c4270 */
[----:B0-----:R-:W-:-:S03]  /*59a0*/  IMAD.IADD R2, R138, 0x1, R11 ;  /* 0x000000018a027824 */ /* 0x001fc600078e020b */
[----:B------:R-:W-:Y:S01]  /*59b0*/  ISETP.LT.OR P6, PT, R0, 0x5a, P6 ;  /* 0x0000005a0000780c */ /* 0x000fe200037c1670 */
[----:B------:R-:W-:-:S03]  /*59c0*/  IMAD.IADD R0, R136, 0x1, R11 ;  /* 0x0000000188007824 */ /* 0x000fc600078e020b */
[----:B------:R-:W-:Y:S02]  /*59d0*/  FSEL R133, R133, -INF , !P6 ;  /* 0xff80000085857808 */ /* 0x000fe40007000000 */
[----:B------:R-:W-:-:S13]  /*59e0*/  LOP3.LUT P6, RZ, R18, 0x80000, RZ, 0xc0, !PT ;  /* 0x0008000012ff7812 */ /* 0x000fda00078cc0ff */
[----:B------:R-:W-:Y:S05]  /*59f0*/  @!P6 BRA `(.L_x_1009) ;  /* 0x000000000058e947 */ /* 0x000fea0003800000 */
        /* <DEDUP_REMOVED lines=13> */
.L_x_1011:
[----:B------:R-:W-:-:S05]  /*5ad0*/  IMAD.U32 R88, RZ, RZ, UR6 ;  /* 0x00000006ff587e24 */ /* 0x000fca000f8e00ff */
[----:B------:R-:W-:-:S13]  /*5ae0*/  ISETP.NE.AND P6, PT, R88, 0x1, PT ;  /* 0x000000015800780c */ /* 0x000fda0003fc5270 */
[----:B------:R-:W0:Y:S02]  /*5af0*/  @P6 LDC.64 R142, c[0x0][0x9e8] ;  /* 0x00027a00ff8e6b82 */ /* 0x000e240000000a00 */
[----:B0-----:R-:W-:-:S05]  /*5b00*/  @P6 IMAD.HI.U32 R12, R11, R142, RZ ;  /* 0x0000008e0b0c6227 */ /* 0x001fca00078e00ff */
[----:B------:R-:W-:-:S07]  /*5b10*/  @P6 SHF.R.U32.HI R11, RZ, R143, R12 ;  /* 0x0000008fff0b6219 */ /* 0x000fce000001160c */
.L_x_1012:
[----:B------:R-:W-:Y:S05]  /*5b20*/  BSYNC B0 ;  /* 0x0000000000007941 */ /* 0x000fea0003800000 */
.L_x_1010:
[----:B------:R-:W-:-:S05]  /*5b30*/  IMAD R11, R11, R88, R140 ;  /* 0x000000580b0b7224 */ /* 0x000fca00078e028c */
[----:B------:R-:W-:Y:S02]  /*5b40*/  VIADDMNMX R0, R11, R88, R0, PT ;  /* 0x000000580b007246 */ /* 0x000fe40003800100 */
[----:B------:R-:W-:-:S07]  /*5b50*/  VIMNMX R2, R2, R11, !PT ;  /* 0x0000000b02027248 */ /* 0x000fce0007fe0100 */
.L_x_1009:
[C---:B------:R-:W-:Y:S02]  /*5b60*/  ISETP.GT.AND P1, PT, R2.reuse, 0x1, !P1 ;  /* 0x000000010200780c */ /* 0x040fe40004f24270 */
[----:B------:R-:W-:Y:S02]  /*5b70*/  ISETP.GT.AND P2, PT, R2, 0x8, !P2 ;  /* 0x000000080200780c */ /* 0x000fe40005744270 */
        /* <DEDUP_REMOVED lines=32> */
[----:B------:R-:W-:Y:S02]  /*5d80*/  ISETP.NE.AND P2, PT, R151, RZ, PT ;  /* 0x000000ff9700720c */ /* 0x000fe40003f45270 */
        /* <DEDUP_REMOVED lines=31> */
[----:B------:R-:W-:Y:S02]  /*5f80*/  ISETP.GT.AND P1, PT, R2, 0x30, !P1 ;  /* 0x000000300200780c */ /* 0x000fe40004f24270 */
[----:B------:R-:W-:Y:S02]  /*5f90*/  FMNMX.FTZ R12, R101, R12, !PT ;  /* 0x0000000c650c7209 */ /* 0x000fe40007810000 */
[----:B------:R-:W-:Y:S02]  /*5fa0*/  ISETP.LT.OR P1, PT, R0, 0x31, P1 ;  /* 0x000000310000780c */ /* 0x000fe40000f21670 */
[----:B------:R-:W-:Y:S02]  /*5fb0*/  FMNMX.FTZ R88, R133, R12, !PT ;  /* 0x0000000c85587209 */ /* 0x000fe40007810000 */
[----:B------:R-:W-:Y:S01]  /*5fc0*/  FSEL R155, R114, -INF , !P1 ;  /* 0xff800000729b7808 */ /* 0x000fe20004800000 */
[----:B------:R-:W0:Y:S01]  /*5fd0*/  LDC R12, c[0x0][0x988] ;  /* 0x00026200ff0c7b82 */ /* 0x000e220000000800 */
[----:B------:R-:W-:Y:S01]  /*5fe0*/  ISETP.NE.AND P1, PT, R112, RZ, PT ;  /* 0x000000ff7000720c */ /* 0x000fe20003f25270 */
[----:B------:R-:W1:Y:S01]  /*5ff0*/  SHFL.BFLY PT, R11, R88, 0x2, 0x1f ;  /* 0x0c401f00580b7f89 */ /* 0x000e6200000e0000 */
[----:B------:R-:W-:-:S02]  /*6000*/  ISETP.NE.AND P6, PT, R124, RZ, PT ;  /* 0x000000ff7c00720c */ /* 0x000fc40003fc5270 */
[C---:B------:R-:W-:Y:S02]  /*6010*/  ISETP.GT.AND P1, PT, R2.reuse, 0x31, !P1 ;  /* 0x000000310200780c */ /* 0x040fe40004f24270 */
[----:B------:R-:W-:Y:S02]  /*6020*/  ISETP.GT.AND P3, PT, R2, 0x50, !P3 ;  /* 0x000000500200780c */ /* 0x000fe40005f64270 */
[C---:B------:R-:W-:Y:S02]  /*6030*/  ISETP.LT.OR P1, PT, R0.reuse, 0x32, P1 ;  /* 0x000000320000780c */ /* 0x040fe40000f21670 */
[----:B------:R-:W-:Y:S02]  /*6040*/  ISETP.LT.OR P3, PT, R0, 0x51, P3 ;  /* 0x000000510000780c */ /* 0x000fe40001f61670 */
[----:B------:R-:W-:Y:S02]  /*6050*/  FSEL R115, R115, -INF , !P1 ;  /* 0xff80000073737808 */ /* 0x000fe40004800000 */
[----:B------:R-:W-:-:S02]  /*6060*/  ISETP.NE.AND P1, PT, R152, RZ, PT ;  /* 0x000000ff9800720c */ /* 0x000fc40003f25270 */
[C---:B------:R-:W-:Y:S02]  /*6070*/  ISETP.GT.AND P4, PT, R2.reuse, 0x51, !P4 ;  /* 0x000000510200780c */ /* 0x040fe40006784270 */
[----:B------:R-:W-:Y:S02]  /*6080*/  ISETP.GT.AND P1, PT, R2, 0x38, !P1 ;  /* 0x000000380200780c */ /* 0x000fe40004f24270 */
[----:B------:R-:W-:Y:S02]  /*6090*/  FSEL R165, R130, -INF , !P3 ;  /* 0xff80000082a57808 */ /* 0x000fe40005800000 */
[----:B------:R-:W-:Y:S02]  /*60a0*/  ISETP.LT.OR P1, PT, R0, 0x39, P1 ;  /* 0x000000390000780c */ /* 0x000fe40000f21670 */
[----:B------:R-:W-:Y:S02]  /*60b0*/  ISETP.GT.AND P5, PT, R2, 0x58, !P5 ;  /* 0x000000580200780c */ /* 0x000fe40006fa4270 */
[----:B------:R-:W-:-:S02]  /*60c0*/  FSEL R157, R118, -INF , !P1 ;  /* 0xff800000769d7808 */ /* 0x000fc40004800000 */
[----:B------:R-:W-:Y:S02]  /*60d0*/  ISETP.NE.AND P1, PT, R116, RZ, PT ;  /* 0x000000ff7400720c */ /* 0x000fe40003f25270 */
[----:B------:R-:W-:Y:S02]  /*60e0*/  ISETP.LT.OR P4, PT, R0, 0x52, P4 ;  /* 0x000000520000780c */ /* 0x000fe40002781670 */
[----:B------:R-:W-:Y:S02]  /*60f0*/  ISETP.GT.AND P1, PT, R2, 0x39, !P1 ;  /* 0x000000390200780c */ /* 0x000fe40004f24270 */
[C---:B------:R-:W-:Y:S02]  /*6100*/  ISETP.LT.OR P5, PT, R0.reuse, 0x59, P5 ;  /* 0x000000590000780c */ /* 0x040fe40002fa1670 */
[----:B------:R-:W-:-:S04]  /*6110*/  ISETP.LT.OR P1, PT, R0, 0x3a, P1 ;  /* 0x0000003a0000780c */ /* 0x000fc80000f21670 */
[----:B------:R-:W-:Y:S02]  /*6120*/  FSEL R119, R119, -INF , !P1 ;  /* 0xff80000077777808 */ /* 0x000fe40004800000 */
[----:B------:R-:W-:-:S04]  /*6130*/  ISETP.NE.AND P1, PT, R154, RZ, PT ;  /* 0x000000ff9a00720c */ /* 0x000fc80003f25270 */
[----:B------:R-:W-:-:S04]  /*6140*/  ISETP.GT.AND P1, PT, R2, 0x40, !P1 ;  /* 0x000000400200780c */ /* 0x000fc80004f24270 */
[----:B------:R-:W-:-:S04]  /*6150*/  ISETP.LT.OR P1, PT, R0, 0x41, P1 ;  /* 0x000000410000780c */ /* 0x000fc80000f21670 */
[----:B------:R-:W-:Y:S02]  /*6160*/  FSEL R159, R122, -INF , !P1 ;  /* 0xff8000007a9f7808 */ /* 0x000fe40004800000 */
[----:B------:R-:W-:-:S04]  /*6170*/  ISETP.NE.AND P1, PT, R120, RZ, PT ;  /* 0x000000ff7800720c */ /* 0x000fc80003f25270 */
[----:B------:R-:W-:-:S04]  /*6180*/  ISETP.GT.AND P1, PT, R2, 0x41, !P1 ;  /* 0x000000410200780c */ /* 0x000fc80004f24270 */
[----:B------:R-:W-:-:S04]  /*6190*/  ISETP.LT.OR P1, PT, R0, 0x42, P1 ;  /* 0x000000420000780c */ /* 0x000fc80000f21670 */
[----:B------:R-:W-:Y:S02]  /*61a0*/  FSEL R123, R123, -INF , !P1 ;  /* 0xff8000007b7b7808 */ /* 0x000fe40004800000 */
[----:B------:R-:W-:-:S04]  /*61b0*/  ISETP.GT.AND P1, PT, R2, 0x48, !P2 ;  /* 0x000000480200780c */ /* 0x000fc80005724270 */
[----:B------:R-:W-:-:S04]  /*61c0*/  ISETP.LT.OR P1, PT, R0, 0x49, P1 ;  /* 0x000000490000780c */ /* 0x000fc80000f21670 */
[----:B------:R-:W-:Y:S02]  /*61d0*/  FSEL R161, R126, -INF , !P1 ;  /* 0xff8000007ea17808 */ /* 0x000fe40004800000 */
[----:B------:R-:W-:Y:S02]  /*61e0*/  ISETP.GT.AND P1, PT, R2, 0x49, !P6 ;  /* 0x000000490200780c */ /* 0x000fe40007724270 */
[----:B------:R-:W-:Y:S02]  /*61f0*/  ISETP.NE.AND P6, PT, R92, RZ, PT ;  /* 0x000000ff5c00720c */ /* 0x000fe40003fc5270 */
[----:B------:R-:W-:Y:S02]  /*6200*/  ISETP.LT.OR P1, PT, R0, 0x4a, P1 ;  /* 0x0000004a0000780c */ /* 0x000fe40000f21670 */
[----:B-1----:R-:W-:Y:S02]  /*6210*/  FMNMX.FTZ R92, R88, R11, !PT ;  /* 0x0000000b585c7209 */ /* 0x002fe40007810000 */
[----:B------:R-:W-:-:S02]  /*6220*/  FSEL R127, R127, -INF , !P1 ;  /* 0xff8000007f7f7808 */ /* 0x000fc40004800000 */
[----:B------:R-:W-:Y:S01]  /*6230*/  ISETP.GT.AND P1, PT, R2, RZ, !P6 ;  /* 0x000000ff0200720c */ /* 0x000fe20007724270 */
[----:B------:R-:W1:Y:S01]  /*6240*/  SHFL.BFLY PT, R11, R92, 0x1, 0x1f ;  /* 0x0c201f005c0b7f89 */ /* 0x000e6200000e0000 */
[----:B------:R-:W-:Y:S02]  /*6250*/  ISETP.NE.AND P6, PT, R128, RZ, PT ;  /* 0x000000ff8000720c */ /* 0x000fe40003fc5270 */
[----:B------:R-:W-:Y:S02]  /*6260*/  ISETP.LT.OR P1, PT, R0, 0x1, P1 ;  /* 0x000000010000780c */ /* 0x000fe40000f21670 */
[----:B------:R-:W-:Y:S02]  /*6270*/  ISETP.GT.AND P2, PT, R2, 0x59, !P6 ;  /* 0x000000590200780c */ /* 0x000fe40007744270 */
[----:B------:R-:W-:Y:S02]  /*6280*/  FSEL R90, R90, -INF , !P1 ;  /* 0xff8000005a5a7808 */ /* 0x000fe40004800000 */
[----:B------:R-:W-:-:S02]  /*6290*/  ISETP.LT.OR P2, PT, R0, 0x5a, P2 ;  /* 0x0000005a0000780c */ /* 0x000fc40001741670 */
[----:B------:R-:W-:Y:S02]  /*62a0*/  FMNMX.FTZ R88, R90, R15, !PT ;  /* 0x0000000f5a587209 */ /* 0x000fe40007810000 */
[----:B------:R-:W-:Y:S02]  /*62b0*/  FSEL R135, R135, -INF , !P2 ;  /* 0xff80000087877808 */ /* 0x000fe40005000000 */
[----:B------:R-:W-:-:S04]  /*62c0*/  FMNMX.FTZ R88, R91, R88, !PT ;  /* 0x000000585b587209 */ /* 0x000fc80007810000 */
[----:B------:R-:W-:-:S04]  /*62d0*/  FMNMX.FTZ R88, R141, R88, !PT ;  /* 0x000000588d587209 */ /* 0x000fc80007810000 */
[----:B------:R-:W-:Y:S02]  /*62e0*/  FMNMX.FTZ R88, R95, R88, !PT ;  /* 0x000000585f587209 */ /* 0x000fe40007810000 */
[----:B-1----:R-:W-:Y:S02]  /*62f0*/  FMNMX.FTZ R11, R92, R11, !PT ;  /* 0x0000000b5c0b7209 */ /* 0x002fe40007810000 */
[----:B------:R-:W-:Y:S02]  /*6300*/  FMNMX.FTZ R88, R143, R88, !PT ;  /* 0x000000588f587209 */ /* 0x000fe40007810000 */
[C---:B------:R-:W-:Y:S01]  /*6310*/  FSETP.NEU.FTZ.AND P1, PT, R11.reuse, -INF , PT ;  /* 0xff8000000b00780b */ /* 0x040fe20003f3d000 */
[----:B0-----:R-:W-:Y:S01]  /*6320*/  FMUL.FTZ R94, R11, R12 ;  /* 0x0000000c0b5e7220 */ /* 0x001fe20000410000 */
[----:B------:R-:W-:-:S04]  /*6330*/  FMNMX.FTZ R88, R99, R88, !PT ;  /* 0x0000005863587209 */ /* 0x000fc80007810000 */
[----:B------:R-:W-:Y:S02]  /*6340*/  FMNMX.FTZ R88, R147, R88, !PT ;  /* 0x0000005893587209 */ /* 0x000fe40007810000 */
[----:B------:R-:W-:Y:S02]  /*6350*/  FSEL R94, R94, RZ, P1 ;  /* 0x000000ff5e5e7208 */ /* 0x000fe40000800000 */
[----:B------:R-:W-:-:S03]  /*6360*/  FMNMX.FTZ R88, R103, R88, !PT ;  /* 0x0000005867587209 */ /* 0x000fc60007810000 */
[--C-:B------:R-:W-:Y:S01]  /*6370*/  FFMA.FTZ R2, R139, R12, -R94.reuse ;  /* 0x0000000c8b027223 */ /* 0x100fe2000001085e */
[----:B------:R-:W-:Y:S01]  /*6380*/  FMNMX.FTZ R88, R151, R88, !PT ;  /* 0x0000005897587209 */ /* 0x000fe20007810000 */
[-CC-:B------:R-:W-:Y:S01]  /*6390*/  FFMA.FTZ R148, R145, R12.reuse, -R94.reuse ;  /* 0x0000000c91947223 */ /* 0x180fe2000001085e */
[----:B------:R-:W-:Y:S01]  /*63a0*/  FSEL R139, R131, -INF , !P4 ;  /* 0xff800000838b7808 */ /* 0x000fe20006000000 */
[--C-:B------:R-:W-:Y:S01]  /*63b0*/  FFMA.FTZ R150, R137, R12, -R94.reuse ;  /* 0x0000000c89967223 */ /* 0x100fe2000001085e */
[----:B------:R-:W-:Y:S01]  /*63c0*/  FMNMX.FTZ R88, R107, R88, !PT ;  /* 0x000000586b587209 */ /* 0x000fe20007810000 */
[-CC-:B------:R-:W-:Y:S01]  /*63d0*/  FFMA.FTZ R142, R13, R12.reuse, -R94.reuse ;  /* 0x0000000c0d8e7223 */ /* 0x180fe2000001085e */
[----:B------:R-:W-:Y:S01]  /*63e0*/  FSEL R145, R134, -INF , !P5 ;  /* 0xff80000086917808 */ /* 0x000fe20006800000 */
[--C-:B------:R-:W-:Y:S01]  /*63f0*/  FFMA.FTZ R146, R93, R12, -R94.reuse ;  /* 0x0000000c5d927223 */ /* 0x100fe2000001085e */
[----:B------:R-:W-:Y:S01]  /*6400*/  FMNMX.FTZ R88, R153, R88, !PT ;  /* 0x0000005899587209 */ /* 0x000fe20007810000 */
[----:B------:R0:W-:Y:S01]  /*6410*/  MUFU.EX2 R131, R2 ;  /* 0x0000000200837308 */ /* 0x0001e20000000800 */
[-CC-:B------:R-:W-:Y:S01]  /*6420*/  FFMA.FTZ R93, R117, R12.reuse, -R94.reuse ;  /* 0x0000000c755d7223 */ /* 0x180fe2000001085e */
[----:B------:R-:W-:Y:S01]  /*6430*/  FSEL R117, R11, RZ, P1 ;  /* 0x000000ff0b757208 */ /* 0x000fe20000800000 */
[--C-:B------:R-:W-:Y:S01]  /*6440*/  FFMA.FTZ R171, R171, R12, -R94.reuse ;  /* 0x0000000cabab7223 */ /* 0x100fe2000001085e */
[----:B------:R-:W-:Y:S01]  /*6450*/  FMNMX.FTZ R88, R111, R88, !PT ;  /* 0x000000586f587209 */ /* 0x000fe20007810000 */
[-CC-:B------:R-:W-:Y:S01]  /*6460*/  FFMA.FTZ R156, R177, R12.reuse, -R94.reuse ;  /* 0x0000000cb19c7223 */ /* 0x180fe2000001085e */
[----:B------:R-:W-:Y:S01]  /*6470*/  FFMA.FTZ R158, R175, R12, -R94 ;  /* 0x0000000caf9e7223 */ /* 0x000fe2000001085e */
[----:B------:R-:W-:Y:S01]  /*6480*/  FADD.FTZ R117, -R117, R20 ;  /* 0x0000001475757221 */ /* 0x000fe20000010100 */
        /* <DEDUP_REMOVED lines=25> */
[----:B------:R-:W-:Y:S03]  /*6620*/  MUFU.EX2 R173, R173 ;  /* 0x000000ad00ad7308 */ /* 0x000fe60000000800 */
[----:B------:R-:W-:-:S04]  /*6630*/  FMNMX.FTZ R88, R127, R88, !PT ;  /* 0x000000587f587209 */ /* 0x000fc80007810000 */
[----:B------:R-:W-:Y:S01]  /*6640*/  FMNMX.FTZ R88, R165, R88, !PT ;  /* 0x00000058a5587209 */ /* 0x000fe20007810000 */
[----:B------:R-:W-:Y:S03]  /*6650*/  MUFU.EX2 R152, R152 ;  /* 0x0000009800987308 */ /* 0x000fe60000000800 */
[----:B------:R-:W-:-:S04]  /*6660*/  FMNMX.FTZ R88, R139, R88, !PT ;  /* 0x000000588b587209 */ /* 0x000fc80007810000 */
[----:B------:R-:W-:Y:S01]  /*6670*/  FMNMX.FTZ R88, R145, R88, !PT ;  /* 0x0000005891587209 */ /* 0x000fe20007810000 */
[----:B------:R-:W-:Y:S03]  /*6680*/  MUFU.EX2 R167, R167 ;  /* 0x000000a700a77308 */ /* 0x000fe60000000800 */
[----:B------:R-:W-:-:S05]  /*6690*/  FMNMX.FTZ R88, R135, R88, !PT ;  /* 0x0000005887587209 */ /* 0x000fca0007810000 */
[----:B------:R-:W1:Y:S01]  /*66a0*/  SHFL.BFLY PT, R137, R88, 0x2, 0x1f ;  /* 0x0c401f0058897f89 */ /* 0x000e6200000e0000 */
[----:B------:R-:W-:Y:S08]  /*66b0*/  MUFU.EX2 R154, R154 ;  /* 0x0000009a009a7308 */ /* 0x000ff00000000800 */
[----:B------:R-:W-:Y:S08]  /*66c0*/  MUFU.EX2 R149, R149 ;  /* 0x0000009500957308 */ /* 0x000ff00000000800 */
[----:B------:R-:W-:Y:S01]  /*66d0*/  MUFU.EX2 R148, R148 ;  /* 0x0000009400947308 */ /* 0x000fe20000000800 */
[----:B-1----:R-:W-:-:S07]  /*66e0*/  FMNMX.FTZ R137, R88, R137, !PT ;  /* 0x0000008958897209 */ /* 0x002fce0007810000 */
[----:B------:R-:W-:Y:S01]  /*66f0*/  MUFU.EX2 R150, R150 ;  /* 0x0000009600967308 */ /* 0x000fe20000000800 */
[----:B------:R-:W1:Y:S07]  /*6700*/  SHFL.BFLY PT, R0, R137, 0x1, 0x1f ;  /* 0x0c201f0089007f89 */ /* 0x000e6e00000e0000 */
[----:B------:R-:W-:Y:S08]  /*6710*/  MUFU.EX2 R109, R109 ;  /* 0x0000006d006d7308 */ /* 0x000ff00000000800 */
[----:B------:R-:W-:Y:S08]  /*6720*/  MUFU.EX2 R144, R144 ;  /* 0x0000009000907308 */ /* 0x000ff00000000800 */
[----:B------:R-:W-:Y:S01]  /*6730*/  MUFU.EX2 R89, R89 ;  /* 0x0000005900597308 */ /* 0x000fe20000000800 */
[----:B-1----:R-:W-:Y:S01]  /*6740*/  FMNMX.FTZ R13, R137, R0, !PT ;  /* 0x00000000890d7209 */ /* 0x002fe20007810000 */
[----:B------:R-:W-:-:S03]  /*6750*/  FMUL.FTZ R0, R117, R12 ;  /* 0x0000000c75007220 */ /* 0x000fc60000410000 */
[C---:B------:R-:W-:Y:S01]  /*6760*/  FSETP.NEU.FTZ.AND P1, PT, R13.reuse, -INF , PT ;  /* 0xff8000000d00780b */ /* 0x040fe20003f3d000 */
[C---:B0-----:R-:W-:Y:S02]  /*6770*/  FMUL.FTZ R2, R13.reuse, R12 ;  /* 0x0000000c0d027220 */ /* 0x041fe40000410000 */
[----:B------:R-:W-:Y:S03]  /*6780*/  MUFU.EX2 R146, R146 ;  /* 0x0000009200927308 */ /* 0x000fe60000000800 */
[----:B------:R-:W-:Y:S02]  /*6790*/  FSEL R92, R2, RZ, P1 ;  /* 0x000000ff025c7208 */ /* 0x000fe40000800000 */
[----:B------:R-:W-:-:S03]  /*67a0*/  FSEL R2, R13, RZ, P1 ;  /* 0x000000ff0d027208 */ /* 0x000fc60000800000 */
[----:B------:R-:W0:Y:S01]  /*67b0*/  MUFU.EX2 R0, R0 ;  /* 0x0000000000007308 */ /* 0x000e220000000800 */
[-CC-:B------:R-:W-:Y:S01]  /*67c0*/  FFMA.FTZ R117, R90, R12.reuse, -R92.reuse ;  /* 0x0000000c5a757223 */ /* 0x180fe2000001085c */
[-CC-:B------:R-:W-:Y:S01]  /*67d0*/  FFMA.FTZ R88, R91, R12.reuse, -R92.reuse ;  /* 0x0000000c5b587223 */ /* 0x180fe2000001085c */
[----:B------:R-:W-:Y:S01]  /*67e0*/  FADD.FTZ R15, -R2, R15 ;  /* 0x0000000f020f7221 */ /* 0x000fe20000010100 */
[-CC-:B------:R-:W-:Y:S01]  /*67f0*/  FFMA.FTZ R20, R141, R12.reuse, -R92.reuse ;  /* 0x0000000c8d147223 */ /* 0x180fe2000001085c */
[-CC-:B------:R-:W-:Y:S01]  /*6800*/  FFMA.FTZ R95, R95, R12.reuse, -R92.reuse ;  /* 0x0000000c5f5f7223 */ /* 0x180fe2000001085c */
[-CC-:B------:R-:W-:Y:S01]  /*6810*/  FFMA.FTZ R143, R143, R12.reuse, -R92.reuse ;  /* 0x0000000c8f8f7223 */ /* 0x180fe2000001085c */
[-C--:B------:R-:W-:Y:S01]  /*6820*/  FMUL.FTZ R15, R15, R12.reuse ;  /* 0x0000000c0f0f7220 */ /* 0x080fe20000410000 */
        /* <DEDUP_REMOVED lines=9> */
[----:B0-----:R-:W-:Y:S01]  /*68c0*/  FFMA.FTZ R7, R0, R7, R171 ;  /* 0x0000000700077223 */ /* 0x001fe200000100ab */
[-CC-:B------:R-:W-:Y:S01]  /*68d0*/  FFMA.FTZ R155, R155, R12.reuse, -R92.reuse ;  /* 0x0000000c9b9b7223 */ /* 0x180fe2000001085c */
[-CC-:B------:R-:W-:Y:S01]  /*68e0*/  FFMA.FTZ R115, R115, R12.reuse, -R92.reuse ;  /* 0x0000000c73737223 */ /* 0x180fe2000001085c */
[-CC-:B------:R-:W-:Y:S01]  /*68f0*/  FFMA.FTZ R157, R157, R12.reuse, -R92.reuse ;  /* 0x0000000c9d9d7223 */ /* 0x180fe2000001085c */
[----:B------:R-:W-:Y:S01]  /*6900*/  FADD.FTZ R7, R156, R7 ;  /* 0x000000079c077221 */ /* 0x000fe20000010000 */
        /* <DEDUP_REMOVED lines=9> */
[----:B------:R-:W-:Y:S01]  /*69a0*/  FFMA.FTZ R92, R135, R12, -R92 ;  /* 0x0000000c875c7223 */ /* 0x000fe2000001085c */
[----:B------:R-:W2:Y:S01]  /*69b0*/  MUFU.EX2 R20, R20 ;  /* 0x0000001400147308 */ /* 0x000ea20000000800 */
[----:B-1----:R-:W-:Y:S01]  /*69c0*/  FFMA.FTZ R91, R2, R6, R117 ;  /* 0x00000006025b7223 */ /* 0x002fe20000010075 */
[----:B------:R-:W-:-:S04]  /*69d0*/  FADD.FTZ R6, R158, R7 ;  /* 0x000000079e067221 */ /* 0x000fc80000010000 */
[----:B------:R-:W-:Y:S02]  /*69e0*/  FADD.FTZ R7, R173, R6 ;  /* 0x00000006ad077221 */ /* 0x000fe40000010000 */
[----:B------:R-:W1:Y:S01]  /*69f0*/  MUFU.EX2 R95, R95 ;  /* 0x0000005f005f7308 */ /* 0x000e620000000800 */
[----:B0-----:R-:W-:Y:S01]  /*6a00*/  FADD.FTZ R91, R88, R91 ;  /* 0x0000005b585b7221 */ /* 0x001fe20000010000 */
[----:B------:R-:W-:-:S04]  /*6a10*/  FADD.FTZ R6, R152, R7 ;  /* 0x0000000798067221 */ /* 0x000fc80000010000 */
[----:B------:R-:W-:Y:S02]  /*6a20*/  FADD.FTZ R7, R167, R6 ;  /* 0x00000006a7077221 */ /* 0x000fe40000010000 */
[----:B------:R-:W0:Y:S01]  /*6a30*/  MUFU.EX2 R90, R143 ;  /* 0x0000008f005a7308 */ /* 0x000e220000000800 */
[----:B--2---:R-:W-:Y:S01]  /*6a40*/  FADD.FTZ R91, R20, R91 ;  /* 0x0000005b145b7221 */ /* 0x004fe20000010000 */
[----:B------:R-:W-:-:S04]  /*6a50*/  FADD.FTZ R6, R154, R7 ;  /* 0x000000079a067221 */ /* 0x000fc80000010000 */
[----:B------:R-:W-:Y:S02]  /*6a60*/  FADD.FTZ R7, R149, R6 ;  /* 0x0000000695077221 */ /* 0x000fe40000010000 */
[----:B------:R-:W2:Y:S01]  /*6a70*/  MUFU.EX2 R99, R99 ;  /* 0x0000006300637308 */ /* 0x000ea20000000800 */
[----:B-1----:R-:W-:Y:S01]  /*6a80*/  FADD.FTZ R91, R95, R91 ;  /* 0x0000005b5f5b7221 */ /* 0x002fe20000010000 */
        /* <DEDUP_REMOVED lines=12> */
[----:B------:R-:W-:-:S06]  /*6b50*/  FADD.FTZ R6, R146, R7 ;  /* 0x0000000792067221 */ /* 0x000fcc0000010000 */
[----:B------:R-:W1:Y:S01]  /*6b60*/  MUFU.EX2 R107, R107 ;  /* 0x0000006b006b7308 */ /* 0x000e620000000800 */
[----:B0-----:R-:W-:-:S07]  /*6b70*/  FADD.FTZ R91, R103, R91 ;  /* 0x0000005b675b7221 */ /* 0x001fce0000010000 */
[----:B------:R-:W0:Y:S01]  /*6b80*/  MUFU.EX2 R98, R153 ;  /* 0x0000009900627308 */ /* 0x000e220000000800 */
[----:B--2---:R-:W-:-:S07]  /*6b90*/  FADD.FTZ R91, R96, R91 ;  /* 0x0000005b605b7221 */ /* 0x004fce0000010000 */
[----:B------:R-:W2:Y:S01]  /*6ba0*/  MUFU.EX2 R111, R111 ;  /* 0x0000006f006f7308 */ /* 0x000ea20000000800 */
[----:B-1----:R-:W-:-:S07]  /*6bb0*/  FADD.FTZ R91, R107, R91 ;  /* 0x0000005b6b5b7221 */ /* 0x002fce0000010000 */
        /* <DEDUP_REMOVED lines=41> */
[----:B-1----:R-:W-:Y:S01]  /*6e50*/  FADD.FTZ R91, R110, R91 ;  /* 0x0000005b6e5b7221 */ /* 0x002fe20000010000 */
[----:B0-----:R-:W-:-:S03]  /*6e60*/  FADD.FTZ R7, R101, R6 ;  /* 0x0000000665077221 */ /* 0x001fc60000010000 */
[----:B--2---:R-:W-:Y:S01]  /*6e70*/  FADD.FTZ R6, R92, R91 ;  /* 0x0000005b5c067221 */ /* 0x004fe20000010000 */
[----:B------:R-:W-:Y:S06]  /*6e80*/  @!P0 BRA `(.L_x_1013) ;  /* 0x0000000000048947 */ /* 0x000fec0003800000 */
[----:B------:R-:W-:Y:S01]  /*6e90*/  BPT.TRAP 0x1 ;  /* 0x000000040000795c */ /* 0x000fe20000300000 */
.L_x_1013:
[----:B------:R-:W-:Y:S01]  /*6ea0*/  UIADD3 UR10, UR10, 0x2a860, URZ ;  /* 0x0002a8600a0a7890 */ /* 0x000fe2000fffe03f */
[C---:B------:R-:W-:Y:S01]  /*6eb0*/  ISETP.GT.AND P1, PT, R14.reuse, R21, PT ;  /* 0x000000150e00720c */ /* 0x040fe20003f24270 */
[----:B------:R-:W-:Y:S01]  /*6ec0*/  UMOV UR5, UR4 ;  /* 0x0000000400057c82 */ /* 0x000fe20008000000 */
[----:B------:R-:W-:Y:S01]  /*6ed0*/  F2FP.BF16.F32.PACK_AB R159, R95, R20 ;  /* 0x000000145f9f723e */ /* 0x000fe200000010ff */
[----:B------:R-:W-:Y:S01]  /*6ee0*/  UPRMT UR10, UR61, 0x654, UR10 ;  /* 0x000006543d0a7896 */ /* 0x000fe2000800000a */
[----:B------:R-:W-:Y:S01]  /*6ef0*/  F2FP.BF16.F32.PACK_AB R154, R149, R154 ;  /* 0x0000009a959a723e */ /* 0x000fe200000010ff */
[----:B------:R-:W-:Y:S01]  /*6f00*/  VIADD R14, R14, 0xffffffff ;  /* 0xffffffff0e0e7836 */ /* 0x000fe20000000000 */
[----:B------:R-:W-:Y:S01]  /*6f10*/  F2FP.BF16.F32.PACK_AB R156, R156, R171 ;  /* 0x000000ab9c9c723e */ /* 0x000fe200000010ff */
[----:B------:R-:W-:Y:S01]  /*6f20*/  IMAD.MOV.U32 R15, RZ, RZ, R13 ;  /* 0x000000ffff0f7224 */ /* 0x000fe200078e000d */
[----:B------:R-:W-:Y:S01]  /*6f30*/  F2FP.BF16.F32.PACK_AB R157, R88, R117 ;  /* 0x00000075589d723e */ /* 0x000fe200000010ff */
[----:B------:R-:W-:Y:S01]  /*6f40*/  IMAD.MOV.U32 R20, RZ, RZ, R11 ;  /* 0x000000ffff147224 */ /* 0x000fe200078e000b */
[----:B------:R-:W-:Y:S01]  /*6f50*/  F2FP.BF16.F32.PACK_AB R158, R173, R158 ;  /* 0x0000009ead9e723e */ /* 0x000fe200000010ff */
[----:B------:R-:W-:Y:S01]  /*6f60*/  IMAD.MOV.U32 R160, RZ, RZ, R3 ;  /* 0x000000ffffa07224 */ /* 0x000fe200078e0003 */
        /* <DEDUP_REMOVED lines=19> */
[----:B------:R-:W-:Y:S01]  /*70a0*/  F2FP.BF16.F32.PACK_AB R139, R92, R110 ;  /* 0x0000006e5c8b723e */ /* 0x000fe200000010ff */
[----:B------:R-:W-:Y:S06]  /*70b0*/  @P1 BRA `(.L_x_1014) ;  /* 0xffffffd000bc1947 */ /* 0x000fec000383ffff */
.L_x_995:
[----:B------:R-:W-:Y:S01]  /*70c0*/  ISETP.NE.AND P2, PT, R23, 0x1, PT ;  /* 0x000000011700780c */ /* 0x000fe20003f45270 */
[----:B------:R-:W0:Y:S01]  /*70d0*/  S2R R15, SR_CTAID.X ;  /* 0x00000000000f7919 */ /* 0x000e220000002500 */
[----:B------:R-:W1:Y:S01]  /*70e0*/  LDC R89, c[0x0][0x2f0] ;  /* 0x0000bc00ff597b82 */ /* 0x000e620000000800 */
[----:B------:R-:W-:Y:S01]  /*70f0*/  UIADD3 UR11, -UR11, 0x1, URZ ;  /* 0x000000010b0b7890 */ /* 0x000fe2000fffe13f */
[----:B------:R-:W-:Y:S01]  /*7100*/  LOP3.LUT P1, RZ, R18, 0x80000, RZ, 0xc0, !PT ;  /* 0x0008000012ff7812 */ /* 0x000fe2000782c0ff */
[----:B------:R-:W-:-:S08]  /*7110*/  ULDC UR5, c[0x0][0x9dc] ;  /* 0x0002770000057ab9 */ /* 0x000fd00000000800 */
[----:B------:R-:W2:Y:S08]  /*7120*/  @P2 LDC R20, c[0x0][0x44c] ;  /* 0x00011300ff142b82 */ /* 0x000eb00000000800 */
[----:B------:R-:W3:Y:S01]  /*7130*/  @P2 LDC R21, c[0x0][0x450] ;  /* 0x00011400ff152b82 */ /* 0x000ee20000000800 */
[----:B-1----:R-:W-:Y:S01]  /*7140*/  IMAD R88, R16, R89, UR11 ;  /* 0x0000000b10587e24 */ /* 0x002fe2000f8e0259 */
[----:B0-----:R-:W-:-:S05]  /*7150*/  LEA R15, R15, 0x7f, 0x7 ;  /* 0x0000007f0f0f7811 */ /* 0x001fca00078e38ff */
[----:B--2---:R-:W-:-:S05]  /*7160*/  @P2 IMAD.HI.U32 R20, R15, R20, RZ ;  /* 0x000000140f142227 */ /* 0x004fca00078e00ff */
[----:B---3--:R-:W-:-:S05]  /*7170*/  @P2 SHF.R.U32.HI R15, RZ, R21, R20 ;  /* 0x00000015ff0f2219 */ /* 0x008fca0000011614 */
[----:B------:R-:W-:-:S04]  /*7180*/  IMAD.IADD R15, R88, 0x1, R15 ;  /* 0x00000001580f7824 */ /* 0x000fc800078e020f */
[----:B------:R-:W-:Y:S01]  /*7190*/  VIADD R20, R15, -UR5 ;  /* 0x800000050f147c36 */ /* 0x000fe20008000000 */
[----:B------:R-:W-:Y:S06]  /*71a0*/  @!P1 BRA `(.L_x_1015) ;  /* 0x0000000000449947 */ /* 0x000fec0003800000 */
[----:B------:R-:W-:-:S13]  /*71b0*/  ISETP.GT.AND P1, PT, R15, -0x1, PT ;  /* 0xffffffff0f00780c */ /* 0x000fda0003f24270 */
[----:B------:R-:W-:Y:S05]  /*71c0*/  @P1 BRA `(.L_x_1016) ;  /* 0x0000000000201947 */ /* 0x000fea0003800000 */
[----:B------:R-:W0:Y:S01]  /*71d0*/  LDC R90, c[0x0][0x9e4] ;  /* 0x00027900ff5a7b82 */ /* 0x000e220000000800 */
[----:B------:R-:W-:Y:S02]  /*71e0*/  LOP3.LUT R15, RZ, R15, RZ, 0x33, !PT ;  /* 0x0000000fff0f7212 */ /* 0x000fe400078e33ff */
[----:B0-----:R-:W-:-:S13]  /*71f0*/  ISETP.NE.AND P1, PT, R90, 0x1, PT ;  /* 0x000000015a00780c */ /* 0x001fda0003f25270 */
[----:B------:R-:W0:Y:S02]  /*7200*/  @P1 LDC.64 R88, c[0x0][0x9e8] ;  /* 0x00027a00ff581b82 */ /* 0x000e240000000a00 */
[----:B0-----:R-:W-:-:S05]  /*7210*/  @P1 IMAD.HI.U32 R88, R15, R88, RZ ;  /* 0x000000580f581227 */ /* 0x001fca00078e00ff */
[----:B------:R-:W-:-:S04]  /*7220*/  @P1 SHF.R.U32.HI R15, RZ, R89, R88 ;  /* 0x00000059ff0f1219 */ /* 0x000fc80000011658 */
[----:B------:R-:W-:Y:S01]  /*7230*/  LOP3.LUT R15, RZ, R15, RZ, 0x33, !PT ;  /* 0x0000000fff0f7212 */ /* 0x000fe200078e33ff */
[----:B------:R-:W-:Y:S06]  /*7240*/  BRA `(.L_x_1017) ;  /* 0x0000000000147947 */ /* 0x000fec0003800000 */
.L_x_1016:
[----:B------:R-:W0:Y:S02]  /*7250*/  LDC R90, c[0x0][0x9e4] ;  /* 0x00027900ff5a7b82 */ /* 0x000e240000000800 */
[----:B0-----:R-:W-:-:S13]  /*7260*/  ISETP.NE.AND P1, PT, R90, 0x1, PT ;  /* 0x000000015a00780c */ /* 0x001fda0003f25270 */
[----:B------:R-:W0:Y:S02]  /*7270*/  @P1 LDC.64 R88, c[0x0][0x9e8] ;  /* 0x00027a00ff581b82 */ /* 0x000e240000000a00 */
[----:B0-----:R-:W-:-:S05]  /*7280*/  @P1 IMAD.HI.U32 R88, R15, R88, RZ ;  /* 0x000000580f581227 */ /* 0x001fca00078e00ff */
[----:B------:R-:W-:-:S07]  /*7290*/  @P1 SHF.R.U32.HI R15, RZ, R89, R88 ;  /* 0x00000059ff0f1219 */ /* 0x000fce0000011658 */
.L_x_1017:
[----:B------:R-:W-:-:S05]  /*72a0*/  IMAD R15, R15, R90, RZ ;  /* 0x0000005a0f0f7224 */ /* 0x000fca00078e02ff */
[----:B------:R-:W-:-:S07]  /*72b0*/  VIMNMX R20, R20, R15, !PT ;  /* 0x0000000f14147248 */ /* 0x000fce0007fe0100 */
.L_x_1015:
[----:B------:R-:W-:-:S04]  /*72c0*/  VIADD R20, R20, 0x5f ;  /* 0x0000005f14147836 */ /* 0x000fc80000000000 */
[----:B------:R-:W-:-:S05]  /*72d0*/  IMAD.HI R20, R20, 0x2aaaaaab, RZ ;  /* 0x2aaaaaab14147827 */ /* 0x000fca00078e02ff */
[----:B------:R-:W-:-:S04]  /*72e0*/  SHF.R.U32.HI R15, RZ, 0x1f, R20 ;  /* 0x0000001fff0f7819 */ /* 0x000fc80000011614 */
[----:B------:R-:W-:-:S04]  /*72f0*/  LEA.HI.SX32 R20, R20, R15, 0x1c ;  /* 0x0000000f14147211 */ /* 0x000fc800078fe2ff */
[----:B------:R-:W-:-:S04]  /*7300*/  VIMNMX R15, R17, R20, !PT ;  /* 0x00000014110f7248 */ /* 0x000fc80007fe0100 */
[----:B------:R-:W-:-:S13]  /*7310*/  ISETP.GE.AND P1, PT, R14, R15, PT ;  /* 0x0000000f0e00720c */ /* 0x000fda0003f26270 */
[----:B------:R-:W-:Y:S05]  /*7320*/  @!P1 BRA `(.L_x_1018) ;  /* 0x0000001800ec9947 */ /* 0x000fea0003800000 */
[----:B------:R-:W-:Y:S01]  /*7330*/  IMAD.MOV.U32 R20, RZ, RZ, R13 ;  /* 0x000000ffff147224 */ /* 0x000fe200078e000d */
[----:B------:R-:W-:Y:S01]  /*7340*/  UMOV UR6, UR4 ;  /* 0x0000000400067c82 */ /* 0x000fe20008000000 */
[----:B------:R-:W-:Y:S02]  /*7350*/  IMAD.MOV.U32 R21, RZ, RZ, R11 ;  /* 0x000000ffff157224 */ /* 0x000fe400078e000b */
[----:B------:R-:W-:-:S07]  /*7360*/  IMAD.MOV.U32 R160, RZ, RZ, R3 ;  /* 0x000000ffffa07224 */ /* 0x000fce00078e0003 */
.L_x_1029:
[----:B------:R-:W-:-:S04]  /*7370*/  UIADD3 UR4, UR6, 0x1, URZ ;  /* 0x0000000106047890 */ /* 0x000fc8000fffe03f */
[----:B------:R-:W-:-:S04]  /*7380*/  UISETP.NE.AND UP0, UPT, UR4, 0x2, UPT ;  /* 0x000000020400788c */ /* 0x000fc8000bf05270 */
[----:B------:R-:W-:Y:S02]  /*7390*/  USEL UR5, URZ, 0x1, UP0 ;  /* 0x000000013f057887 */ /* 0x000fe40008000000 */
[----:B------:R-:W-:-:S04]  /*73a0*/  USEL UR4, UR4, URZ, UP0 ;  /* 0x0000003f04047287 */ /* 0x000fc80008000000 */
[----:B------:R-:W-:Y:S01]  /*73b0*/  LOP3.LUT R3, R160, UR5, RZ, 0x3c, !PT ;  /* 0x00000005a0037c12 */ /* 0x000fe2000f8e3cff */
[----:B------:R-:W-:Y:S07]  /*73c0*/  @!P0 BRA `(.L_x_1019) ;  /* 0x0000000000048947 */ /* 0x000fee0003800000 */
[----:B------:R-:W-:Y:S01]  /*73d0*/  BPT.TRAP 0x1 ;  /* 0x000000040000795c */ /* 0x000fe20000300000 */
.L_x_1019:
[----:B------:R-:W-:Y:S01]  /*73e0*/  ULEA UR5, UR4, UR38, 0x3 ;  /* 0x0000002604057291 */ /* 0x000fe2000f8e183f */
[----:B------:R-:W-:-:S08]  /*73f0*/  SHF.L.U32 R11, R3, 0x1f, RZ ;  /* 0x0000001f030b7819 */ /* 0x000fd000000006ff */
[----:B------:R0:W1:Y:S01]  /*7400*/  SYNCS.PHASECHK.TRANS64.TRYWAIT P1, [UR5+0x2a830], R11 ;  /* 0x02a8300bff0075a7 */ /* 0x0000620008020145 */
[----:B------:R-:W-:Y:S05]  /*7410*/  @!P0 BRA `(.L_x_1020) ;  /* 0x0000000000048947 */ /* 0x000fea0003800000 */
[----:B------:R-:W-:Y:S01]  /*7420*/  BPT.TRAP 0x1 ;  /* 0x000000040000795c */ /* 0x000fe20000300000 */
.L_x_1020:
[----:B-1----:R-:W-:Y:S05]  /*7430*/  @P1 BRA `(.L_x_1021) ;  /* 0x0000000000081947 */ /* 0x002fea0003800000 */
[----:B------:R-:W1:Y:S02]  /*7440*/  SYNCS.PHASECHK.TRANS64.TRYWAIT P1, [UR5+0x2a830], R11 ;  /* 0x02a8300bff0075a7 */ /* 0x000e640008020145 */
[----:B-1----:R-:W-:Y:S05]  /*7450*/  @!P1 BRA `(.L_x_1022) ;  /* 0x000000ac00409947 */ /* 0x002fea0003800000 */
.L_x_1021:
        /* <DEDUP_REMOVED lines=129> */
.L_x_1023:
[----:B------:R-:W-:Y:S01]  /*7c70*/  ULEA UR7, UR6, UR38, 0x3 ;  /* 0x0000002606077291 */ /* 0x000fe2000f8e183f */
[----:B------:R-:W-:-:S08]  /*7c80*/  SHF.L.U32 R0, R160, 0x1f, RZ ;  /* 0x0000001fa0007819 */ /* 0x000fd000000006ff */
[----:B------:R2:W3:Y:S01]  /*7c90*/  SYNCS.PHASECHK.TRANS64.TRYWAIT P1, [UR7+0x2a850], R0 ;  /* 0x02a85000ff0075a7 */ /* 0x0004e20008020147 */
[----:B------:R-:W-:Y:S05]  /*7ca0*/  @!P0 BRA `(.L_x_1024) ;  /* 0x0000000000048947 */ /* 0x000fea0003800000 */
[----:B------:R-:W-:Y:S01]  /*7cb0*/  BPT.TRAP 0x1 ;  /* 0x000000040000795c */ /* 0x000fe20000300000 */
.L_x_1024:
[----:B---3--:R-:W-:Y:S05]  /*7cc0*/  @P1 BRA `(.L_x_1025) ;  /* 0x0000000000081947 */ /* 0x008fea0003800000 */
[----:B------:R-:W3:Y:S02]  /*7cd0*/  SYNCS.PHASECHK.TRANS64.TRYWAIT P1, [UR7+0x2a850], R0 ;  /* 0x02a85000ff0075a7 */ /* 0x000ee40008020147 */
[----:B---3--:R-:W-:Y:S05]  /*7ce0*/  @!P1 BRA `(.L_x_1026) ;  /* 0x000000a400349947 */ /* 0x008fea0003800000 */
.L_x_1025:
        /* <DEDUP_REMOVED lines=38> */
.L_x_1027:
[----:B0-2---:R-:W-:Y:S01]  /*7f50*/  FMNMX.FTZ R0, R88, R21, !PT ;  /* 0x0000001558007209 */ /* 0x005fe20007810000 */
[----:B-1----:R-:W0:Y:S01]  /*7f60*/  LDC R12, c[0x0][0x988] ;  /* 0x00026200ff0c7b82 */ /* 0x002e220000000800 */
[----:B------:R-:W-:Y:S01]  /*7f70*/  FMNMX.FTZ R2, R90, R20, !PT ;  /* 0x000000145a027209 */ /* 0x000fe20007810000 */
[----:B------:R-:W-:Y:S01]  /*7f80*/  ULEA UR5, UR4, UR38, 0x3 ;  /* 0x0000002604057291 */ /* 0x000fe2000f8e183f */
[----:B------:R-:W-:Y:S02]  /*7f90*/  FMNMX.FTZ R11, R89, R0, !PT ;  /* 0x00000000590b7209 */ /* 0x000fe40007810000 */
[----:B------:R-:W-:Y:S01]  /*7fa0*/  FMNMX.FTZ R13, R91, R2, !PT ;  /* 0x000000025b0d7209 */ /* 0x000fe20007810000 */
[----:B------:R-:W-:Y:S01]  /*7fb0*/  UIADD3 UR5, UR5, 0x2a840, URZ ;  /* 0x0002a84005057890 */ /* 0x000fe2000fffe03f */
[----:B------:R-:W-:Y:S02]  /*7fc0*/  FMNMX.FTZ R0, R92, R11, !PT ;  /* 0x0000000b5c007209 */ /* 0x000fe40007810000 */
[----:B------:R-:W-:Y:S01]  /*7fd0*/  FMNMX.FTZ R2, R94, R13, !PT ;  /* 0x0000000d5e027209 */ /* 0x000fe20007810000 */
[----:B------:R-:W-:Y:S01]  /*7fe0*/  UPRMT UR5, UR61, 0x654, UR5 ;  /* 0x000006543d057896 */ /* 0x000fe20008000005 */
[----:B------:R-:W-:-:S02]  /*7ff0*/  FMNMX.FTZ R11, R93, R0, !PT ;  /* 0x000000005d0b7209 */ /* 0x000fc40007810000 */
[----:B------:R-:W-:Y:S02]  /*8000*/  FMNMX.FTZ R13, R95, R2, !PT ;  /* 0x000000025f0d7209 */ /* 0x000fe40007810000 */
[----:B------:R-:W-:Y:S02]  /*8010*/  FMNMX.FTZ R0, R96, R11, !PT ;  /* 0x0000000b60007209 */ /* 0x000fe40007810000 */
[----:B------:R-:W-:Y:S02]  /*8020*/  FMNMX.FTZ R2, R98, R13, !PT ;  /* 0x0000000d62027209 */ /* 0x000fe40007810000 */
[----:B------:R-:W-:Y:S01]  /*8030*/  FMNMX.FTZ R11, R97, R0, !PT ;  /* 0x00000000610b7209 */ /* 0x000fe20007810000 */
[----:B------:R-:W-:Y:S01]  /*8040*/  SYNCS.ARRIVE.TRANS64.RED.A1T0 RZ, [UR5], RZ ;  /* 0x000000ffffff79a7 */ /* 0x000fe20008100405 */
        /* <DEDUP_REMOVED lines=36> */
[----:B------:R-:W-:-:S03]  /*8290*/  FMNMX.FTZ R2, R135, R2, !PT ;  /* 0x0000000287027209 */ /* 0x000fc60007810000 */
[----:B------:R-:W1:Y:S04]  /*82a0*/  SHFL.BFLY PT, R11, R0, 0x2, 0x1f ;  /* 0x0c401f00000b7f89 */ /* 0x000e6800000e0000 */
[----:B------:R-:W2:Y:S01]  /*82b0*/  SHFL.BFLY PT, R13, R2, 0x2, 0x1f ;  /* 0x0c401f00020d7f89 */ /* 0x000ea200000e0000 */
[----:B-1----:R-:W-:Y:S02]  /*82c0*/  FMNMX.FTZ R136, R0, R11, !PT ;  /* 0x0000000b00887209 */ /* 0x002fe40007810000 */
[----:B--2---:R-:W-:-:S03]  /*82d0*/  FMNMX.FTZ R137, R2, R13, !PT ;  /* 0x0000000d02897209 */ /* 0x004fc60007810000 */
[----:B------:R-:W1:Y:S04]  /*82e0*/  SHFL.BFLY PT, R11, R136, 0x1, 0x1f ;  /* 0x0c201f00880b7f89 */ /* 0x000e6800000e0000 */
[----:B------:R-:W2:Y:S01]  /*82f0*/  SHFL.BFLY PT, R138, R137, 0x1, 0x1f ;  /* 0x0c201f00898a7f89 */ /* 0x000ea200000e0000 */
[----:B-1----:R-:W-:Y:S02]  /*8300*/  FMNMX.FTZ R11, R136, R11, !PT ;  /* 0x0000000b880b7209 */ /* 0x002fe40007810000 */
[----:B--2---:R-:W-:-:S03]  /*8310*/  FMNMX.FTZ R13, R137, R138, !PT ;  /* 0x0000008a890d7209 */ /* 0x004fc60007810000 */
[C---:B0-----:R-:W-:Y:S01]  /*8320*/  FMUL.FTZ R139, R11.reuse, R12 ;  /* 0x0000000c0b8b7220 */ /* 0x041fe20000410000 */
[----:B------:R-:W-:-:S03]  /*8330*/  FADD.FTZ R21, -R11, R21 ;  /* 0x000000150b157221 */ /* 0x000fc60000010100 */
[-CC-:B------:R-:W-:Y:S01]  /*8340*/  FFMA.FTZ R156, R89, R12.reuse, -R139.reuse ;  /* 0x0000000c599c7223 */ /* 0x180fe2000001088b */
[-CC-:B------:R-:W-:Y:S01]  /*8350*/  FFMA.FTZ R89, R93, R12.reuse, -R139.reuse ;  /* 0x0000000c5d597223 */ /* 0x180fe2000001088b */
[-CC-:B------:R-:W-:Y:S01]  /*8360*/  FFMA.FTZ R93, R97, R12.reuse, -R139.reuse ;  /* 0x0000000c615d7223 */ /* 0x180fe2000001088b */
[-CC-:B------:R-:W-:Y:S01]  /*8370*/  FFMA.FTZ R97, R101, R12.reuse, -R139.reuse ;  /* 0x0000000c65617223 */ /* 0x180fe2000001088b */
[-CC-:B------:R-:W-:Y:S01]  /*8380*/  FFMA.FTZ R101, R105, R12.reuse, -R139.reuse ;  /* 0x0000000c69657223 */ /* 0x180fe2000001088b */
[-CC-:B------:R-:W-:Y:S01]  /*8390*/  FFMA.FTZ R105, R109, R12.reuse, -R139.reuse ;  /* 0x0000000c6d697223 */ /* 0x180fe2000001088b */
[-CC-:B------:R-:W-:Y:S01]  /*83a0*/  FFMA.FTZ R109, R113, R12.reuse, -R139.reuse ;  /* 0x0000000c716d7223 */ /* 0x180fe2000001088b */
[-CC-:B------:R-:W-:Y:S01]  /*83b0*/  FFMA.FTZ R113, R117, R12.reuse, -R139.reuse ;  /* 0x0000000c75717223 */ /* 0x180fe2000001088b */
[-C--:B------:R-:W-:Y:S01]  /*83c0*/  FMUL.FTZ R138, R21, R12.reuse ;  /* 0x0000000c158a7220 */ /* 0x080fe20000410000 */
[-CC-:B------:R-:W-:Y:S01]  /*83d0*/  FFMA.FTZ R117, R121, R12.reuse, -R139.reuse ;  /* 0x0000000c79757223 */ /* 0x180fe2000001088b */
[----:B------:R-:W-:Y:S01]  /*83e0*/  FADD.FTZ R21, -R13, R20 ;  /* 0x000000140d157221 */ /* 0x000fe20000010100 */
[-CC-:B------:R-:W-:Y:S01]  /*83f0*/  FFMA.FTZ R121, R125, R12.reuse, -R139.reuse ;  /* 0x0000000c7d797223 */ /* 0x180fe2000001088b */
[-CC-:B------:R-:W-:Y:S01]  /*8400*/  FFMA.FTZ R125, R129, R12.reuse, -R139.reuse ;  /* 0x0000000c817d7223 */ /* 0x180fe2000001088b */
[-CC-:B------:R-:W-:Y:S01]  /*8410*/  FFMA.FTZ R129, R133, R12.reuse, -R139.reuse ;  /* 0x0000000c85817223 */ /* 0x180fe2000001088b */
[-C--:B------:R-:W-:Y:S01]  /*8420*/  FMUL.FTZ R133, R13, R12.reuse ;  /* 0x0000000c0d857220 */ /* 0x080fe20000410000 */
[-C--:B------:R-:W-:Y:S01]  /*8430*/  FMUL.FTZ R2, R21, R12.reuse ;  /* 0x0000000c15027220 */ /* 0x080fe20000410000 */
[-C--:B------:R-:W-:Y:S01]  /*8440*/  FFMA.FTZ R21, R88, R12.reuse, -R139 ;  /* 0x0000000c58157223 */ /* 0x080fe2000001088b */
[----:B------:R-:W-:Y:S01]  /*8450*/  MUFU.EX2 R0, R138 ;  /* 0x0000008a00007308 */ /* 0x000fe20000000800 */
[-CC-:B------:R-:W-:Y:S01]  /*8460*/  FFMA.FTZ R90, R90, R12.reuse, -R133.reuse ;  /* 0x0000000c5a5a7223 */ /* 0x180fe20000010885 */
[-C--:B------:R-:W-:Y:S01]  /*8470*/  FFMA.FTZ R91, R91, R12.reuse, -R133 ;  /* 0x0000000c5b5b7223 */ /* 0x080fe20000010885 */
[-C--:B------:R-:W-:Y:S01]  /*8480*/  FFMA.FTZ R158, R92, R12.reuse, -R139 ;  /* 0x0000000c5c9e7223 */ /* 0x080fe2000001088b */
[-CC-:B------:R-:W-:Y:S01]  /*8490*/  FFMA.FTZ R94, R94, R12.reuse, -R133.reuse ;  /* 0x0000000c5e5e7223 */ /* 0x180fe20000010885 */
[-C--:B------:R-:W-:Y:S01]  /*84a0*/  FFMA.FTZ R95, R95, R12.reuse, -R133 ;  /* 0x0000000c5f5f7223 */ /* 0x080fe20000010885 */
[-C--:B------:R-:W-:Y:S01]  /*84b0*/  FFMA.FTZ R152, R96, R12.reuse, -R139 ;  /* 0x0000000c60987223 */ /* 0x080fe2000001088b */
[-CC-:B------:R-:W-:Y:S01]  /*84c0*/  FFMA.FTZ R98, R98, R12.reuse, -R133.reuse ;  /* 0x0000000c62627223 */ /* 0x180fe20000010885 */
[----:B------:R-:W-:Y:S01]  /*84d0*/  MUFU.EX2 R2, R2 ;  /* 0x0000000200027308 */ /* 0x000fe20000000800 */
[-C--:B------:R-:W-:Y:S01]  /*84e0*/  FFMA.FTZ R99, R99, R12.reuse, -R133 ;  /* 0x0000000c63637223 */ /* 0x080fe20000010885 */
[-C--:B------:R-:W-:Y:S01]  /*84f0*/  FFMA.FTZ R154, R100, R12.reuse, -R139 ;  /* 0x0000000c649a7223 */ /* 0x080fe2000001088b */
[-CC-:B------:R-:W-:Y:S01]  /*8500*/  FFMA.FTZ R102, R102, R12.reuse, -R133.reuse ;  /* 0x0000000c66667223 */ /* 0x180fe20000010885 */
[-C--:B------:R-:W-:Y:S01]  /*8510*/  FFMA.FTZ R103, R103, R12.reuse, -R133 ;  /* 0x0000000c67677223 */ /* 0x080fe20000010885 */
[-C--:B------:R-:W-:Y:S01]  /*8520*/  FFMA.FTZ R148, R104, R12.reuse, -R139 ;  /* 0x0000000c68947223 */ /* 0x080fe2000001088b */
[-CC-:B------:R-:W-:Y:S01]  /*8530*/  FFMA.FTZ R106, R106, R12.reuse, -R133.reuse ;  /* 0x0000000c6a6a7223 */ /* 0x180fe20000010885 */
[-C--:B------:R-:W-:Y:S01]  /*8540*/  FFMA.FTZ R107, R107, R12.reuse, -R133 ;  /* 0x0000000c6b6b7223 */ /* 0x080fe20000010885 */
[----:B------:R-:W0:Y:S01]  /*8550*/  MUFU.EX2 R21, R21 ;  /* 0x0000001500157308 */ /* 0x000e220000000800 */
[-C--:B------:R-:W-:Y:S01]  /*8560*/  FFMA.FTZ R150, R108, R12.reuse, -R139 ;  /* 0x0000000c6c967223 */ /* 0x080fe2000001088b */
[-CC-:B------:R-:W-:Y:S01]  /*8570*/  FFMA.FTZ R110, R110, R12.reuse, -R133.reuse ;  /* 0x0000000c6e6e7223 */ /* 0x180fe20000010885 */
[-C--:B------:R-:W-:Y:S01]  /*8580*/  FFMA.FTZ R111, R111, R12.reuse, -R133 ;  /* 0x0000000c6f6f7223 */ /* 0x080fe20000010885 */
[-C--:B------:R-:W-:Y:S01]  /*8590*/  FFMA.FTZ R144, R112, R12.reuse, -R139 ;  /* 0x0000000c70907223 */ /* 0x080fe2000001088b */
[-CC-:B------:R-:W-:Y:S01]  /*85a0*/  FFMA.FTZ R114, R114, R12.reuse, -R133.reuse ;  /* 0x0000000c72727223 */ /* 0x180fe20000010885 */
[-C--:B------:R-:W-:Y:S01]  /*85b0*/  FFMA.FTZ R115, R115, R12.reuse, -R133 ;  /* 0x0000000c73737223 */ /* 0x080fe20000010885 */
[-C--:B------:R-:W-:Y:S01]  /*85c0*/  FFMA.FTZ R146, R116, R12.reuse, -R139 ;  /* 0x0000000c74927223 */ /* 0x080fe2000001088b */
[----:B------:R-:W1:Y:S01]  /*85d0*/  MUFU.EX2 R157, R90 ;  /* 0x0000005a009d7308 */ /* 0x000e620000000800 */
[-CC-:B------:R-:W-:Y:S01]  /*85e0*/  FFMA.FTZ R118, R118, R12.reuse, -R133.reuse ;  /* 0x0000000c76767223 */ /* 0x180fe20000010885 */
[-C--:B------:R-:W-:Y:S01]  /*85f0*/  FFMA.FTZ R119, R119, R12.reuse, -R133 ;  /* 0x0000000c77777223 */ /* 0x080fe20000010885 */
[-C--:B------:R-:W-:Y:S01]  /*8600*/  FFMA.FTZ R140, R120, R12.reuse, -R139 ;  /* 0x0000000c788c7223 */ /* 0x080fe2000001088b */
[-CC-:B------:R-:W-:Y:S01]  /*8610*/  FFMA.FTZ R122, R122, R12.reuse, -R133.reuse ;  /* 0x0000000c7a7a7223 */ /* 0x180fe20000010885 */
[-C--:B------:R-:W-:Y:S01]  /*8620*/  FFMA.FTZ R123, R123, R12.reuse, -R133 ;  /* 0x0000000c7b7b7223 */ /* 0x080fe20000010885 */
[-C--:B------:R-:W-:Y:S01]  /*8630*/  FFMA.FTZ R142, R124, R12.reuse, -R139 ;  /* 0x0000000c7c8e7223 */ /* 0x080fe2000001088b */
[-C--:B------:R-:W-:Y:S01]  /*8640*/  FFMA.FTZ R126, R126, R12.reuse, -R133 ;  /* 0x0000000c7e7e7223 */ /* 0x080fe20000010885 */
[----:B------:R-:W2:Y:S01]  /*8650*/  MUFU.EX2 R156, R156 ;  /* 0x0000009c009c7308 */ /* 0x000ea20000000800 */
[----:B0-----:R-:W-:Y:S01]  /*8660*/  FFMA.FTZ R7, R0, R7, R21 ;  /* 0x0000000700077223 */ /* 0x001fe20000010015 */
[-C--:B------:R-:W-:Y:S01]  /*8670*/  FFMA.FTZ R127, R127, R12.reuse, -R133 ;  /* 0x0000000c7f7f7223 */ /* 0x080fe20000010885 */
[-C--:B------:R-:W-:Y:S01]  /*8680*/  FFMA.FTZ R136, R128, R12.reuse, -R139 ;  /* 0x0000000c80887223 */ /* 0x080fe2000001088b */
[-CC-:B------:R-:W-:Y:S01]  /*8690*/  FFMA.FTZ R130, R130, R12.reuse, -R133.reuse ;  /* 0x0000000c82827223 */ /* 0x180fe20000010885 */
[-C--:B------:R-:W-:Y:S01]  /*86a0*/  FFMA.FTZ R131, R131, R12.reuse, -R133 ;  /* 0x0000000c83837223 */ /* 0x080fe20000010885 */
[-C--:B------:R-:W-:Y:S01]  /*86b0*/  FFMA.FTZ R138, R132, R12.reuse, -R139 ;  /* 0x0000000c848a7223 */ /* 0x080fe2000001088b */
[----:B------:R-:W-:Y:S01]  /*86c0*/  FFMA.FTZ R134, R134, R12, -R133 ;  /* 0x0000000c86867223 */ /* 0x000fe20000010885 */
[----:B------:R-:W0:Y:S01]  /*86d0*/  MUFU.EX2 R91, R91 ;  /* 0x0000005b005b7308 */ /* 0x000e220000000800 */
[----:B-1----:R-:W-:Y:S01]  /*86e0*/  FFMA.FTZ R6, R2, R6, R157 ;  /* 0x0000000602067223 */ /* 0x002fe2000001009d */
[----:B------:R-:W-:-:S06]  /*86f0*/  FFMA.FTZ R133, R135, R12, -R133 ;  /* 0x0000000c87857223 */ /* 0x000fcc0000010885 */
        /* <DEDUP_REMOVED lines=92> */
.L_x_1028:
[----:B------:R-:W-:Y:S01]  /*8cc0*/  UIADD3 UR5, UR7, 0x2a860, URZ ;  /* 0x0002a86007057890 */ /* 0x000fe2000fffe03f */
[----:B------:R-:W-:Y:S01]  /*8cd0*/  ISETP.GT.AND P1, PT, R14, R15, PT ;  /* 0x0000000f0e00720c */ /* 0x000fe20003f24270 */
        /* <DEDUP_REMOVED lines=32> */
.L_x_1018:
[----:B------:R-:W-:-:S13]  /*8ee0*/  ISETP.GE.AND P1, PT, R14, R17, PT ;  /* 0x000000110e00720c */ /* 0x000fda0003f26270 */
[----:B------:R-:W-:Y:S05]  /*8ef0*/  @!P1 BRA `(.L_x_1030) ;  /* 0x0000002c00649947 */ /* 0x000fea0003800000 */
[----:B------:R-:W-:Y:S01]  /*8f00*/  IMAD.MOV.U32 R15, RZ, RZ, R13 ;  /* 0x000000ffff0f7224 */ /* 0x000fe200078e000d */
[----:B------:R-:W-:Y:S01]  /*8f10*/  UMOV UR6, UR4 ;  /* 0x0000000400067c82 */ /* 0x000fe20008000000 */
[----:B------:R-:W-:Y:S01]  /*8f20*/  IMAD.MOV.U32 R20, RZ, RZ, R11 ;  /* 0x000000ffff147224 */ /* 0x000fe200078e000b */
[----:B------:R-:W-:Y:S01]  /*8f30*/  ULDC UR60, c[0x0][0x9e4] ;  /* 0x00027900003c7ab9 */ /* 0x000fe20000000800 */
[----:B------:R-:W-:-:S07]  /*8f40*/  IMAD.MOV.U32 R21, RZ, RZ, R3 ;  /* 0x000000ffff157224 */ /* 0x000fce00078e0003 */
.L_x_1049:
[----:B------:R-:W-:-:S04]  /*8f50*/  UIADD3 UR4, UR6, 0x1, URZ ;  /* 0x0000000106047890 */ /* 0x000fc8000fffe03f */
[----:B------:R-:W-:-:S04]  /*8f60*/  UISETP.NE.AND UP0, UPT, UR4, 0x2, UPT ;  /* 0x000000020400788c */ /* 0x000fc8000bf05270 */
[----:B------:R-:W-:Y:S02]  /*8f70*/  USEL UR5, URZ, 0x1, UP0 ;  /* 0x000000013f057887 */ /* 0x000fe40008000000 */
[----:B------:R-:W-:-:S04]  /*8f80*/  USEL UR4, UR4, URZ, UP0 ;  /* 0x0000003f04047287 */ /* 0x000fc80008000000 */
[----:B------:R-:W-:Y:S01]  /*8f90*/  LOP3.LUT R3, R21, UR5, RZ, 0x3c, !PT ;  /* 0x0000000515037c12 */ /* 0x000fe2000f8e3cff */
[----:B------:R-:W-:Y:S07]  /*8fa0*/  @!P0 BRA `(.L_x_1031) ;  /* 0x0000000000048947 */ /* 0x000fee0003800000 */
[----:B------:R-:W-:Y:S01]  /*8fb0*/  BPT.TRAP 0x1 ;  /* 0x000000040000795c */ /* 0x000fe20000300000 */
.L_x_1031:
[----:B------:R-:W-:Y:S01]  /*8fc0*/  ULEA UR7, UR4, UR38, 0x3 ;  /* 0x0000002604077291 */ /* 0x000fe2000f8e183f */
[----:B------:R-:W-:-:S08]  /*8fd0*/  SHF.L.U32 R11, R3, 0x1f, RZ ;  /* 0x0000001f030b7819 */ /* 0x000fd000000006ff */
[----:B------:R0:W1:Y:S01]  /*8fe0*/  SYNCS.PHASECHK.TRANS64.TRYWAIT P1, [UR7+0x2a830], R11 ;  /* 0x02a8300bff0075a7 */ /* 0x0000620008020147 */
[----:B------:R-:W-:Y:S05]  /*8ff0*/  @!P0 BRA `(.L_x_1032) ;  /* 0x0000000000048947 */ /* 0x000fea0003800000 */
[----:B------:R-:W-:Y:S01]  /*9000*/  BPT.TRAP 0x1 ;  /* 0x000000040000795c */ /* 0x000fe20000300000 */
.L_x_1032:
[----:B-1----:R-:W-:Y:S05]  /*9010*/  @P1 BRA `(.L_x_1033) ;  /* 0x0000000000081947 */ /* 0x002fea0003800000 */
[----:B------:R-:W1:Y:S02]  /*9020*/  SYNCS.PHASECHK.TRANS64.TRYWAIT P1, [UR7+0x2a830], R11 ;  /* 0x02a8300bff0075a7 */ /* 0x000e640008020147 */
[----:B-1----:R-:W-:Y:S05]  /*9030*/  @!P1 BRA `(.L_x_1034) ;  /* 0x0000009000789947 */ /* 0x002fea0003800000 */
.L_x_1033:
        /* <DEDUP_REMOVED lines=129> */
.L_x_1035:
[----:B------:R-:W-:Y:S01]  /*9850*/  ULEA UR5, UR6, UR38, 0x3 ;  /* 0x0000002606057291 */ /* 0x000fe2000f8e183f */
[----:B------:R-:W-:-:S08]  /*9860*/  SHF.L.U32 R0, R21, 0x1f, RZ ;  /* 0x0000001f15007819 */ /* 0x000fd000000006ff */
[----:B------:R2:W3:Y:S01]  /*9870*/  SYNCS.PHASECHK.TRANS64.TRYWAIT P1, [UR5+0x2a850], R0 ;  /* 0x02a85000ff0075a7 */ /* 0x0004e20008020145 */
[----:B------:R-:W-:Y:S05]  /*9880*/  @!P0 BRA `(.L_x_1036) ;  /* 0x0000000000048947 */ /* 0x000fea0003800000 */
[----:B------:R-:W-:Y:S01]  /*9890*/  BPT.TRAP 0x1 ;  /* 0x000000040000795c */ /* 0x000fe20000300000 */
.L_x_1036:
[----:B---3--:R-:W-:Y:S05]  /*98a0*/  @P1 BRA `(.L_x_1037) ;  /* 0x0000000000081947 */ /* 0x008fea0003800000 */
[----:B------:R-:W3:Y:S02]  /*98b0*/  SYNCS.PHASECHK.TRANS64.TRYWAIT P1, [UR5+0x2a850], R0 ;  /* 0x02a85000ff0075a7 */ /* 0x000ee40008020145 */
[----:B---3--:R-:W-:Y:S05]  /*98c0*/  @!P1 BRA `(.L_x_1038) ;  /* 0x00000088006c9947 */ /* 0x008fea0003800000 */
.L_x_1037:
        /* <DEDUP_REMOVED lines=38> */
.L_x_1039:
        /* <DEDUP_REMOVED lines=17> */
[C---:B------:R-:W-:Y:S01]  /*9c40*/  VIADD R140, R13.reuse, 0xffffffff ;  /* 0xffffffff0d8c7836 */ /* 0x040fe20000000000 */
[----:B------:R-:W-:-:S05]  /*9c50*/  IADD3 R0, R13, -UR11, R22 ;  /* 0x8000000b0d007c10 */ /* 0x000fca000fffe016 */
[C---:B------:R-:W-:Y:S02]  /*9c60*/  VIADD R138, R0.reuse, UR10 ;  /* 0x0000000a008a7c36 */ /* 0x040fe40008000000 */
[----:B------:R-:W-:Y:S02]  /*9c70*/  VIADD R139, R0, UR6 ;  /* 0x00000006008b7c36 */ /* 0x000fe40008000000 */
[--C-:B0-----:R-:W-:Y:S02]  /*9c80*/  IMAD.IADD R0, R138, 0x1, R21.reuse ;  /* 0x000000018a007824 */ /* 0x101fe400078e0215 */
[----:B------:R-:W-:Y:S01]  /*9c90*/  IMAD.IADD R2, R139, 0x1, R21 ;  /* 0x000000018b027824 */ /* 0x000fe200078e0215 */
[----:B------:R-:W-:Y:S06]  /*9ca0*/  @!P1 BRA `(.L_x_1040) ;  /* 0x0000000000609947 */ /* 0x000fec0003800000 */
[----:B------:R-:W-:Y:S01]  /*9cb0*/  ULDC UR7, c[0x0][0x2f0] ;  /* 0x0000bc0000077ab9 */ /* 0x000fe20000000800 */
[----:B------:R-:W-:Y:S01]  /*9cc0*/  ULDC UR6, c[0x0][0x288] ;  /* 0x0000a20000067ab9 */ /* 0x000fe20000000800 */
        /* <DEDUP_REMOVED lines=13> */
.L_x_1042:
[----:B------:R-:W-:-:S05]  /*9da0*/  IMAD.U32 R21, RZ, RZ, UR60 ;  /* 0x0000003cff157e24 */ /* 0x000fca000f8e00ff */
[----:B------:R-:W-:-:S13]  /*9db0*/  ISETP.NE.AND P1, PT, R21, 0x1, PT ;  /* 0x000000011500780c */ /* 0x000fda0003f25270 */
[----:B------:R-:W0:Y:S02]  /*9dc0*/  @P1 LDC.64 R142, c[0x0][0x9e8] ;  /* 0x00027a00ff8e1b82 */ /* 0x000e240000000a00 */
[----:B0-----:R-:W-:-:S05]  /*9dd0*/  @P1 IMAD.HI.U32 R12, R13, R142, RZ ;  /* 0x0000008e0d0c1227 */ /* 0x001fca00078e00ff */
[----:B------:R-:W-:-:S07]  /*9de0*/  @P1 SHF.R.U32.HI R13, RZ, R143, R12 ;  /* 0x0000008fff0d1219 */ /* 0x000fce000001160c */
.L_x_1043:
[----:B------:R-:W-:Y:S05]  /*9df0*/  BSYNC B0 ;  /* 0x0000000000007941 */ /* 0x000fea0003800000 */
.L_x_1041:
[----:B------:R-:W-:-:S05]  /*9e00*/  IMAD R13, R13, R21, R140 ;  /* 0x000000150d0d7224 */ /* 0x000fca00078e028c */
[----:B------:R-:W-:Y:S02]  /*9e10*/  VIADDMNMX R0, R13, R21, R0, PT ;  /* 0x000000150d007246 */ /* 0x000fe40003800100 */
[----:B------:R-:W-:-:S07]  /*9e20*/  VIMNMX R2, R2, R13, !PT ;  /* 0x0000000d02027248 */ /* 0x000fce0007fe0100 */
.L_x_1040:
        /* <DEDUP_REMOVED lines=135> */
.L_x_1046:
[----:B------:R-:W-:-:S05]  /*a6a0*/  IMAD.U32 R88, RZ, RZ, UR60 ;  /* 0x0000003cff587e24 */ /* 0x000fca000f8e00ff */
[----:B------:R-:W-:-:S13]  /*a6b0*/  ISETP.NE.AND P6, PT, R88, 0x1, PT ;  /* 0x000000015800780c */ /* 0x000fda0003fc5270 */
[----:B------:R-:W0:Y:S02]  /*a6c0*/  @P6 LDC.64 R138, c[0x0][0x9e8] ;  /* 0x00027a00ff8a6b82 */ /* 0x000e240000000a00 */
[----:B0-----:R-:W-:-:S05]  /*a6d0*/  @P6 IMAD.HI.U32 R12, R11, R138, RZ ;  /* 0x0000008a0b0c6227 */ /* 0x001fca00078e00ff */
[----:B------:R-:W-:-:S07]  /*a6e0*/  @P6 SHF.R.U32.HI R11, RZ, R139, R12 ;  /* 0x0000008bff0b6219 */ /* 0x000fce000001160c */
.L_x_1047:
[----:B------:R-:W-:Y:S05]  /*a6f0*/  BSYNC B0 ;  /* 0x0000000000007941 */ /* 0x000fea0003800000 */
.L_x_1045:
[----:B------:R-:W-:-:S05]  /*a700*/  IMAD R11, R11, R88, R140 ;  /* 0x000000580b0b7224 */ /* 0x000fca00078e028c */
[----:B------:R-:W-:Y:S02]  /*a710*/  VIADDMNMX R0, R11, R88, R0, PT ;  /* 0x000000580b007246 */ /* 0x000fe40003800100 */
[----:B------:R-:W-:-:S07]  /*a720*/  VIMNMX R2, R2, R11, !PT ;  /* 0x0000000b02027248 */ /* 0x000fce0007fe0100 */
.L_x_1044:
        /* <DEDUP_REMOVED lines=139> */
[-CC-:B------:R-:W-:Y:S01]  /*afe0*/  FFMA.FTZ R21, R113, R12.reuse, -R94.reuse ;  /* 0x0000000c71157223 */ /* 0x180fe2000001085e */
[-CC-:B------:R-:W-:Y:S01]  /*aff0*/  FFMA.FTZ R142, R13, R12.reuse, -R94.reuse ;  /* 0x0000000c0d8e7223 */ /* 0x180fe2000001085e */
[--C-:B------:R-:W-:Y:S01]  /*b000*/  FFMA.FTZ R146, R89, R12, -R94.reuse ;  /* 0x0000000c59927223 */ /* 0x100fe2000001085e */
[----:B------:R-:W-:Y:S01]  /*b010*/  FMNMX.FTZ R88, R111, R88, !PT ;  /* 0x000000586f587209 */ /* 0x000fe20007810000 */
[--C-:B------:R-:W-:Y:S01]  /*b020*/  FFMA.FTZ R89, R117, R12, -R94.reuse ;  /* 0x0000000c75597223 */ /* 0x100fe2000001085e */
[----:B------:R-:W-:Y:S01]  /*b030*/  FSEL R117, R11, RZ, P1 ;  /* 0x000000ff0b757208 */ /* 0x000fe20000800000 */
[----:B------:R0:W-:Y:S01]  /*b040*/  MUFU.EX2 R131, R2 ;  /* 0x0000000200837308 */ /* 0x0001e20000000800 */
[----:B------:R-:W-:Y:S01]  /*b050*/  FMNMX.FTZ R88, R151, R88, !PT ;  /* 0x0000005897587209 */ /* 0x000fe20007810000 */
[-CC-:B------:R-:W-:Y:S01]  /*b060*/  FFMA.FTZ R167, R167, R12.reuse, -R94.reuse ;  /* 0x0000000ca7a77223 */ /* 0x180fe2000001085e */
[----:B------:R-:W-:Y:S01]  /*b070*/  FFMA.FTZ R156, R175, R12, -R94 ;  /* 0x0000000caf9c7223 */ /* 0x000fe2000001085e */
[----:B------:R-:W-:Y:S01]  /*b080*/  FADD.FTZ R117, -R117, R20 ;  /* 0x0000001475757221 */ /* 0x000fe20000010100 */
[----:B------:R-:W-:Y:S01]  /*b090*/  FMNMX.FTZ R88, R115, R88, !PT ;  /* 0x0000005873587209 */ /* 0x000fe20007810000 */
[-CC-:B------:R-:W-:Y:S01]  /*b0a0*/  FFMA.FTZ R158, R173, R12.reuse, -R94.reuse ;  /* 0x0000000cad9e7223 */ /* 0x180fe2000001085e */
[-CC-:B------:R-:W-:Y:S01]  /*b0b0*/  FFMA.FTZ R169, R169, R12.reuse, -R94.reuse ;  /* 0x0000000ca9a97223 */ /* 0x180fe2000001085e */
[----:B------:R-:W-:Y:S01]  /*b0c0*/  FMUL.FTZ R117, R117, R12 ;  /* 0x0000000c75757220 */ /* 0x000fe20000410000 */
        /* <DEDUP_REMOVED lines=31> */
[----:B------:R-:W-:Y:S01]  /*b2c0*/  FFMA.FTZ R109, R125, R12, -R94 ;  /* 0x0000000c7d6d7223 */ /* 0x000fe2000001085e */
[----:B------:R-:W1:Y:S06]  /*b2d0*/  SHFL.BFLY PT, R113, R0, 0x1, 0x1f ;  /* 0x0c201f0000717f89 */ /* 0x000e6c00000e0000 */
[----:B------:R-:W-:Y:S08]  /*b2e0*/  MUFU.EX2 R150, R150 ;  /* 0x0000009600967308 */ /* 0x000ff00000000800 */
[----:B------:R-:W-:Y:S08]  /*b2f0*/  MUFU.EX2 R105, R105 ;  /* 0x0000006900697308 */ /* 0x000ff00000000800 */
[----:B------:R-:W-:Y:S01]  /*b300*/  MUFU.EX2 R144, R144 ;  /* 0x0000009000907308 */ /* 0x000fe20000000800 */
[----:B-1----:R-:W-:-:S04]  /*b310*/  FMNMX.FTZ R13, R0, R113, !PT ;  /* 0x00000071000d7209 */ /* 0x002fc80007810000 */
[C---:B------:R-:W-:Y:S01]  /*b320*/  FSETP.NEU.FTZ.AND P1, PT, R13.reuse, -INF , PT ;  /* 0xff8000000d00780b */ /* 0x040fe20003f3d000 */
[C---:B------:R-:W-:Y:S02]  /*b330*/  FMUL.FTZ R0, R13.reuse, R12 ;  /* 0x0000000c0d007220 */ /* 0x040fe40000410000 */
[----:B------:R-:W-:Y:S01]  /*b340*/  MUFU.EX2 R21, R21 ;  /* 0x0000001500157308 */ /* 0x000fe20000000800 */
[----:B0-----:R-:W-:Y:S02]  /*b350*/  FSEL R2, R13, RZ, P1 ;  /* 0x000000ff0d027208 */ /* 0x001fe40000800000 */
[----:B------:R-:W-:-:S03]  /*b360*/  FSEL R20, R0, RZ, P1 ;  /* 0x000000ff00147208 */ /* 0x000fc60000800000 */
[----:B------:R-:W-:Y:S02]  /*b370*/  FADD.FTZ R15, -R2, R15 ;  /* 0x0000000f020f7221 */ /* 0x000fe40000010100 */
[----:B------:R-:W0:Y:S01]  /*b380*/  MUFU.EX2 R0, R117 ;  /* 0x0000007500007308 */ /* 0x000e220000000800 */
[-CC-:B------:R-:W-:Y:S01]  /*b390*/  FFMA.FTZ R113, R90, R12.reuse, -R20.reuse ;  /* 0x0000000c5a717223 */ /* 0x180fe20000010814 */
[-CC-:B------:R-:W-:Y:S01]  /*b3a0*/  FFMA.FTZ R91, R91, R12.reuse, -R20.reuse ;  /* 0x0000000c5b5b7223 */ /* 0x180fe20000010814 */
[-C--:B------:R-:W-:Y:S01]  /*b3b0*/  FMUL.FTZ R15, R15, R12.reuse ;  /* 0x0000000c0f0f7220 */ /* 0x080fe20000410000 */
        /* <DEDUP_REMOVED lines=21> */
[----:B------:R-:W-:Y:S01]  /*b510*/  FADD.FTZ R88, R158, R7 ;  /* 0x000000079e587221 */ /* 0x000fe20000010000 */
[-CC-:B------:R-:W-:Y:S01]  /*b520*/  FFMA.FTZ R161, R161, R12.reuse, -R20.reuse ;  /* 0x0000000ca1a17223 */ /* 0x180fe20000010814 */
[-CC-:B------:R-:W-:Y:S01]  /*b530*/  FFMA.FTZ R127, R127, R12.reuse, -R20.reuse ;  /* 0x0000000c7f7f7223 */ /* 0x180fe20000010814 */
[-C--:B------:R-:W-:Y:S01]  /*b540*/  FFMA.FTZ R165, R165, R12.reuse, -R20 ;  /* 0x0000000ca5a57223 */ /* 0x080fe20000010814 */
[----:B------:R-:W-:Y:S01]  /*b550*/  FADD.FTZ R7, R169, R88 ;  /* 0x00000058a9077221 */ /* 0x000fe20000010000 */
[-CC-:B------:R-:W-:Y:S01]  /*b560*/  FFMA.FTZ R137, R137, R12.reuse, -R20.reuse ;  /* 0x0000000c89897223 */ /* 0x180fe20000010814 */
[--C-:B------:R-:W-:Y:S01]  /*b570*/  FFMA.FTZ R141, R141, R12, -R20.reuse ;  /* 0x0000000c8d8d7223 */ /* 0x100fe20000010814 */
[----:B------:R-:W2:Y:S01]  /*b580*/  MUFU.EX2 R139, R139 ;  /* 0x0000008b008b7308 */ /* 0x000ea20000000800 */
[----:B-1----:R-:W-:Y:S01]  /*b590*/  FFMA.FTZ R6, R2, R6, R113 ;  /* 0x0000000602067223 */ /* 0x002fe20000010071 */
[----:B------:R-:W-:Y:S01]  /*b5a0*/  FADD.FTZ R88, R152, R7 ;  /* 0x0000000798587221 */ /* 0x000fe20000010000 */
[----:B------:R-:W-:-:S03]  /*b5b0*/  FFMA.FTZ R20, R135, R12, -R20 ;  /* 0x0000000c87147223 */ /* 0x000fc60000010814 */
        /* <DEDUP_REMOVED lines=70> */
[----:B0-----:R-:W-:Y:S01]  /*ba20*/  FADD.FTZ R6, R129, R6 ;  /* 0x0000000681067221 */ /* 0x001fe20000010000 */
[----:B--2---:R-:W-:-:S03]  /*ba30*/  FADD.FTZ R7, R97, R88 ;  /* 0x0000005861077221 */ /* 0x004fc60000010000 */
[----:B-1----:R-:W-:Y:S01]  /*ba40*/  FADD.FTZ R6, R20, R6 ;  /* 0x0000000614067221 */ /* 0x002fe20000010000 */
[----:B------:R-:W-:Y:S06]  /*ba50*/  @!P0 BRA `(.L_x_1048) ;  /* 0x0000000000048947 */ /* 0x000fec0003800000 */
[----:B------:R-:W-:Y:S01]  /*ba60*/  BPT.TRAP 0x1 ;  /* 0x000000040000795c */ /* 0x000fe20000300000 */
.L_x_1048:
[----:B------:R-:W-:Y:S01]  /*ba70*/  UIADD3 UR5, UR5, 0x2a860, URZ ;  /* 0x0002a86005057890 */ /* 0x000fe2000fffe03f */
[C---:B------:R-:W-:Y:S01]  /*ba80*/  ISETP.GT.AND P1, PT, R14.reuse, R17, PT ;  /* 0x000000110e00720c */ /* 0x040fe20003f24270 */
[----:B------:R-:W-:Y:S01]  /*ba90*/  UMOV UR6, UR4 ;  /* 0x0000000400067c82 */ /* 0x000fe20008000000 */
[----:B------:R-:W-:Y:S01]  /*baa0*/  F2FP.BF16.F32.PACK_AB R159, R95, R139 ;  /* 0x0000008b5f9f723e */ /* 0x000fe200000010ff */
[----:B------:R-:W-:Y:S01]  /*bab0*/  UPRMT UR5, UR61, 0x654, UR5 ;  /* 0x000006543d057896 */ /* 0x000fe20008000005 */
[----:B------:R-:W-:Y:S01]  /*bac0*/  F2FP.BF16.F32.PACK_AB R154, R155, R154 ;  /* 0x0000009a9b9a723e */ /* 0x000fe200000010ff */
[----:B------:R-:W-:Y:S01]  /*bad0*/  VIADD R14, R14, 0xffffffff ;  /* 0xffffffff0e0e7836 */ /* 0x000fe20000000000 */
[----:B------:R-:W-:Y:S02]  /*bae0*/  F2FP.BF16.F32.PACK_AB R153, R99, R143 ;  /* 0x0000008f6399723e */ /* 0x000fe400000010ff */
[----:B------:R-:W-:Y:S02]  /*baf0*/  F2FP.BF16.F32.PACK_AB R155, R103, R145 ;  /* 0x00000091679b723e */ /* 0x000fe400000010ff */
[----:B------:R-:W-:-:S02]  /*bb00*/  F2FP.BF16.F32.PACK_AB R149, R107, R147 ;  /* 0x000000936b95723e */ /* 0x000fc400000010ff */
[----:B------:R-:W-:Y:S01]  /*bb10*/  SYNCS.ARRIVE.TRANS64.RED.A1T0 RZ, [UR5], RZ ;  /* 0x000000ffffff79a7 */ /* 0x000fe20008100405 */
[----:B------:R-:W-:Y:S01]  /*bb20*/  F2FP.BF16.F32.PACK_AB R144, R21, R144 ;  /* 0x000000901590723e */ /* 0x000fe200000010ff */
[----:B------:R-:W-:Y:S01]  /*bb30*/  IMAD.MOV.U32 R21, RZ, RZ, R3 ;  /* 0x000000ffff157224 */ /* 0x000fe200078e0003 */
[----:B------:R-:W-:Y:S01]  /*bb40*/  F2FP.BF16.F32.PACK_AB R141, R123, R15 ;  /* 0x0000000f7b8d723e */ /* 0x000fe200000010ff */
[----:B------:R-:W-:Y:S01]  /*bb50*/  IMAD.MOV.U32 R15, RZ, RZ, R13 ;  /* 0x000000ffff0f7224 */ /* 0x000fe200078e000d */
[----:B------:R-:W-:Y:S01]  /*bb60*/  F2FP.BF16.F32.PACK_AB R139, R20, R129 ;  /* 0x00000081148b723e */ /* 0x000fe200000010ff */
[----:B------:R-:W-:Y:S01]  /*bb70*/  IMAD.MOV.U32 R20, RZ, RZ, R11 ;  /* 0x000000ffff147224 */ /* 0x000fe200078e000b */
        /* <DEDUP_REMOVED lines=15> */
[----:B------:R-:W-:Y:S01]  /*bc70*/  F2FP.BF16.F32.PACK_AB R138, R97, R138 ;  /* 0x0000008a618a723e */ /* 0x000fe200000010ff */
[----:B------:R-:W-:Y:S06]  /*bc80*/  @P1 BRA `(.L_x_1049) ;  /* 0xffffffd000b01947 */ /* 0x000fec000383ffff */
.L_x_1030:
        /* <DEDUP_REMOVED lines=67> */
.L_x_1050:
[----:B------:R-:W-:Y:S01]  /*c0c0*/  ULEA UR5, UR4, UR38, 0x3 ;  /* 0x0000002604057291 */ /* 0x000fe2000f8e183f */
[----:B------:R-:W-:-:S08]  /*c0d0*/  SHF.L.U32 R3, R3, 0x1f, RZ ;  /* 0x0000001f03037819 */ /* 0x000fd000000006ff */
[----:B------:R0:W1:Y:S01]  /*c0e0*/  SYNCS.PHASECHK.TRANS64.TRYWAIT P1, [UR5+0x2a850], R3 ;  /* 0x02a85003ff0075a7 */ /* 0x0000620008020145 */
[----:B------:R-:W-:Y:S05]  /*c0f0*/  @!P0 BRA `(.L_x_1051) ;  /* 0x0000000000048947 */ /* 0x000fea0003800000 */
[----:B------:R-:W-:Y:S01]  /*c100*/  BPT.TRAP 0x1 ;  /* 0x000000040000795c */ /* 0x000fe20000300000 */
.L_x_1051:
[----:B-1----:R-:W-:Y:S05]  /*c110*/  @P1 BRA `(.L_x_1052) ;  /* 0x0000000000081947 */ /* 0x002fea0003800000 */
[----:B------:R-:W1:Y:S02]  /*c120*/  SYNCS.PHASECHK.TRANS64.TRYWAIT P1, [UR5+0x2a850], R3 ;  /* 0x02a85003ff0075a7 */ /* 0x000e640008020145 */
[----:B-1----:R-:W-:Y:S05]  /*c130*/  @!P1 BRA `(.L_x_1053) ;  /* 0x0000006000689947 */ /* 0x002fea0003800000 */
.L_x_1052:
[----:B------:R-:W-:Y:S01]  /*c140*/  UIADD3 UR38, UR38, 0x400, URZ ;  /* 0x0000040026267890 */ /* 0x000fe2000fffe03f */
[----:B------:R-:W-:Y:S01]  /*c150*/  WARPGROUP.ARRIVE ;  /* 0x00000000000079c5 */ /* 0x000fe20000000000 */
[----:B------:R-:W-:Y:S01]  /*c160*/  UMOV UR7, 0x40000040 ;  /* 0x4000004000077882 */ /* 0x000fe20000000000 */
[----:B-1----:R-:W1:Y:S01]  /*c170*/  SHFL.BFLY PT, R0, R7, 0x2, 0x1f ;  /* 0x0c401f0007007f89 */ /* 0x002e6200000e0000 */
[----:B------:R-:W-:Y:S01]  /*c180*/  USHF.R.U32.HI UR38, URZ, 0x4, UR38 ;  /* 0x000000043f267899 */ /* 0x000fe20008011626 */
[----:B------:R-:W-:Y:S02]  /*c190*/  IMAD.MOV.U32 R4, RZ, RZ, RZ ;  /* 0x000000ffff047224 */ /* 0x000fe400078e00ff */
[----:B0-----:R-:W0:Y:S01]  /*c1a0*/  SHFL.BFLY PT, R3, R6, 0x2, 0x1f ;  /* 0x0c401f0006037f89 */ /* 0x001e2200000e0000 */
[----:B------:R-:W-:-:S04]  /*c1b0*/  ULOP3.LUT UR38, UR38, 0x3fff, URZ, 0xc0, !UPT ;  /* 0x00003fff26267892 */ /* 0x000fc8000f8ec03f */
[----:B------:R-:W-:-:S04]  /*c1c0*/  ULOP3.LUT UR38, UR38, 0x3000000, URZ, 0xfc, !UPT ;  /* 0x0300000026267892 */ /* 0x000fc8000f8efc3f */
[----:B------:R-:W-:-:S07]  /*c1d0*/  UIMAD UR4, UR4, 0x600, UR38 ;  /* 0x00000600040478a4 */ /* 0x000fce000f8e0226 */
[----:B------:R-:W-:Y:S02]  /*c1e0*/  UMOV UR6, UR4 ;  /* 0x0000000400067c82 */ /* 0x000fe40008000000 */
[----:B------:R-:W-:Y:S01]  /*c1f0*/  HGMMA.64x128x16.F32.BF16 R24, R156, gdesc[UR4].tnspB, R24, gsb0 ;  /* 0x41e000049c187df0 */ /* 0x000fe20008001818 */
[----:B------:R-:W-:Y:S01]  /*c200*/  UIADD3 UR6, UR4, 0x80, URZ ;  /* 0x0000008004067890 */ /* 0x000fe2000fffe03f */
[----:B-1----:R-:W-:Y:S01]  /*c210*/  FADD.FTZ R0, R0, R7 ;  /* 0x0000000700007221 */ /* 0x002fe20000010000 */
[----:B------:R-:W-:Y:S01]  /*c220*/  UMOV UR7, 0x40000040 ;  /* 0x4000004000077882 */ /* 0x000fe20000000000 */
[----:B------:R-:W-:Y:S02]  /*c230*/  IMAD.MOV.U32 R7, RZ, RZ, RZ ;  /* 0x000000ffff077224 */ /* 0x000fe400078e00ff */
[----:B0-----:R-:W-:Y:S01]  /*c240*/  FADD.FTZ R2, R3, R6 ;  /* 0x0000000603027221 */ /* 0x001fe20000010000 */
[----:B------:R-:W-:Y:S01]  /*c250*/  IMAD.MOV.U32 R6, RZ, RZ, -0x800000 ;  /* 0xff800000ff067424 */ /* 0x000fe200078e00ff */
[----:B------:R-:W0:Y:S04]  /*c260*/  SHFL.BFLY PT, R3, R0, 0x1, 0x1f ;  /* 0x0c201f0000037f89 */ /* 0x000e2800000e0000 */
[----:B------:R-:W1:Y:S01]  /*c270*/  SHFL.BFLY PT, R5, R2, 0x1, 0x1f ;  /* 0x0c201f0002057f89 */ /* 0x000e6200000e0000 */
[----:B0-----:R-:W-:Y:S01]  /*c280*/  FADD.FTZ R9, R0, R3 ;  /* 0x0000000300097221 */ /* 0x001fe20000010000 */
[----:B------:R-:W-:-:S02]  /*c290*/  IMAD.MOV.U32 R0, RZ, RZ, -0x800000 ;  /* 0xff800000ff007424 */ /* 0x000fc400078e00ff */
        /* <DEDUP_REMOVED lines=40> */
.L_x_1054:
        /* <DEDUP_REMOVED lines=68> */
.L_x_976:
[----:B------:R-:W-:Y:S05]  /*c960*/  @P0 BRA `(.L_x_1055) ;  /* 0x0000001400340947 */ /* 0x000fea0003800000 */
[----:B------:R-:W0:Y:S01]  /*c970*/  S2R R7, SR_TID.X ;  /* 0x0000000000077919 */ /* 0x000e220000002100 */
[----:B------:R-:W1:Y:S01]  /*c980*/  LDC R21, c[0x0][0xbe8] ;  /* 0x0002fa00ff157b82 */ /* 0x000e620000000800 */
[----:B------:R-:W-:Y:S01]  /*c990*/  ULDC.64 UR4, c[0x0][0xbd0] ;  /* 0x0002f40000047ab9 */ /* 0x000fe20000000a00 */
[----:B------:R-:W-:Y:S01]  /*c9a0*/  ULDC.64 UR6, c[0x0][0xb38] ;  /* 0x0002ce0000067ab9 */ /* 0x000fe20000000a00 */
[----:B------:R-:W2:Y:S01]  /*c9b0*/  S2R R20, SR_CTAID.X ;  /* 0x0000000000147919 */ /* 0x000ea20000002500 */
[----:B------:R-:W-:Y:S04]  /*c9c0*/  BSSY B0, `(.L_x_1056) ;  /* 0x00000e3000007945 */ /* 0x000fe80003800000 */
        /* <DEDUP_REMOVED lines=12> */
[----:B------:R-:W-:-:S03]  /*ca90*/  LOP3.LUT R8, R8, 0xfffffffc, RZ, 0xc0, !PT ;  /* 0xfffffffc08087812 */ /* 0x000fc600078ec0ff */
[C---:B------:R-:W-:Y:S01]  /*caa0*/  IMAD.IADD R22, R7.reuse, 0x1, -R10 ;  /* 0x0000000107167824 */ /* 0x040fe200078e0a0a */
[----:B------:R-:W-:Y:S01]  /*cab0*/  SHF.R.S32.HI R10, RZ, 0x7, R9 ;  /* 0x00000007ff0a7819 */ /* 0x000fe20000011409 */
[----:B------:R-:W-:Y:S01]  /*cac0*/  IMAD.IADD R14, R7, 0x1, -R8 ;  /* 0x00000001070e7824 */ /* 0x000fe200078e0a08 */
[----:B------:R-:W5:Y:S02]  /*cad0*/  @P0 LDC R23, c[0x0][0xbf0] ;  /* 0x0002fc00ff170b82 */ /* 0x000f640000000800 */
[----:B------:R-:W-:Y:S02]  /*cae0*/  SHF.R.S32.HI R11, RZ, 0x1f, R22 ;  /* 0x0000001fff0b7819 */ /* 0x000fe40000011416 */
[----:B------:R-:W-:Y:S02]  /*caf0*/  LEA.HI R7, R9, R10, RZ, 0x1 ;  /* 0x0000000a09077211 */ /* 0x000fe400078f08ff */
[CC--:B------:R-:W-:Y:S02]  /*cb00*/  LEA.HI R88, R11.reuse, R22.reuse, RZ, 0x2 ;  /* 0x000000160b587211 */ /* 0x0c0fe400078f10ff */
[----:B------:R-:W-:Y:S01]  /*cb10*/  LEA.HI R11, R11, R22, RZ, 0x5 ;  /* 0x000000160b0b7211 */ /* 0x000fe200078f28ff */
[----:B------:R-:W1:Y:S01]  /*cb20*/  LDC.64 R74, c[0x0][0xb40] ;  /* 0x0002d000ff4a7b82 */ /* 0x000e620000000a00 */
[----:B------:R-:W-:-:S02]  /*cb30*/  SHF.R.S32.HI R12, RZ, 0x2, R88 ;  /* 0x00000002ff0c7819 */ /* 0x000fc40000011458 */
[----:B------:R-:W-:Y:S02]  /*cb40*/  SHF.R.S32.HI R13, RZ, 0x1f, R88 ;  /* 0x0000001fff0d7819 */ /* 0x000fe40000011458 */
[----:B------:R-:W-:Y:S02]  /*cb50*/  LOP3.LUT R7, R7, 0x3fffffe, RZ, 0xc0, !PT ;  /* 0x03fffffe07077812 */ /* 0x000fe400078ec0ff */
[----:B------:R-:W-:Y:S01]  /*cb60*/  LEA.HI R13, R13, R12, RZ, 0x3 ;  /* 0x0000000c0d0d7211 */ /* 0x000fe200078f18ff */
[----:B------:R-:W1:Y:S01]  /*cb70*/  @P0 LDC R89, c[0x0][0xbec] ;  /* 0x0002fb00ff590b82 */ /* 0x000e620000000800 */
[----:B------:R-:W-:Y:S01]  /*cb80*/  LEA.HI R9, R14, R14, RZ, 0x1 ;  /* 0x0000000e0e097211 */ /* 0x000fe200078f08ff */
[----:B------:R-:W-:Y:S01]  /*cb90*/  IMAD.IADD R7, R10, 0x1, -R7 ;  /* 0x000000010a077824 */ /* 0x000fe200078e0a07 */
[----:B------:R-:W-:Y:S02]  /*cba0*/  LOP3.LUT R13, R13, 0xfffffff8, RZ, 0xc0, !PT ;  /* 0xfffffff80d0d7812 */ /* 0x000fe400078ec0ff */
[----:B------:R-:W-:-:S02]  /*cbb0*/  SHF.R.S32.HI R11, RZ, 0x5, R11 ;  /* 0x00000005ff0b7819 */ /* 0x000fc4000001140b */
[----:B------:R-:W-:Y:S01]  /*cbc0*/  LOP3.LUT R9, R9, 0x1ffffffe, RZ, 0xc0, !PT ;  /* 0x1ffffffe09097812 */ /* 0x000fe200078ec0ff */
[----:B------:R-:W-:Y:S01]  /*cbd0*/  IMAD.IADD R8, R12, 0x1, -R13 ;  /* 0x000000010c087824 */ /* 0x000fe200078e0a0d */
[----:B------:R-:W-:Y:S01]  /*cbe0*/  SHF.R.S32.HI R12, RZ, 0x1f, R19 ;  /* 0x0000001fff0c7819 */ /* 0x000fe20000011413 */
[----:B------:R-:W1:Y:S02]  /*cbf0*/  @P0 LDC R90, c[0x0][0xbf0] ;  /* 0x0002fc00ff5a0b82 */ /* 0x000e640000000800 */
[----:B------:R-:W-:Y:S02]  /*cc00*/  IMAD R8, R11, 0x10, R8 ;  /* 0x000000100b087824 */ /* 0x000fe400078e0208 */
[----:B------:R-:W-:Y:S02]  /*cc10*/  IMAD R10, R12, UR4, RZ ;  /* 0x000000040c0a7c24 */ /* 0x000fe4000f8e02ff */
[----:B------:R-:W-:Y:S02]  /*cc20*/  IMAD.IADD R14, R14, 0x1, -R9 ;  /* 0x000000010e0e7824 */ /* 0x000fe400078e0a09 */
[----:B------:R-:W-:-:S02]  /*cc30*/  IMAD R7, R7, 0x40, R8 ;  /* 0x0000004007077824 */ /* 0x000fc400078e0208 */
[----:B------:R-:W-:Y:S01]  /*cc40*/  IMAD.WIDE.U32 R8, R19, UR4, RZ ;  /* 0x0000000413087c25 */ /* 0x000fe2000f8e00ff */
[----:B---3--:R-:W-:-:S03]  /*cc50*/  USHF.R.S32.HI UR4, URZ, 0x1f, UR9 ;  /* 0x0000001f3f047899 */ /* 0x008fc60008011409 */
[----:B------:R-:W-:Y:S02]  /*cc60*/  IMAD R13, R19, UR5, R10 ;  /* 0x00000005130d7c24 */ /* 0x000fe4000f8e020a */
[----:B------:R-:W-:Y:S02]  /*cc70*/  IMAD R12, R12, UR6, RZ ;  /* 0x000000060c0c7c24 */ /* 0x000fe4000f8e02ff */
[----:B------:R-:W-:Y:S02]  /*cc80*/  IMAD.IADD R9, R9, 0x1, R13 ;  /* 0x0000000109097824 */ /* 0x000fe400078e020d */
[----:B------:R-:W-:Y:S02]  /*cc90*/  IMAD R13, R19, UR7, R12 ;  /* 0x00000007130d7c24 */ /* 0x000fe4000f8e020c */
[----:B------:R-:W-:Y:S02]  /*cca0*/  IMAD R12, R14, 0x8, R7 ;  /* 0x000000080e0c7824 */ /* 0x000fe400078e0207 */
[----:B----4-:R-:W-:-:S02]  /*ccb0*/  IMAD R14, R72, UR4, RZ ;  /* 0x00000004480e7c24 */ /* 0x010fc4000f8e02ff */
[----:B--2---:R-:W-:Y:S02]  /*ccc0*/  IMAD R12, R20, 0x80, R12 ;  /* 0x00000080140c7824 */ /* 0x004fe400078e020c */
[----:B------:R-:W-:Y:S01]  /*ccd0*/  IMAD.WIDE.U32 R10, R19, UR6, RZ ;  /* 0x00000006130a7c25 */ /* 0x000fe2000f8e00ff */
[----:B------:R-:W-:-:S03]  /*cce0*/  ULDC.64 UR6, c[0x0][0xb48] ;  /* 0x0002d20000067ab9 */ /* 0x000fc60000000a00 */
[----:B------:R-:W-:Y:S02]  /*ccf0*/  IMAD R15, R73, UR9, R14 ;  /* 0x00000009490f7c24 */ /* 0x000fe4000f8e020e */
[----:B0-----:R-:W-:-:S04]  /*cd00*/  @P0 IMAD.HI.U32 R14, R12, R17, RZ ;  /* 0x000000110c0e0227 */ /* 0x001fc800078e00ff */
[----:B------:R-:W-:Y:S02]  /*cd10*/  IMAD.MOV R19, RZ, RZ, -R19 ;  /* 0x000000ffff137224 */ /* 0x000fe400078e0a13 */
[----:B------:R-:W-:Y:S02]  /*cd20*/  IMAD.IADD R11, R11, 0x1, R13 ;  /* 0x000000010b0b7824 */ /* 0x000fe400078e020d */
[----:B------:R-:W-:Y:S01]  /*cd30*/  IMAD.MOV.U32 R13, RZ, RZ, R12 ;  /* 0x000000ffff0d7224 */ /* 0x000fe200078e000c */
[----:B-----5:R-:W-:Y:S01]  /*cd40*/  @P0 SHF.R.U32.HI R13, RZ, R23, R14 ;  /* 0x00000017ff0d0219 */ /* 0x020fe2000001160e */
[----:B-1----:R-:W-:Y:S01]  /*cd50*/  IMAD R16, R74, UR4, RZ ;  /* 0x000000044a107c24 */ /* 0x002fe2000f8e02ff */
[----:B------:R-:W-:Y:S01]  /*cd60*/  ULDC.64 UR4, c[0x0][0xbe0] ;  /* 0x0002f80000047ab9 */ /* 0x000fe20000000a00 */
[----:B------:R-:W-:Y:S02]  /*cd70*/  IMAD R23, R18, R19, UR8 ;  /* 0x0000000812177e24 */ /* 0x000fe4000f8e0213 */
[----:B------:R-:W-:-:S04]  /*cd80*/  IMAD.WIDE.U32 R8, R72, UR9, R8 ;  /* 0x0000000948087c25 */ /* 0x000fc8000f8e0008 */
[----:B------:R-:W-:Y:S01]  /*cd90*/  IMAD R17, R75, UR9, R16 ;  /* 0x000000094b117c24 */ /* 0x000fe2000f8e0210 */
[----:B------:R-:W-:Y:S01]  /*cda0*/  SHF.R.S32.HI R16, RZ, 0x1f, R23 ;  /* 0x0000001fff107819 */ /* 0x000fe20000011417 */
[----:B------:R-:W-:Y:S01]  /*cdb0*/  IMAD.WIDE.U32 R10, R74, UR9, R10 ;  /* 0x000000094a0a7c25 */ /* 0x000fe2000f8e000a */
[----:B------:R-:W-:-:S03]  /*cdc0*/  ULDC.64 UR8, c[0x0][0xb28] ;  /* 0x0002ca0000087ab9 */ /* 0x000fc60000000a00 */
[----:B------:R-:W-:Y:S02]  /*cdd0*/  IMAD.IADD R9, R9, 0x1, R15 ;  /* 0x0000000109097824 */ /* 0x000fe400078e020f */
[----:B------:R-:W-:-:S04]  /*cde0*/  @P0 IMAD.HI.U32 R89, R12, R89, RZ ;  /* 0x000000590c590227 */ /* 0x000fc800078e00ff */
[----:B------:R-:W-:Y:S02]  /*cdf0*/  IMAD.IADD R11, R11, 0x1, R17 ;  /* 0x000000010b0b7824 */ /* 0x000fe400078e0211 */
[----:B------:R-:W-:Y:S02]  /*ce00*/  IMAD R17, R16, UR6, RZ ;  /* 0x0000000610117c24 */ /* 0x000fe4000f8e02ff */
[----:B------:R-:W-:-:S04]  /*ce10*/  IMAD.WIDE.U32 R8, R23, UR4, R8 ;  /* 0x0000000417087c25 */ /* 0x000fc8000f8e0008 */
[----:B------:R-:W-:Y:S01]  /*ce20*/  IMAD.MOV.U32 R15, RZ, RZ, R12 ;  /* 0x000000ffff0f7224 */ /* 0x000fe200078e000c */
[----:B------:R-:W-:Y:S01]  /*ce30*/  @P0 SHF.R.U32.HI R15, RZ, R90, R89 ;  /* 0x0000005aff0f0219 */ /* 0x000fe20000011659 */
[----:B------:R-:W-:Y:S01]  /*ce40*/  IMAD R14, R16, UR4, RZ ;  /* 0x00000004100e7c24 */ /* 0x000fe2000f8e02ff */
[----:B------:R-:W-:Y:S01]  /*ce50*/  IADD3 R8, P0, R13, R8, RZ ;  /* 0x000000080d087210 */ /* 0x000fe20007f1e0ff */
[C---:B------:R-:W-:Y:S01]  /*ce60*/  IMAD R19, R23.reuse, UR7, R17 ;  /* 0x0000000717137c24 */ /* 0x040fe2000f8e0211 */
[--C-:B------:R-:W-:Y:S01]  /*ce70*/  SHF.R.S32.HI R17, RZ, 0x1f, R13.reuse ;  /* 0x0000001fff117819 */ /* 0x100fe2000001140d */
[----:B------:R-:W-:Y:S02]  /*ce80*/  IMAD.MOV R13, RZ, RZ, -R13 ;  /* 0x000000ffff0d7224 */ /* 0x000fe400078e0a0d */
[----:B------:R-:W-:Y:S01]  /*ce90*/  IMAD R16, R23, UR5, R14 ;  /* 0x0000000517107c24 */ /* 0x000fe2000f8e020e */
[--C-:B------:R-:W-:Y:S01]  /*cea0*/  SHF.R.S32.HI R14, RZ, 0x1f, R15.reuse ;  /* 0x0000001fff0e7819 */ /* 0x100fe2000001140f */
[----:B------:R-:W-:Y:S01]  /*ceb0*/  IMAD.MOV R18, RZ, RZ, -R15 ;  /* 0x000000ffff127224 */ /* 0x000fe200078e0a0f */
[----:B------:R-:W-:Y:S01]  /*cec0*/  ULDC.64 UR4, c[0x0][0xb30] ;  /* 0x0002cc0000047ab9 */ /* 0x000fe20000000a00 */
[----:B------:R-:W-:Y:S01]  /*ced0*/  IMAD R13, R21, R13, R12 ;  /* 0x0000000d150d7224 */ /* 0x000fe200078e020c */
[----:B------:R-:W-:Y:S01]  /*cee0*/  IADD3.X R9, R17, R9, R16, P0, !PT ;  /* 0x0000000911097210 */ /* 0x000fe200007fe410 */
[----:B------:R-:W-:Y:S01]  /*cef0*/  IMAD.WIDE.U32 R10, R23, UR6, R10 ;  /* 0x00000006170a7c25 */ /* 0x000fe2000f8e000a */
[----:B------:R-:W-:-:S03]  /*cf00*/  ULDC.64 UR6, c[0x0][0xbc8] ;  /* 0x0002f20000067ab9 */ /* 0x000fc60000000a00 */
[----:B------:R-:W-:Y:S02]  /*cf10*/  IMAD R14, R14, UR4, RZ ;  /* 0x000000040e0e7c24 */ /* 0x000fe4000f8e02ff */
[----:B------:R-:W-:Y:S01]  /*cf20*/  IMAD R17, R21, R18, R12 ;  /* 0x0000001215117224 */ /* 0x000fe200078e020c */
[----:B------:R-:W-:Y:S01]  /*cf30*/  SHF.R.S32.HI R12, RZ, 0x1f, R13 ;  /* 0x0000001fff0c7819 */ /* 0x000fe2000001140d */
[----:B------:R-:W-:Y:S02]  /*cf40*/  IMAD.IADD R11, R11, 0x1, R19 ;  /* 0x000000010b0b7824 */ /* 0x000fe400078e0213 */
[C---:B------:R-:W-:Y:S01]  /*cf50*/  IMAD R19, R15.reuse, UR5, R14 ;  /* 0x000000050f137c24 */ /* 0x040fe2000f8e020e */
[----:B------:R-:W-:Y:S01]  /*cf60*/  SHF.R.S32.HI R14, RZ, 0x1f, R17 ;  /* 0x0000001fff0e7819 */ /* 0x000fe20000011411 */
[----:B------:R-:W-:Y:S01]  /*cf70*/  IMAD.WIDE.U32 R10, R15, UR4, R10 ;  /* 0x000000040f0a7c25 */ /* 0x000fe2000f8e000a */
[----:B------:R-:W0:Y:S01]  /*cf80*/  S2UR UR5, SR_CgaCtaId ;  /* 0x00000000000579c3 */ /* 0x000e220000008800 */
[----:B------:R-:W-:-:S02]  /*cf90*/  UMOV UR4, 0x400 ;  /* 0x0000040000047882 */ /* 0x000fc40000000000 */
[----:B------:R-:W-:Y:S02]  /*cfa0*/  IMAD R12, R12, UR6, RZ ;  /* 0x000000060c0c7c24 */ /* 0x000fe4000f8e02ff */
[----:B------:R-:W-:Y:S02]  /*cfb0*/  IMAD.IADD R11, R11, 0x1, R19 ;  /* 0x000000010b0b7824 */ /* 0x000fe400078e0213 */
[----:B------:R-:W-:Y:S02]  /*cfc0*/  IMAD R14, R14, UR8, RZ ;  /* 0x000000080e0e7c24 */ /* 0x000fe4000f8e02ff */
[C---:B------:R-:W-:Y:S02]  /*cfd0*/  IMAD R15, R13.reuse, UR7, R12 ;  /* 0x000000070d0f7c24 */ /* 0x040fe4000f8e020c */
[----:B------:R-:W-:Y:S01]  /*cfe0*/  IMAD.WIDE.U32 R8, R13, UR6, R8 ;  /* 0x000000060d087c25 */ /* 0x000fe2000f8e0008 */
[----:B------:R-:W-:-:S03]  /*cff0*/  ULDC.64 UR6, c[0x0][0xba8] ;  /* 0x0002ea0000067ab9 */ /* 0x000fc60000000a00 */
[C---:B------:R-:W-:Y:S01]  /*d000*/  IMAD R19, R17.reuse, UR9, R14 ;  /* 0x0000000911137c24 */ /* 0x040fe2000f8e020e */
[----:B------:R-:W-:Y:S01]  /*d010*/  LEA R12, P0, R8, UR6, 0x2 ;  /* 0x00000006080c7c11 */ /* 0x000fe2000f8010ff */
[----:B------:R-:W-:Y:S01]  /*d020*/  IMAD.WIDE.U32 R10, R17, UR8, R10 ;  /* 0x00000008110a7c25 */ /* 0x000fe2000f8e000a */
[----:B------:R-:W-:Y:S01]  /*d030*/  ULDC.64 UR8, c[0x0][0xb00] ;  /* 0x0002c00000087ab9 */ /* 0x000fe20000000a00 */
[----:B------:R-:W-:Y:S02]  /*d040*/  ULDC UR6, c[0x0][0xa88] ;  /* 0x0002a20000067ab9 */ /* 0x000fe40000000800 */
[----:B------:R-:W-:Y:S01]  /*d050*/  IMAD.IADD R13, R9, 0x1, R15 ;  /* 0x00000001090d7824 */ /* 0x000fe200078e020f */
[----:B------:R-:W-:Y:S01]  /*d060*/  LEA R72, P1, R10, UR8, 0x2 ;  /* 0x000000080a487c11 */ /* 0x000fe2000f8210ff */
[----:B------:R-:W-:Y:S01]  /*d070*/  IMAD.IADD R9, R11, 0x1, R19 ;  /* 0x000000010b097824 */ /* 0x000fe200078e0213 */
[----:B0-----:R-:W-:Y:S01]  /*d080*/  ULEA UR4, UR5, UR4, 0x18 ;  /* 0x0000000405047291 */ /* 0x001fe2000f8ec03f */
[----:B------:R-:W-:Y:S01]  /*d090*/  IMAD R7, R20, 0x80, R7 ;  /* 0x0000008014077824 */ /* 0x000fe200078e0207 */
[----:B------:R-:W-:Y:S01]  /*d0a0*/  LEA.HI.X R13, R8, UR7, R13, 0x2, P0 ;  /* 0x00000007080d7c11 */ /* 0x000fe200080f140d */
[----:B------:R-:W-:Y:S01]  /*d0b0*/  IMAD R20, R21, UR6, RZ ;  /* 0x0000000615147c24 */ /* 0x000fe2000f8e02ff */
[----:B------:R-:W-:Y:S01]  /*d0c0*/  LEA.HI.X R73, R10, UR9, R9, 0x2, P1 ;  /* 0x000000090a497c11 */ /* 0x000fe200088f1409 */
[----:B------:R-:W-:Y:S01]  /*d0d0*/  SHFL.IDX PT, R8, R12, RZ, 0x1c1f ;  /* 0x001c1fff0c087589 */ /* 0x000fe200000e0000 */
[----:B------:R-:W-:Y:S01]  /*d0e0*/  LOP3.LUT P0, RZ, R22, 0x3, RZ, 0xc0, !PT ;  /* 0x0000000316ff7812 */ /* 0x000fe2000780c0ff */
[C---:B------:R-:W-:Y:S01]  /*d0f0*/  VIADD R21, R7.reuse, 0x8 ;  /* 0x0000000807157836 */ /* 0x040fe20000000000 */
[----:B------:R-:W-:Y:S01]  /*d100*/  UIADD3 UR4, UR4, 0x2a820, URZ ;  /* 0x0002a82004047890 */ /* 0x000fe2000fffe03f */
[----:B------:R-:W0:Y:S01]  /*d110*/  SHFL.IDX PT, R9, R13, RZ, 0x1c1f ;  /* 0x001c1fff0d097589 */ /* 0x000e2200000e0000 */
[----:B------:R-:W-:-:S02]  /*d120*/  ISETP.GE.OR P1, PT, R7, R20, P0 ;  /* 0x000000140700720c */ /* 0x000fc40000726670 */
[-C--:B------:R-:W-:Y:S01]  /*d130*/  ISETP.GE.OR P0, PT, R21, R20.reuse, P0 ;  /* 0x000000141500720c */ /* 0x080fe20000706670 */
[----:B------:R-:W-:Y:S01]  /*d140*/  SHFL.IDX PT, R10, R12, 0x1, 0x1c1f ;  /* 0x003c1f000c0a7f89 */ /* 0x000fe200000e0000 */
[----:B------:R-:W-:Y:S01]  /*d150*/  UPRMT UR4, URZ, 0x654, UR4 ;  /* 0x000006543f047896 */ /* 0x000fe20008000004 */
[----:B------:R-:W-:Y:S02]  /*d160*/  ISETP.GE.AND P2, PT, R7, R20, PT ;  /* 0x000000140700720c */ /* 0x000fe40003f46270 */
[----:B------:R1:W2:Y:S04]  /*d170*/  SHFL.IDX PT, R11, R13, 0x1, 0x1c1f ;  /* 0x003c1f000d0b7f89 */ /* 0x0002a800000e0000 */
[----:B------:R3:W4:Y:S02]  /*d180*/  SHFL.IDX PT, R18, R72, RZ, 0x1c1f ;  /* 0x001c1fff48127589 */ /* 0x00072400000e0000 */
[----:B------:R-:W-:Y:S01]  /*d190*/  SYNCS.ARRIVE.TRANS64.RED.A1T0 RZ, [UR4], RZ ;  /* 0x000000ffffff79a7 */ /* 0x000fe20008100404 */
[----:B-1----:R-:W-:Y:S01]  /*d1a0*/  LOP3.LUT R13, R88, 0x7ffffffc, RZ, 0xc0, !PT ;  /* 0x7ffffffc580d7812 */ /* 0x002fe200078ec0ff */
[----:B------:R3:W1:Y:S04]  /*d1b0*/  SHFL.IDX PT, R19, R73, RZ, 0x1c1f ;  /* 0x001c1fff49137589 */ /* 0x00066800000e0000 */
[----:B------:R-:W-:Y:S01]  /*d1c0*/  IMAD.IADD R13, R22, 0x1, -R13 ;  /* 0x00000001160d7824 */ /* 0x000fe200078e0a0d */
[----:B0-----:R3:W-:Y:S03]  /*d1d0*/  @!P1 ST.E desc[UR36][R8.64], R6 ;  /* 0x0000000608009985 */ /* 0x0017e6000c101924 */
[----:B------:R-:W-:Y:S01]  /*d1e0*/  IMAD.SHL.U32 R23, R13, 0x2, RZ ;  /* 0x000000020d177824 */ /* 0x000fe200078e00ff */
[----:B--2---:R3:W-:Y:S01]  /*d1f0*/  @!P0 ST.E desc[UR36][R10.64], R0 ;  /* 0x000000000a008985 */ /* 0x0047e2000c101924 */
[----:B------:R-:W-:Y:S05]  /*d200*/  @P2 BRA `(.L_x_1057) ;  /* 0x0000000400782947 */ /* 0x000fea0003800000 */
[C---:B---3--:R-:W-:Y:S01]  /*d210*/  VIADD R0, R23.reuse, 0x8 ;  /* 0x0000000817007836 */ /* 0x048fe20000000000 */
        /* <DEDUP_REMOVED lines=9> */
[----:B------:R-:W-:-:S02]  /*d2b0*/  VIADD R14, R23, 0x38 ;  /* 0x00000038170e7836 */ /* 0x000fc40000000000 */
[----:B------:R-:W-:Y:S01]  /*d2c0*/  VIADD R15, R23, 0x40 ;  /* 0x00000040170f7836 */ /* 0x000fe20000000000 */
[----:B------:R-:W-:Y:S01]  /*d2d0*/  ISETP.GE.AND P4, PT, R13, UR4, PT ;  /* 0x000000040d007c0c */ /* 0x000fe2000bf86270 */
[C---:B------:R-:W-:Y:S01]  /*d2e0*/  VIADD R16, R23.reuse, 0x50 ;  /* 0x0000005017107836 */ /* 0x040fe20000000000 */
[----:B------:R-:W-:Y:S01]  /*d2f0*/  ISETP.GE.AND P5, PT, R14, UR4, PT ;  /* 0x000000040e007c0c */ /* 0x000fe2000bfa6270 */
[----:B-1--4-:R-:W-:Y:S01]  /*d300*/  @!P2 IMAD.WIDE R6, R23, 0x4, R18 ;  /* 0x000000041706a825 */ /* 0x012fe200078e0212 */
[----:B------:R-:W-:Y:S02]  /*d310*/  ISETP.GE.AND P6, PT, R15, UR4, PT ;  /* 0x000000040f007c0c */ /* 0x000fe4000bfc6270 */
[----:B------:R-:W-:Y:S01]  /*d320*/  @!P3 LEA.HI R0, R0, R0, RZ, 0x1 ;  /* 0x000000000000b211 */ /* 0x000fe200078f08ff */
[----:B------:R-:W-:Y:S01]  /*d330*/  VIADD R22, R23, 0x60 ;  /* 0x0000006017167836 */ /* 0x000fe20000000000 */
[----:B------:R0:W-:Y:S01]  /*d340*/  @!P2 ST.E.64 desc[UR36][R6.64], R24 ;  /* 0x000000180600a985 */ /* 0x0001e2000c101b24 */
[----:B------:R-:W-:-:S02]  /*d350*/  @!P0 LEA.HI R10, R10, R10, RZ, 0x1 ;  /* 0x0000000a0a0a8211 */ /* 0x000fc400078f08ff */
[----:B------:R-:W-:Y:S01]  /*d360*/  @!P3 LOP3.LUT R9, R0, 0xfffffffe, RZ, 0xc0, !PT ;  /* 0xfffffffe0009b812 */ /* 0x000fe200078ec0ff */
[----:B------:R-:W-:Y:S01]  /*d370*/  VIADD R0, R23, 0x20 ;  /* 0x0000002017007836 */ /* 0x000fe20000000000 */
[----:B------:R-:W-:Y:S02]  /*d380*/  @!P1 LEA.HI R11, R11, R11, RZ, 0x1 ;  /* 0x0000000b0b0b9211 */ /* 0x000fe400078f08ff */
[----:B------:R-:W-:Y:S01]  /*d390*/  @!P5 LEA.HI R14, R14, R14, RZ, 0x1 ;  /* 0x0000000e0e0ed211 */ /* 0x000fe200078f08ff */
[----:B------:R-:W-:Y:S01]  /*d3a0*/  @!P3 IMAD.WIDE R8, R9, 0x4, R18 ;  /* 0x000000040908b825 */ /* 0x000fe200078e0212 */
[----:B------:R-:W-:Y:S02]  /*d3b0*/  ISETP.GE.AND P2, PT, R0, UR4, PT ;  /* 0x0000000400007c0c */ /* 0x000fe4000bf46270 */
[----:B------:R-:W-:Y:S02]  /*d3c0*/  @!P5 LOP3.LUT R17, R14, 0xfffffffe, RZ, 0xc0, !PT ;  /* 0xfffffffe0e11d812 */ /* 0x000fe400078ec0ff */
[----:B------:R1:W-:Y:S01]  /*d3d0*/  @!P3 ST.E.64 desc[UR36][R8.64], R28 ;  /* 0x0000001c0800b985 */ /* 0x0003e2000c101b24 */
[----:B------:R-:W-:-:S02]  /*d3e0*/  ISETP.GE.AND P3, PT, R12, UR4, PT ;  /* 0x000000040c007c0c */ /* 0x000fc4000bf66270 */
[----:B0-----:R-:W-:Y:S02]  /*d3f0*/  @!P0 LOP3.LUT R7, R10, 0xfffffffe, RZ, 0xc0, !PT ;  /* 0xfffffffe0a078812 */ /* 0x001fe400078ec0ff */
[----:B------:R-:W-:-:S03]  /*d400*/  @!P4 LEA.HI R10, R13, R13, RZ, 0x1 ;  /* 0x0000000d0d0ac211 */ /* 0x000fc600078f08ff */
[----:B------:R-:W-:Y:S01]  /*d410*/  @!P0 IMAD.WIDE R6, R7, 0x4, R18 ;  /* 0x0000000407068825 */ /* 0x000fe200078e0212 */
[----:B------:R-:W-:-:S04]  /*d420*/  @!P2 LEA.HI R0, R0, R0, RZ, 0x1 ;  /* 0x000000000000a211 */ /* 0x000fc800078f08ff */
[----:B------:R0:W-:Y:S01]  /*d430*/  @!P0 ST.E.64 desc[UR36][R6.64], R32 ;  /* 0x0000002006008985 */ /* 0x0001e2000c101b24 */
[----:B------:R-:W-:Y:S02]  /*d440*/  @!P3 LEA.HI R12, R12, R12, RZ, 0x1 ;  /* 0x0000000c0c0cb211 */ /* 0x000fe400078f08ff */
[----:B-1----:R-:W-:Y:S02]  /*d450*/  @!P1 LOP3.LUT R9, R11, 0xfffffffe, RZ, 0xc0, !PT ;  /* 0xfffffffe0b099812 */ /* 0x002fe400078ec0ff */
[----:B------:R-:W-:Y:S02]  /*d460*/  @!P2 LOP3.LUT R11, R0, 0xfffffffe, RZ, 0xc0, !PT ;  /* 0xfffffffe000ba812 */ /* 0x000fe400078ec0ff */
        /* <DEDUP_REMOVED lines=8> */
[----:B0-----:R-:W-:-:S02]  /*d4f0*/  @!P3 IMAD.WIDE R6, R13, 0x4, R18 ;  /* 0x000000040d06b825 */ /* 0x001fc400078e0212 */
[----:B------:R0:W-:Y:S02]  /*d500*/  @!P2 ST.E.64 desc[UR36][R10.64], R40 ;  /* 0x000000280a00a985 */ /* 0x0001e4000c101b24 */
[----:B------:R-:W-:Y:S02]  /*d510*/  VIADD R0, R23, 0x48 ;  /* 0x0000004817007836 */ /* 0x000fe40000000000 */
[--C-:B------:R-:W-:Y:S01]  /*d520*/  @!P5 IMAD.WIDE R12, R17, 0x4, R18.reuse ;  /* 0x00000004110cd825 */ /* 0x100fe200078e0212 */
[----:B------:R2:W-:Y:S01]  /*d530*/  @!P3 ST.E.64 desc[UR36][R6.64], R44 ;  /* 0x0000002c0600b985 */ /* 0x0005e2000c101b24 */
[----:B------:R-:W-:Y:S02]  /*d540*/  ISETP.GE.AND P3, PT, R22, UR4, PT ;  /* 0x0000000416007c0c */ /* 0x000fe4000bf66270 */
[----:B------:R-:W-:Y:S01]  /*d550*/  VIADD R17, R23, 0x58 ;  /* 0x0000005817117836 */ /* 0x000fe20000000000 */
[----:B------:R-:W-:Y:S01]  /*d560*/  ISETP.GE.AND P0, PT, R0, UR4, PT ;  /* 0x0000000400007c0c */ /* 0x000fe2000bf06270 */
[----:B-1----:R-:W-:Y:S01]  /*d570*/  @!P4 IMAD.WIDE R8, R15, 0x4, R18 ;  /* 0x000000040f08c825 */ /* 0x002fe200078e0212 */
[----:B------:R-:W-:-:S02]  /*d580*/  @!P1 LEA.HI R16, R16, R16, RZ, 0x1 ;  /* 0x0000001010109211 */ /* 0x000fc400078f08ff */
        /* <DEDUP_REMOVED lines=38> */
.L_x_1057:
[----:B------:R-:W-:Y:S05]  /*d7f0*/  BSYNC B0 ;  /* 0x0000000000007941 */ /* 0x000fea0003800000 */
.L_x_1056:
[----:B------:R-:W-:Y:S01]  /*d800*/  ISETP.GE.AND P0, PT, R21, R20, PT ;  /* 0x000000141500720c */ /* 0x000fe20003f06270 */
[----:B0-----:R0:W2:Y:S04]  /*d810*/  SHFL.IDX PT, R15, R73, 0x1, 0x1c1f ;  /* 0x003c1f00490f7f89 */ /* 0x0010a800000e0000 */
[----:B------:R0:W0:Y:S08]  /*d820*/  SHFL.IDX PT, R14, R72, 0x1, 0x1c1f ;  /* 0x003c1f00480e7f89 */ /* 0x00003000000e0000 */
[----:B------:R-:W-:Y:S05]  /*d830*/  @P0 BRA `(.L_x_968) ;  /* 0x0000004400e00947 */ /* 0x000fea0003800000 */
[----:B------:R-:W-:Y:S01]  /*d840*/  ULDC UR4, c[0x0][0xac8] ;  /* 0x0002b20000047ab9 */ /* 0x000fe20000000800 */
[C---:B---3--:R-:W-:Y:S01]  /*d850*/  VIADD R0, R23.reuse, 0x8 ;  /* 0x0000000817007836 */ /* 0x048fe20000000000 */
[C---:B------:R-:W-:Y:S01]  /*d860*/  ISETP.GE.AND P0, PT, R23.reuse, UR4, PT ;  /* 0x0000000417007c0c */ /* 0x040fe2000bf06270 */
[C---:B------:R-:W-:Y:S02]  /*d870*/  VIADD R6, R23.reuse, 0x10 ;  /* 0x0000001017067836 */ /* 0x040fe40000000000 */
[C---:B------:R-:W-:Y:S01]  /*d880*/  VIADD R8, R23.reuse, 0x18 ;  /* 0x0000001817087836 */ /* 0x040fe20000000000 */
[----:B------:R-:W-:Y:S01]  /*d890*/  ISETP.GE.AND P5, PT, R0, UR4, PT ;  /* 0x0000000400007c0c */ /* 0x000fe2000bfa6270 */
[C---:B------:R-:W-:Y:S01]  /*d8a0*/  VIADD R10, R23.reuse, 0x20 ;  /* 0x00000020170a7836 */ /* 0x040fe20000000000 */
[----:B------:R-:W-:Y:S01]  /*d8b0*/  ISETP.GE.AND P6, PT, R6, UR4, PT ;  /* 0x0000000406007c0c */ /* 0x000fe2000bfc6270 */
[C---:B------:R-:W-:Y:S02]  /*d8c0*/  VIADD R11, R23.reuse, 0x28 ;  /* 0x00000028170b7836 */ /* 0x040fe40000000000 */
[C---:B------:R-:W-:Y:S01]  /*d8d0*/  VIADD R12, R23.reuse, 0x30 ;  /* 0x00000030170c7836 */ /* 0x040fe20000000000 */
[----:B------:R-:W-:Y:S01]  /*d8e0*/  ISETP.GE.AND P4, PT, R10, UR4, PT ;  /* 0x000000040a007c0c */ /* 0x000fe2000bf86270 */
[----:B------:R-:W-:Y:S01]  /*d8f0*/  VIADD R13, R23, 0x38 ;  /* 0x00000038170d7836 */ /* 0x000fe20000000000 */
[----:B------:R-:W-:Y:S01]  /*d900*/  ISETP.GE.AND P3, PT, R11, UR4, PT ;  /* 0x000000040b007c0c */ /* 0x000fe2000bf66270 */
[----:B0-2---:R-:W-:Y:S01]  /*d910*/  @!P0 IMAD.WIDE R2, R23, 0x4, R14 ;  /* 0x0000000417028825 */ /* 0x005fe200078e020e */
[----:B------:R-:W-:-:S02]  /*d920*/  ISETP.GE.AND P2, PT, R12, UR4, PT ;  /* 0x000000040c007c0c */ /* 0x000fc4000bf46270 */
[----:B------:R-:W-:Y:S01]  /*d930*/  ISETP.GE.AND P1, PT, R13, UR4, PT ;  /* 0x000000040d007c0c */ /* 0x000fe2000bf26270 */
[C---:B----4-:R-:W-:Y:S01]  /*d940*/  VIADD R18, R23.reuse, 0x40 ;  /* 0x0000004017127836 */ /* 0x050fe20000000000 */
[----:B------:R0:W-:Y:S01]  /*d950*/  @!P0 ST.E.64 desc[UR36][R2.64], R26 ;  /* 0x0000001a02008985 */ /* 0x0001e2000c101b24 */
[----:B------:R-:W-:Y:S01]  /*d960*/  ISETP.GE.AND P0, PT, R8, UR4, PT ;  /* 0x0000000408007c0c */ /* 0x000fe2000bf06270 */
[C---:B------:R-:W-:Y:S01]  /*d970*/  VIADD R20, R23.reuse, 0x48 ;  /* 0x0000004817147836 */ /* 0x040fe20000000000 */
[----:B------:R-:W-:Y:S01]  /*d980*/  @!P5 LEA.HI R0, R0, R0, RZ, 0x1 ;  /* 0x000000000000d211 */ /* 0x000fe200078f08ff */
[----:B------:R-:W-:Y:S01]  /*d990*/  VIADD R21, R23, 0x70 ;  /* 0x0000007017157836 */ /* 0x000fe20000000000 */
[----:B------:R-:W-:Y:S02]  /*d9a0*/  @!P6 LEA.HI R6, R6, R6, RZ, 0x1 ;  /* 0x000000060606e211 */ /* 0x000fe400078f08ff */
[----:B------:R-:W-:Y:S02]  /*d9b0*/  @!P5 LOP3.LUT R7, R0, 0xfffffffe, RZ, 0xc0, !PT ;  /* 0xfffffffe0007d812 */ /* 0x000fe400078ec0ff */
[----:B------:R-:W-:-:S02]  /*d9c0*/  @!P6 LOP3.LUT R9, R6, 0xfffffffe, RZ, 0xc0, !PT ;  /* 0xfffffffe0609e812 */ /* 0x000fc400078ec0ff */
[----:B------:R-:W-:Y:S02]  /*d9d0*/  @!P4 LEA.HI R10, R10, R10, RZ, 0x1 ;  /* 0x0000000a0a0ac211 */ /* 0x000fe400078f08ff */
[----:B------:R-:W-:Y:S01]  /*d9e0*/  @!P3 LEA.HI R0, R11, R11, RZ, 0x1 ;  /* 0x0000000b0b00b211 */ /* 0x000fe200078f08ff */
[--C-:B0-----:R-:W-:Y:S01]  /*d9f0*/  @!P5 IMAD.WIDE R2, R7, 0x4, R14.reuse ;  /* 0x000000040702d825 */ /* 0x101fe200078e020e */
[----:B------:R-:W-:Y:S02]  /*da00*/  @!P0 LEA.HI R8, R8, R8, RZ, 0x1 ;  /* 0x0000000808088211 */ /* 0x000fe400078f08ff */
[----:B------:R-:W-:Y:S01]  /*da10*/  @!P2 LEA.HI R12, R12, R12, RZ, 0x1 ;  /* 0x0000000c0c0ca211 */ /* 0x000fe200078f08ff */
[----:B------:R-:W-:Y:S01]  /*da20*/  @!P6 IMAD.WIDE R6, R9, 0x4, R14 ;  /* 0x000000040906e825 */ /* 0x000fe200078e020e */
[----:B------:R-:W-:Y:S01]  /*da30*/  @!P1 LEA.HI R16, R13, R13, RZ, 0x1 ;  /* 0x0000000d0d109211 */ /* 0x000fe200078f08ff */
[----:B------:R0:W-:Y:S01]  /*da40*/  @!P5 ST.E.64 desc[UR36][R2.64], R30 ;  /* 0x0000001e0200d985 */ /* 0x0001e2000c101b24 */
[----:B------:R-:W-:-:S02]  /*da50*/  @!P0 LOP3.LUT R9, R8, 0xfffffffe, RZ, 0xc0, !PT ;  /* 0xfffffffe08098812 */ /* 0x000fc400078ec0ff */
[----:B------:R-:W-:Y:S01]  /*da60*/  @!P4 LOP3.LUT R11, R10, 0xfffffffe, RZ, 0xc0, !PT ;  /* 0xfffffffe0a0bc812 */ /* 0x000fe200078ec0ff */
[----:B------:R2:W-:Y:S01]  /*da70*/  @!P6 ST.E.64 desc[UR36][R6.64], R34 ;  /* 0x000000220600e985 */ /* 0x0005e2000c101b24 */
[----:B------:R-:W-:Y:S01]  /*da80*/  @!P3 LOP3.LUT R13, R0, 0xfffffffe, RZ, 0xc0, !PT ;  /* 0xfffffffe000db812 */ /* 0x000fe200078ec0ff */
[C---:B------:R-:W-:Y:S01]  /*da90*/  VIADD R0, R23.reuse, 0x50 ;  /* 0x0000005017007836 */ /* 0x040fe20000000000 */
[----:B------:R-:W-:Y:S02]  /*daa0*/  @!P2 LOP3.LUT R17, R12, 0xfffffffe, RZ, 0xc0, !PT ;  /* 0xfffffffe0c11a812 */ /* 0x000fe400078ec0ff */
[----:B-1----:R-:W-:Y:S01]  /*dab0*/  @!P1 LOP3.LUT R19, R16, 0xfffffffe, RZ, 0xc0, !PT ;  /* 0xfffffffe10139812 */ /* 0x002fe200078ec0ff */
[----:B------:R-:W-:Y:S01]  /*dac0*/  VIADD R16, R23, 0x58 ;  /* 0x0000005817107836 */ /* 0x000fe20000000000 */
[----:B------:R-:W-:Y:S02]  /*dad0*/  ISETP.GE.AND P5, PT, R18, UR4, PT ;  /* 0x0000000412007c0c */ /* 0x000fe4000bfa6270 */
[----:B------:R-:W-:Y:S01]  /*dae0*/  ISETP.GE.AND P6, PT, R20, UR4, PT ;  /* 0x0000000414007c0c */ /* 0x000fe2000bfc6270 */
[----:B0-----:R-:W-:-:S04]  /*daf0*/  @!P0 IMAD.WIDE R2, R9, 0x4, R14 ;  /* 0x0000000409028825 */ /* 0x001fc800078e020e */
[--C-:B--2---:R-:W-:Y:S01]  /*db00*/  @!P4 IMAD.WIDE R6, R11, 0x4, R14.reuse ;  /* 0x000000040b06c825 */ /* 0x104fe200078e020e */
[----:B------:R0:W-:Y:S01]  /*db10*/  @!P0 ST.E.64 desc[UR36][R2.64], R38 ;  /* 0x0000002602008985 */ /* 0x0001e2000c101b24 */
[----:B------:R-:W-:Y:S02]  /*db20*/  ISETP.GE.AND P0, PT, R0, UR4, PT ;  /* 0x0000000400007c0c */ /* 0x000fe4000bf06270 */
[--C-:B------:R-:W-:Y:S01]  /*db30*/  @!P3 IMAD.WIDE R8, R13, 0x4, R14.reuse ;  /* 0x000000040d08b825 */ /* 0x100fe200078e020e */
[----:B------:R1:W-:Y:S01]  /*db40*/  @!P4 ST.E.64 desc[UR36][R6.64], R42 ;  /* 0x0000002a0600c985 */ /* 0x0003e2000c101b24 */
[----:B------:R-:W-:Y:S02]  /*db50*/  ISETP.GE.AND P4, PT, R21, UR4, PT ;  /* 0x0000000415007c0c */ /* 0x000fe4000bf86270 */
[----:B------:R-:W-:Y:S01]  /*db60*/  @!P2 IMAD.WIDE R10, R17, 0x4, R14 ;  /* 0x00000004110aa825 */ /* 0x000fe200078e020e */
[----:B------:R2:W-:Y:S01]  /*db70*/  @!P3 ST.E.64 desc[UR36][R8.64], R46 ;  /* 0x0000002e0800b985 */ /* 0x0005e2000c101b24 */
[----:B------:R-:W-:-:S02]  /*db80*/  @!P5 LEA.HI R18, R18, R18, RZ, 0x1 ;  /* 0x000000121212d211 */ /* 0x000fc400078f08ff */
[----:B------:R-:W-:Y:S01]  /*db90*/  @!P1 IMAD.WIDE R12, R19, 0x4, R14 ;  /* 0x00000004130c9825 */ /* 0x000fe200078e020e */
[----:B------:R3:W-:Y:S01]  /*dba0*/  @!P2 ST.E.64 desc[UR36][R10.64], R50 ;  /* 0x000000320a00a985 */ /* 0x0007e2000c101b24 */
[----:B------:R-:W-:Y:S02]  /*dbb0*/  @!P6 LEA.HI R20, R20, R20, RZ, 0x1 ;  /* 0x000000141414e211 */ /* 0x000fe400078f08ff */
[C---:B------:R-:W-:Y:S01]  /*dbc0*/  VIADD R17, R23.reuse, 0x60 ;  /* 0x0000006017117836 */ /* 0x040fe20000000000 */
[----:B------:R4:W-:Y:S01]  /*dbd0*/  @!P1 ST.E.64 desc[UR36][R12.64], R54 ;  /* 0x000000360c009985 */ /* 0x0009e2000c101b24 */
[C---:B------:R-:W-:Y:S01]  /*dbe0*/  VIADD R19, R23.reuse, 0x68 ;  /* 0x0000006817137836 */ /* 0x040fe20000000000 */
[----:B------:R-:W-:Y:S01]  /*dbf0*/  ISETP.GE.AND P1, PT, R16, UR4, PT ;  /* 0x0000000410007c0c */ /* 0x000fe2000bf26270 */
[----:B------:R-:W-:Y:S01]  /*dc00*/  VIADD R23, R23, 0x78 ;  /* 0x0000007817177836 */ /* 0x000fe20000000000 */
[----:B------:R-:W-:Y:S02]  /*dc10*/  ISETP.GE.AND P2, PT, R17, UR4, PT ;  /* 0x0000000411007c0c */ /* 0x000fe4000bf46270 */
[----:B------:R-:W-:-:S02]  /*dc20*/  ISETP.GE.AND P3, PT, R19, UR4, PT ;  /* 0x0000000413007c0c */ /* 0x000fc4000bf66270 */
        /* <DEDUP_REMOVED lines=15> */
[----:B----4-:R-:W-:Y:S01]  /*dd20*/  @!P4 LOP3.LUT R13, R21, 0xfffffffe, RZ, 0xc0, !PT ;  /* 0xfffffffe150dc812 */ /* 0x010fe200078ec0ff */
        /* <DEDUP_REMOVED lines=17> */
.L_x_1055:
        /* <DEDUP_REMOVED lines=8> */
[----:B-1----:R-:W-:Y:S02]  /*dec0*/  IMAD R3, R6, UR4, RZ ;  /* 0x0000000406037c24 */ /* 0x002fe4000f8e02ff */
[----:B------:R-:W-:-:S05]  /*ded0*/  VIADD R0, R0, 0xffffff80 ;  /* 0xffffff8000007836 */ /* 0x000fca0000000000 */
[----:B------:R-:W-:-:S13]  /*dee0*/  ISETP.GE.AND P0, PT, R0, R3, PT ;  /* 0x000000030000720c */ /* 0x000fda0003f06270 */
[----:B------:R-:W-:Y:S05]  /*def0*/  @P0 BRA `(.L_x_968) ;  /* 0x0000004000300947 */ /* 0x000fea0003800000 */
[----:B------:R-:W-:Y:S01]  /*df00*/  ISETP.NE.AND P0, PT, R6, 0x1, PT ;  /* 0x000000010600780c */ /* 0x000fe20003f05270 */
[----:B------:R-:W0:Y:S01]  /*df10*/  S2UR UR4, SR_CTAID.Z ;  /* 0x00000000000479c3 */ /* 0x000e220000002700 */
[----:B------:R-:W-:Y:S01]  /*df20*/  SHF.R.S32.HI R4, RZ, 0x1f, R19 ;  /* 0x0000001fff047819 */ /* 0x000fe20000011413 */
[----:B------:R-:W-:Y:S02]  /*df30*/  ULDC.64 UR6, c[0x0][0xbd0] ;  /* 0x0002f40000067ab9 */ /* 0x000fe40000000a00 */
[----:B------:R-:W-:-:S04]  /*df40*/  IMAD.WIDE.U32 R2, R19, UR6, RZ ;  /* 0x0000000613027c25 */ /* 0x000fc8000f8e00ff */
[----:B------:R-:W1:Y:S01]  /*df50*/  LDC.64 R10, c[0x0][0xbd8] ;  /* 0x0002f600ff0a7b82 */ /* 0x000e620000000a00 */
[----:B------:R-:W-:-:S04]  /*df60*/  IMAD R4, R4, UR6, RZ ;  /* 0x0000000604047c24 */ /* 0x000fc8000f8e02ff */
[----:B------:R-:W-:Y:S02]  /*df70*/  IMAD R5, R19, UR7, R4 ;  /* 0x0000000713057c24 */ /* 0x000fe4000f8e0204 */
[----:B------:R-:W-:Y:S01]  /*df80*/  IMAD.MOV R19, RZ, RZ, -R19 ;  /* 0x000000ffff137224 */ /* 0x000fe200078e0a13 */
[----:B------:R-:W2:Y:S01]  /*df90*/  @P0 LDC R7, c[0x0][0xbec] ;  /* 0x0002fb00ff070b82 */ /* 0x000ea20000000800 */
[----:B------:R-:W-:Y:S02]  /*dfa0*/  IMAD.IADD R3, R3, 0x1, R5 ;  /* 0x0000000103037824 */ /* 0x000fe400078e0205 */
[----:B------:R-:W-:-:S05]  /*dfb0*/  IMAD.MOV.U32 R5, RZ, RZ, R0 ;  /* 0x000000ffff057224 */ /* 0x000fca00078e0000 */
        /* <DEDUP_REMOVED lines=8> */
[----:B------:R-:W-:-:S03]  /*e040*/  ULDC.64 UR4, c[0x0][0xbe0] ;  /* 0x0002f80000047ab9 */ /* 0x000fc60000000a00 */
[----:B------:R-:W-:Y:S02]  /*e050*/  IMAD.IADD R3, R11, 0x1, R3 ;  /* 0x000000010b037824 */ /* 0x000fe400078e0203 */
[----:B---3--:R-:W-:-:S04]  /*e060*/  IMAD R19, R8, R19, UR8 ;  /* 0x0000000808137e24 */ /* 0x008fc8000f8e0213 */
[----:B------:R-:W-:Y:S01]  /*e070*/  IMAD.WIDE.U32 R2, R19, UR4, R2 ;  /* 0x0000000413027c25 */ /* 0x000fe2000f8e0002 */
[----:B0-----:R-:W-:Y:S02]  /*e080*/  @P0 SHF.R.U32.HI R5, RZ, R9, R4 ;  /* 0x00000009ff050219 */ /* 0x001fe40000011604 */
[----:B------:R-:W-:Y:S02]  /*e090*/  SHF.R.S32.HI R4, RZ, 0x1f, R19 ;  /* 0x0000001fff047819 */ /* 0x000fe40000011413 */
[--C-:B------:R-:W-:Y:S01]  /*e0a0*/  SHF.R.S32.HI R9, RZ, 0x1f, R5.reuse ;  /* 0x0000001fff097819 */ /* 0x100fe20000011405 */
[----:B------:R-:W-:Y:S01]  /*e0b0*/  IMAD.MOV R7, RZ, RZ, -R5 ;  /* 0x000000ffff077224 */ /* 0x000fe200078e0a05 */
[----:B------:R-:W-:Y:S01]  /*e0c0*/  IADD3 R2, P0, R5, R2, RZ ;  /* 0x0000000205027210 */ /* 0x000fe20007f1e0ff */
[----:B------:R-:W-:Y:S02]  /*e0d0*/  IMAD R4, R4, UR4, RZ ;  /* 0x0000000404047c24 */ /* 0x000fe4000f8e02ff */
[----:B------:R-:W-:-:S02]  /*e0e0*/  IMAD R7, R6, R7, R0 ;  /* 0x0000000706077224 */ /* 0x000fc400078e0200 */
[----:B------:R-:W-:Y:S01]  /*e0f0*/  IMAD R4, R19, UR5, R4 ;  /* 0x0000000513047c24 */ /* 0x000fe2000f8e0204 */
[----:B------:R-:W-:Y:S02]  /*e100*/  ULDC.64 UR4, c[0x0][0xbc8] ;  /* 0x0002f20000047ab9 */ /* 0x000fe40000000a00 */
[----:B------:R-:W-:Y:S02]  /*e110*/  SHF.R.S32.HI R0, RZ, 0x1f, R7 ;  /* 0x0000001fff007819 */ /* 0x000fe40000011407 */
[----:B------:R-:W-:-:S03]  /*e120*/  IADD3.X R3, R9, R3, R4, P0, !PT ;  /* 0x0000000309037210 */ /* 0x000fc600007fe404 */
[----:B------:R-:W-:Y:S02]  /*e130*/  IMAD R0, R0, UR4, RZ ;  /* 0x0000000400007c24 */ /* 0x000fe4000f8e02ff */
[----:B------:R-:W-:-:S04]  /*e140*/  IMAD.WIDE.U32 R2, R7, UR4, R2 ;  /* 0x0000000407027c25 */ /* 0x000fc8000f8e0002 */
        /* <DEDUP_REMOVED lines=8> */
.L_x_966:
[----:B------:R-:W-:-:S08]  /*e1d0*/  NOP ;  /* 0x0000000000007918 */ /* 0x000fd00000000000 */
[----:B0-----:R-:W0:-:S00]  /*e1e0*/  USETMAXREG.DEALLOC.CTAPOOL 0x28 ;  /* 0x00000028000079c8 */ /* 0x001e0000080e0500 */
        /* <DEDUP_REMOVED lines=16> */
.L_x_1058:
[----:B------:R-:W-:Y:S01]  /*e2f0*/  ULDC UR7, c[0x0][0xc50] ;  /* 0x0003140000077ab9 */ /* 0x000fe20000000800 */
[----:B------:R-:W-:Y:S01]  /*e300*/  UMOV UR41, UR6 ;  /* 0x0000000600297c82 */ /* 0x000fe20008000000 */
[----:B------:R-:W-:-:S11]  /*e310*/  UISETP.NE.AND UP0, UPT, UR7, 0x1, UPT ;  /* 0x000000010700788c */ /* 0x000fd6000bf05270 */
[----:B------:R-:W-:Y:S01]  /*e320*/  @UP0 ULDC UR4, c[0x0][0xc54] ;  /* 0x0003150000040ab9 */ /* 0x000fe20000000800 */
[----:B------:R-:W-:Y:S01]  /*e330*/  @UP0 ULDC UR8, c[0x0][0xc58] ;  /* 0x0003160000080ab9 */ /* 0x000fe20000000800 */
[----:B------:R-:W-:-:S04]  /*e340*/  UIMAD.WIDE.U32 UR4, UR6, UR4, URZ ;  /* 0x00000004060472a5 */ /* 0x000fc8000f8e003f */
[----:B------:R-:W-:-:S12]  /*e350*/  @UP0 USHF.R.U32.HI UR41, URZ, UR8, UR5 ;  /* 0x000000083f290299 */ /* 0x000fd80008011605 */
.L_x_1059:
[----:B------:R-:W-:Y:S01]  /*e360*/  ISETP.GE.AND P0, PT, R28, RZ, PT ;  /* 0x000000ff1c00720c */ /* 0x000fe20003f06270 */
[----:B------:R-:W-:Y:S01]  /*e370*/  UIADD3 UR47, -UR41, URZ, URZ ;  /* 0x0000003f292f7290 */ /* 0x000fe2000fffe13f */
[----:B------:R-:W-:Y:S02]  /*e380*/  IMAD.MOV.U32 R24, RZ, RZ, 0x1 ;  /* 0x00000001ff187424 */ /* 0x000fe400078e00ff */
[----:B------:R-:W-:Y:S01]  /*e390*/  IMAD.MOV.U32 R0, RZ, RZ, RZ ;  /* 0x000000ffff007224 */ /* 0x000fe200078e00ff */
[----:B------:R-:W-:Y:S01]  /*e3a0*/  UIMAD UR47, UR7, UR47, UR6 ;  /* 0x0000002f072f72a4 */ /* 0x000fe2000f8e0206 */
[----:B------:R-:W-:-:S07]  /*e3b0*/  IMAD.MOV.U32 R8, RZ, RZ, 0x1 ;  /* 0x00000001ff087424 */ /* 0x000fce00078e00ff */
[----:B------:R-:W-:Y:S05]  /*e3c0*/  @!P0 BRA `(.L_x_1060) ;  /* 0x0000003800348947 */ /* 0x000fea0003800000 */
[----:B------:R-:W0:Y:S01]  /*e3d0*/  LDC.64 R2, c[0x0][0xa28] ;  /* 0x00028a00ff027b82 */ /* 0x000e220000000a00 */
[----:B------:R-:W-:Y:S01]  /*e3e0*/  IMAD.MOV.U32 R23, RZ, RZ, RZ ;  /* 0x000000ffff177224 */ /* 0x000fe200078e00ff */
[----:B------:R-:W-:Y:S01]  /*e3f0*/  ULDC UR4, c[0x0][0x448] ;  /* 0x0001120000047ab9 */ /* 0x000fe20000000800 */
[----:B------:R-:W-:Y:S01]  /*e400*/  ULDC UR6, c[0x0][0x2f0] ;  /* 0x0000bc0000067ab9 */ /* 0x000fe20000000800 */
[----:B------:R-:W-:Y:S01]  /*e410*/  ULDC UR10, c[0x0][0x288] ;  /* 0x0000a200000a7ab9 */ /* 0x000fe20000000800 */
[----:B0-----:R-:W-:-:S04]  /*e420*/  ISETP.NE.U32.AND P0, PT, R2, RZ, PT ;  /* 0x000000ff0200720c */ /* 0x001fc80003f05070 */
[----:B------:R-:W-:-:S13]  /*e430*/  ISETP.NE.AND.EX P0, PT, R3, RZ, PT, P0 ;  /* 0x000000ff0300720c */ /* 0x000fda0003f05300 */
[----:B------:R-:W0:Y:S02]  /*e440*/  @P0 LDC.64 R2, c[0x0][0xa28] ;  /* 0x00028a00ff020b82 */ /* 0x000e240000000a00 */
[----:B0-----:R-:W-:-:S05]  /*e450*/  @P0 IMAD.WIDE R2, R28, 0x4, R2 ;  /* 0x000000041c020825 */ /* 0x001fca00078e0202 */
[----:B------:R0:W5:Y:S01]  /*e460*/  @P0 LDG.E R23, desc[UR36][R2.64] ;  /* 0x0000002402170981 */ /* 0x000162000c1e1900 */
[----:B------:R-:W1:Y:S01]  /*e470*/  S2UR UR42, SR_CTAID.X ;  /* 0x00000000002a79c3 */ /* 0x000e620000002500 */
[----:B------:R-:W-:-:S03]  /*e480*/  UISETP.NE.AND UP1, UPT, UR4, 0x1, UPT ;  /* 0x000000010400788c */ /* 0x000fc6000bf25270 */
[----:B------:R-:W-:Y:S01]  /*e490*/  ULDC.64 UR4, c[0x0][0x418] ;  /* 0x0001060000047ab9 */ /* 0x000fe20000000a00 */
[----:B------:R-:W-:Y:S02]  /*e4a0*/  UP2UR UR50, UPR, URZ, 0x2 ;  /* 0x000000023f327883 */ /* 0x000fe40008000000 */
[----:B------:R-:W-:-:S03]  /*e4b0*/  UISETP.NE.U32.AND UP0, UPT, UR4, URZ, UPT ;  /* 0x0000003f0400728c */ /* 0x000fc6000bf05070 */
[----:B------:R-:W-:Y:S01]  /*e4c0*/  ULDC UR4, c[0x0][0x424] ;  /* 0x0001090000047ab9 */ /* 0x000fe20000000800 */
[----:B------:R-:W-:Y:S01]  /*e4d0*/  UISETP.NE.AND.EX UP0, UPT, UR5, URZ, UPT, UP0 ;  /* 0x0000003f0500728c */ /* 0x000fe2000bf05300 */
[----:B------:R-:W-:Y:S02]  /*e4e0*/  @UP1 ULDC UR9, c[0x0][0x450] ;  /* 0x0001140000091ab9 */ /* 0x000fe40000000800 */
[----:B------:R-:W-:Y:S01]  /*e4f0*/  @UP1 ULDC UR5, c[0x0][0x44c] ;  /* 0x0001130000051ab9 */ /* 0x000fe20000000800 */
[----:B------:R-:W-:-:S04]  /*e500*/  USEL UR43, UR4, 0x1, UP0 ;  /* 0x00000001042b7887 */ /* 0x000fc80008000000 */
[----:B------:R-:W-:Y:S02]  /*e510*/  UIMAD UR7, UR43, UR6, 0x5f ;  /* 0x0000005f2b0774a4 */ /* 0x000fe4000f8e0206 */
[----:B------:R-:W-:Y:S02]  /*e520*/  UIMAD UR43, UR43, UR6, URZ ;  /* 0x000000062b2b72a4 */ /* 0x000fe4000f8e023f */
[----:B------:R-:W-:Y:S02]  /*e530*/  UIMAD.WIDE UR6, UR7, 0x2aaaaaab, URZ ;  /* 0x2aaaaaab070678a5 */ /* 0x000fe4000f8e023f */
[----:B-1----:R-:W-:Y:S02]  /*e540*/  USHF.L.U32 UR42, UR42, 0x7, URZ ;  /* 0x000000072a2a7899 */ /* 0x002fe4000800063f */
[----:B------:R-:W-:Y:S02]  /*e550*/  USHF.R.U32.HI UR44, URZ, 0x1f, UR7 ;  /* 0x0000001f3f2c7899 */ /* 0x000fe40008011607 */
[----:B------:R-:W-:-:S02]  /*e560*/  UIADD3 UR8, UR42, 0x7f, URZ ;  /* 0x0000007f2a087890 */ /* 0x000fc4000fffe03f */
[----:B------:R-:W-:Y:S02]  /*e570*/  ULEA.HI.SX32 UR44, UR7, UR44, 0x1c ;  /* 0x0000002c072c7291 */ /* 0x000fe4000f8fe23f */
[----:B------:R-:W-:-:S04]  /*e580*/  UIMAD.WIDE.U32 UR4, UR8, UR5, URZ ;  /* 0x00000005080472a5 */ /* 0x000fc8000f8e003f */
[----:B------:R-:W-:Y:S02]  /*e590*/  @UP1 USHF.R.U32.HI UR8, URZ, UR9, UR5 ;  /* 0x000000093f081299 */ /* 0x000fe40008011605 */
[----:B------:R-:W-:Y:S01]  /*e5a0*/  UIADD3 UR9, UR43, 0x1, -UR10 ;  /* 0x000000012b097890 */ /* 0x000fe2000fffe80a */
[----:B------:R-:W-:Y:S02]  /*e5b0*/  ULDC.64 UR4, c[0x0][0x9e0] ;  /* 0x0002780000047ab9 */ /* 0x000fe40000000a00 */
[----:B------:R-:W-:Y:S02]  /*e5c0*/  UISETP.GE.AND UP0, UPT, UR5, 0x1, UPT ;  /* 0x000000010500788c */ /* 0x000fe4000bf06270 */
[----:B------:R-:W-:-:S04]  /*e5d0*/  UIADD3 UR9, UR9, UR8, URZ ;  /* 0x0000000809097290 */ /* 0x000fc8000fffe03f */
[----:B------:R-:W-:Y:S01]  /*e5e0*/  PLOP3.LUT P1, PT, PT, PT, UP0, 0x80, 0x0 ;  /* 0x000000000000781c */ /* 0x000fe20003f2f008 */
[----:B------:R-:W-:-:S12]  /*e5f0*/  UIADD3 UR4, UR9, UR4, URZ ;  /* 0x0000000409047290 */ /* 0x000fd8000fffe03f */
[----:B0-----:R-:W-:Y:S05]  /*e600*/  @!P1 BRA `(.L_x_1061) ;  /* 0x0000000000449947 */ /* 0x001fea0003800000 */
[----:B------:R-:W-:Y:S01]  /*e610*/  ISETP.LT.AND P0, PT, RZ, UR9, PT ;  /* 0x00000009ff007c0c */ /* 0x000fe2000bf01270 */
[----:B------:R-:W-:-:S12]  /*e620*/  UIADD3 UR8, UR9, -0x1, URZ ;  /* 0xffffffff09087890 */ /* 0x000fd8000fffe03f */
[----:B------:R-:W-:Y:S05]  /*e630*/  @P0 BRA `(.L_x_1062) ;  /* 0x00000000001c0947 */ /* 0x000fea0003800000 */
[----:B------:R-:W-:Y:S02]  /*e640*/  UISETP.NE.AND UP0, UPT, UR5, 0x1, UPT ;  /* 0x000000010500788c */ /* 0x000fe4000bf05270 */
[----:B------:R-:W-:-:S09]  /*e650*/  UIADD3 UR8, -UR9, URZ, URZ ;  /* 0x0000003f09087290 */ /* 0x000fd2000fffe13f */
[----:B------:R-:W-:Y:S02]  /*e660*/  @UP0 ULDC.64 UR12, c[0x0][0x9e8] ;  /* 0x00027a00000c0ab9 */ /* 0x000fe40000000a00 */
[----:B------:R-:W-:-:S04]  /*e670*/  UIMAD.WIDE.U32 UR6, UR8, UR12, URZ ;  /* 0x0000000c080672a5 */ /* 0x000fc8000f8e003f */
[----:B------:R-:W-:-:S04]  /*e680*/  @UP0 USHF.R.U32.HI UR8, URZ, UR13, UR7 ;  /* 0x0000000d3f080299 */ /* 0x000fc80008011607 */
[----:B------:R-:W-:Y:S01]  /*e690*/  ULOP3.LUT UR8, URZ, UR8, URZ, 0x33, !UPT ;  /* 0x000000083f087292 */ /* 0x000fe2000f8e333f */
[----:B------:R-:W-:Y:S11]  /*e6a0*/  BRA `(.L_x_1063) ;  /* 0x0000000000107947 */ /* 0x000ff60003800000 */
.L_x_1062:
[----:B------:R-:W-:-:S11]  /*e6b0*/  UISETP.NE.AND UP0, UPT, UR5, 0x1, UPT ;  /* 0x000000010500788c */ /* 0x000fd6000bf05270 */
[----:B------:R-:W-:Y:S02]  /*e6c0*/  @UP0 ULDC.64 UR12, c[0x0][0x9e8] ;  /* 0x00027a00000c0ab9 */ /* 0x000fe40000000a00 */
[----:B------:R-:W-:-:S04]  /*e6d0*/  UIMAD.WIDE.U32 UR6, UR8, UR12, URZ ;  /* 0x0000000c080672a5 */ /* 0x000fc8000f8e003f */
[----:B------:R-:W-:-:S12]  /*e6e0*/  @UP0 USHF.R.U32.HI UR8, URZ, UR13, UR7 ;  /* 0x0000000d3f080299 */ /* 0x000fd80008011607 */
.L_x_1063:
[----:B------:R-:W-:-:S04]  /*e6f0*/  UIMAD UR8, UR8, UR5, UR5 ;  /* 0x00000005080872a4 */ /* 0x000fc8000f8e0205 */
[----:B------:R-:W-:-:S04]  /*e700*/  UISETP.LT.AND UP0, UPT, UR4, UR8, UPT ;  /* 0x000000080400728c */ /* 0x000fc8000bf01270 */
[----:B------:R-:W-:-:S12]  /*e710*/  USEL UR4, UR4, UR8, UP0 ;  /* 0x0000000804047287 */ /* 0x000fd80008000000 */
.L_x_1061:
[----:B------:R-:W-:Y:S02]  /*e720*/  UISETP.NE.AND UP0, UPT, UR50, URZ, UPT ;  /* 0x0000003f3200728c */ /* 0x000fe4000bf05270 */
[----:B------:R-:W-:-:S03]  /*e730*/  UIADD3 UR6, UR4, 0x5f, URZ ;  /* 0x0000005f04067890 */ /* 0x000fc6000fffe03f */
[----:B------:R-:W-:Y:S01]  /*e740*/  UMOV UR4, UR42 ;  /* 0x0000002a00047c82 */ /* 0x000fe20008000000 */
[----:B------:R-:W-:-:S04]  /*e750*/  UIMAD.WIDE UR6, UR6, 0x2aaaaaab, URZ ;  /* 0x2aaaaaab060678a5 */ /* 0x000fc8000f8e023f */
[----:B------:R-:W-:Y:S01]  /*e760*/  USHF.R.U32.HI UR45, URZ, 0x1f, UR7 ;  /* 0x0000001f3f2d7899 */ /* 0x000fe20008011607 */
[----:B------:R-:W-:Y:S02]  /*e770*/  @UP0 ULDC UR8, c[0x0][0x44c] ;  /* 0x0001130000080ab9 */ /* 0x000fe40000000800 */
[----:B------:R-:W-:Y:S01]  /*e780*/  @UP0 ULDC UR6, c[0x0][0x450] ;  /* 0x0001140000060ab9 */ /* 0x000fe20000000800 */
[----:B------:R-:W-:Y:S02]  /*e790*/  UIMAD.WIDE.U32 UR8, UR42, UR8, URZ ;  /* 0x000000082a0872a5 */ /* 0x000fe4000f8e003f */
[----:B------:R-:W-:Y:S02]  /*e7a0*/  ULEA.HI.SX32 UR45, UR7, UR45, 0x1c ;  /* 0x0000002d072d7291 */ /* 0x000fe4000f8fe23f */
[----:B------:R-:W-:Y:S02]  /*e7b0*/  @UP0 USHF.R.U32.HI UR4, URZ, UR6, UR9 ;  /* 0x000000063f040299 */ /* 0x000fe40008011609 */
[----:B------:R-:W-:-:S02]  /*e7c0*/  UISETP.LT.AND UP0, UPT, UR44, UR45, UPT ;  /* 0x0000002d2c00728c */ /* 0x000fc4000bf01270 */
[----:B------:R-:W-:Y:S01]  /*e7d0*/  UIADD3 UR4, UR4, -UR10, UR43 ;  /* 0x8000000a04047290 */ /* 0x000fe2000fffe02b */
[----:B------:R-:W-:Y:S01]  /*e7e0*/  ULDC UR8, c[0x0][0x9dc] ;  /* 0x0002770000087ab9 */ /* 0x000fe20000000800 */
[----:B------:R-:W-:Y:S02]  /*e7f0*/  USEL UR12, UR44, UR45, UP0 ;  /* 0x0000002d2c0c7287 */ /* 0x000fe40008000000 */
[----:B------:R-:W-:Y:S01]  /*e800*/  UIADD3 UR8, UR4, -UR8, URZ ;  /* 0x8000000804087290 */ /* 0x000fe2000fffe03f */
[----:B------:R-:W-:Y:S11]  /*e810*/  @!P1 BRA `(.L_x_1064) ;  /* 0x0000000000449947 */ /* 0x000ff60003800000 */
[----:B------:R-:W-:-:S06]  /*e820*/  UISETP.GT.AND UP0, UPT, UR4, -0x1, UPT ;  /* 0xffffffff0400788c */ /* 0x000fcc000bf04270 */
[----:B------:R-:W-:-:S13]  /*e830*/  PLOP3.LUT P0, PT, PT, PT, UP0, 0x80, 0x0 ;  /* 0x000000000000781c */ /* 0x000fda0003f0f008 */
[----:B------:R-:W-:Y:S05]  /*e840*/  @P0 BRA `(.L_x_1065) ;  /* 0x00000000001c0947 */ /* 0x000fea0003800000 */
[----:B------:R-:W-:Y:S02]  /*e850*/  UISETP.NE.AND UP0, UPT, UR5, 0x1, UPT ;  /* 0x000000010500788c */ /* 0x000fe4000bf05270 */
[----:B------:R-:W-:-:S09]  /*e860*/  ULOP3.LUT UR4, URZ, UR4, URZ, 0x33, !UPT ;  /* 0x000000043f047292 */ /* 0x000fd2000f8e333f */
[----:B------:R-:W-:Y:S02]  /*e870*/  @UP0 ULDC.64 UR10, c[0x0][0x9e8] ;  /* 0x00027a00000a0ab9 */ /* 0x000fe40000000a00 */
[----:B------:R-:W-:-:S04]  /*e880*/  UIMAD.WIDE.U32 UR6, UR4, UR10, URZ ;  /* 0x0000000a040672a5 */ /* 0x000fc8000f8e003f */
[----:B------:R-:W-:-:S04]  /*e890*/  @UP0 USHF.R.U32.HI UR4, URZ, UR11, UR7 ;  /* 0x0000000b3f040299 */ /* 0x000fc80008011607 */
[----:B------:R-:W-:Y:S01]  /*e8a0*/  ULOP3.LUT UR4, URZ, UR4, URZ, 0x33, !UPT ;  /* 0x000000043f047292 */ /* 0x000fe2000f8e333f */
[----:B------:R-:W-:Y:S11]  /*e8b0*/  BRA `(.L_x_1066) ;  /* 0x0000000000107947 */ /* 0x000ff60003800000 */
.L_x_1065:
[----:B------:R-:W-:-:S11]  /*e8c0*/  UISETP.NE.AND UP0, UPT, UR5, 0x1, UPT ;  /* 0x000000010500788c */ /* 0x000fd6000bf05270 */
[----:B------:R-:W-:Y:S02]  /*e8d0*/  @UP0 ULDC.64 UR10, c[0x0][0x9e8] ;  /* 0x00027a00000a0ab9 */ /* 0x000fe40000000a00 */
[----:B------:R-:W-:-:S04]  /*e8e0*/  UIMAD.WIDE.U32 UR6, UR4, UR10, URZ ;  /* 0x0000000a040672a5 */ /* 0x000fc8000f8e003f */
[----:B------:R-:W-:-:S12]  /*e8f0*/  @UP0 USHF.R.U32.HI UR4, URZ, UR11, UR7 ;  /* 0x0000000b3f040299 */ /* 0x000fd80008011607 */
.L_x_1066:
[----:B------:R-:W-:-:S04]  /*e900*/  UIMAD UR4, UR4, UR5, URZ ;  /* 0x00000005040472a4 */ /* 0x000fc8000f8e023f */
[----:B------:R-:W-:-:S04]  /*e910*/  UISETP.LT.AND UP0, UPT, UR8, UR4, UPT ;  /* 0x000000040800728c */ /* 0x000fc8000bf01270 */
[----:B------:R-:W-:-:S12]  /*e920*/  USEL UR8, UR8, UR4, !UP0 ;  /* 0x0000000408087287 */ /* 0x000fd8000c000000 */
.L_x_1064:
[----:B------:R-:W-:Y:S02]  /*e930*/  UIMAD.WIDE UR4, UR8, 0x2aaaaaab, URZ ;  /* 0x2aaaaaab080478a5 */ /* 0x000fe4000f8e023f */
[----:B------:R-:W-:Y:S02]  /*e940*/  USHF.R.U32.HI UR9, URZ, 0x10, UR47 ;  /* 0x000000103f097899 */ /* 0x000fe4000801162f */
[----:B------:R-:W-:Y:S02]  /*e950*/  USHF.R.U32.HI UR4, URZ, 0x1f, UR5 ;  /* 0x0000001f3f047899 */ /* 0x000fe40008011605 */
[----:B------:R-:W-:Y:S02]  /*e960*/  ULOP3.LUT UR47, UR47, 0xffff, URZ, 0xc0, !UPT ;  /* 0x0000ffff2f2f7892 */ /* 0x000fe4000f8ec03f */
[----:B------:R-:W-:Y:S01]  /*e970*/  ULEA.HI.SX32 UR4, UR5, UR4, 0x1c ;  /* 0x0000000405047291 */ /* 0x000fe2000f8fe23f */
[----:B------:R-:W-:-:S03]  /*e980*/  UMOV UR40, URZ ;  /* 0x0000003f00287c82 */ /* 0x000fc60008000000 */
[----:B------:R-:W-:-:S04]  /*e990*/  UISETP.LT.AND UP0, UPT, URZ, UR4, UPT ;  /* 0x000000043f00728c */ /* 0x000fc8000bf01270 */
[----:B------:R-:W-:Y:S02]  /*e9a0*/  USEL UR46, URZ, UR4, !UP0 ;  /* 0x000000043f2e7287 */ /* 0x000fe4000c000000 */
[----:B------:R-:W-:Y:S02]  /*e9b0*/  UISETP.NE.AND UP0, UPT, UR9, URZ, UPT ;  /* 0x0000003f0900728c */ /* 0x000fe4000bf05270 */
[----:B------:R-:W-:-:S06]  /*e9c0*/  UISETP.GT.AND UP1, UPT, UR12, UR46, UPT ;  /* 0x0000002e0c00728c */ /* 0x000fcc000bf24270 */
[----:B------:R-:W-:-:S03]  /*e9d0*/  PLOP3.LUT P0, PT, PT, PT, UP1, 0x80, 0x0 ;  /* 0x000000000000781c */ /* 0x000fc60003f0f018 */
[----:B------:R-:W-:-:S10]  /*e9e0*/  @!UP0 ULDC UR9, c[0x0][0x9f0] ;  /* 0x00027c0000098ab9 */ /* 0x000fd40000000800 */
[----:B------:R-:W-:Y:S05]  /*e9f0*/  @!P0 BRA `(.L_x_1067) ;  /* 0x00000000007c8947 */ /* 0x000fea0003800000 */
[----:B------:R-:W-:Y:S01]  /*ea00*/  IABS R0, UR9 ;  /* 0x0000000900007c13 */ /* 0x000fe20008000000 */
[----:B------:R-:W-:Y:S02]  /*ea10*/  UIADD3 UR4, UR9, -0x1, UR12 ;  /* 0xffffffff09047890 */ /* 0x000fe4000fffe00c */
[----:B------:R-:W-:Y:S02]  /*ea20*/  IABS R4, UR9 ;  /* 0x0000000900047c13 */ /* 0x000fe40008000000 */
[----:B------:R-:W-:Y:S01]  /*ea30*/  R2UR UR10, R0 ;  /* 0x00000000000a72ca */ /* 0x000fe200000e0000 */
[----:B------:R-:W-:-:S03]  /*ea40*/  UIADD3 UR6, -UR46, UR4, URZ ;  /* 0x000000042e067290 */ /* 0x000fc6000fffe13f */
[----:B------:R-:W-:-:S03]  /*ea50*/  UMOV UR4, URZ ;  /* 0x0000003f00047c82 */ /* 0x000fc60008000000 */
[----:B------:R-:W-:Y:S01]  /*ea60*/  IABS R3, UR6 ;  /* 0x0000000600037c13 */ /* 0x000fe20008000000 */
[----:B------:R-:W-:-:S03]  /*ea70*/  ULOP3.LUT UR6, UR6, UR9, URZ, 0x3c, !UPT ;  /* 0x0000000906067292 */ /* 0x000fc6000f8e3c3f */
[----:B------:R-:W-:Y:S02]  /*ea80*/  R2UR UR8, R3 ;  /* 0x00000000030872ca */ /* 0x000fe400000e0000 */
        /* <DEDUP_REMOVED lines=22> */
.L_x_1067:
[----:B------:R-:W-:Y:S02]  /*ebf0*/  UIMAD UR51, UR47, UR40, UR46 ;  /* 0x000000282f3372a4 */ /* 0x000fe4000f8e022e */
[----:B------:R-:W-:Y:S02]  /*ec00*/  IMAD.U32 R0, RZ, RZ, UR40 ;  /* 0x00000028ff007e24 */ /* 0x000fe4000f8e00ff */
[----:B------:R-:W-:Y:S02]  /*ec10*/  IMAD.MOV.U32 R24, RZ, RZ, 0x1 ;  /* 0x00000001ff187424 */ /* 0x000fe400078e00ff */
[----:B------:R-:W-:Y:S02]  /*ec20*/  IMAD.MOV.U32 R8, RZ, RZ, 0x1 ;  /* 0x00000001ff087424 */ /* 0x000fe400078e00ff */
[----:B------:R-:W-:-:S05]  /*ec30*/  IMAD.U32 R19, RZ, RZ, UR51 ;  /* 0x00000033ff137e24 */ /* 0x000fca000f8e00ff */
[----:B------:R-:W-:Y:S01]  /*ec40*/  VIADDMNMX R19, R19, R0, UR12, PT ;  /* 0x0000000c13137e46 */ /* 0x000fe2000b800100 */
[----:B------:R-:W-:-:S03]  /*ec50*/  IMAD.MOV.U32 R0, RZ, RZ, RZ ;  /* 0x000000ffff007224 */ /* 0x000fc600078e00ff */
[----:B------:R-:W-:-:S13]  /*ec60*/  ISETP.GT.AND P0, PT, R19, UR51, PT ;  /* 0x0000003313007c0c */ /* 0x000fda000bf04270 */
        /* <DEDUP_REMOVED lines=11> */
[----:B------:R-:W-:Y:S02]  /*ed20*/  IMAD.U32 R4, RZ, RZ, UR4 ;  /* 0x00000004ff047e24 */ /* 0x000fe4000f8e00ff */
[----:B------:R-:W-:Y:S01]  /*ed30*/  IMAD.U32 R5, RZ, RZ, UR5 ;  /* 0x00000005ff057e24 */ /* 0x000fe2000f8e00ff */
[----:B------:R-:W0:Y:S01]  /*ed40*/  LDC.64 R2, c[0x4][R2] ;  /* 0x0100000002027b82 */ /* 0x000e220000000a00 */
[----:B------:R-:W-:Y:S01]  /*ed50*/  ULDC.64 UR4, c[0x4][0x8] ;  /* 0x0100020000047ab9 */ /* 0x000fe20000000a00 */
[----:B------:R-:W-:Y:S02]  /*ed60*/  IMAD.U32 R6, RZ, RZ, UR6 ;  /* 0x00000006ff067e24 */ /* 0x000fe4000f8e00ff */
[----:B------:R-:W-:-:S02]  /*ed70*/  IMAD.U32 R7, RZ, RZ, UR7 ;  /* 0x00000007ff077e24 */ /* 0x000fc4000f8e00ff */
[----:B------:R-:W-:Y:S02]  /*ed80*/  IMAD.U32 R10, RZ, RZ, UR4 ;  /* 0x00000004ff0a7e24 */ /* 0x000fe4000f8e00ff */
[----:B------:R-:W-:Y:S02]  /*ed90*/  IMAD.U32 R11, RZ, RZ, UR5 ;  /* 0x00000005ff0b7e24 */ /* 0x000fe4000f8e00ff */
[----:B------:R-:W-:Y:S02]  /*eda0*/  IMAD.MOV.U32 R8, RZ, RZ, 0x70 ;  /* 0x00000070ff087424 */ /* 0x000fe400078e00ff */
[----:B------:R-:W-:Y:S02]  /*edb0*/  IMAD.MOV.U32 R12, RZ, RZ, 0x1 ;  /* 0x00000001ff0c7424 */ /* 0x000fe400078e00ff */
[----:B------:R-:W-:-:S07]  /*edc0*/  IMAD.MOV.U32 R13, RZ, RZ, RZ ;  /* 0x000000ffff0d7224 */ /* 0x000fce00078e00ff */
[----:B------:R-:W-:-:S07]  /*edd0*/  LEPC R20, `(.L_x_1068) ;  /* 0x000000001014794e */ /* 0x000fce0000000000 */
[----:B0----5:R-:W-:Y:S05]  /*ede0*/  CALL.ABS.NOINC R2 ;  /* 0x0000000002007343 */ /* 0x021fea0003c00000 */
.L_x_1068:
        /* <DEDUP_REMOVED lines=19> */
[----:B-1---5:R-:W-:Y:S05]  /*ef20*/  CALL.ABS.NOINC R2 ;  /* 0x0000000002007343 */ /* 0x022fea0003c00000 */
.L_x_1070:
[----:B------:R0:W1:Y:S01]  /*ef30*/  LDC.64 R2, c[0x4][R16] ;  /* 0x0100000010027b82 */ /* 0x0000620000000a00 */
[----:B------:R-:W-:Y:S01]  /*ef40*/  ULDC.64 UR4, c[0x4][0x90] ;  /* 0x0100240000047ab9 */ /* 0x000fe20000000a00 */
[----:B------:R-:W-:Y:S01]  /*ef50*/  ULDC.64 UR6, c[0x4][0x98] ;  /* 0x0100260000067ab9 */ /* 0x000fe20000000a00 */
[----:B------:R-:W-:Y:S02]  /*ef60*/  IMAD.U32 R4, RZ, RZ, UR4 ;  /* 0x00000004ff047e24 */ /* 0x000fe4000f8e00ff */
        /* <DEDUP_REMOVED lines=11> */
.L_x_1069:
[----:B------:R-:W0:Y:S01]  /*f020*/  LDC.64 R2, c[0x0][0x9f8] ;  /* 0x00027e00ff027b82 */ /* 0x000e220000000a00 */
[----:B------:R-:W-:-:S07]  /*f030*/  IMAD.MOV.U32 R32, RZ, RZ, R28 ;  /* 0x000000ffff207224 */ /* 0x000fce00078e001c */
[----:B------:R-:W1:Y:S01]  /*f040*/  LDC R37, c[0x0][0x430] ;  /* 0x00010c00ff257b82 */ /* 0x000e620000000800 */
[C---:B------:R-:W-:Y:S01]  /*f050*/  IMAD.SHL.U32 R26, R25.reuse, 0x10, RZ ;  /* 0x00000010191a7824 */ /* 0x040fe200078e00ff */
[----:B------:R-:W-:Y:S01]  /*f060*/  LOP3.LUT R8, R25, 0x7f, RZ, 0xc0, !PT ;  /* 0x0000007f19087812 */ /* 0x000fe200078ec0ff */
[----:B------:R-:W-:Y:S01]  /*f070*/  VIADD R27, R19, 0xffffffff ;  /* 0xffffffff131b7836 */ /* 0x000fe20000000000 */
[----:B------:R-:W-:Y:S01]  /*f080*/  LOP3.LUT R18, R18, 0xffffffdf, RZ, 0xc0, !PT ;  /* 0xffffffdf12127812 */ /* 0x000fe200078ec0ff */
[----:B------:R-:W-:Y:S01]  /*f090*/  ULDC UR4, c[0x0][0x2f4] ;  /* 0x0000bd0000047ab9 */ /* 0x000fe20000000800 */
[----:B------:R-:W-:Y:S01]  /*f0a0*/  ULDC UR5, c[0x0][0x320] ;  /* 0x0000c80000057ab9 */ /* 0x000fe20000000800 */
[----:B0-----:R-:W-:-:S04]  /*f0b0*/  ISETP.NE.U32.AND P0, PT, R2, RZ, PT ;  /* 0x000000ff0200720c */ /* 0x001fc80003f05070 */
[----:B------:R-:W-:-:S13]  /*f0c0*/  ISETP.NE.AND.EX P0, PT, R3, RZ, PT, P0 ;  /* 0x000000ff0300720c */ /* 0x000fda0003f05300 */
[----:B------:R-:W0:Y:S02]  /*f0d0*/  @P0 LDC.64 R2, c[0x0][0x9f8] ;  /* 0x00027e00ff020b82 */ /* 0x000e240000000a00 */
[----:B0-----:R-:W-:-:S05]  /*f0e0*/  @P0 IMAD.WIDE R2, R28, 0x4, R2 ;  /* 0x000000041c020825 */ /* 0x001fca00078e0202 */
[----:B------:R0:W2:Y:S01]  /*f0f0*/  @P0 LDG.E R32, desc[UR36][R2.64] ;  /* 0x0000002402200981 */ /* 0x0000a2000c1e1900 */
[----:B------:R-:W-:Y:S02]  /*f100*/  LOP3.LUT R26, R26, 0x70, RZ, 0xc0, !PT ;  /* 0x000000701a1a7812 */ /* 0x000fe400078ec0ff */
[----:B------:R-:W-:Y:S02]  /*f110*/  SHF.R.U32.HI R36, RZ, 0x3, R8 ;  /* 0x00000003ff247819 */ /* 0x000fe40000011608 */
[----:B-1----:R-:W-:Y:S02]  /*f120*/  ISETP.NE.AND P1, PT, R37, 0x1, PT ;  /* 0x000000012500780c */ /* 0x002fe40003f25270 */
[----:B------:R-:W-:-:S05]  /*f130*/  LOP3.LUT R33, R26, R36, RZ, 0xfc, !PT ;  /* 0x000000241a217212 */ /* 0x000fca00078efcff */
[----:B------:R-:W-:-:S05]  /*f140*/  IMAD R10, R27, 0x60, R33 ;  /* 0x000000601b0a7824 */ /* 0x000fca00078e0221 */
[C---:B------:R-:W-:Y:S01]  /*f150*/  ISETP.GE.AND P0, PT, R10.reuse, UR43, PT ;  /* 0x0000002b0a007c0c */ /* 0x040fe2000bf06270 */
[----:B0-----:R-:W0:Y:S01]  /*f160*/  @P1 LDC R3, c[0x0][0x434] ;  /* 0x00010d00ff031b82 */ /* 0x001e220000000800 */
[----:B-----5:R-:W-:Y:S01]  /*f170*/  IMAD.IADD R10, R10, 0x1, R23 ;  /* 0x000000010a0a7824 */ /* 0x020fe200078e0217 */
[----:B------:R-:W-:Y:S02]  /*f180*/  @P1 LOP3.LUT R18, R18, 0x20, RZ, 0xfc, !PT ;  /* 0x0000002012121812 */ /* 0x000fe400078efcff */
[----:B------:R-:W-:Y:S01]  /*f190*/  ISETP.GT.U32.OR P0, PT, R33, 0x5f, P0 ;  /* 0x0000005f2100780c */ /* 0x000fe20000704470 */
[----:B------:R-:W-:-:S03]  /*f1a0*/  IMAD.MOV.U32 R9, RZ, RZ, R10 ;  /* 0x000000ffff097224 */ /* 0x000fc600078e000a */
[----:B------:R-:W1:Y:S09]  /*f1b0*/  @P1 LDC R11, c[0x0][0x438] ;  /* 0x00010e00ff0b1b82 */ /* 0x000e720000000800 */
[----:B------:R-:W3:Y:S01]  /*f1c0*/  @!P0 LDC.64 R6, c[0x0][0x428] ;  /* 0x00010a00ff068b82 */ /* 0x000ee20000000a00 */
[----:B0-----:R-:W-:-:S07]  /*f1d0*/  @P1 IMAD.HI.U32 R0, R10, R3, RZ ;  /* 0x000000030a001227 */ /* 0x001fce00078e00ff */
[----:B------:R-:W0:Y:S01]  /*f1e0*/  @!P0 LDC.64 R4, c[0x0][0x418] ;  /* 0x00010600ff048b82 */ /* 0x000e220000000a00 */
[----:B-1----:R-:W-:-:S04]  /*f1f0*/  @P1 SHF.R.U32.HI R9, RZ, R11, R0 ;  /* 0x0000000bff091219 */ /* 0x002fc80000011600 */
[--C-:B------:R-:W-:Y:S01]  /*f200*/  @!P0 SHF.R.S32.HI R3, RZ, 0x1f, R9.reuse ;  /* 0x0000001fff038819 */ /* 0x100fe20000011409 */
[----:B------:R-:W-:Y:S01]  /*f210*/  @!P0 IMAD.MOV.U32 R2, RZ, RZ, R9 ;  /* 0x000000ffff028224 */ /* 0x000fe200078e0009 */
[----:B------:R-:W-:Y:S01]  /*f220*/  LOP3.LUT R18, R18, 0xfffffffb, RZ, 0xc0, !PT ;  /* 0xfffffffb12127812 */ /* 0x000fe200078ec0ff */
[----:B------:R-:W-:Y:S01]  /*f230*/  UMOV UR6, 0xffffffff ;  /* 0xffffffff00067882 */ /* 0x000fe20000000000 */
[----:B--2---:R-:W-:Y:S01]  /*f240*/  SHF.R.S32.HI R34, RZ, 0x1f, R32 ;  /* 0x0000001fff227819 */ /* 0x004fe20000011420 */
[----:B---3--:R-:W-:-:S04]  /*f250*/  @!P0 IMAD.WIDE.U32 R2, R32, R6, R2 ;  /* 0x0000000620028225 */ /* 0x008fc800078e0002 */
[----:B------:R-:W-:Y:S01]  /*f260*/  @!P0 IMAD R0, R34, R6, RZ ;  /* 0x0000000622008224 */ /* 0x000fe200078e02ff */
[----:B0-----:R-:W-:-:S03]  /*f270*/  @!P0 LEA R4, P1, R2, R4, 0x2 ;  /* 0x0000000402048211 */ /* 0x001fc600078210ff */
[----:B------:R-:W-:-:S04]  /*f280*/  @!P0 IMAD R7, R32, R7, R0 ;  /* 0x0000000720078224 */ /* 0x000fc800078e0200 */
[----:B------:R-:W-:-:S05]  /*f290*/  @!P0 IMAD.IADD R0, R3, 0x1, R7 ;  /* 0x0000000103008824 */ /* 0x000fca00078e0207 */
[----:B------:R-:W-:Y:S01]  /*f2a0*/  @!P0 LEA.HI.X R5, R2, R5, R0, 0x2, P1 ;  /* 0x0000000502058211 */ /* 0x000fe200008f1400 */
[----:B------:R-:W-:-:S06]  /*f2b0*/  IMAD.MOV.U32 R0, RZ, RZ, RZ ;  /* 0x000000ffff007224 */ /* 0x000fcc00078e00ff */
[----:B------:R0:W5:Y:S02]  /*f2c0*/  @!P0 LDG.E R0, desc[UR36][R4.64] ;  /* 0x0000002404008981 */ /* 0x000164000c1e1900 */
[----:B0-----:R-:W-:-:S05]  /*f2d0*/  IMAD.SHL.U32 R4, R25, 0x8, RZ ;  /* 0x0000000819047824 */ /* 0x001fca00078e00ff */
[----:B------:R-:W-:-:S04]  /*f2e0*/  LOP3.LUT R30, R4, 0x38, RZ, 0xc0, !PT ;  /* 0x00000038041e7812 */ /* 0x000fc800078ec0ff */
[C---:B------:R-:W-:Y:S02]  /*f2f0*/  ISETP.GE.AND P1, PT, R30.reuse, UR4, PT ;  /* 0x000000041e007c0c */ /* 0x040fe4000bf26270 */
[C---:B------:R-:W-:Y:S02]  /*f300*/  LOP3.LUT R22, R30.reuse, 0x40, RZ, 0xfc, !PT ;  /* 0x000000401e167812 */ /* 0x040fe400078efcff */
[----:B------:R-:W-:Y:S02]  /*f310*/  LOP3.LUT R24, R30, 0x80, RZ, 0xfc, !PT ;  /* 0x000000801e187812 */ /* 0x000fe400078efcff */
[----:B------:R-:W-:Y:S02]  /*f320*/  ISETP.GE.AND P3, PT, R22, UR4, PT ;  /* 0x0000000416007c0c */ /* 0x000fe4000bf66270 */
[----:B------:R-:W-:Y:S02]  /*f330*/  ISETP.GE.AND P2, PT, R24, UR4, PT ;  /* 0x0000000418007c0c */ /* 0x000fe4000bf46270 */
[----:B------:R-:W-:-:S03]  /*f340*/  ISETP.GE.AND P0, PT, R30, UR5, PT ;  /* 0x000000051e007c0c */ /* 0x000fc6000bf06270 */
[----:B------:R-:W-:Y:S02]  /*f350*/  @P1 LOP3.LUT R18, R18, 0x4, RZ, 0xfc, !PT ;  /* 0x0000000412121812 */ /* 0x000fe400078efcff */
[----:B------:R-:W-:Y:S02]  /*f360*/  ISETP.GE.AND P1, PT, R22, UR5, PT ;  /* 0x0000000516007c0c */ /* 0x000fe4000bf26270 */
[----:B------:R-:W-:-:S04]  /*f370*/  LOP3.LUT R18, R18, 0xfffffffd, RZ, 0xc0, !PT ;  /* 0xfffffffd12127812 */ /* 0x000fc800078ec0ff */
[----:B------:R-:W-:-:S04]  /*f380*/  @P3 LOP3.LUT R18, R18, 0x2, RZ, 0xfc, !PT ;  /* 0x0000000212123812 */ /* 0x000fc800078efcff */
[----:B------:R-:W-:-:S04]  /*f390*/  LOP3.LUT R18, R18, 0xfffffffe, RZ, 0xc0, !PT ;  /* 0xfffffffe12127812 */ /* 0x000fc800078ec0ff */
[----:B------:R-:W-:Y:S01]  /*f3a0*/  @P2 LOP3.LUT R18, R18, 0x1, RZ, 0xfc, !PT ;  /* 0x0000000112122812 */ /* 0x000fe200078efcff */
[----:B------:R-:W-:Y:S06]  /*f3b0*/  BRA.DIV UR6, `(.L_x_1071) ;  /* 0x0000002e06e07947 */ /* 0x000fec000b800000 */
.L_x_1113:
[----:B------:R-:W2:Y:S01]  /*f3c0*/  LDL R2, [R1] ;  /* 0x0000000001027983 */ /* 0x000ea20000100800 */
[----:B------:R-:W-:Y:S01]  /*f3d0*/  SEL R29, RZ, 0x1, P0 ;  /* 0x00000001ff1d7807 */ /* 0x000fe20000000000 */
[----:B------:R-:W-:Y:S01]  /*f3e0*/  IMAD.U32 R31, RZ, RZ, UR41 ;  /* 0x00000029ff1f7e24 */ /* 0x000fe2000f8e00ff */
[----:B------:R-:W-:Y:S01]  /*f3f0*/  ISETP.GT.U32.AND P0, PT, R33, 0x5f, PT ;  /* 0x0000005f2100780c */ /* 0x000fe20003f04070 */
[----:B------:R-:W-:Y:S01]  /*f400*/  IMAD.MOV R6, RZ, RZ, -R9 ;  /* 0x000000ffff067224 */ /* 0x000fe200078e0a09 */
[----:B------:R-:W-:Y:S02]  /*f410*/  LOP3.LUT R18, R18, 0xffffffef, RZ, 0xc0, !PT ;  /* 0xffffffef12127812 */ /* 0x000fe400078ec0ff */
[----:B------:R-:W-:Y:S01]  /*f420*/  SHF.R.S32.HI R31, RZ, 0x1f, R31 ;  /* 0x0000001fff1f7819 */ /* 0x000fe2000001141f */
[----:B------:R-:W-:Y:S01]  /*f430*/  IMAD R6, R37, R6, R10 ;  /* 0x0000000625067224 */ /* 0x000fe200078e020a */
[----:B------:R-:W-:-:S07]  /*f440*/  LOP3.LUT R18, R18, 0xfffffff7, RZ, 0xc0, !PT ;  /* 0xfffffff712127812 */ /* 0x000fce00078ec0ff */
[----:B------:R-:W-:Y:S02]  /*f450*/  @P0 LOP3.LUT R18, R18, 0x8, RZ, 0xfc, !PT ;  /* 0x0000000812120812 */ /* 0x000fe400078efcff */
[----:B--2---:R-:W-:Y:S02]  /*f460*/  R2UR UR4, R2 ;  /* 0x00000000020472ca */ /* 0x004fe400000e0000 */
[----:B------:R-:W-:-:S05]  /*f470*/  SEL R2, RZ, 0xffffffff, P1 ;  /* 0xffffffffff027807 */ /* 0x000fca0000800000 */
[----:B------:R-:W-:-:S05]  /*f480*/  IMAD.SHL.U32 R2, R2, 0x2, RZ ;  /* 0x0000000202027824 */ /* 0x000fca00078e00ff */
[----:B------:R-:W-:Y:S01]  /*f490*/  LOP3.LUT R29, R2, 0x2, R29, 0xe2, !PT ;  /* 0x00000002021d7812 */ /* 0x000fe200078ee21d */
[----:B------:R-:W-:-:S06]  /*f4a0*/  ULOP3.LUT UR4, UR4, 0x2, URZ, 0xfc, !UPT ;  /* 0x0000000204047892 */ /* 0x000fcc000f8efc3f */
[----:B------:R-:W-:-:S05]  /*f4b0*/  IMAD.U32 R3, RZ, RZ, UR4 ;  /* 0x00000004ff037e24 */ /* 0x000fca000f8e00ff */
[----:B------:R-:W-:-:S13]  /*f4c0*/  ISETP.NE.AND P2, PT, R3, 0x3, PT ;  /* 0x000000030300780c */ /* 0x000fda0003f45270 */
[----:B------:R-:W-:Y:S01]  /*f4d0*/  @P2 LOP3.LUT R18, R18, 0x10, RZ, 0xfc, !PT ;  /* 0x0000001012122812 */ /* 0x000fe200078efcff */
[----:B------:R-:W-:Y:S06]  /*f4e0*/  @!P2 BRA `(.L_x_1072) ;  /* 0x000000000004a947 */ /* 0x000fec0003800000 */
[----:B------:R-:W-:Y:S01]  /*f4f0*/  BPT.TRAP 0x1 ;  /* 0x000000040000795c */ /* 0x000fe20000300000 */
.L_x_1072:
[----:B------:R-:W-:Y:S01]  /*f500*/  SHF.R.S32.HI R7, RZ, 0x1f, R6 ;  /* 0x0000001fff077819 */ /* 0x000fe20000011406 */
[----:B------:R-:W-:Y:S01]  /*f510*/  ULDC.64 UR4, c[0x0][0x328] ;  /* 0x0000ca0000047ab9 */ /* 0x000fe20000000a00 */
[----:B------:R-:W-:-:S03]  /*f520*/  R2UR UR6, R31 ;  /* 0x000000001f0672ca */ /* 0x000fc600000e0000 */
        /* <DEDUP_REMOVED lines=17> */
[----:B------:R-:W-:-:S05]  /*f640*/  VIADD R17, R3, UR4 ;  /* 0x0000000403117c36 */ /* 0x000fca0008000000 */
[----:B------:R-:W-:Y:S01]  /*f650*/  LEA.HI.X R17, R2, UR7, R17, 0x1, P0 ;  /* 0x0000000702117c11 */ /* 0x000fe200080f0c11 */
[----:B------:R-:W-:-:S05]  /*f660*/  IMAD.MOV.U32 R2, RZ, RZ, 0x1 ;  /* 0x00000001ff027424 */ /* 0x000fca00078e00ff */
[----:B------:R-:W-:-:S04]  /*f670*/  SHF.L.U32 R2, R2, 0x1f, RZ ;  /* 0x0000001f02027819 */ /* 0x000fc800000006ff */
[----:B------:R-:W0:Y:S02]  /*f680*/  SYNCS.PHASECHK.TRANS64.TRYWAIT P0, [UR48+0x2a840], R2 ;  /* 0x02a84002ff0075a7 */ /* 0x000e240008000170 */
[----:B0-----:R-:W-:Y:S05]  /*f690*/  @!P0 BRA `(.L_x_1073) ;  /* 0x0000002c00488947 */ /* 0x001fea0003800000 */
.L_x_1114:
[----:B------:R-:W-:Y:S01]  /*f6a0*/  ULDC.64 UR4, c[0x0][0x300] ;  /* 0x0000c00000047ab9 */ /* 0x000fe20000000a00 */
[----:B------:R-:W-:Y:S01]  /*f6b0*/  R2UR UR6, R31 ;  /* 0x000000001f0672ca */ /* 0x000fe200000e0000 */
[----:B------:R-:W-:Y:S01]  /*f6c0*/  IMAD R7, R7, UR4, RZ ;  /* 0x0000000407077c24 */ /* 0x000fe2000f8e02ff */
[----:B------:R-:W-:Y:S01]  /*f6d0*/  LOP3.LUT P3, RZ, R18, 0x4, RZ, 0xc0, !PT ;  /* 0x0000000412ff7812 */ /* 0x000fe2000786c0ff */
[----:B0-----:R-:W-:Y:S01]  /*f6e0*/  IMAD.WIDE.U32 R2, R6, UR4, RZ ;  /* 0x0000000406027c25 */ /* 0x001fe2000f8e00ff */
[C---:B------:R-:W-:Y:S02]  /*f6f0*/  LOP3.LUT P2, RZ, R18.reuse, 0x2, RZ, 0xc0, !PT ;  /* 0x0000000212ff7812 */ /* 0x040fe4000784c0ff */
[----:B------:R-:W-:Y:S01]  /*f700*/  LOP3.LUT P1, RZ, R18, 0x1, RZ, 0xc0, !PT ;  /* 0x0000000112ff7812 */ /* 0x000fe2000782c0ff */
[----:B------:R-:W-:Y:S01]  /*f710*/  IMAD R7, R6, UR5, R7 ;  /* 0x0000000506077c24 */ /* 0x000fe2000f8e0207 */
[----:B------:R-:W-:Y:S02]  /*f720*/  ULDC.64 UR4, c[0x0][0x310] ;  /* 0x0000c40000047ab9 */ /* 0x000fe40000000a00 */
[----:B------:R-:W-:-:S02]  /*f730*/  IMAD R5, R5, UR4, RZ ;  /* 0x0000000405057c24 */ /* 0x000fc4000f8e02ff */
[----:B------:R-:W-:Y:S02]  /*f740*/  IMAD.IADD R3, R3, 0x1, R7 ;  /* 0x0000000103037824 */ /* 0x000fe400078e0207 */
        /* <DEDUP_REMOVED lines=10> */
[----:B------:R-:W-:Y:S01]  /*f7f0*/  VIADD R7, R3, UR4 ;  /* 0x0000000403077c36 */ /* 0x000fe20008000000 */
[----:B------:R-:W-:Y:S01]  /*f800*/  LOP3.LUT R3, R4, 0x1c0, RZ, 0xc0, !PT ;  /* 0x000001c004037812 */ /* 0x000fe200078ec0ff */
[----:B------:R-:W-:-:S03]  /*f810*/  UMOV UR4, 0xffffffff ;  /* 0xffffffff00047882 */ /* 0x000fc60000000000 */
[----:B------:R-:W-:Y:S01]  /*f820*/  LEA.HI.X R7, R2, UR7, R7, 0x1, P0 ;  /* 0x0000000702077c11 */ /* 0x000fe200080f0c07 */
[----:B------:R-:W-:Y:S01]  /*f830*/  IMAD.MOV.U32 R2, RZ, RZ, -0x60 ;  /* 0xffffffa0ff027424 */ /* 0x000fe200078e00ff */
[----:B------:R-:W-:-:S03]  /*f840*/  LOP3.LUT R4, R3, 0x38, R4, 0xf8, !PT ;  /* 0x0000003803047812 */ /* 0x000fc600078ef804 */
[----:B------:R-:W-:Y:S01]  /*f850*/  IMAD R5, R27, R2, UR43 ;  /* 0x0000002b1b057e24 */ /* 0x000fe2000f8e0202 */
[----:B------:R-:W-:Y:S01]  /*f860*/  LOP3.LUT R4, R4, 0x38, R25, 0x78, !PT ;  /* 0x0000003804047812 */ /* 0x000fe200078e7819 */
[----:B------:R-:W-:Y:S02]  /*f870*/  IMAD.SHL.U32 R25, R8, 0x8, RZ ;  /* 0x0000000808197824 */ /* 0x000fe400078e00ff */
[----:B------:R-:W-:-:S03]  /*f880*/  IMAD.IADD R6, R5, 0x1, -R36 ;  /* 0x0000000105067824 */ /* 0x000fc600078e0a24 */
[----:B------:R-:W-:Y:S02]  /*f890*/  LOP3.LUT R25, R4, 0x200, R25, 0xf8, !PT ;  /* 0x0000020004197812 */ /* 0x000fe400078ef819 */
[----:B------:R-:W-:Y:S01]  /*f8a0*/  ISETP.GE.AND P0, PT, R6, 0x1, PT ;  /* 0x000000010600780c */ /* 0x000fe20003f06270 */
[----:B------:R-:W-:-:S12]  /*f8b0*/  BRA.DIV UR4, `(.L_x_1074) ;  /* 0x0000002a04d87947 */ /* 0x000fd8000b800000 */
[----:B------:R-:W-:Y:S01]  /*f8c0*/  SHFL.IDX PT, R3, R7, RZ, 0x181f ;  /* 0x00181fff07037589 */ /* 0x000fe200000e0000 */
[----:B------:R-:W-:-:S03]  /*f8d0*/  @P0 LEA R9, R25, UR48, 0x1 ;  /* 0x0000003019090c11 */ /* 0x000fc6000f8e08ff */
[----:B------:R-:W0:Y:S04]  /*f8e0*/  SHFL.IDX PT, R2, R0, RZ, 0x181f ;  /* 0x00181fff00027589 */ /* 0x000e2800000e0000 */
[----:B------:R-:W-:Y:S04]  /*f8f0*/  SHFL.IDX PT, R5, R7, 0x1, 0x181f ;  /* 0x00381f0007057f89 */ /* 0x000fe800000e0000 */
[----:B------:R-:W-:Y:S04]  /*f900*/  SHFL.IDX PT, R4, R0, 0x1, 0x181f ;  /* 0x00381f0000047f89 */ /* 0x000fe800000e0000 */
[----:B------:R-:W-:Y:S04]  /*f910*/  SHFL.IDX PT, R8, R7, 0x2, 0x181f ;  /* 0x00581f0007087f89 */ /* 0x000fe800000e0000 */
[----:B------:R-:W1:Y:S04]  /*f920*/  SHFL.IDX PT, R14, R0, 0x2, 0x181f ;  /* 0x00581f00000e7f89 */ /* 0x000e6800000e0000 */
[----:B------:R-:W2:Y:S01]  /*f930*/  SHFL.IDX PT, R10, R0, 0x3, 0x181f ;  /* 0x00781f00000a7f89 */ /* 0x000ea200000e0000 */
[----:B0-----:R-:W-:-:S05]  /*f940*/  @P0 IMAD.WIDE.U32 R2, R30, 0x2, R2 ;  /* 0x000000021e020825 */ /* 0x001fca00078e0002 */
[----:B------:R-:W-:Y:S04]  /*f950*/  @P0 LDGSTS.E.BYPASS.LTC128B.128 [R9+0x18400], desc[UR36][R2.64], !P3 ;  /* 0x1840000002090fae */ /* 0x000fe8000d901d64 */
[----:B------:R-:W-:Y:S04]  /*f960*/  @P0 LDGSTS.E.BYPASS.LTC128B.128 [R9+0x1b400], desc[UR36][R2.64+0x80], !P2 ;  /* 0x1b40008002090fae */ /* 0x000fe8000d101d64 */
[----:B------:R0:W-:Y:S01]  /*f970*/  @P0 LDGSTS.E.BYPASS.LTC128B.128 [R9+0x1e400], desc[UR36][R2.64+0x100], !P1 ;  /* 0x1e40010002090fae */ /* 0x0001e2000c901d64 */
[----:B------:R-:W-:-:S03]  /*f980*/  ISETP.GE.AND P0, PT, R6, 0x11, PT ;  /* 0x000000110600780c */ /* 0x000fc60003f06270 */
[----:B0-----:R-:W0:Y:S01]  /*f990*/  SHFL.IDX PT, R9, R7, 0x3, 0x181f ;  /* 0x00781f0007097f89 */ /* 0x001e2200000e0000 */
[----:B-1----:R-:W-:-:S09]  /*f9a0*/  IMAD.MOV.U32 R2, RZ, RZ, R14 ;  /* 0x000000ffff027224 */ /* 0x002fd200078e000e */
[----:B------:R-:W-:Y:S01]  /*f9b0*/  @P0 LEA R21, R25, UR48, 0x1 ;  /* 0x0000003019150c11 */ /* 0x000fe2000f8e08ff */
[----:B------:R-:W-:Y:S01]  /*f9c0*/  @P0 IMAD.WIDE.U32 R4, R30, 0x2, R4 ;  /* 0x000000021e040825 */ /* 0x000fe200078e0004 */
[----:B------:R-:W1:Y:S03]  /*f9d0*/  SHFL.IDX PT, R14, R0, 0x4, 0x181f ;  /* 0x00981f00000e7f89 */ /* 0x000e6600000e0000 */
[----:B------:R-:W-:Y:S01]  /*f9e0*/  IMAD.MOV.U32 R3, RZ, RZ, R8 ;  /* 0x000000ffff037224 */ /* 0x000fe200078e0008 */
[----:B------:R-:W-:Y:S04]  /*f9f0*/  @P0 LDGSTS.E.BYPASS.LTC128B.128 [R21+0x18c00], desc[UR36][R4.64], !P3 ;  /* 0x18c0000004150fae */ /* 0x000fe8000d901d64 */
[----:B------:R-:W-:Y:S04]  /*fa00*/  @P0 LDGSTS.E.BYPASS.LTC128B.128 [R21+0x1bc00], desc[UR36][R4.64+0x80], !P2 ;  /* 0x1bc0008004150fae */ /* 0x000fe8000d101d64 */
[----:B------:R2:W-:Y:S01]  /*fa10*/  @P0 LDGSTS.E.BYPASS.LTC128B.128 [R21+0x1ec00], desc[UR36][R4.64+0x100], !P1 ;  /* 0x1ec0010004150fae */ /* 0x0005e2000c901d64 */
[----:B------:R-:W-:-:S03]  /*fa20*/  ISETP.GE.AND P0, PT, R6, 0x21, PT ;  /* 0x000000210600780c */ /* 0x000fc60003f06270 */
[----:B------:R-:W3:Y:S04]  /*fa30*/  SHFL.IDX PT, R8, R7, 0x4, 0x181f ;  /* 0x00981f0007087f89 */ /* 0x000ee800000e0000 */
[----:B------:R-:W4:Y:S01]  /*fa40*/  SHFL.IDX PT, R7, R7, 0x5, 0x181f ;  /* 0x00b81f0007077f89 */ /* 0x000f2200000e0000 */
[----:B--2---:R-:W-:-:S05]  /*fa50*/  IMAD.MOV.U32 R4, RZ, RZ, R10 ;  /* 0x000000ffff047224 */ /* 0x004fca00078e000a */
[----:B------:R-:W-:Y:S01]  /*fa60*/  @P0 IMAD.WIDE.U32 R2, R30, 0x2, R2 ;  /* 0x000000021e020825 */ /* 0x000fe200078e0002 */
[----:B------:R-:W-:-:S03]  /*fa70*/  @P0 LEA R35, R25, UR48, 0x1 ;  /* 0x0000003019230c11 */ /* 0x000fc6000f8e08ff */
[----:B0-----:R-:W-:Y:S02]  /*fa80*/  IMAD.MOV.U32 R5, RZ, RZ, R9 ;  /* 0x000000ffff057224 */ /* 0x001fe400078e0009 */
        /* <DEDUP_REMOVED lines=8> */
[----:B---3--:R-:W-:Y:S02]  /*fb10*/  IMAD.MOV.U32 R3, RZ, RZ, R8 ;  /* 0x000000ffff037224 */ /* 0x008fe400078e0008 */
        /* <DEDUP_REMOVED lines=8> */
[----:B-1--4-:R0:W-:Y:S02]  /*fba0*/  @P0 LDGSTS.E.BYPASS.LTC128B.128 [R21+0x20400], desc[UR36][R2.64+0x100], !P1 ;  /* 0x2040010002150fae */ /* 0x0121e4000c901d64 */
.L_x_1128:
[----:B------:R-:W-:Y:S01]  /*fbb0*/  ISETP.GE.AND P0, PT, R6, 0x51, PT ;  /* 0x000000510600780c */ /* 0x000fe20003f06270 */
[----:B0-----:R-:W-:Y:S02]  /*fbc0*/  IMAD.MOV.U32 R2, RZ, RZ, R14 ;  /* 0x000000ffff027224 */ /* 0x001fe400078e000e */
[----:B------:R-:W-:-:S10]  /*fbd0*/  IMAD.MOV.U32 R3, RZ, RZ, R7 ;  /* 0x000000ffff037224 */ /* 0x000fd400078e0007 */
        /* <DEDUP_REMOVED lines=12> */
[----:B------:R-:W-:-:S13]  /*fca0*/  LOP3.LUT P1, RZ, R18, 0x10, RZ, 0xc0, !PT ;  /* 0x0000001012ff7812 */ /* 0x000fda000782c0ff */
[----:B0-----:R-:W-:Y:S05]  /*fcb0*/  @!P1 BRA `(.L_x_1075) ;  /* 0x0000000000049947 */ /* 0x001fea0003800000 */
[----:B------:R-:W-:Y:S01]  /*fcc0*/  BPT.TRAP 0x1 ;  /* 0x000000040000795c */ /* 0x000fe20000300000 */
.L_x_1075:
        /* <DEDUP_REMOVED lines=18> */
[----:B------:R-:W-:Y:S02]  /*fdf0*/  IMAD.U32 R4, RZ, RZ, UR6 ;  /* 0x00000006ff047e24 */ /* 0x000fe4000f8e00ff */
[----:B------:R-:W0:Y:S01]  /*fe00*/  LDC.64 R2, c[0x4][R2] ;  /* 0x0100000002027b82 */ /* 0x000e220000000a00 */
[----:B------:R-:W-:Y:S02]  /*fe10*/  IMAD.U32 R5, RZ, RZ, UR7 ;  /* 0x00000007ff057e24 */ /* 0x000fe4000f8e00ff */
        /* <DEDUP_REMOVED lines=8> */
[----:B0-----:R-:W-:Y:S05]  /*fea0*/  CALL.ABS.NOINC R2 ;  /* 0x0000000002007343 */ /* 0x001fea0003c00000 */
.L_x_1076:
[----:B------:R-:W-:Y:S01]  /*feb0*/  UISETP.NE.AND UP0, UPT, UR50, URZ, UPT ;  /* 0x0000003f3200728c */ /* 0x000fe2000bf05270 */
[----:B------:R-:W-:Y:S01]  /*fec0*/  VIADD R7, R33, UR42 ;  /* 0x0000002a21077c36 */ /* 0x000fe20008000000 */
[----:B------:R-:W0:Y:S01]  /*fed0*/  LDC R6, c[0x0][0x448] ;  /* 0x00011200ff067b82 */ /* 0x000e220000000800 */
[----:B------:R-:W-:Y:S01]  /*fee0*/  IMAD.U32 R4, RZ, RZ, UR38 ;  /* 0x00000026ff047e24 */ /* 0x000fe2000f8e00ff */
[----:B------:R-:W-:Y:S01]  /*fef0*/  ULDC.64 UR4, c[0x0][0x2e0] ;  /* 0x0000b80000047ab9 */ /* 0x000fe20000000a00 */
[----:B------:R-:W-:Y:S01]  /*ff00*/  IMAD.U32 R3, RZ, RZ, UR49 ;  /* 0x00000031ff037e24 */ /* 0x000fe2000f8e00ff */
[----:B------:R-:W-:Y:S01]  /*ff10*/  PLOP3.LUT P0, PT, PT, PT, UP0, 0x80, 0x0 ;  /* 0x000000000000781c */ /* 0x000fe20003f0f008 */
[----:B------:R-:W-:Y:S02]  /*ff20*/  IMAD.MOV.U32 R2, RZ, RZ, R4 ;  /* 0x000000ffff027224 */ /* 0x000fe400078e0004 */
[----:B------:R-:W-:Y:S02]  /*ff30*/  IMAD R35, R35, UR4, RZ ;  /* 0x0000000423237c24 */ /* 0x000fe4000f8e02ff */
[----:B------:R-:W-:Y:S01]  /*ff40*/  @UP0 ULDC UR6, c[0x0][0x44c] ;  /* 0x0001130000060ab9 */ /* 0x000fe20000000800 */
[----:B------:R-:W-:Y:S01]  /*ff50*/  IMAD.WIDE.U32 R2, R28, UR4, R2 ;  /* 0x000000041c027c25 */ /* 0x000fe2000f8e0002 */
[----:B------:R-:W-:-:S03]  /*ff60*/  @UP0 ULDC UR4, c[0x0][0x450] ;  /* 0x0001140000040ab9 */ /* 0x000fc60000000800 */
[----:B------:R-:W-:Y:S02]  /*ff70*/  IMAD.U32 R5, RZ, RZ, UR39 ;  /* 0x00000027ff057e24 */ /* 0x000fe4000f8e00ff */
[----:B------:R-:W-:Y:S02]  /*ff80*/  IMAD.MOV.U32 R5, RZ, RZ, R7 ;  /* 0x000000ffff057224 */ /* 0x000fe400078e0007 */
[----:B------:R-:W-:Y:S01]  /*ff90*/  @P0 IMAD.HI.U32 R0, R7, UR6, RZ ;  /* 0x0000000607000c27 */ /* 0x000fe2000f8e00ff */
[----:B------:R-:W-:-:S03]  /*ffa0*/  PLOP3.LUT P0, PT, PT, PT, UP0, 0x80, 0x0 ;  /* 0x000000000000781c */ /* 0x000fc60003f0f008 */
[----:B------:R-:W-:-:S04]  /*ffb0*/  IMAD R35, R28, UR5, R35 ;  /* 0x000000051c237c24 */ /* 0x000fc8000f8e0223 */
[----:B------:R-:W-:-:S06]  /*ffc0*/  IMAD.IADD R3, R3, 0x1, R35 ;  /* 0x0000000103037824 */ /* 0x000fcc00078e0223 */
[----:B------:R-:W-:Y:S01]  /*ffd0*/  @P0 SHF.R.U32.HI R5, RZ, UR4, R0 ;  /* 0x00000004ff050c19 */ /* 0x000fe20008011600 */
[----:B------:R-:W-:-:S04]  /*ffe0*/  ULDC.64 UR4, c[0x0][0x2d0] ;  /* 0x0000b40000047ab9 */ /* 0x000fc80000000a00 */
[----:B------:R-:W-:Y:S02]  /*fff0*/  IMAD.MOV R0, RZ, RZ, -R5 ;  /* 0x000000ffff007224 */ /* 0x000fe400078e0a05 */
[----:B------:R-:W-:-:S04]  /*10000*/  IMAD.WIDE.U32 R2, R5, UR4, R2 ;  /* 0x0000000405027c25 */ /* 0x000fc8000f8e0002 */
[----:B0-----:R-:W-:Y:S01]  /*10010*/  IMAD R7, R6, R0, R7 ;  /* 0x0000000006077224 */ /* 0x001fe200078e0207 */
        /* <DEDUP_REMOVED lines=10> */
[----:B------:R-:W-:Y:S01]  /*100c0*/  LEA R0, P0, R2, UR4, 0x1 ;  /* 0x0000000402007c11 */ /* 0x000fe2000f8008ff */
        /* <DEDUP_REMOVED lines=10> */
[----:B------:R-:W-:Y:S02]  /*10170*/  VIADD R7, R36, UR42 ;  /* 0x0000002a24077c36 */ /* 0x000fe40008000000 */
[----:B------:R-:W0:Y:S01]  /*10180*/  SHFL.IDX PT, R2, R0, RZ, 0x181f ;  /* 0x00181fff00027589 */ /* 0x000e2200000e0000 */
[----:B------:R-:W-:Y:S02]  /*10190*/  IMAD R6, R6, UR4, RZ ;  /* 0x0000000406067c24 */ /* 0x000fe4000f8e02ff */
[C---:B------:R-:W-:Y:S01]  /*101a0*/  VIADD R11, R7.reuse, 0x10 ;  /* 0x00000010070b7836 */ /* 0x040fe20000000000 */
[----:B------:R-:W-:Y:S02]  /*101b0*/  SHFL.IDX PT, R5, R8, 0x1, 0x181f ;  /* 0x00381f0008057f89 */ /* 0x000fe400000e0000 */
[----:B------:R-:W-:-:S02]  /*101c0*/  ISETP.GE.AND P1, PT, R7, R6, PT ;  /* 0x000000060700720c */ /* 0x000fc40003f26270 */
[----:B------:R-:W1:Y:S04]  /*101d0*/  SHFL.IDX PT, R4, R0, 0x1, 0x181f ;  /* 0x00381f0000047f89 */ /* 0x000e6800000e0000 */
[----:B------:R-:W-:Y:S07]  /*101e0*/  SHFL.IDX PT, R14, R0, 0x7, 0x181f ;  /* 0x00f81f00000e7f89 */ /* 0x000fee00000e0000 */
[----:B------:R-:W-:Y:S01]  /*101f0*/  @!P1 LEA R9, R25, UR48, 0x1 ;  /* 0x0000003019099c11 */ /* 0x000fe2000f8e08ff */
[----:B0-----:R-:W-:-:S05]  /*10200*/  @!P1 IMAD.WIDE.U32 R2, R30, 0x2, R2 ;  /* 0x000000021e029825 */ /* 0x001fca00078e0002 */
[----:B------:R-:W-:Y:S04]  /*10210*/  @!P1 LDGSTS.E.BYPASS.LTC128B.128 [R9+0xc400], desc[UR36][R2.64], !P3 ;  /* 0x0c40000002099fae */ /* 0x000fe8000d901d64 */
[----:B------:R-:W-:Y:S04]  /*10220*/  @!P1 LDGSTS.E.BYPASS.LTC128B.128 [R9+0x10400], desc[UR36][R2.64+0x80], !P2 ;  /* 0x1040008002099fae */ /* 0x000fe8000d101d64 */
[----:B------:R0:W-:Y:S01]  /*10230*/  @!P1 LDGSTS.E.BYPASS.LTC128B.128 [R9+0x14400], desc[UR36][R2.64+0x100], !P0 ;  /* 0x1440010002099fae */ /* 0x0001e2000c101d64 */
[----:B------:R-:W-:Y:S01]  /*10240*/  ISETP.GE.AND P1, PT, R11, R6, PT ;  /* 0x000000060b00720c */ /* 0x000fe20003f26270 */
[----:B------:R-:W-:-:S02]  /*10250*/  VIADD R11, R7, 0x30 ;  /* 0x00000030070b7836 */ /* 0x000fc40000000000 */
        /* <DEDUP_REMOVED lines=50> */
.L_x_1145:
[----:B------:R-:W-:Y:S01]  /*10580*/  VIADD R7, R7, 0x70 ;  /* 0x0000007007077836 */ /* 0x000fe20000000000 */
[----:B------:R-:W-:Y:S01]  /*10590*/  BSSY B0, `(.L_x_1078) ;  /* 0x000000d000007945 */ /* 0x000fe20003800000 */
[----:B-1----:R-:W-:Y:S02]  /*105a0*/  IMAD.MOV.U32 R2, RZ, RZ, R14 ;  /* 0x000000ffff027224 */ /* 0x002fe400078e000e */
[----:B--2---:R-:W-:Y:S01]  /*105b0*/  IMAD.MOV.U32 R3, RZ, RZ, R4 ;  /* 0x000000ffff037224 */ /* 0x004fe200078e0004 */
        /* <DEDUP_REMOVED lines=10> */
.L_x_1079:
[----:B------:R-:W-:Y:S05]  /*10660*/  BSYNC B0 ;  /* 0x0000000000007941 */ /* 0x000fea0003800000 */
.L_x_1078:
[----:B------:R-:W-:Y:S01]  /*10670*/  NOP ;  /* 0x0000000000007918 */ /* 0x000fe20000000000 */
[----:B------:R-:W-:Y:S01]  /*10680*/  SYNCS.ARRIVE.TRANS64.RED.A0T1 RZ, [UR48+0x2a800], RZ ;  /* 0x02a800ffffff79a7 */ /* 0x000fe20008200430 */
[----:B------:R-:W-:Y:S01]  /*10690*/  IMAD.MOV.U32 R0, RZ, RZ, 0x1 ;  /* 0x00000001ff007424 */ /* 0x000fe200078e00ff */
[----:B------:R-:W-:Y:S04]  /*106a0*/  ARRIVES.LDGSTSBAR.64.TRANSCNT [UR48+0x2a800] ;  /* 0x02a80000ff0079b0 */ /* 0x000fe80008000ab0 */
[----:B------:R-:W-:Y:S01]  /*106b0*/  SHF.L.U32 R0, R0, 0x1f, RZ ;  /* 0x0000001f00007819 */ /* 0x000fe200000006ff */
[----:B------:R-:W-:Y:S01]  /*106c0*/  NOP ;  /* 0x0000000000007918 */ /* 0x000fe20000000000 */
[----:B------:R-:W-:Y:S01]  /*106d0*/  SYNCS.ARRIVE.TRANS64.A1T0 RZ, [UR48+0x2a800], RZ ;  /* 0x02a800ffffff79a7 */ /* 0x000fe20008100030 */
[----:B------:R-:W-:Y:S01]  /*106e0*/  VIADD R19, R19, 0xfffffffe ;  /* 0xfffffffe13137836 */ /* 0x000fe20000000000 */
[----:B------:R-:W1:Y:S02]  /*106f0*/  SYNCS.PHASECHK.TRANS64.TRYWAIT P0, [UR48+0x2a820], R0 ;  /* 0x02a82000ff0075a7 */ /* 0x000e640008000170 */
[----:B-1----:R-:W-:Y:S05]  /*10700*/  @!P0 BRA `(.L_x_1080) ;  /* 0x0000002c00b08947 */ /* 0x002fea0003800000 */
.L_x_1146:
[----:B------:R-:W-:Y:S01]  /*10710*/  ISETP.GE.AND P0, PT, R19, UR51, PT ;  /* 0x0000003313007c0c */ /* 0x000fe2000bf06270 */
[----:B------:R-:W-:Y:S02]  /*10720*/  IMAD.MOV.U32 R24, RZ, RZ, 0x1 ;  /* 0x00000001ff187424 */ /* 0x000fe400078e00ff */
[----:B------:R-:W-:-:S10]  /*10730*/  IMAD.MOV.U32 R22, RZ, RZ, RZ ;  /* 0x000000ffff167224 */ /* 0x000fd400078e00ff */
[----:B------:R-:W-:Y:S05]  /*10740*/  @!P0 BRA `(.L_x_1081) ;  /* 0x0000000c00e08947 */ /* 0x000fea0003800000 */
[----:B------:R-:W-:Y:S01]  /*10750*/  UIADD3 UR4, UR47, 0x1, URZ ;  /* 0x000000012f047890 */ /* 0x000fe2000fffe03f */
[----:B0-----:R-:W-:Y:S01]  /*10760*/  LOP3.LUT R3, RZ, UR45, RZ, 0x33, !PT ;  /* 0x0000002dff037c12 */ /* 0x001fe2000f8e33ff */
[----:B------:R-:W-:Y:S01]  /*10770*/  BSSY B0, `(.L_x_1081) ;  /* 0x00000f5000007945 */ /* 0x000fe20003800000 */
[----:B------:R-:W-:Y:S01]  /*10780*/  LOP3.LUT R5, RZ, UR44, RZ, 0x33, !PT ;  /* 0x0000002cff057c12 */ /* 0x000fe2000f8e33ff */
[----:B------:R-:W-:Y:S01]  /*10790*/  UIMAD UR4, UR4, UR40, URZ ;  /* 0x00000028040472a4 */ /* 0x000fe2000f8e023f */
[----:B------:R-:W-:Y:S01]  /*107a0*/  IADD3 R23, R26, R23, R36 ;  /* 0x000000171a177210 */ /* 0x000fe20007ffe024 */
[----:B------:R-:W-:Y:S02]  /*107b0*/  IMAD.SHL.U32 R35, R30, 0x2, RZ ;  /* 0x000000021e237824 */ /* 0x000fe400078e00ff */
[----:B------:R-:W-:Y:S02]  /*107c0*/  IMAD.MOV.U32 R20, RZ, RZ, RZ ;  /* 0x000000ffff147224 */ /* 0x000fe400078e00ff */
[----:B------:R-:W-:Y:S01]  /*107d0*/  LOP3.LUT R0, RZ, UR4, RZ, 0x33, !PT ;  /* 0x00000004ff007c12 */ /* 0x000fe2000f8e33ff */
[----:B------:R-:W-:-:S02]  /*107e0*/  VIADD R9, R23, 0xfffffee0 ;  /* 0xfffffee017097836 */ /* 0x000fc40000000000 */
[----:B------:R-:W-:Y:S01]  /*107f0*/  IMAD.MOV.U32 R23, RZ, RZ, 0x1 ;  /* 0x00000001ff177424 */ /* 0x000fe200078e00ff */
[----:B------:R-:W-:Y:S02]  /*10800*/  VIADDMNMX R0, R0, -UR46, R3, !PT ;  /* 0x8000002e00007c46 */ /* 0x000fe4000f800103 */
[----:B------:R-:W-:Y:S02]  /*10810*/  IADD3 R3, -R36, UR43, RZ ;  /* 0x0000002b24037c10 */ /* 0x000fe4000fffe1ff */
[----:B------:R-:W-:-:S04]  /*10820*/  VIMNMX R0, R0, R5, !PT ;  /* 0x0000000500007248 */ /* 0x000fc80007fe0100 */
[C---:B------:R-:W-:Y:S01]  /*10830*/  IADD3 R27, -R0.reuse, -0x2, RZ ;  /* 0xfffffffe001b7810 */ /* 0x040fe20007ffe1ff */
[C---:B------:R-:W-:Y:S02]  /*10840*/  IMAD R3, R0.reuse, 0x60, R3 ;  /* 0x0000006000037824 */ /* 0x040fe400078e0203 */
[----:B------:R-:W-:Y:S02]  /*10850*/  IMAD R9, R0, -0x60, R9 ;  /* 0xffffffa000097824 */ /* 0x000fe400078e0209 */
[----:B------:R-:W-:-:S07]  /*10860*/  VIADD R0, R3, 0xc0 ;  /* 0x000000c003007836 */ /* 0x000fce0000000000 */
.L_x_1094:
[----:B------:R-:W-:Y:S01]  /*10870*/  ISETP.NE.AND P0, PT, R37, 0x1, PT ;  /* 0x000000012500780c */ /* 0x000fe20003f05270 */
[----:B------:R-:W-:Y:S01]  /*10880*/  IMAD.MOV.U32 R10, RZ, RZ, R9 ;  /* 0x000000ffff0a7224 */ /* 0x000fe200078e0009 */
[----:B------:R-:W-:Y:S02]  /*10890*/  ISETP.GT.U32.AND P2, PT, R33, 0x5f, PT ;  /* 0x0000005f2100780c */ /* 0x000fe40003f44070 */
[----:B------:R-:W-:-:S09]  /*108a0*/  LOP3.LUT P1, RZ, R18, 0x10, RZ, 0xc0, !PT ;  /* 0x0000001012ff7812 */ /* 0x000fd2000782c0ff */
[----:B------:R-:W0:Y:S08]  /*108b0*/  @P0 LDC R2, c[0x0][0x434] ;  /* 0x00010d00ff020b82 */ /* 0x000e300000000800 */
[----:B------:R-:W1:Y:S08]  /*108c0*/  @P0 LDC R3, c[0x0][0x438] ;  /* 0x00010e00ff030b82 */ /* 0x000e700000000800 */
[----:B------:R-:W2:Y:S08]  /*108d0*/  @!P2 LDC.64 R6, c[0x0][0x428] ;  /* 0x00010a00ff06ab82 */ /* 0x000eb00000000a00 */
[----:B------:R-:W3:Y:S01]  /*108e0*/  @!P2 LDC.64 R4, c[0x0][0x418] ;  /* 0x00010600ff04ab82 */ /* 0x000ee20000000a00 */
[----:B0-----:R-:W-:-:S05]  /*108f0*/  @P0 IMAD.HI.U32 R2, R9, R2, RZ ;  /* 0x0000000209020227 */ /* 0x001fca00078e00ff */
[----:B-1----:R-:W-:-:S04]  /*10900*/  @P0 SHF.R.U32.HI R10, RZ, R3, R2 ;  /* 0x00000003ff0a0219 */ /* 0x002fc80000011602 */
[----:B------:R-:W-:Y:S01]  /*10910*/  @!P2 SHF.R.S32.HI R3, RZ, 0x1f, R10 ;  /* 0x0000001fff03a819 */ /* 0x000fe2000001140a */
[----:B--2---:R-:W-:-:S04]  /*10920*/  @!P2 IMAD R2, R34, R6, RZ ;  /* 0x000000062202a224 */ /* 0x004fc800078e02ff */
[----:B------:R-:W-:Y:S02]  /*10930*/  @!P2 IMAD R7, R32, R7, R2 ;  /* 0x000000072007a224 */ /* 0x000fe400078e0202 */
[----:B------:R-:W-:-:S04]  /*10940*/  @!P2 IMAD.MOV.U32 R2, RZ, RZ, R10 ;  /* 0x000000ffff02a224 */ /* 0x000fc800078e000a */
[----:B------:R-:W-:-:S04]  /*10950*/  @!P2 IMAD.WIDE.U32 R2, R32, R6, R2 ;  /* 0x000000062002a225 */ /* 0x000fc800078e0002 */
[----:B------:R-:W-:Y:S01]  /*10960*/  @!P2 IMAD.IADD R3, R7, 0x1, R3 ;  /* 0x000000010703a824 */ /* 0x000fe200078e0203 */
[----:B---3--:R-:W-:Y:S01]  /*10970*/  @!P2 LEA R4, P0, R2, R4, 0x2 ;  /* 0x000000040204a211 */ /* 0x008fe200078010ff */
[----:B------:R-:W-:-:S03]  /*10980*/  IMAD.MOV.U32 R6, RZ, RZ, RZ ;  /* 0x000000ffff067224 */ /* 0x000fc600078e00ff */
[----:B------:R-:W-:-:S05]  /*10990*/  @!P2 LEA.HI.X R5, R2, R5, R3, 0x2, P0 ;  /* 0x000000050205a211 */ /* 0x000fca00000f1403 */
[----:B------:R0:W5:Y:S01]  /*109a0*/  @!P2 LDG.E R6, desc[UR36][R4.64] ;  /* 0x000000240406a981 */ /* 0x000162000c1e1900 */
[----:B------:R-:W-:-:S05]  /*109b0*/  VIADD R22, R20, 0x1 ;  /* 0x0000000114167836 */ /* 0x000fca0000000000 */
[----:B------:R-:W-:-:S04]  /*109c0*/  ISETP.NE.AND P0, PT, R22, 0x2, PT ;  /* 0x000000021600780c */ /* 0x000fc80003f05270 */
[----:B------:R-:W-:Y:S02]  /*109d0*/  SEL R24, RZ, 0x1, P0 ;  /* 0x00000001ff187807 */ /* 0x000fe40000000000 */
[----:B------:R-:W-:Y:S02]  /*109e0*/  SEL R22, R22, RZ, P0 ;  /* 0x000000ff16167207 */ /* 0x000fe40000000000 */
[----:B------:R-:W-:Y:S01]  /*109f0*/  LOP3.LUT R24, R23, R24, RZ, 0x3c, !PT ;  /* 0x0000001817187212 */ /* 0x000fe200078e3cff */
[----:B0-----:R-:W-:Y:S06]  /*10a00*/  @!P1 BRA `(.L_x_1082) ;  /* 0x0000000000049947 */ /* 0x001fec0003800000 */
[----:B------:R-:W-:Y:S01]  /*10a10*/  BPT.TRAP 0x1 ;  /* 0x000000040000795c */ /* 0x000fe20000300000 */
.L_x_1082:
[----:B------:R-:W-:Y:S01]  /*10a20*/  LEA R8, R22, UR48, 0x3 ;  /* 0x0000003016087c11 */ /* 0x000fe2000f8e18ff */
[----:B------:R-:W-:Y:S01]  /*10a30*/  BSSY B1, `(.L_x_1083) ;  /* 0x0000004000017945 */ /* 0x000fe20003800000 */
[----:B------:R-:W-:-:S04]  /*10a40*/  SHF.L.U32 R3, R24, 0x1f, RZ ;  /* 0x0000001f18037819 */ /* 0x000fc800000006ff */
[----:B------:R-:W0:Y:S02]  /*10a50*/  SYNCS.PHASECHK.TRANS64.TRYWAIT P0, [R8+URZ+0x2a840], R3 ;  /* 0x02a84003080075a7 */ /* 0x000e24000800017f */
[----:B0-----:R-:W-:Y:S05]  /*10a60*/  @!P0 BRA `(.L_x_1084) ;  /* 0x0000002800f08947 */ /* 0x001fea0003800000 */
.L_x_1147:
[----:B------:R-:W-:Y:S05]  /*10a70*/  BSYNC B1 ;  /* 0x0000000000017941 */ /* 0x000fea0003800000 */
.L_x_1083:
[----:B------:R-:W-:Y:S01]  /*10a80*/  ULDC UR4, c[0x0][0x430] ;  /* 0x00010c0000047ab9 */ /* 0x000fe20000000800 */
[----:B-----5:R-:W-:Y:S01]  /*10a90*/  SHF.R.S32.HI R28, RZ, 0x1f, R6 ;  /* 0x0000001fff1c7819 */ /* 0x020fe20000011406 */
[----:B------:R-:W-:Y:S01]  /*10aa0*/  UIADD3 UR4, -UR4, URZ, URZ ;  /* 0x0000003f04047290 */ /* 0x000fe2000fffe13f */
[----:B------:R-:W-:Y:S01]  /*10ab0*/  R2UR UR6, R31 ;  /* 0x000000001f0672ca */ /* 0x000fe200000e0000 */
[----:B------:R-:W-:Y:S01]  /*10ac0*/  IMAD R19, R22, 0x4800, R25 ;  /* 0x0000480016137824 */ /* 0x000fe200078e0219 */
[C---:B------:R-:W-:Y:S02]  /*10ad0*/  LOP3.LUT P3, RZ, R18.reuse, 0x4, RZ, 0xc0, !PT ;  /* 0x0000000412ff7812 */ /* 0x040fe4000786c0ff */
[----:B------:R-:W-:Y:S01]  /*10ae0*/  LOP3.LUT P2, RZ, R18, 0x2, RZ, 0xc0, !PT ;  /* 0x0000000212ff7812 */ /* 0x000fe2000784c0ff */
        /* <DEDUP_REMOVED lines=31> */
[----:B------:R-:W0:Y:S02]  /*10ce0*/  SHFL.IDX PT, R14, R10, 0x1, 0x181f ;  /* 0x00381f000a0e7f89 */ /* 0x000e2400000e0000 */
[----:B-1----:R-:W-:-:S05]  /*10cf0*/  IMAD.X R3, RZ, RZ, R3, P0 ;  /* 0x000000ffff037224 */ /* 0x002fca00000e0603 */
        /* <DEDUP_REMOVED lines=20> */
[----:B-1----:R-:W-:-:S05]  /*10e40*/  IMAD.X R3, RZ, RZ, R3, P0 ;  /* 0x000000ffff037224 */ /* 0x002fca00000e0603 */
        /* <DEDUP_REMOVED lines=8> */
.L_x_1161:
        /* <DEDUP_REMOVED lines=10> */
.L_x_1086:
        /* <DEDUP_REMOVED lines=10> */
.L_x_1087:
[----:B------:R1:W-:Y:S01]  /*11010*/  SYNCS.ARRIVE.TRANS64.A1T0 RZ, [R8+URZ+0x2a830], RZ ;  /* 0x02a830ff08ff79a7 */ /* 0x0003e2000810003f */
[----:B------:R-:W-:Y:S05]  /*11020*/  @!P2 BRA `(.L_x_1088) ;  /* 0x000000000004a947 */ /* 0x000fea0003800000 */
[----:B------:R-:W-:Y:S01]  /*11030*/  BPT.TRAP 0x1 ;  /* 0x000000040000795c */ /* 0x000fe20000300000 */
.L_x_1088:
[----:B0-----:R-:W-:Y:S01]  /*11040*/  SHF.L.U32 R3, R23, 0x1f, RZ ;  /* 0x0000001f17037819 */ /* 0x001fe200000006ff */
[----:B------:R-:W-:Y:S01]  /*11050*/  BSSY B1, `(.L_x_1089) ;  /* 0x0000004000017945 */ /* 0x000fe20003800000 */
[----:B------:R-:W-:-:S04]  /*11060*/  LEA R4, R20, UR48, 0x3 ;  /* 0x0000003014047c11 */ /* 0x000fc8000f8e18ff */
[----:B------:R-:W0:Y:S02]  /*11070*/  SYNCS.PHASECHK.TRANS64.TRYWAIT P0, [R4+URZ+0x2a860], R3 ;  /* 0x02a86003040075a7 */ /* 0x000e24000800017f */
[----:B0-----:R-:W-:Y:S05]  /*11080*/  @!P0 BRA `(.L_x_1090) ;  /* 0x0000002c00388947 */ /* 0x001fea0003800000 */
.L_x_1162:
[----:B------:R-:W-:Y:S05]  /*11090*/  BSYNC B1 ;  /* 0x0000000000017941 */ /* 0x000fea0003800000 */
.L_x_1089:
        /* <DEDUP_REMOVED lines=9> */
[----:B------:R-:W1:Y:S02]  /*11130*/  SHFL.IDX PT, R14, R16, 0x1, 0x181f ;  /* 0x00381f00100e7f89 */ /* 0x000e6400000e0000 */
[----:B0-----:R-:W-:Y:S01]  /*11140*/  IMAD.X R3, RZ, RZ, R3, P1 ;  /* 0x000000ffff037224 */ /* 0x001fe200008e0603 */
        /* <DEDUP_REMOVED lines=30> */
[----:B------:R2:W3:Y:S03]  /*11330*/  SHFL.IDX PT, R14, R16, 0x5, 0x181f ;  /* 0x00b81f00100e7f89 */ /* 0x0004e600000e0000 */
[----:B-1----:R-:W-:Y:S01]  /*11340*/  IMAD.X R3, RZ, RZ, R8, P2 ;  /* 0x000000ffff037224 */ /* 0x002fe200010e0608 */
[----:B------:R-:W-:Y:S01]  /*11350*/  ISETP.LT.OR P2, PT, R0, 0x41, !P1 ;  /* 0x000000410000780c */ /* 0x000fe20004f41670 */
[----:B------:R2:W1:-:S12]  /*11360*/  SHFL.IDX PT, R8, R17, 0x5, 0x181f ;  /* 0x00b81f0011087f89 */ /* 0x00045800000e0000 */
[----:B------:R2:W-:Y:S01]  /*11370*/  LDGSTS.E.BYPASS.LTC128B.128 [R5+0x2400], desc[UR36][R2.64], !P2 ;  /* 0x0240000002057fae */ /* 0x0005e2000d101d64 */
[----:B------:R-:W-:-:S13]  /*11380*/  ISETP.LT.OR P2, PT, R0, 0x41, !P0 ;  /* 0x000000410000780c */ /* 0x000fda0004741670 */
[----:B-1-3--:R2:W-:Y:S02]  /*11390*/  LDGSTS.E.BYPASS.LTC128B.128 [R5+0x5400], desc[UR36][R2.64+0x80], !P2 ;  /* 0x0540008002057fae */ /* 0x00a5e4000d101d64 */
.L_x_1176:
[C---:B------:R-:W-:Y:S01]  /*113a0*/  ISETP.LT.OR P1, PT, R0.reuse, 0x51, !P1 ;  /* 0x000000510000780c */ /* 0x040fe20004f21670 */
[----:B------:R-:W-:Y:S01]  /*113b0*/  ULDC.64 UR4, c[0x0][0x328] ;  /* 0x0000ca0000047ab9 */ /* 0x000fe20000000a00 */
[----:B------:R-:W-:Y:S01]  /*113c0*/  ISETP.LT.OR P0, PT, R0, 0x51, !P0 ;  /* 0x000000510000780c */ /* 0x000fe20004701670 */
[----:B------:R-:W-:Y:S01]  /*113d0*/  IMAD R26, R26, UR4, RZ ;  /* 0x000000041a1a7c24 */ /* 0x000fe2000f8e02ff */
[----:B0-2---:R-:W-:-:S03]  /*113e0*/  IADD3 R2, P2, R14, R35, RZ ;  /* 0x000000230e027210 */ /* 0x005fc60007f5e0ff */
        /* <DEDUP_REMOVED lines=16> */
.L_x_1092:
        /* <DEDUP_REMOVED lines=10> */
.L_x_1093:
[----:B------:R-:W-:Y:S01]  /*11590*/  R2UR UR4, R31 ;  /* 0x000000001f0472ca */ /* 0x000fe200000e0000 */
[----:B------:R-:W-:Y:S01]  /*115a0*/  ULDC.64 UR6, c[0x0][0x330] ;  /* 0x0000cc0000067ab9 */ /* 0x000fe20000000a00 */
[----:B------:R-:W-:Y:S01]  /*115b0*/  IMAD.MOV.U32 R3, RZ, RZ, R7 ;  /* 0x000000ffff037224 */ /* 0x000fe200078e0007 */
[----:B------:R0:W-:Y:S01]  /*115c0*/  SYNCS.ARRIVE.TRANS64.A1T0 RZ, [R4+URZ+0x2a850], RZ ;  /* 0x02a850ff04ff79a7 */ /* 0x0001e2000810003f */
[----:B------:R-:W-:Y:S02]  /*115d0*/  IMAD.U32 R5, RZ, RZ, UR6 ;  /* 0x00000006ff057e24 */ /* 0x000fe4000f8e00ff */
[----:B------:R-:W-:Y:S02]  /*115e0*/  VIADD R27, R27, 0xffffffff ;  /* 0xffffffff1b1b7836 */ /* 0x000fe40000000000 */
[----:B------:R-:W-:-:S04]  /*115f0*/  IMAD.WIDE.U32 R2, R5, UR41, R2 ;  /* 0x0000002905027c25 */ /* 0x000fc8000f8e0002 */
[----:B------:R-:W-:Y:S01]  /*11600*/  VIADD R0, R0, 0x60 ;  /* 0x0000006000007836 */ /* 0x000fe20000000000 */
[----:B------:R-:W-:Y:S01]  /*11610*/  UIMAD UR4, UR4, UR6, URZ ;  /* 0x00000006040472a4 */ /* 0x000fe2000f8e023f */
[----:B------:R-:W-:Y:S02]  /*11620*/  VIADD R9, R9, 0xffffffa0 ;  /* 0xffffffa009097836 */ /* 0x000fe40000000000 */
[----:B------:R-:W-:Y:S01]  /*11630*/  IMAD.MOV.U32 R20, RZ, RZ, R22 ;  /* 0x000000ffff147224 */ /* 0x000fe200078e0016 */
[----:B------:R-:W-:Y:S01]  /*11640*/  UIMAD UR4, UR41, UR7, UR4 ;  /* 0x00000007290472a4 */ /* 0x000fe2000f8e0204 */
[----:B------:R-:W-:Y:S02]  /*11650*/  IMAD.MOV.U32 R23, RZ, RZ, R24 ;  /* 0x000000ffff177224 */ /* 0x000fe400078e0018 */
[----:B------:R-:W-:Y:S02]  /*11660*/  ULDC.64 UR6, c[0x0][0x318] ;  /* 0x0000c60000067ab9 */ /* 0x000fe40000000a00 */
[----:B------:R-:W-:Y:S01]  /*11670*/  LEA R16, P0, R2, UR6, 0x1 ;  /* 0x0000000602107c11 */ /* 0x000fe2000f8008ff */
[----:B------:R-:W-:-:S05]  /*11680*/  VIADD R17, R3, UR4 ;  /* 0x0000000403117c36 */ /* 0x000fca0008000000 */
[----:B------:R-:W-:Y:S02]  /*11690*/  LEA.HI.X R17, R2, UR7, R17, 0x1, P0 ;  /* 0x0000000702117c11 */ /* 0x000fe400080f0c11 */
[----:B------:R-:W-:-:S13]  /*116a0*/  ISETP.GT.AND P0, PT, R27, UR51, PT ;  /* 0x000000331b007c0c */ /* 0x000fda000bf04270 */
[----:B0-----:R-:W-:Y:S05]  /*116b0*/  @P0 BRA `(.L_x_1094) ;  /* 0xfffffff0006c0947 */ /* 0x001fea000383ffff */
[----:B------:R-:W-:Y:S05]  /*116c0*/  BSYNC B0 ;  /* 0x0000000000007941 */ /* 0x000fea0003800000 */
.L_x_1081:
[----:B------:R-:W-:-:S13]  /*116d0*/  LOP3.LUT P0, RZ, R18, 0x10, RZ, 0xc0, !PT ;  /* 0x0000001012ff7812 */ /* 0x000fda000780c0ff */
[----:B------:R-:W-:Y:S05]  /*116e0*/  @!P0 BRA `(.L_x_1095) ;  /* 0x0000000000048947 */ /* 0x000fea0003800000 */
[----:B------:R-:W-:Y:S01]  /*116f0*/  BPT.TRAP 0x1 ;  /* 0x000000040000795c */ /* 0x000fe20000300000 */
.L_x_1095:
[----:B0-----:R-:W-:Y:S01]  /*11700*/  LEA R0, R22, UR48, 0x3 ;  /* 0x0000003016007c11 */ /* 0x001fe2000f8e18ff */
        /* <DEDUP_REMOVED lines=8> */
.L_x_1177:
[----:B------:R-:W-:Y:S05]  /*11790*/  BSYNC B0 ;  /* 0x0000000000007941 */ /* 0x000fea0003800000 */
.L_x_1096:
        /* <DEDUP_REMOVED lines=8> */
[----:B------:R-:W-:Y:S01]  /*11820*/  SHFL.IDX PT, R6, R17, 0x1, 0x181f ;  /* 0x00381f0011067f89 */ /* 0x000fe200000e0000 */
[----:B------:R-:W-:Y:S02]  /*11830*/  ISETP.LT.OR P2, PT, R5, 0x1, P1 ;  /* 0x000000010500780c */ /* 0x000fe40000f41670 */
[----:B------:R-:W-:Y:S01]  /*11840*/  LEA R4, R25, UR48, 0x1 ;  /* 0x0000003019047c11 */ /* 0x000fe2000f8e08ff */
[----:B------:R-:W1:Y:S01]  /*11850*/  SHFL.IDX PT, R14, R16, 0x1, 0x181f ;  /* 0x00381f00100e7f89 */ /* 0x000e6200000e0000 */
[----:B------:R-:W-:-:S02]  /*11860*/  ISETP.LT.OR P4, PT, R5, 0x11, P1 ;  /* 0x000000110500780c */ /* 0x000fc40000f81670 */
[----:B------:R-:W-:Y:S01]  /*11870*/  ISETP.LT.OR P5, PT, R5, 0x11, !P0 ;  /* 0x000000110500780c */ /* 0x000fe200047a1670 */
[----:B------:R-:W-:Y:S04]  /*11880*/  SHFL.IDX PT, R10, R17, 0x2, 0x181f ;  /* 0x00581f00110a7f89 */ /* 0x000fe800000e0000 */
[----:B------:R-:W2:Y:S04]  /*11890*/  SHFL.IDX PT, R19, R16, 0x2, 0x181f ;  /* 0x00581f0010137f89 */ /* 0x000ea800000e0000 */
[----:B------:R-:W-:Y:S04]  /*118a0*/  SHFL.IDX PT, R9, R17, 0x3, 0x181f ;  /* 0x00781f0011097f89 */ /* 0x000fe800000e0000 */
[----:B------:R-:W3:Y:S01]  /*118b0*/  SHFL.IDX PT, R20, R16, 0x3, 0x181f ;  /* 0x00781f0010147f89 */ /* 0x000ee200000e0000 */
[----:B0-----:R-:W-:-:S03]  /*118c0*/  IMAD.WIDE.U32 R2, R30, 0x2, R2 ;  /* 0x000000021e027825 */ /* 0x001fc600078e0002 */
[----:B------:R-:W-:Y:S04]  /*118d0*/  SHFL.IDX PT, R8, R17, 0x4, 0x181f ;  /* 0x00981f0011087f89 */ /* 0x000fe800000e0000 */
[----:B------:R-:W0:Y:S04]  /*118e0*/  SHFL.IDX PT, R21, R16, 0x4, 0x181f ;  /* 0x00981f0010157f89 */ /* 0x000e2800000e0000 */
[----:B------:R-:W-:Y:S01]  /*118f0*/  LDGSTS.E.BYPASS.LTC128B.128 [R4+0x400], desc[UR36][R2.64], !P2 ;  /* 0x0040000002047fae */ /* 0x000fe2000d101d64 */
[----:B------:R-:W-:-:S03]  /*11900*/  ISETP.LT.OR P2, PT, R5, 0x21, P1 ;  /* 0x000000210500780c */ /* 0x000fc60000f41670 */
[----:B------:R1:W-:Y:S01]  /*11910*/  LDGSTS.E.BYPASS.LTC128B.128 [R4+0x3400], desc[UR36][R2.64+0x80], !P3 ;  /* 0x0340008002047fae */ /* 0x0003e2000d901d64 */
[----:B------:R-:W-:-:S03]  /*11920*/  ISETP.LT.OR P3, PT, R5, 0x21, !P0 ;  /* 0x000000210500780c */ /* 0x000fc60004761670 */
[----:B------:R-:W4:Y:S01]  /*11930*/  SHFL.IDX PT, R17, R17, 0x5, 0x181f ;  /* 0x00b81f0011117f89 */ /* 0x000f2200000e0000 */
[----:B-1----:R-:W-:Y:S02]  /*11940*/  IMAD.MOV.U32 R2, RZ, RZ, R14 ;  /* 0x000000ffff027224 */ /* 0x002fe400078e000e */
[----:B------:R-:W-:Y:S01]  /*11950*/  IMAD.MOV.U32 R3, RZ, RZ, R6 ;  /* 0x000000ffff037224 */ /* 0x000fe200078e0006 */
[----:B------:R1:W0:Y:S01]  /*11960*/  SHFL.IDX PT, R14, R16, 0x5, 0x181f ;  /* 0x00b81f00100e7f89 */ /* 0x00022200000e0000 */
[----:B------:R-:W-:-:S04]  /*11970*/  IMAD.WIDE.U32 R6, R30, 0x2, R2 ;  /* 0x000000021e067825 */ /* 0x000fc800078e0002 */
[----:B--2---:R-:W-:Y:S01]  /*11980*/  IMAD.MOV.U32 R2, RZ, RZ, R19 ;  /* 0x000000ffff027224 */ /* 0x004fe200078e0013 */
[----:B------:R-:W-:Y:S01]  /*11990*/  LDGSTS.E.BYPASS.LTC128B.128 [R4+0xc00], desc[UR36][R6.64], !P4 ;  /* 0x00c0000006047fae */ /* 0x000fe2000e101d64 */
[----:B------:R-:W-:Y:S01]  /*119a0*/  IMAD.MOV.U32 R3, RZ, RZ, R10 ;  /* 0x000000ffff037224 */ /* 0x000fe200078e000a */
[C---:B------:R-:W-:Y:S02]  /*119b0*/  ISETP.LT.OR P4, PT, R5.reuse, 0x31, P1 ;  /* 0x000000310500780c */ /* 0x040fe40000f81670 */
[----:B------:R-:W-:Y:S01]  /*119c0*/  LDGSTS.E.BYPASS.LTC128B.128 [R4+0x3c00], desc[UR36][R6.64+0x80], !P5 ;  /* 0x03c0008006047fae */ /* 0x000fe2000e901d64 */
[----:B------:R-:W-:Y:S01]  /*119d0*/  IMAD.WIDE.U32 R2, R30, 0x2, R2 ;  /* 0x000000021e027825 */ /* 0x000fe200078e0002 */
[----:B------:R-:W-:-:S04]  /*119e0*/  ISETP.LT.OR P5, PT, R5, 0x31, !P0 ;  /* 0x000000310500780c */ /* 0x000fc800047a1670 */
[----:B------:R-:W-:Y:S01]  /*119f0*/  LDGSTS.E.BYPASS.LTC128B.128 [R4+0x1400], desc[UR36][R2.64], !P2 ;  /* 0x0140000002047fae */ /* 0x000fe2000d101d64 */
[----:B------:R-:W-:-:S03]  /*11a00*/  ISETP.LT.OR P2, PT, R5, 0x41, P1 ;  /* 0x000000410500780c */ /* 0x000fc60000f41670 */
[----:B------:R3:W-:Y:S01]  /*11a10*/  LDGSTS.E.BYPASS.LTC128B.128 [R4+0x4400], desc[UR36][R2.64+0x80], !P3 ;  /* 0x0440008002047fae */ /* 0x0007e2000d901d64 */
[----:B------:R-:W-:Y:S01]  /*11a20*/  ISETP.LT.OR P3, PT, R5, 0x41, !P0 ;  /* 0x000000410500780c */ /* 0x000fe20004761670 */
[----:B---3--:R-:W-:Y:S02]  /*11a30*/  IMAD.MOV.U32 R2, RZ, RZ, R20 ;  /* 0x000000ffff027224 */ /* 0x008fe400078e0014 */
[----:B------:R-:W-:Y:S02]  /*11a40*/  IMAD.MOV.U32 R3, RZ, RZ, R9 ;  /* 0x000000ffff037224 */ /* 0x000fe400078e0009 */
[----:B------:R-:W-:-:S04]  /*11a50*/  IMAD.WIDE.U32 R6, R30, 0x2, R2 ;  /* 0x000000021e067825 */ /* 0x000fc800078e0002 */
[----:B0-----:R-:W-:Y:S01]  /*11a60*/  IMAD.MOV.U32 R2, RZ, RZ, R21 ;  /* 0x000000ffff027224 */ /* 0x001fe200078e0015 */
[----:B------:R1:W-:Y:S01]  /*11a70*/  LDGSTS.E.BYPASS.LTC128B.128 [R4+0x1c00], desc[UR36][R6.64], !P4 ;  /* 0x01c0000006047fae */ /* 0x0003e2000e101d64 */
[----:B------:R-:W-:Y:S02]  /*11a80*/  IMAD.MOV.U32 R3, RZ, RZ, R8 ;  /* 0x000000ffff037224 */ /* 0x000fe400078e0008 */
[----:B------:R-:W-:Y:S01]  /*11a90*/  IMAD.MOV.U32 R8, RZ, RZ, RZ ;  /* 0x000000ffff087224 */ /* 0x000fe200078e00ff */
[----:B------:R1:W-:Y:S01]  /*11aa0*/  LDGSTS.E.BYPASS.LTC128B.128 [R4+0x4c00], desc[UR36][R6.64+0x80], !P5 ;  /* 0x04c0008006047fae */ /* 0x0003e2000e901d64 */
[----:B------:R-:W-:-:S05]  /*11ab0*/  IMAD.WIDE.U32 R2, R30, 0x2, R2 ;  /* 0x000000021e027825 */ /* 0x000fca00078e0002 */
[----:B------:R1:W-:Y:S04]  /*11ac0*/  LDGSTS.E.BYPASS.LTC128B.128 [R4+0x2400], desc[UR36][R2.64], !P2 ;  /* 0x0240000002047fae */ /* 0x0003e8000d101d64 */
[----:B----4-:R1:W-:Y:S02]  /*11ad0*/  LDGSTS.E.BYPASS.LTC128B.128 [R4+0x5400], desc[UR36][R2.64+0x80], !P3 ;  /* 0x0540008002047fae */ /* 0x0103e4000d901d64 */
.L_x_1191:
[C---:B------:R-:W-:Y:S01]  /*11ae0*/  ISETP.LT.OR P1, PT, R5.reuse, 0x51, P1 ;  /* 0x000000510500780c */ /* 0x040fe20000f21670 */
[----:B-1----:R-:W-:Y:S01]  /*11af0*/  IMAD.MOV.U32 R2, RZ, RZ, R14 ;  /* 0x000000ffff027224 */ /* 0x002fe200078e000e */
[----:B------:R-:W-:Y:S01]  /*11b00*/  ISETP.LT.OR P0, PT, R5, 0x51, !P0 ;  /* 0x000000510500780c */ /* 0x000fe20004701670 */
[----:B------:R-:W-:Y:S02]  /*11b10*/  IMAD.MOV.U32 R3, RZ, RZ, R17 ;  /* 0x000000ffff037224 */ /* 0x000fe400078e0011 */
[----:B------:R-:W-:-:S08]  /*11b20*/  IMAD.WIDE.U32 R2, R30, 0x2, R2 ;  /* 0x000000021e027825 */ /* 0x000fd000078e0002 */
[----:B------:R-:W-:Y:S01]  /*11b30*/  @!PT LDS RZ, [RZ] ;  /* 0x00000000fffff984 */ /* 0x000fe20000000800 */
[----:B------:R-:W-:Y:S01]  /*11b40*/  @!PT LDS RZ, [RZ] ;  /* 0x00000000fffff984 */ /* 0x000fe20000000800 */
[----:B------:R-:W-:Y:S01]  /*11b50*/  @!PT LDS RZ, [RZ] ;  /* 0x00000000fffff984 */ /* 0x000fe20000000800 */
[----:B------:R0:W-:Y:S04]  /*11b60*/  LDGSTS.E.BYPASS.LTC128B.128 [R4+0x2c00], desc[UR36][R2.64], !P1 ;  /* 0x02c0000002047fae */ /* 0x0001e8000c901d64 */
[----:B------:R0:W-:Y:S01]  /*11b70*/  LDGSTS.E.BYPASS.LTC128B.128 [R4+0x5c00], desc[UR36][R2.64+0x80], !P0 ;  /* 0x05c0008002047fae */ /* 0x0001e2000c101d64 */
[----:B------:R-:W-:Y:S01]  /*11b80*/  PLOP3.LUT P0, PT, PT, PT, PT, 0x80, 0x0 ;  /* 0x000000000000781c */ /* 0x000fe20003f0f070 */
[----:B------:R-:W-:-:S12]  /*11b90*/  NOP ;  /* 0x0000000000007918 */ /* 0x000fd80000000000 */
.L_x_1099:
        /* <DEDUP_REMOVED lines=10> */
.L_x_1100:
[----:B------:R1:W-:Y:S02]  /*11c40*/  SYNCS.ARRIVE.TRANS64.A1T0 RZ, [R0+URZ+0x2a850], RZ ;  /* 0x02a850ff00ff79a7 */ /* 0x0003e4000810003f */
[----:B-1----:R-:W-:-:S05]  /*11c50*/  VIADD R0, R22, 0x1 ;  /* 0x0000000116007836 */ /* 0x002fca0000000000 */
[----:B------:R-:W-:-:S04]  /*11c60*/  ISETP.NE.AND P0, PT, R0, 0x2, PT ;  /* 0x000000020000780c */ /* 0x000fc80003f05270 */
[----:B0-----:R-:W-:Y:S02]  /*11c70*/  SEL R3, RZ, 0x1, P0 ;  /* 0x00000001ff037807 */ /* 0x001fe40000000000 */
[----:B------:R-:W-:Y:S02]  /*11c80*/  SEL R0, R0, RZ, P0 ;  /* 0x000000ff00007207 */ /* 0x000fe40000000000 */
[----:B------:R-:W-:-:S07]  /*11c90*/  LOP3.LUT R24, R24, R3, RZ, 0x3c, !PT ;  /* 0x0000000318187212 */ /* 0x000fce00078e3cff */
.L_x_1060:
[----:B------:R-:W0:Y:S01]  /*11ca0*/  S2R R3, SR_CgaCtaId ;  /* 0x0000000000037919 */ /* 0x000e220000008800 */
[----:B------:R-:W-:Y:S02]  /*11cb0*/  MOV R2, 0x400 ;  /* 0x0000040000027802 */ /* 0x000fe40000000f00 */
[----:B------:R-:W-:Y:S02]  /*11cc0*/  SHF.L.U32 R8, R8, 0x1f, RZ ;  /* 0x0000001f08087819 */ /* 0x000fe400000006ff */
[----:B0-----:R-:W-:-:S04]  /*11cd0*/  LEA R7, R3, R2, 0x18 ;  /* 0x0000000203077211 */ /* 0x001fc800078ec0ff */
[----:B------:R-:W0:Y:S02]  /*11ce0*/  SYNCS.PHASECHK.TRANS64.TRYWAIT P0, [R7+URZ+0x2a820], R8 ;  /* 0x02a82008070075a7 */ /* 0x000e24000800017f */
[----:B0-----:R-:W-:Y:S05]  /*11cf0*/  @!P0 BRA `(.L_x_1101) ;  /* 0x0000003000408947 */ /* 0x001fea0003800000 */
.L_x_1192:
[----:B------:R-:W-:-:S03]  /*11d00*/  UMOV UR4, 0xffffffff ;  /* 0xffffffff00047882 */ /* 0x000fc60000000000 */
[----:B------:R-:W-:Y:S05]  /*11d10*/  BRA.DIV UR4, `(.L_x_1102) ;  /* 0x00000032044c7947 */ /* 0x000fea000b800000 */
[----:B------:R-:W1:Y:S02]  /*11d20*/  S2R R2, SR_TID.X ;  /* 0x0000000000027919 */ /* 0x000e640000002100 */
[----:B-1----:R-:W-:-:S04]  /*11d30*/  SHF.R.U32.HI R2, RZ, 0x5, R2 ;  /* 0x00000005ff027819 */ /* 0x002fc80000011602 */
[----:B------:R-:W-:-:S05]  /*11d40*/  LOP3.LUT R2, R2, 0x3, RZ, 0xc0, !PT ;  /* 0x0000000302027812 */ /* 0x000fca00078ec0ff */
[----:B------:R1:W2:Y:S02]  /*11d50*/  SHFL.IDX PT, R14, R2, RZ, 0x1f ;  /* 0x00001fff020e7589 */ /* 0x0002a400000e0000 */
.L_x_1195:
[----:B--2---:R-:W-:-:S13]  /*11d60*/  ISETP.NE.AND P0, PT, R14, RZ, PT ;  /* 0x000000ff0e00720c */ /* 0x004fda0003f05270 */
[----:B------:R-:W-:Y:S05]  /*11d70*/  @P0 BRA `(.L_x_968) ;  /* 0x0000000000900947 */ /* 0x000fea0003800000 */
[----:B------:R-:W-:-:S03]  /*11d80*/  UMOV UR4, 0xffffffff ;  /* 0xffffffff00047882 */ /* 0x000fc60000000000 */
[----:B------:R-:W-:Y:S05]  /*11d90*/  BRA.DIV UR4, `(.L_x_1103) ;  /* 0x0000003204607947 */ /* 0x000fea000b800000 */
[----:B------:R-:W-:-:S13]  /*11da0*/  ELECT P6, URZ, PT ;  /* 0x00000000003f782f */ /* 0x000fda00038c0000 */
.L_x_1198:
[----:B------:R-:W-:Y:S05]  /*11db0*/  @!P6 BRA `(.L_x_968) ;  /* 0x000000000080e947 */ /* 0x000fea0003800000 */
[----:B-1----:R-:W2:Y:S02]  /*11dc0*/  LDL R2, [R1] ;  /* 0x0000000001027983 */ /* 0x002ea40000100800 */
[----:B--2---:R-:W-:-:S13]  /*11dd0*/  R2UR UR4, R2 ;  /* 0x00000000020472ca */ /* 0x004fda00000e0000 */
[----:B------:R-:W-:-:S06]  /*11de0*/  ULOP3.LUT UR4, UR4, 0x2, URZ, 0xfc, !UPT ;  /* 0x0000000204047892 */ /* 0x000fcc000f8efc3f */
[----:B------:R-:W-:-:S05]  /*11df0*/  IMAD.U32 R2, RZ, RZ, UR4 ;  /* 0x00000004ff027e24 */ /* 0x000fca000f8e00ff */
[----:B------:R-:W-:-:S13]  /*11e00*/  ISETP.NE.AND P0, PT, R2, 0x3, PT ;  /* 0x000000030200780c */ /* 0x000fda0003f05270 */
[----:B------:R-:W-:Y:S05]  /*11e10*/  @!P0 BRA `(.L_x_1104) ;  /* 0x0000000000048947 */ /* 0x000fea0003800000 */
[----:B------:R-:W-:Y:S01]  /*11e20*/  BPT.TRAP 0x1 ;  /* 0x000000040000795c */ /* 0x000fe20000300000 */
.L_x_1104:
[----:B------:R-:W-:Y:S01]  /*11e30*/  IMAD R5, R0, 0x8, R7 ;  /* 0x0000000800057824 */ /* 0x000fe200078e0207 */
[----:B------:R-:W-:Y:S01]  /*11e40*/  SHF.L.U32 R2, R24, 0x1f, RZ ;  /* 0x0000001f18027819 */ /* 0x000fe200000006ff */
[----:B------:R-:W-:-:S03]  /*11e50*/  VIADD R0, R0, 0x1 ;  /* 0x0000000100007836 */ /* 0x000fc60000000000 */
[----:B------:R-:W1:Y:S02]  /*11e60*/  SYNCS.PHASECHK.TRANS64.TRYWAIT P1, [R5+URZ+0x2a840], R2 ;  /* 0x02a84002050075a7 */ /* 0x000e64000802017f */
[----:B------:R-:W-:-:S04]  /*11e70*/  ISETP.NE.AND P2, PT, R0, 0x2, PT ;  /* 0x000000020000780c */ /* 0x000fc80003f45270 */
[----:B------:R-:W-:Y:S01]  /*11e80*/  SEL R3, RZ, 0x1, P2 ;  /* 0x00000001ff037807 */ /* 0x000fe20001000000 */
[----:B-1----:R-:W-:Y:S08]  /*11e90*/  @!P1 BRA `(.L_x_1105) ;  /* 0x0000003000409947 */ /* 0x002ff00003800000 */
.L_x_1199:
[----:B------:R-:W-:Y:S02]  /*11ea0*/  SEL R0, R0, RZ, P2 ;  /* 0x000000ff00007207 */ /* 0x000fe40001000000 */
[----:B------:R-:W-:Y:S01]  /*11eb0*/  LOP3.LUT R3, R24, R3, RZ, 0x3c, !PT ;  /* 0x0000000318037212 */ /* 0x000fe200078e3cff */
[----:B------:R-:W-:Y:S06]  /*11ec0*/  @!P0 BRA `(.L_x_1106) ;  /* 0x0000000000048947 */ /* 0x000fec0003800000 */
[----:B------:R-:W-:Y:S01]  /*11ed0*/  BPT.TRAP 0x1 ;  /* 0x000000040000795c */ /* 0x000fe20000300000 */
.L_x_1106:
[----:B0-----:R-:W-:Y:S01]  /*11ee0*/  IMAD R7, R0, 0x8, R7 ;  /* 0x0000000800077824 */ /* 0x001fe200078e0207 */
[----:B------:R-:W-:-:S04]  /*11ef0*/  SHF.L.U32 R0, R3, 0x1f, RZ ;  /* 0x0000001f03007819 */ /* 0x000fc800000006ff */
[----:B------:R-:W0:Y:S02]  /*11f00*/  SYNCS.PHASECHK.TRANS64.TRYWAIT P1, [R7+URZ+0x2a840], R0 ;  /* 0x02a84000070075a7 */ /* 0x000e24000802017f */
[----:B0-----:R-:W-:Y:S05]  /*11f10*/  @!P1 BRA `(.L_x_1107) ;  /* 0x0000003000349947 */ /* 0x001fea0003800000 */
.L_x_1200:
[----:B------:R-:W-:Y:S05]  /*11f20*/  @!P0 BRA `(.L_x_1108) ;  /* 0x0000000000048947 */ /* 0x000fea0003800000 */
[----:B------:R-:W-:Y:S01]  /*11f30*/  BPT.TRAP 0x1 ;  /* 0x000000040000795c */ /* 0x000fe20000300000 */
.L_x_1108:
[----:B------:R-:W2:Y:S02]  /*11f40*/  SYNCS.PHASECHK.TRANS64.TRYWAIT P1, [R5+URZ+0x2a860], R2 ;  /* 0x02a86002050075a7 */ /* 0x000ea4000802017f */
[----:B--2---:R-:W-:Y:S05]  /*11f50*/  @!P1 BRA `(.L_x_1109) ;  /* 0x0000003000389947 */ /* 0x004fea0003800000 */
.L_x_1201:
[----:B------:R-:W-:Y:S05]  /*11f60*/  @!P0 BRA `(.L_x_1110) ;  /* 0x0000000000048947 */ /* 0x000fea0003800000 */
[----:B------:R-:W-:Y:S01]  /*11f70*/  BPT.TRAP 0x1 ;  /* 0x000000040000795c */ /* 0x000fe20000300000 */
.L_x_1110:
[----:B---3--:R3:W4:Y:S02]  /*11f80*/  SYNCS.PHASECHK.TRANS64.TRYWAIT P0, [R7+URZ+0x2a860], R0 ;  /* 0x02a86000070075a7 */ /* 0x008724000800017f */
[----:B----4-:R-:W-:Y:S05]  /*11f90*/  @!P0 NANOSLEEP.SYNCS 0x989680 ;  /* 0x009896800000895d */ /* 0x010fea0003900000 */
[----:B------:R-:W4:Y:S02]  /*11fa0*/  @!P0 SYNCS.PHASECHK.TRANS64 P0, [R7+URZ+0x2a860], R0 ;  /* 0x02a86000070085a7 */ /* 0x000f24000800007f */
[----:B----4-:R-:W-:Y:S05]  /*11fb0*/  @!P0 BRA `(.L_x_1110) ;  /* 0xfffffffc00f08947 */ /* 0x010fea000383ffff */
.L_x_968:
[----:B------:R-:W-:Y:S05]  /*11fc0*/  BSYNC B6 ;  /* 0x0000000000067941 */ /* 0x000fea0003800000 */
.L_x_965:
[----:B------:R-:W-:Y:S05]  /*11fd0*/  EXIT ;  /* 0x000000000000794d */ /* 0x000fea0003800000 */
.L_x_978:
[----:B0-----:R-:W-:-:S04]  /*11fe0*/  IMAD.U32 R3, RZ, RZ, UR38 ;  /* 0x00000026ff037e24 */ /* 0x001fc8000f8e00ff */
[----:B------:R0:W1:Y:S03]  /*11ff0*/  SYNCS.PHASECHK.TRANS64.TRYWAIT P0, [R3+URZ+0x2a800], R0 ;  /* 0x02a80000030075a7 */ /* 0x000066000800017f */
[----:B-1----:R-:W-:Y:S05]  /*12000*/  @!P0 NANOSLEEP.SYNCS 0x989680 ;  /* 0x009896800000895d */ /* 0x002fea0003900000 */
[----:B------:R-:W1:Y:S02]  /*12010*/  @!P0 SYNCS.PHASECHK.TRANS64 P0, [R3+URZ+0x2a800], R0 ;  /* 0x02a80000030085a7 */ /* 0x000e64000800007f */
[----:B-1----:R-:W-:Y:S05]  /*12020*/  @!P0 BRA `(.L_x_978) ;  /* 0xfffffffc00ec8947 */ /* 0x002fea000383ffff */
[----:B------:R-:W-:Y:S05]  /*12030*/  BRA `(.L_x_1111) ;  /* 0xfffffef400787947 */ /* 0x000fea000383ffff */
.L_x_982:
[----:B0-----:R-:W-:-:S04]  /*12040*/  IMAD.U32 R3, RZ, RZ, UR38 ;  /* 0x00000026ff037e24 */ /* 0x001fc8000f8e00ff */
[----:B------:R0:W2:Y:S03]  /*12050*/  SYNCS.PHASECHK.TRANS64.TRYWAIT P1, [R3+URZ+0x2a830], R0 ;  /* 0x02a83000030075a7 */ /* 0x0000a6000802017f */
[----:B--2---:R-:W-:Y:S05]  /*12060*/  @!P1 NANOSLEEP.SYNCS 0x989680 ;  /* 0x009896800000995d */ /* 0x004fea0003900000 */
[----:B------:R-:W2:Y:S02]  /*12070*/  @!P1 SYNCS.PHASECHK.TRANS64 P1, [R3+URZ+0x2a830], R0 ;  /* 0x02a83000030095a7 */ /* 0x000ea4000802007f */
[----:B--2---:R-:W-:Y:S05]  /*12080*/  @!P1 BRA `(.L_x_982) ;  /* 0xfffffffc00ec9947 */ /* 0x004fea000383ffff */
[----:B------:R-:W-:Y:S05]  /*12090*/  BRA `(.L_x_981) ;  /* 0xfffffef4009c7947 */ /* 0x000fea000383ffff */
.L_x_999:
[----:B-1----:R-:W-:-:S04]  /*120a0*/  IMAD.U32 R12, RZ, RZ, UR60 ;  /* 0x0000003cff0c7e24 */ /* 0x002fc8000f8e00ff */
[----:B------:R1:W2:Y:S03]  /*120b0*/  SYNCS.PHASECHK.TRANS64.TRYWAIT P1, [R12+URZ+0x2a830], R11 ;  /* 0x02a8300b0c0075a7 */ /* 0x0002a6000802017f */
[----:B--2---:R-:W-:Y:S05]  /*120c0*/  @!P1 NANOSLEEP.SYNCS 0x989680 ;  /* 0x009896800000995d */ /* 0x004fea0003900000 */
[----:B------:R-:W2:Y:S02]  /*120d0*/  @!P1 SYNCS.PHASECHK.TRANS64 P1, [R12+URZ+0x2a830], R11 ;  /* 0x02a8300b0c0095a7 */ /* 0x000ea4000802007f */
[----:B--2---:R-:W-:Y:S05]  /*120e0*/  @!P1 BRA `(.L_x_999) ;  /* 0xfffffffc00ec9947 */ /* 0x004fea000383ffff */
[----:B------:R-:W-:Y:S05]  /*120f0*/  BRA `(.L_x_998) ;  /* 0xffffff2000ec7947 */ /* 0x000fea000383ffff */
.L_x_1003:
[----:B01----:R-:W-:-:S04]  /*12100*/  IMAD.U32 R11, RZ, RZ, UR10 ;  /* 0x0000000aff0b7e24 */ /* 0x003fc8000f8e00ff */
[----:B------:R0:W1:Y:S03]  /*12110*/  SYNCS.PHASECHK.TRANS64.TRYWAIT P1, [R11+URZ+0x2a850], R0 ;  /* 0x02a850000b0075a7 */ /* 0x000066000802017f */
[----:B-1----:R-:W-:Y:S05]  /*12120*/  @!P1 NANOSLEEP.SYNCS 0x989680 ;  /* 0x009896800000995d */ /* 0x002fea0003900000 */
[----:B------:R-:W1:Y:S02]  /*12130*/  @!P1 SYNCS.PHASECHK.TRANS64 P1, [R11+URZ+0x2a850], R0 ;  /* 0x02a850000b0095a7 */ /* 0x000e64000802007f */
[----:B-1----:R-:W-:Y:S05]  /*12140*/  @!P1 BRA `(.L_x_1003) ;  /* 0xfffffffc00ec9947 */ /* 0x002fea000383ffff */
[----:B------:R-:W-:Y:S05]  /*12150*/  BRA `(.L_x_1002) ;  /* 0xffffff2800f87947 */ /* 0x000fea000383ffff */
.L_x_1022:
[----:B-1----:R-:W-:-:S04]  /*12160*/  IMAD.U32 R12, RZ, RZ, UR5 ;  /* 0x00000005ff0c7e24 */ /* 0x002fc8000f8e00ff */
[----:B------:R1:W2:Y:S03]  /*12170*/  SYNCS.PHASECHK.TRANS64.TRYWAIT P1, [R12+URZ+0x2a830], R11 ;  /* 0x02a8300b0c0075a7 */ /* 0x0002a6000802017f */
[----:B--2---:R-:W-:Y:S05]  /*12180*/  @!P1 NANOSLEEP.SYNCS 0x989680 ;  /* 0x009896800000995d */ /* 0x004fea0003900000 */
[----:B------:R-:W2:Y:S02]  /*12190*/  @!P1 SYNCS.PHASECHK.TRANS64 P1, [R12+URZ+0x2a830], R11 ;  /* 0x02a8300b0c0095a7 */ /* 0x000ea4000802007f */
[----:B--2---:R-:W-:Y:S05]  /*121a0*/  @!P1 BRA `(.L_x_1022) ;  /* 0xfffffffc00ec9947 */ /* 0x004fea000383ffff */
[----:B------:R-:W-:Y:S05]  /*121b0*/  BRA `(.L_x_1021) ;  /* 0xffffff5000a87947 */ /* 0x000fea000383ffff */
.L_x_1026:
[----:B01----:R-:W-:-:S04]  /*121c0*/  IMAD.U32 R11, RZ, RZ, UR7 ;  /* 0x00000007ff0b7e24 */ /* 0x003fc8000f8e00ff */
[----:B------:R0:W1:Y:S03]  /*121d0*/  SYNCS.PHASECHK.TRANS64.TRYWAIT P1, [R11+URZ+0x2a850], R0 ;  /* 0x02a850000b0075a7 */ /* 0x000066000802017f */
[----:B-1----:R-:W-:Y:S05]  /*121e0*/  @!P1 NANOSLEEP.SYNCS 0x989680 ;  /* 0x009896800000995d */ /* 0x002fea0003900000 */
[----:B------:R-:W1:Y:S02]  /*121f0*/  @!P1 SYNCS.PHASECHK.TRANS64 P1, [R11+URZ+0x2a850], R0 ;  /* 0x02a850000b0095a7 */ /* 0x000e64000802007f */
[----:B-1----:R-:W-:Y:S05]  /*12200*/  @!P1 BRA `(.L_x_1026) ;  /* 0xfffffffc00ec9947 */ /* 0x002fea000383ffff */
[----:B------:R-:W-:Y:S05]  /*12210*/  BRA `(.L_x_1025) ;  /* 0xffffff5800b47947 */ /* 0x000fea000383ffff */
.L_x_1034:
[----:B-1----:R-:W-:-:S04]  /*12220*/  IMAD.U32 R12, RZ, RZ, UR7 ;  /* 0x00000007ff0c7e24 */ /* 0x002fc8000f8e00ff */
[----:B------:R1:W2:Y:S03]  /*12230*/  SYNCS.PHASECHK.TRANS64.TRYWAIT P1, [R12+URZ+0x2a830], R11 ;  /* 0x02a8300b0c0075a7 */ /* 0x0002a6000802017f */
[----:B--2---:R-:W-:Y:S05]  /*12240*/  @!P1 NANOSLEEP.SYNCS 0x989680 ;  /* 0x009896800000995d */ /* 0x004fea0003900000 */
[----:B------:R-:W2:Y:S02]  /*12250*/  @!P1 SYNCS.PHASECHK.TRANS64 P1, [R12+URZ+0x2a830], R11 ;  /* 0x02a8300b0c0095a7 */ /* 0x000ea4000802007f */
[----:B--2---:R-:W-:Y:S05]  /*12260*/  @!P1 BRA `(.L_x_1034) ;  /* 0xfffffffc00ec9947 */ /* 0x004fea000383ffff */
[----:B------:R-:W-:Y:S05]  /*12270*/  BRA `(.L_x_1033) ;  /* 0xffffff6c00707947 */ /* 0x000fea000383ffff */
.L_x_1038:
[----:B01----:R-:W-:-:S04]  /*12280*/  IMAD.U32 R11, RZ, RZ, UR5 ;  /* 0x00000005ff0b7e24 */ /* 0x003fc8000f8e00ff */
[----:B------:R0:W1:Y:S03]  /*12290*/  SYNCS.PHASECHK.TRANS64.TRYWAIT P1, [R11+URZ+0x2a850], R0 ;  /* 0x02a850000b0075a7 */ /* 0x000066000802017f */
[----:B-1----:R-:W-:Y:S05]  /*122a0*/  @!P1 NANOSLEEP.SYNCS 0x989680 ;  /* 0x009896800000995d */ /* 0x002fea0003900000 */
[----:B------:R-:W1:Y:S02]  /*122b0*/  @!P1 SYNCS.PHASECHK.TRANS64 P1, [R11+URZ+0x2a850], R0 ;  /* 0x02a850000b0095a7 */ /* 0x000e64000802007f */
[----:B-1----:R-:W-:Y:S05]  /*122c0*/  @!P1 BRA `(.L_x_1038) ;  /* 0xfffffffc00ec9947 */ /* 0x002fea000383ffff */
[----:B------:R-:W-:Y:S05]  /*122d0*/  BRA `(.L_x_1037) ;  /* 0xffffff74007c7947 */ /* 0x000fea000383ffff */
.L_x_1053:
[----:B-1----:R-:W-:-:S04]  /*122e0*/  IMAD.U32 R0, RZ, RZ, UR5 ;  /* 0x00000005ff007e24 */ /* 0x002fc8000f8e00ff */
[----:B------:R1:W2:Y:S03]  /*122f0*/  SYNCS.PHASECHK.TRANS64.TRYWAIT P1, [R0+URZ+0x2a850], R3 ;  /* 0x02a85003000075a7 */ /* 0x0002a6000802017f */
[----:B--2---:R-:W-:Y:S05]  /*12300*/  @!P1 NANOSLEEP.SYNCS 0x989680 ;  /* 0x009896800000995d */ /* 0x004fea0003900000 */
[----:B------:R-:W2:Y:S02]  /*12310*/  @!P1 SYNCS.PHASECHK.TRANS64 P1, [R0+URZ+0x2a850], R3 ;  /* 0x02a85003000095a7 */ /* 0x000ea4000802007f */
[----:B--2---:R-:W-:Y:S05]  /*12320*/  @!P1 BRA `(.L_x_1053) ;  /* 0xfffffffc00ec9947 */ /* 0x004fea000383ffff */
[----:B------:R-:W-:Y:S05]  /*12330*/  BRA `(.L_x_1052) ;  /* 0xffffff9c00807947 */ /* 0x000fea000383ffff */
.L_x_1071:
[----:B------:R-:W-:Y:S02]  /*12340*/  IMAD.MOV.U32 R13, RZ, RZ, R17 ;  /* 0x000000ffff0d7224 */ /* 0x000fe400078e0011 */
[----:B------:R-:W-:Y:S02]  /*12350*/  IMAD.MOV.U32 R12, RZ, RZ, RZ ;  /* 0x000000ffff0c7224 */ /* 0x000fe400078e00ff */
[----:B------:R-:W-:Y:S02]  /*12360*/  IMAD.MOV.U32 R11, RZ, RZ, 0x1f ;  /* 0x0000001fff0b7424 */ /* 0x000fe400078e00ff */
[----:B------:R-:W-:-:S07]  /*12370*/  IMAD.MOV.U32 R15, RZ, RZ, -0x1 ;  /* 0xffffffffff0f7424 */ /* 0x000fce00078e00ff */
[----:B-----5:R-:W-:Y:S05]  /*12380*/  WARPSYNC.COLLECTIVE R15, `(.L_x_1112) ;  /* 0x000000000f087348 */ /* 0x020fea0003c00000 */
[----:B------:R0:W1:Y:S02]  /*12390*/  SHFL.IDX P6, R14, R13, R12, R11 ;  /* 0x0000000c0d0e7389 */ /* 0x00006400000c000b */
[----:B01---5:R-:W-:Y:S01]  /*123a0*/  ENDCOLLECTIVE ;  /* 0x000000000000791b */ /* 0x023fe20003800000 */
.L_x_1112:
[----:B------:R-:W-:Y:S05]  /*123b0*/  BRA `(.L_x_1113) ;  /* 0xffffffd000007947 */ /* 0x000fea000383ffff */
.L_x_1073:
[----:B0-----:R-:W-:-:S04]  /*123c0*/  IMAD.U32 R3, RZ, RZ, UR48 ;  /* 0x00000030ff037e24 */ /* 0x001fc8000f8e00ff */
[----:B------:R0:W1:Y:S03]  /*123d0*/  SYNCS.PHASECHK.TRANS64.TRYWAIT P0, [R3+URZ+0x2a840], R2 ;  /* 0x02a84002030075a7 */ /* 0x000066000800017f */
[----:B-1----:R-:W-:Y:S05]  /*123e0*/  @!P0 NANOSLEEP.SYNCS 0x989680 ;  /* 0x009896800000895d */ /* 0x002fea0003900000 */
[----:B------:R-:W1:Y:S02]  /*123f0*/  @!P0 SYNCS.PHASECHK.TRANS64 P0, [R3+URZ+0x2a840], R2 ;  /* 0x02a84002030085a7 */ /* 0x000e64000800007f */
[----:B-1----:R-:W-:Y:S05]  /*12400*/  @!P0 BRA `(.L_x_1073) ;  /* 0xfffffffc00ec8947 */ /* 0x002fea000383ffff */
[----:B------:R-:W-:Y:S05]  /*12410*/  BRA `(.L_x_1114) ;  /* 0xffffffd000a07947 */ /* 0x000fea000383ffff */
.L_x_1074:
        /* <DEDUP_REMOVED lines=8> */
.L_x_1116:
[----:B------:R-:W-:Y:S05]  /*124a0*/  BSYNC B0 ;  /* 0x0000000000007941 */ /* 0x000fea0003800000 */
.L_x_1115:
[----:B------:R-:W-:Y:S01]  /*124b0*/  IMAD.MOV.U32 R13, RZ, RZ, R0 ;  /* 0x000000ffff0d7224 */ /* 0x000fe200078e0000 */
[----:B------:R-:W-:Y:S01]  /*124c0*/  @P0 LEA R9, R25, UR48, 0x1 ;  /* 0x0000003019090c11 */ /* 0x000fe2000f8e08ff */
[----:B------:R-:W-:Y:S02]  /*124d0*/  IMAD.MOV.U32 R12, RZ, RZ, RZ ;  /* 0x000000ffff0c7224 */ /* 0x000fe400078e00ff */
[----:B------:R-:W-:Y:S02]  /*124e0*/  IMAD.MOV.U32 R11, RZ, RZ, 0x181f ;  /* 0x0000181fff0b7424 */ /* 0x000fe400078e00ff */
[----:B------:R-:W-:Y:S02]  /*124f0*/  IMAD.MOV.U32 R15, RZ, RZ, -0x1 ;  /* 0xffffffffff0f7424 */ /* 0x000fe400078e00ff */
[----:B------:R-:W-:-:S07]  /*12500*/  IMAD.MOV.U32 R3, RZ, RZ, R14 ;  /* 0x000000ffff037224 */ /* 0x000fce00078e000e */
[----:B------:R-:W-:Y:S05]  /*12510*/  WARPSYNC.COLLECTIVE R15, `(.L_x_1117) ;  /* 0x000000000f087348 */ /* 0x000fea0003c00000 */
[----:B------:R0:W1:Y:S02]  /*12520*/  SHFL.IDX P6, R14, R13, R12, R11 ;  /* 0x0000000c0d0e7389 */ /* 0x00006400000c000b */
[----:B01----:R-:W-:Y:S01]  /*12530*/  ENDCOLLECTIVE ;  /* 0x000000000000791b */ /* 0x003fe20003800000 */
.L_x_1117:
[----:B------:R-:W-:Y:S02]  /*12540*/  IMAD.MOV.U32 R13, RZ, RZ, R7 ;  /* 0x000000ffff0d7224 */ /* 0x000fe400078e0007 */
[----:B------:R-:W-:Y:S02]  /*12550*/  IMAD.MOV.U32 R12, RZ, RZ, 0x1 ;  /* 0x00000001ff0c7424 */ /* 0x000fe400078e00ff */
[----:B------:R-:W-:-:S07]  /*12560*/  IMAD.MOV.U32 R2, RZ, RZ, R14 ;  /* 0x000000ffff027224 */ /* 0x000fce00078e000e */
[----:B------:R-:W-:Y:S05]  /*12570*/  WARPSYNC.COLLECTIVE R15, `(.L_x_1118) ;  /* 0x000000000f087348 */ /* 0x000fea0003c00000 */
[----:B------:R0:W1:Y:S02]  /*12580*/  SHFL.IDX P6, R14, R13, R12, R11 ;  /* 0x0000000c0d0e7389 */ /* 0x00006400000c000b */
[----:B01----:R-:W-:Y:S01]  /*12590*/  ENDCOLLECTIVE ;  /* 0x000000000000791b */ /* 0x003fe20003800000 */
.L_x_1118:
        /* <DEDUP_REMOVED lines=13> */
.L_x_1119:
[----:B------:R-:W-:Y:S01]  /*12670*/  @P0 LEA R21, R25, UR48, 0x1 ;  /* 0x0000003019150c11 */ /* 0x000fe2000f8e08ff */
[----:B------:R-:W-:Y:S02]  /*12680*/  IMAD.MOV.U32 R13, RZ, RZ, R7 ;  /* 0x000000ffff0d7224 */ /* 0x000fe400078e0007 */
[----:B------:R-:W-:Y:S02]  /*12690*/  IMAD.MOV.U32 R12, RZ, RZ, 0x2 ;  /* 0x00000002ff0c7424 */ /* 0x000fe400078e00ff */
[----:B------:R-:W-:-:S07]  /*126a0*/  IMAD.MOV.U32 R4, RZ, RZ, R14 ;  /* 0x000000ffff047224 */ /* 0x000fce00078e000e */
[----:B------:R-:W-:Y:S05]  /*126b0*/  WARPSYNC.COLLECTIVE R15, `(.L_x_1120) ;  /* 0x000000000f087348 */ /* 0x000fea0003c00000 */
[----:B------:R0:W1:Y:S02]  /*126c0*/  SHFL.IDX P6, R14, R13, R12, R11 ;  /* 0x0000000c0d0e7389 */ /* 0x00006400000c000b */
[----:B01----:R-:W-:Y:S01]  /*126d0*/  ENDCOLLECTIVE ;  /* 0x000000000000791b */ /* 0x003fe20003800000 */
.L_x_1120:
        /* <DEDUP_REMOVED lines=13> */
.L_x_1121:
[----:B------:R-:W-:Y:S01]  /*127b0*/  IMAD.MOV.U32 R3, RZ, RZ, R8 ;  /* 0x000000ffff037224 */ /* 0x000fe200078e0008 */
[----:B------:R-:W-:Y:S01]  /*127c0*/  @P0 LEA R35, R25, UR48, 0x1 ;  /* 0x0000003019230c11 */ /* 0x000fe2000f8e08ff */
[----:B------:R-:W-:Y:S02]  /*127d0*/  IMAD.MOV.U32 R13, RZ, RZ, R7 ;  /* 0x000000ffff0d7224 */ /* 0x000fe400078e0007 */
[----:B------:R-:W-:Y:S02]  /*127e0*/  IMAD.MOV.U32 R12, RZ, RZ, 0x3 ;  /* 0x00000003ff0c7424 */ /* 0x000fe400078e00ff */
[----:B------:R-:W-:-:S07]  /*127f0*/  IMAD.MOV.U32 R2, RZ, RZ, R14 ;  /* 0x000000ffff027224 */ /* 0x000fce00078e000e */
[----:B------:R-:W-:Y:S05]  /*12800*/  WARPSYNC.COLLECTIVE R15, `(.L_x_1122) ;  /* 0x000000000f087348 */ /* 0x000fea0003c00000 */
[----:B------:R0:W1:Y:S02]  /*12810*/  SHFL.IDX P6, R14, R13, R12, R11 ;  /* 0x0000000c0d0e7389 */ /* 0x00006400000c000b */
[----:B01----:R-:W-:Y:S01]  /*12820*/  ENDCOLLECTIVE ;  /* 0x000000000000791b */ /* 0x003fe20003800000 */
.L_x_1122:
        /* <DEDUP_REMOVED lines=13> */
.L_x_1123:
        /* <DEDUP_REMOVED lines=8> */
.L_x_1124:
[----:B------:R-:W-:-:S04]  /*12980*/  IMAD.MOV.U32 R4, RZ, RZ, R10 ;  /* 0x000000ffff047224 */ /* 0x000fc800078e000a */
[----:B------:R-:W-:-:S05]  /*12990*/  @P0 IMAD.WIDE.U32 R4, R30, 0x2, R4 ;  /* 0x000000021e040825 */ /* 0x000fca00078e0004 */
[----:B------:R-:W-:Y:S01]  /*129a0*/  @!PT LDS RZ, [RZ] ;  /* 0x00000000fffff984 */ /* 0x000fe20000000800 */
[----:B------:R-:W-:Y:S01]  /*129b0*/  @!PT LDS RZ, [RZ] ;  /* 0x00000000fffff984 */ /* 0x000fe20000000800 */
[----:B------:R-:W-:Y:S01]  /*129c0*/  @!PT LDS RZ, [RZ] ;  /* 0x00000000fffff984 */ /* 0x000fe20000000800 */
[----:B------:R0:W-:Y:S01]  /*129d0*/  @P0 LDGSTS.E.BYPASS.LTC128B.128 [R9+0x19c00], desc[UR36][R4.64], !P3 ;  /* 0x19c0000004090fae */ /* 0x0001e2000d901d64 */
[----:B------:R-:W-:-:S03]  /*129e0*/  IMAD.MOV.U32 R13, RZ, RZ, R0 ;  /* 0x000000ffff0d7224 */ /* 0x000fc600078e0000 */
[----:B------:R0:W-:Y:S04]  /*129f0*/  @P0 LDGSTS.E.BYPASS.LTC128B.128 [R9+0x1cc00], desc[UR36][R4.64+0x80], !P2 ;  /* 0x1cc0008004090fae */ /* 0x0001e8000d101d64 */
[----:B------:R0:W-:Y:S01]  /*12a00*/  @P0 LDGSTS.E.BYPASS.LTC128B.128 [R9+0x1fc00], desc[UR36][R4.64+0x100], !P1 ;  /* 0x1fc0010004090fae */ /* 0x0001e2000c901d64 */
[----:B------:R-:W-:Y:S01]  /*12a10*/  ISETP.GE.AND P0, PT, R6, 0x41, PT ;  /* 0x000000410600780c */ /* 0x000fe20003f06270 */
[----:B------:R-:W-:-:S12]  /*12a20*/  IMAD.MOV.U32 R8, RZ, RZ, R14 ;  /* 0x000000ffff087224 */ /* 0x000fd800078e000e */
[----:B0-----:R-:W-:Y:S05]  /*12a30*/  WARPSYNC.COLLECTIVE R15, `(.L_x_1125) ;  /* 0x000000000f087348 */ /* 0x001fea0003c00000 */
[----:B------:R1:W2:Y:S02]  /*12a40*/  SHFL.IDX P6, R14, R13, R12, R11 ;  /* 0x0000000c0d0e7389 */ /* 0x0002a400000c000b */
[----:B012---:R-:W-:Y:S01]  /*12a50*/  ENDCOLLECTIVE ;  /* 0x000000000000791b */ /* 0x007fe20003800000 */
.L_x_1125:
        /* <DEDUP_REMOVED lines=8> */
.L_x_1126:
        /* <DEDUP_REMOVED lines=8> */
[----:B------:R-:W-:-:S07]  /*12b60*/  IMAD.MOV.U32 R7, RZ, RZ, R14 ;  /* 0x000000ffff077224 */ /* 0x000fce00078e000e */
[----:B0-----:R-:W-:Y:S05]  /*12b70*/  WARPSYNC.COLLECTIVE R15, `(.L_x_1127) ;  /* 0x000000000f087348 */ /* 0x001fea0003c00000 */
[----:B------:R1:W2:Y:S02]  /*12b80*/  SHFL.IDX P6, R14, R13, R12, R11 ;  /* 0x0000000c0d0e7389 */ /* 0x0002a400000c000b */
[----:B012---:R-:W-:Y:S01]  /*12b90*/  ENDCOLLECTIVE ;  /* 0x000000000000791b */ /* 0x007fe20003800000 */
.L_x_1127:
[----:B------:R-:W-:Y:S05]  /*12ba0*/  BRA `(.L_x_1128) ;  /* 0xffffffd000007947 */ /* 0x000fea000383ffff */
.L_x_1077:
[----:B------:R-:W-:Y:S02]  /*12bb0*/  IMAD.MOV.U32 R13, RZ, RZ, R8 ;  /* 0x000000ffff0d7224 */ /* 0x000fe400078e0008 */
[----:B------:R-:W-:Y:S02]  /*12bc0*/  IMAD.MOV.U32 R12, RZ, RZ, RZ ;  /* 0x000000ffff0c7224 */ /* 0x000fe400078e00ff */
[----:B------:R-:W-:Y:S02]  /*12bd0*/  IMAD.MOV.U32 R11, RZ, RZ, 0x181f ;  /* 0x0000181fff0b7424 */ /* 0x000fe400078e00ff */
[----:B------:R-:W-:Y:S02]  /*12be0*/  IMAD.MOV.U32 R15, RZ, RZ, -0x1 ;  /* 0xffffffffff0f7424 */ /* 0x000fe400078e00ff */
[----:B------:R-:W-:-:S07]  /*12bf0*/  VIADD R7, R36, UR42 ;  /* 0x0000002a24077c36 */ /* 0x000fce0008000000 */
[----:B------:R-:W-:Y:S05]  /*12c00*/  WARPSYNC.COLLECTIVE R15, `(.L_x_1129) ;  /* 0x000000000f087348 */ /* 0x000fea0003c00000 */
[----:B------:R0:W1:Y:S02]  /*12c10*/  SHFL.IDX P6, R14, R13, R12, R11 ;  /* 0x0000000c0d0e7389 */ /* 0x00006400000c000b */
[----:B01----:R-:W-:Y:S01]  /*12c20*/  ENDCOLLECTIVE ;  /* 0x000000000000791b */ /* 0x003fe20003800000 */
.L_x_1129:
[----:B------:R-:W-:Y:S02]  /*12c30*/  VIADD R5, R7, 0x10 ;  /* 0x0000001007057836 */ /* 0x000fe40000000000 */
[----:B------:R-:W-:Y:S02]  /*12c40*/  IMAD.MOV.U32 R13, RZ, RZ, R0 ;  /* 0x000000ffff0d7224 */ /* 0x000fe400078e0000 */
[----:B------:R-:W-:-:S07]  /*12c50*/  IMAD.MOV.U32 R3, RZ, RZ, R14 ;  /* 0x000000ffff037224 */ /* 0x000fce00078e000e */
[----:B------:R-:W-:Y:S05]  /*12c60*/  WARPSYNC.COLLECTIVE R15, `(.L_x_1130) ;  /* 0x000000000f087348 */ /* 0x000fea0003c00000 */
[----:B------:R0:W1:Y:S02]  /*12c70*/  SHFL.IDX P6, R14, R13, R12, R11 ;  /* 0x0000000c0d0e7389 */ /* 0x00006400000c000b */
[----:B01----:R-:W-:Y:S01]  /*12c80*/  ENDCOLLECTIVE ;  /* 0x000000000000791b */ /* 0x003fe20003800000 */
.L_x_1130:
        /* <DEDUP_REMOVED lines=10> */
.L_x_1131:
        /* <DEDUP_REMOVED lines=8> */
[----:B------:R-:W-:Y:S01]  /*12db0*/  ISETP.GE.AND P1, PT, R5, R6, PT ;  /* 0x000000060500720c */ /* 0x000fe20003f26270 */
[----:B------:R-:W-:-:S12]  /*12dc0*/  IMAD.MOV.U32 R5, RZ, RZ, R14 ;  /* 0x000000ffff057224 */ /* 0x000fd800078e000e */
[----:B0-----:R-:W-:Y:S05]  /*12dd0*/  WARPSYNC.COLLECTIVE R15, `(.L_x_1132) ;  /* 0x000000000f087348 */ /* 0x001fea0003c00000 */
[----:B------:R1:W2:Y:S02]  /*12de0*/  SHFL.IDX P6, R14, R13, R12, R11 ;  /* 0x0000000c0d0e7389 */ /* 0x0002a400000c000b */
[----:B012---:R-:W-:Y:S01]  /*12df0*/  ENDCOLLECTIVE ;  /* 0x000000000000791b */ /* 0x007fe20003800000 */
.L_x_1132:
[----:B------:R-:W-:Y:S01]  /*12e00*/  VIADD R3, R7, 0x20 ;  /* 0x0000002007037836 */ /* 0x000fe20000000000 */
[----:B------:R-:W-:Y:S01]  /*12e10*/  @!P1 LEA R21, R25, UR48, 0x1 ;  /* 0x0000003019159c11 */ /* 0x000fe2000f8e08ff */
[----:B------:R-:W-:Y:S02]  /*12e20*/  IMAD.MOV.U32 R13, RZ, RZ, R8 ;  /* 0x000000ffff0d7224 */ /* 0x000fe400078e0008 */
[----:B------:R-:W-:Y:S02]  /*12e30*/  IMAD.MOV.U32 R12, RZ, RZ, 0x2 ;  /* 0x00000002ff0c7424 */ /* 0x000fe400078e00ff */
[----:B------:R-:W-:-:S07]  /*12e40*/  IMAD.MOV.U32 R4, RZ, RZ, R14 ;  /* 0x000000ffff047224 */ /* 0x000fce00078e000e */
[----:B------:R-:W-:Y:S05]  /*12e50*/  WARPSYNC.COLLECTIVE R15, `(.L_x_1133) ;  /* 0x000000000f087348 */ /* 0x000fea0003c00000 */
[----:B------:R0:W1:Y:S02]  /*12e60*/  SHFL.IDX P6, R14, R13, R12, R11 ;  /* 0x0000000c0d0e7389 */ /* 0x00006400000c000b */
[----:B01----:R-:W-:Y:S01]  /*12e70*/  ENDCOLLECTIVE ;  /* 0x000000000000791b */ /* 0x003fe20003800000 */
.L_x_1133:
        /* <DEDUP_REMOVED lines=13> */
.L_x_1134:
        /* <DEDUP_REMOVED lines=8> */
.L_x_1135:
        /* <DEDUP_REMOVED lines=13> */
.L_x_1136:
        /* <DEDUP_REMOVED lines=8> */
.L_x_1137:
        /* <DEDUP_REMOVED lines=13> */
.L_x_1138:
        /* <DEDUP_REMOVED lines=8> */
.L_x_1139:
        /* <DEDUP_REMOVED lines=13> */
.L_x_1140:
        /* <DEDUP_REMOVED lines=8> */
.L_x_1141:
        /* <DEDUP_REMOVED lines=13> */
.L_x_1142:
[----:B------:R-:W-:Y:S01]  /*13490*/  @!P1 LEA R9, R25, UR48, 0x1 ;  /* 0x0000003019099c11 */ /* 0x000fe2000f8e08ff */
[----:B------:R-:W-:Y:S02]  /*134a0*/  IMAD.MOV.U32 R13, RZ, RZ, R8 ;  /* 0x000000ffff0d7224 */ /* 0x000fe400078e0008 */
[----:B------:R-:W-:Y:S02]  /*134b0*/  IMAD.MOV.U32 R12, RZ, RZ, 0x7 ;  /* 0x00000007ff0c7424 */ /* 0x000fe400078e00ff */
[----:B------:R-:W-:-:S07]  /*134c0*/  IMAD.MOV.U32 R2, RZ, RZ, R14 ;  /* 0x000000ffff027224 */ /* 0x000fce00078e000e */
[----:B------:R-:W-:Y:S05]  /*134d0*/  WARPSYNC.COLLECTIVE R15, `(.L_x_1143) ;  /* 0x000000000f087348 */ /* 0x000fea0003c00000 */
[----:B------:R0:W1:Y:S02]  /*134e0*/  SHFL.IDX P6, R14, R13, R12, R11 ;  /* 0x0000000c0d0e7389 */ /* 0x00006400000c000b */
[----:B01----:R-:W-:Y:S01]  /*134f0*/  ENDCOLLECTIVE ;  /* 0x000000000000791b */ /* 0x003fe20003800000 */
.L_x_1143:
        /* <DEDUP_REMOVED lines=12> */
.L_x_1144:
[----:B------:R-:W-:Y:S05]  /*135c0*/  BRA `(.L_x_1145) ;  /* 0xffffffcc00ec7947 */ /* 0x000fea000383ffff */
.L_x_1080:
[----:B0-----:R-:W-:-:S04]  /*135d0*/  IMAD.U32 R3, RZ, RZ, UR48 ;  /* 0x00000030ff037e24 */ /* 0x001fc8000f8e00ff */
[----:B------:R0:W1:Y:S03]  /*135e0*/  SYNCS.PHASECHK.TRANS64.TRYWAIT P0, [R3+URZ+0x2a820], R0 ;  /* 0x02a82000030075a7 */ /* 0x000066000800017f */
[----:B-1----:R-:W-:Y:S05]  /*135f0*/  @!P0 NANOSLEEP.SYNCS 0x989680 ;  /* 0x009896800000895d */ /* 0x002fea0003900000 */
[----:B------:R-:W1:Y:S02]  /*13600*/  @!P0 SYNCS.PHASECHK.TRANS64 P0, [R3+URZ+0x2a820], R0 ;  /* 0x02a82000030085a7 */ /* 0x000e64000800007f */
[----:B-1----:R-:W-:Y:S05]  /*13610*/  @!P0 BRA `(.L_x_1080) ;  /* 0xfffffffc00ec8947 */ /* 0x002fea000383ffff */
[----:B------:R-:W-:Y:S05]  /*13620*/  BRA `(.L_x_1146) ;  /* 0xffffffd000387947 */ /* 0x000fea000383ffff */
.L_x_1084:
[----:B0-----:R0:W1:Y:S02]  /*13630*/  SYNCS.PHASECHK.TRANS64.TRYWAIT P0, [R8+URZ+0x2a840], R3 ;  /* 0x02a84003080075a7 */ /* 0x001064000800017f */
[----:B-1----:R-:W-:Y:S05]  /*13640*/  @!P0 NANOSLEEP.SYNCS 0x989680 ;  /* 0x009896800000895d */ /* 0x002fea0003900000 */
[----:B------:R-:W1:Y:S02]  /*13650*/  @!P0 SYNCS.PHASECHK.TRANS64 P0, [R8+URZ+0x2a840], R3 ;  /* 0x02a84003080085a7 */ /* 0x000e64000800007f */
[----:B-1----:R-:W-:Y:S05]  /*13660*/  @!P0 BRA `(.L_x_1084) ;  /* 0xfffffffc00f08947 */ /* 0x002fea000383ffff */
[----:B------:R-:W-:Y:S05]  /*13670*/  BRA `(.L_x_1147) ;  /* 0xffffffd000fc7947 */ /* 0x000fea000383ffff */
.L_x_1085:
        /* <DEDUP_REMOVED lines=8> */
.L_x_1149:
[----:B------:R-:W-:Y:S05]  /*13700*/  BSYNC B1 ;  /* 0x0000000000017941 */ /* 0x000fea0003800000 */
.L_x_1148:
[----:B------:R-:W-:Y:S01]  /*13710*/  IMAD.MOV.U32 R13, RZ, RZ, R10 ;  /* 0x000000ffff0d7224 */ /* 0x000fe200078e000a */
[----:B------:R-:W-:Y:S01]  /*13720*/  LEA R19, R19, UR48, 0x1 ;  /* 0x0000003013137c11 */ /* 0x000fe2000f8e08ff */
[----:B------:R-:W-:Y:S02]  /*13730*/  IMAD.MOV.U32 R12, RZ, RZ, RZ ;  /* 0x000000ffff0c7224 */ /* 0x000fe400078e00ff */
[----:B------:R-:W-:Y:S02]  /*13740*/  IMAD.MOV.U32 R11, RZ, RZ, 0x181f ;  /* 0x0000181fff0b7424 */ /* 0x000fe400078e00ff */
[----:B------:R-:W-:Y:S02]  /*13750*/  IMAD.MOV.U32 R15, RZ, RZ, -0x1 ;  /* 0xffffffffff0f7424 */ /* 0x000fe400078e00ff */
[----:B------:R-:W-:-:S07]  /*13760*/  IMAD.MOV.U32 R3, RZ, RZ, R14 ;  /* 0x000000ffff037224 */ /* 0x000fce00078e000e */
[----:B------:R-:W-:Y:S05]  /*13770*/  WARPSYNC.COLLECTIVE R15, `(.L_x_1150) ;  /* 0x000000000f087348 */ /* 0x000fea0003c00000 */
[----:B------:R0:W1:Y:S02]  /*13780*/  SHFL.IDX P6, R14, R13, R12, R11 ;  /* 0x0000000c0d0e7389 */ /* 0x00006400000c000b */
[----:B01----:R-:W-:Y:S01]  /*13790*/  ENDCOLLECTIVE ;  /* 0x000000000000791b */ /* 0x003fe20003800000 */
.L_x_1150:
[----:B------:R-:W-:Y:S02]  /*137a0*/  IMAD.MOV.U32 R13, RZ, RZ, R21 ;  /* 0x000000ffff0d7224 */ /* 0x000fe400078e0015 */
[----:B------:R-:W-:Y:S01]  /*137b0*/  IMAD.MOV.U32 R12, RZ, RZ, 0x1 ;  /* 0x00000001ff0c7424 */ /* 0x000fe200078e00ff */
[----:B------:R-:W-:-:S13]  /*137c0*/  IADD3 R2, P0, R14, R35, RZ ;  /* 0x000000230e027210 */ /* 0x000fda0007f1e0ff */
[----:B------:R-:W-:Y:S05]  /*137d0*/  WARPSYNC.COLLECTIVE R15, `(.L_x_1151) ;  /* 0x000000000f087348 */ /* 0x000fea0003c00000 */
[----:B------:R0:W1:Y:S02]  /*137e0*/  SHFL.IDX P6, R14, R13, R12, R11 ;  /* 0x0000000c0d0e7389 */ /* 0x00006400000c000b */
[----:B01----:R-:W-:Y:S01]  /*137f0*/  ENDCOLLECTIVE ;  /* 0x000000000000791b */ /* 0x003fe20003800000 */
.L_x_1151:
        /* <DEDUP_REMOVED lines=12> */
.L_x_1152:
[----:B------:R-:W-:Y:S02]  /*138c0*/  IMAD.MOV.U32 R13, RZ, RZ, R21 ;  /* 0x000000ffff0d7224 */ /* 0x000fe400078e0015 */
[----:B------:R-:W-:Y:S01]  /*138d0*/  IMAD.MOV.U32 R12, RZ, RZ, 0x2 ;  /* 0x00000002ff0c7424 */ /* 0x000fe200078e00ff */
[----:B------:R-:W-:-:S13]  /*138e0*/  IADD3 R2, P0, R14, R35, RZ ;  /* 0x000000230e027210 */ /* 0x000fda0007f1e0ff */
[----:B------:R-:W-:Y:S05]  /*138f0*/  WARPSYNC.COLLECTIVE R15, `(.L_x_1153) ;  /* 0x000000000f087348 */ /* 0x000fea0003c00000 */
[----:B------:R0:W1:Y:S02]  /*13900*/  SHFL.IDX P6, R14, R13, R12, R11 ;  /* 0x0000000c0d0e7389 */ /* 0x00006400000c000b */
[----:B01----:R-:W-:Y:S01]  /*13910*/  ENDCOLLECTIVE ;  /* 0x000000000000791b */ /* 0x003fe20003800000 */
.L_x_1153:
        /* <DEDUP_REMOVED lines=12> */
.L_x_1154:
[----:B------:R-:W-:Y:S02]  /*139e0*/  IMAD.MOV.U32 R13, RZ, RZ, R21 ;  /* 0x000000ffff0d7224 */ /* 0x000fe400078e0015 */
[----:B------:R-:W-:-:S05]  /*139f0*/  IMAD.MOV.U32 R12, RZ, RZ, R14 ;  /* 0x000000ffff0c7224 */ /* 0x000fca00078e000e */
[----:B------:R-:W-:Y:S01]  /*13a00*/  IADD3 R2, P0, R12, R35, RZ ;  /* 0x000000230c027210 */ /* 0x000fe20007f1e0ff */
[----:B------:R-:W-:-:S04]  /*13a10*/  IMAD.MOV.U32 R12, RZ, RZ, 0x3 ;  /* 0x00000003ff0c7424 */ /* 0x000fc800078e00ff */
[----:B------:R-:W-:-:S08]  /*13a20*/  IMAD.X R3, RZ, RZ, R5, P0 ;  /* 0x000000ffff037224 */ /* 0x000fd000000e0605 */
[----:B------:R-:W-:Y:S05]  /*13a30*/  WARPSYNC.COLLECTIVE R15, `(.L_x_1155) ;  /* 0x000000000f087348 */ /* 0x000fea0003c00000 */
[----:B------:R0:W1:Y:S02]  /*13a40*/  SHFL.IDX P6, R14, R13, R12, R11 ;  /* 0x0000000c0d0e7389 */ /* 0x00006400000c000b */
[----:B01----:R-:W-:Y:S01]  /*13a50*/  ENDCOLLECTIVE ;  /* 0x000000000000791b */ /* 0x003fe20003800000 */
.L_x_1155:
        /* <DEDUP_REMOVED lines=11> */
.L_x_1156:
[----:B------:R-:W-:Y:S02]  /*13b10*/  IMAD.MOV.U32 R13, RZ, RZ, R21 ;  /* 0x000000ffff0d7224 */ /* 0x000fe400078e0015 */
[----:B------:R-:W-:Y:S01]  /*13b20*/  IMAD.MOV.U32 R12, RZ, RZ, 0x4 ;  /* 0x00000004ff0c7424 */ /* 0x000fe200078e00ff */
[----:B------:R-:W-:-:S13]  /*13b30*/  IADD3 R2, P0, R14, R35, RZ ;  /* 0x000000230e027210 */ /* 0x000fda0007f1e0ff */
[----:B------:R-:W-:Y:S05]  /*13b40*/  WARPSYNC.COLLECTIVE R15, `(.L_x_1157) ;  /* 0x000000000f087348 */ /* 0x000fea0003c00000 */
[----:B------:R0:W1:Y:S02]  /*13b50*/  SHFL.IDX P6, R14, R13, R12, R11 ;  /* 0x0000000c0d0e7389 */ /* 0x00006400000c000b */
[----:B01----:R-:W-:Y:S01]  /*13b60*/  ENDCOLLECTIVE ;  /* 0x000000000000791b */ /* 0x003fe20003800000 */
.L_x_1157:
        /* <DEDUP_REMOVED lines=12> */
.L_x_1158:
        /* <DEDUP_REMOVED lines=8> */
.L_x_1159:
[----:B------:R-:W-:Y:S01]  /*13cb0*/  @!PT LDS RZ, [RZ] ;  /* 0x00000000fffff984 */ /* 0x000fe20000000800 */
[----:B------:R-:W-:Y:S01]  /*13cc0*/  @!PT LDS RZ, [RZ] ;  /* 0x00000000fffff984 */ /* 0x000fe20000000800 */
[----:B------:R-:W-:Y:S01]  /*13cd0*/  @!PT LDS RZ, [RZ] ;  /* 0x00000000fffff984 */ /* 0x000fe20000000800 */
[----:B------:R0:W-:Y:S04]  /*13ce0*/  LDGSTS.E.BYPASS.LTC128B.128 [R19+0x1a400], desc[UR36][R2.64], !P3 ;  /* 0x1a40000002137fae */ /* 0x0001e8000d901d64 */
[----:B------:R0:W-:Y:S04]  /*13cf0*/  LDGSTS.E.BYPASS.LTC128B.128 [R19+0x1d400], desc[UR36][R2.64+0x80], !P2 ;  /* 0x1d40008002137fae */ /* 0x0001e8000d101d64 */
[----:B------:R0:W-:Y:S01]  /*13d00*/  LDGSTS.E.BYPASS.LTC128B.128 [R19+0x20400], desc[UR36][R2.64+0x100], !P1 ;  /* 0x2040010002137fae */ /* 0x0001e2000c901d64 */
[----:B------:R-:W-:Y:S02]  /*13d10*/  IMAD.MOV.U32 R13, RZ, RZ, R10 ;  /* 0x000000ffff0d7224 */ /* 0x000fe400078e000a */
[----:B------:R-:W-:-:S07]  /*13d20*/  IMAD.MOV.U32 R21, RZ, RZ, R14 ;  /* 0x000000ffff157224 */ /* 0x000fce00078e000e */
[----:B0-----:R-:W-:Y:S05]  /*13d30*/  WARPSYNC.COLLECTIVE R15, `(.L_x_1160) ;  /* 0x000000000f087348 */ /* 0x001fea0003c00000 */
[----:B------:R1:W2:Y:S02]  /*13d40*/  SHFL.IDX P6, R14, R13, R12, R11 ;  /* 0x0000000c0d0e7389 */ /* 0x0002a400000c000b */
[----:B012---:R-:W-:Y:S01]  /*13d50*/  ENDCOLLECTIVE ;  /* 0x000000000000791b */ /* 0x007fe20003800000 */
.L_x_1160:
[----:B------:R-:W-:Y:S05]  /*13d60*/  BRA `(.L_x_1161) ;  /* 0xffffffd000587947 */ /* 0x000fea000383ffff */
.L_x_1090:
[----:B0-----:R0:W2:Y:S02]  /*13d70*/  SYNCS.PHASECHK.TRANS64.TRYWAIT P0, [R4+URZ+0x2a860], R3 ;  /* 0x02a86003040075a7 */ /* 0x0010a4000800017f */
[----:B--2---:R-:W-:Y:S05]  /*13d80*/  @!P0 NANOSLEEP.SYNCS 0x989680 ;  /* 0x009896800000895d */ /* 0x004fea0003900000 */
[----:B------:R-:W2:Y:S02]  /*13d90*/  @!P0 SYNCS.PHASECHK.TRANS64 P0, [R4+URZ+0x2a860], R3 ;  /* 0x02a86003040085a7 */ /* 0x000ea4000800007f */
[----:B--2---:R-:W-:Y:S05]  /*13da0*/  @!P0 BRA `(.L_x_1090) ;  /* 0xfffffffc00f08947 */ /* 0x004fea000383ffff */
[----:B------:R-:W-:Y:S05]  /*13db0*/  BRA `(.L_x_1162) ;  /* 0xffffffd000b47947 */ /* 0x000fea000383ffff */
.L_x_1091:
[----:B------:R-:W-:Y:S01]  /*13dc0*/  BSSY B1, `(.L_x_1163) ;  /* 0x0000008000017945 */ /* 0x000fe20003800000 */
[----:B------:R-:W-:Y:S02]  /*13dd0*/  IMAD.MOV.U32 R13, RZ, RZ, R17 ;  /* 0x000000ffff0d7224 */ /* 0x000fe400078e0011 */
[----:B------:R-:W-:Y:S02]  /*13de0*/  IMAD.MOV.U32 R12, RZ, RZ, RZ ;  /* 0x000000ffff0c7224 */ /* 0x000fe400078e00ff */
[----:B------:R-:W-:Y:S02]  /*13df0*/  IMAD.MOV.U32 R11, RZ, RZ, 0x181f ;  /* 0x0000181fff0b7424 */ /* 0x000fe400078e00ff */
[----:B------:R-:W-:-:S07]  /*13e00*/  IMAD.MOV.U32 R15, RZ, RZ, -0x1 ;  /* 0xffffffffff0f7424 */ /* 0x000fce00078e00ff */
[----:B01----:R-:W-:Y:S05]  /*13e10*/  WARPSYNC.COLLECTIVE R15, `(.L_x_1164) ;  /* 0x000000000f087348 */ /* 0x003fea0003c00000 */
[----:B------:R2:W3:Y:S02]  /*13e20*/  SHFL.IDX P6, R14, R13, R12, R11 ;  /* 0x0000000c0d0e7389 */ /* 0x0004e400000c000b */
[----:B0123--:R-:W-:Y:S01]  /*13e30*/  ENDCOLLECTIVE ;  /* 0x000000000000791b */ /* 0x00ffe20003800000 */
.L_x_1164:
[----:B------:R-:W-:Y:S05]  /*13e40*/  BSYNC B1 ;  /* 0x0000000000017941 */ /* 0x000fea0003800000 */
.L_x_1163:
        /* <DEDUP_REMOVED lines=9> */
.L_x_1165:
[----:B------:R-:W-:Y:S02]  /*13ee0*/  IMAD.MOV.U32 R13, RZ, RZ, R17 ;  /* 0x000000ffff0d7224 */ /* 0x000fe400078e0011 */
[----:B------:R-:W-:Y:S01]  /*13ef0*/  IMAD.MOV.U32 R12, RZ, RZ, 0x1 ;  /* 0x00000001ff0c7424 */ /* 0x000fe200078e00ff */
[----:B------:R-:W-:-:S13]  /*13f00*/  IADD3 R2, P1, R14, R35, RZ ;  /* 0x000000230e027210 */ /* 0x000fda0007f3e0ff */
[----:B------:R-:W-:Y:S05]  /*13f10*/  WARPSYNC.COLLECTIVE R15, `(.L_x_1166) ;  /* 0x000000000f087348 */ /* 0x000fea0003c00000 */
[----:B------:R0:W1:Y:S02]  /*13f20*/  SHFL.IDX P6, R14, R13, R12, R11 ;  /* 0x0000000c0d0e7389 */ /* 0x00006400000c000b */
[----:B01----:R-:W-:Y:S01]  /*13f30*/  ENDCOLLECTIVE ;  /* 0x000000000000791b */ /* 0x003fe20003800000 */
.L_x_1166:
[----:B------:R-:W-:Y:S01]  /*13f40*/  IMAD.X R3, RZ, RZ, R3, P1 ;  /* 0x000000ffff037224 */ /* 0x000fe200008e0603 */
[----:B------:R-:W-:-:S04]  /*13f50*/  LOP3.LUT P1, RZ, R29, 0x1, RZ, 0xc0, !PT ;  /* 0x000000011dff7812 */ /* 0x000fc8000782c0ff */
        /* <DEDUP_REMOVED lines=11> */
.L_x_1167:
        /* <DEDUP_REMOVED lines=10> */
.L_x_1168:
        /* <DEDUP_REMOVED lines=12> */
.L_x_1169:
        /* <DEDUP_REMOVED lines=10> */
.L_x_1170:
        /* <DEDUP_REMOVED lines=12> */
.L_x_1171:
        /* <DEDUP_REMOVED lines=10> */
.L_x_1172:
        /* <DEDUP_REMOVED lines=12> */
.L_x_1173:
        /* <DEDUP_REMOVED lines=10> */
.L_x_1174:
        /* <DEDUP_REMOVED lines=12> */
.L_x_1175:
[----:B------:R-:W-:Y:S01]  /*14590*/  @!PT LDS RZ, [RZ] ;  /* 0x00000000fffff984 */ /* 0x000fe20000000800 */
[----:B------:R-:W-:Y:S01]  /*145a0*/  @!PT LDS RZ, [RZ] ;  /* 0x00000000fffff984 */ /* 0x000fe20000000800 */
[----:B------:R-:W-:Y:S01]  /*145b0*/  @!PT LDS RZ, [RZ] ;  /* 0x00000000fffff984 */ /* 0x000fe20000000800 */
[----:B------:R0:W-:Y:S01]  /*145c0*/  LDGSTS.E.BYPASS.LTC128B.128 [R5+0x5400], desc[UR36][R2.64+0x80], !P2 ;  /* 0x0540008002057fae */ /* 0x0001e2000d101d64 */
[----:B------:R-:W-:Y:S05]  /*145d0*/  BRA `(.L_x_1176) ;  /* 0xffffffcc00707947 */ /* 0x000fea000383ffff */
.L_x_1097:
[----:B0-----:R0:W1:Y:S02]  /*145e0*/  SYNCS.PHASECHK.TRANS64.TRYWAIT P0, [R0+URZ+0x2a860], R3 ;  /* 0x02a86003000075a7 */ /* 0x001064000800017f */
[----:B-1----:R-:W-:Y:S05]  /*145f0*/  @!P0 NANOSLEEP.SYNCS 0x989680 ;  /* 0x009896800000895d */ /* 0x002fea0003900000 */
[----:B------:R-:W1:Y:S02]  /*14600*/  @!P0 SYNCS.PHASECHK.TRANS64 P0, [R0+URZ+0x2a860], R3 ;  /* 0x02a86003000085a7 */ /* 0x000e64000800007f */
[----:B-1----:R-:W-:Y:S05]  /*14610*/  @!P0 BRA `(.L_x_1097) ;  /* 0xfffffffc00f08947 */ /* 0x002fea000383ffff */
[----:B------:R-:W-:Y:S05]  /*14620*/  BRA `(.L_x_1177) ;  /* 0xffffffd000587947 */ /* 0x000fea000383ffff */
.L_x_1098:
        /* <DEDUP_REMOVED lines=8> */
.L_x_1179:
[----:B------:R-:W-:Y:S05]  /*146b0*/  BSYNC B0 ;  /* 0x0000000000007941 */ /* 0x000fea0003800000 */
.L_x_1178:
        /* <DEDUP_REMOVED lines=10> */
[----:B------:R-:W-:Y:S05]  /*14760*/  WARPSYNC.COLLECTIVE R15, `(.L_x_1180) ;  /* 0x000000000f087348 */ /* 0x000fea0003c00000 */
[----:B------:R0:W1:Y:S02]  /*14770*/  SHFL.IDX P6, R14, R13, R12, R11 ;  /* 0x0000000c0d0e7389 */ /* 0x00006400000c000b */
[----:B01----:R-:W-:Y:S01]  /*14780*/  ENDCOLLECTIVE ;  /* 0x000000000000791b */ /* 0x003fe20003800000 */
.L_x_1180:
[----:B------:R-:W-:Y:S01]  /*14790*/  LEA R4, R25, UR48, 0x1 ;  /* 0x0000003019047c11 */ /* 0x000fe2000f8e08ff */
[----:B------:R-:W-:Y:S02]  /*147a0*/  IMAD.MOV.U32 R13, RZ, RZ, R17 ;  /* 0x000000ffff0d7224 */ /* 0x000fe400078e0011 */
[----:B------:R-:W-:Y:S02]  /*147b0*/  IMAD.MOV.U32 R12, RZ, RZ, 0x1 ;  /* 0x00000001ff0c7424 */ /* 0x000fe400078e00ff */
[----:B------:R-:W-:-:S07]  /*147c0*/  IMAD.MOV.U32 R2, RZ, RZ, R14 ;  /* 0x000000ffff027224 */ /* 0x000fce00078e000e */
[----:B------:R-:W-:Y:S05]  /*147d0*/  WARPSYNC.COLLECTIVE R15, `(.L_x_1181) ;  /* 0x000000000f087348 */ /* 0x000fea0003c00000 */
[----:B------:R0:W1:Y:S02]  /*147e0*/  SHFL.IDX P6, R14, R13, R12, R11 ;  /* 0x0000000c0d0e7389 */ /* 0x00006400000c000b */
[----:B01----:R-:W-:Y:S01]  /*147f0*/  ENDCOLLECTIVE ;  /* 0x000000000000791b */ /* 0x003fe20003800000 */
.L_x_1181:
        /* <DEDUP_REMOVED lines=13> */
.L_x_1182:
[----:B------:R-:W-:Y:S02]  /*148d0*/  IMAD.MOV.U32 R3, RZ, RZ, R6 ;  /* 0x000000ffff037224 */ /* 0x000fe400078e0006 */
[----:B------:R-:W-:Y:S02]  /*148e0*/  IMAD.MOV.U32 R13, RZ, RZ, R17 ;  /* 0x000000ffff0d7224 */ /* 0x000fe400078e0011 */
[----:B------:R-:W-:Y:S02]  /*148f0*/  IMAD.MOV.U32 R12, RZ, RZ, 0x2 ;  /* 0x00000002ff0c7424 */ /* 0x000fe400078e00ff */
[----:B------:R-:W-:-:S07]  /*14900*/  IMAD.MOV.U32 R2, RZ, RZ, R14 ;  /* 0x000000ffff027224 */ /* 0x000fce00078e000e */
[----:B------:R-:W-:Y:S05]  /*14910*/  WARPSYNC.COLLECTIVE R15, `(.L_x_1183) ;  /* 0x000000000f087348 */ /* 0x000fea0003c00000 */
[----:B------:R0:W1:Y:S02]  /*14920*/  SHFL.IDX P6, R14, R13, R12, R11 ;  /* 0x0000000c0d0e7389 */ /* 0x00006400000c000b */
[----:B01----:R-:W-:Y:S01]  /*14930*/  ENDCOLLECTIVE ;  /* 0x000000000000791b */ /* 0x003fe20003800000 */
.L_x_1183:
        /* <DEDUP_REMOVED lines=13> */
.L_x_1184:
[----:B------:R-:W-:Y:S02]  /*14a10*/  IMAD.MOV.U32 R3, RZ, RZ, R10 ;  /* 0x000000ffff037224 */ /* 0x000fe400078e000a */
[----:B------:R-:W-:Y:S02]  /*14a20*/  IMAD.MOV.U32 R13, RZ, RZ, R17 ;  /* 0x000000ffff0d7224 */ /* 0x000fe400078e0011 */
[----:B------:R-:W-:Y:S02]  /*14a30*/  IMAD.MOV.U32 R12, RZ, RZ, 0x3 ;  /* 0x00000003ff0c7424 */ /* 0x000fe400078e00ff */
[----:B------:R-:W-:-:S07]  /*14a40*/  IMAD.MOV.U32 R19, RZ, RZ, R14 ;  /* 0x000000ffff137224 */ /* 0x000fce00078e000e */
[----:B------:R-:W-:Y:S05]  /*14a50*/  WARPSYNC.COLLECTIVE R15, `(.L_x_1185) ;  /* 0x000000000f087348 */ /* 0x000fea0003c00000 */
[----:B------:R0:W1:Y:S02]  /*14a60*/  SHFL.IDX P6, R14, R13, R12, R11 ;  /* 0x0000000c0d0e7389 */ /* 0x00006400000c000b */
[----:B01----:R-:W-:Y:S01]  /*14a70*/  ENDCOLLECTIVE ;  /* 0x000000000000791b */ /* 0x003fe20003800000 */
.L_x_1185:
[----:B------:R-:W-:-:S04]  /*14a80*/  IMAD.MOV.U32 R2, RZ, RZ, R19 ;  /* 0x000000ffff027224 */ /* 0x000fc800078e0013 */
[----:B------:R-:W-:-:S05]  /*14a90*/  IMAD.WIDE.U32 R2, R30, 0x2, R2 ;  /* 0x000000021e027825 */ /* 0x000fca00078e0002 */
[----:B------:R-:W-:Y:S01]  /*14aa0*/  @!PT LDS RZ, [RZ] ;  /* 0x00000000fffff984 */ /* 0x000fe20000000800 */
[----:B------:R-:W-:Y:S01]  /*14ab0*/  @!PT LDS RZ, [RZ] ;  /* 0x00000000fffff984 */ /* 0x000fe20000000800 */
[----:B------:R-:W-:Y:S01]  /*14ac0*/  @!PT LDS RZ, [RZ] ;  /* 0x00000000fffff984 */ /* 0x000fe20000000800 */
[----:B------:R0:W-:Y:S01]  /*14ad0*/  LDGSTS.E.BYPASS.LTC128B.128 [R4+0x1400], desc[UR36][R2.64], !P2 ;  /* 0x0140000002047fae */ /* 0x0001e2000d101d64 */
[C---:B------:R-:W-:Y:S01]  /*14ae0*/  ISETP.LT.OR P2, PT, R5.reuse, 0x31, P1 ;  /* 0x000000310500780c */ /* 0x040fe20000f41670 */
[----:B------:R-:W-:Y:S02]  /*14af0*/  IMAD.MOV.U32 R13, RZ, RZ, R16 ;  /* 0x000000ffff0d7224 */ /* 0x000fe400078e0010 */
[----:B------:R0:W-:Y:S01]  /*14b00*/  LDGSTS.E.BYPASS.LTC128B.128 [R4+0x4400], desc[UR36][R2.64+0x80], !P3 ;  /* 0x0440008002047fae */ /* 0x0001e2000d901d64 */
[----:B------:R-:W-:Y:S01]  /*14b10*/  ISETP.LT.OR P3, PT, R5, 0x31, !P0 ;  /* 0x000000310500780c */ /* 0x000fe20004761670 */
[----:B------:R-:W-:-:S12]  /*14b20*/  IMAD.MOV.U32 R9, RZ, RZ, R14 ;  /* 0x000000ffff097224 */ /* 0x000fd800078e000e */
[----:B0-----:R-:W-:Y:S05]  /*14b30*/  WARPSYNC.COLLECTIVE R15, `(.L_x_1186) ;  /* 0x000000000f087348 */ /* 0x001fea0003c00000 */
[----:B------:R1:W2:Y:S02]  /*14b40*/  SHFL.IDX P6, R14, R13, R12, R11 ;  /* 0x0000000c0d0e7389 */ /* 0x0002a400000c000b */
[----:B012---:R-:W-:Y:S01]  /*14b50*/  ENDCOLLECTIVE ;  /* 0x000000000000791b */ /* 0x007fe20003800000 */
.L_x_1186:
[----:B------:R-:W-:Y:S02]  /*14b60*/  IMAD.MOV.U32 R3, RZ, RZ, R9 ;  /* 0x000000ffff037224 */ /* 0x000fe400078e0009 */
[----:B------:R-:W-:Y:S02]  /*14b70*/  IMAD.MOV.U32 R13, RZ, RZ, R17 ;  /* 0x000000ffff0d7224 */ /* 0x000fe400078e0011 */
[----:B------:R-:W-:Y:S02]  /*14b80*/  IMAD.MOV.U32 R12, RZ, RZ, 0x4 ;  /* 0x00000004ff0c7424 */ /* 0x000fe400078e00ff */
[----:B------:R-:W-:-:S07]  /*14b90*/  IMAD.MOV.U32 R20, RZ, RZ, R14 ;  /* 0x000000ffff147224 */ /* 0x000fce00078e000e */
[----:B------:R-:W-:Y:S05]  /*14ba0*/  WARPSYNC.COLLECTIVE R15, `(.L_x_1187) ;  /* 0x000000000f087348 */ /* 0x000fea0003c00000 */
[----:B------:R0:W1:Y:S02]  /*14bb0*/  SHFL.IDX P6, R14, R13, R12, R11 ;  /* 0x0000000c0d0e7389 */ /* 0x00006400000c000b */
[----:B01----:R-:W-:Y:S01]  /*14bc0*/  ENDCOLLECTIVE ;  /* 0x000000000000791b */ /* 0x003fe20003800000 */
.L_x_1187:
        /* <DEDUP_REMOVED lines=14> */
.L_x_1188:
[----:B------:R-:W-:Y:S02]  /*14cb0*/  IMAD.MOV.U32 R3, RZ, RZ, R8 ;  /* 0x000000ffff037224 */ /* 0x000fe400078e0008 */
[----:B------:R-:W-:Y:S02]  /*14cc0*/  IMAD.MOV.U32 R8, RZ, RZ, RZ ;  /* 0x000000ffff087224 */ /* 0x000fe400078e00ff */
[----:B------:R-:W-:Y:S02]  /*14cd0*/  IMAD.MOV.U32 R13, RZ, RZ, R17 ;  /* 0x000000ffff0d7224 */ /* 0x000fe400078e0011 */
[----:B------:R-:W-:Y:S02]  /*14ce0*/  IMAD.MOV.U32 R12, RZ, RZ, 0x5 ;  /* 0x00000005ff0c7424 */ /* 0x000fe400078e00ff */
[----:B------:R-:W-:-:S07]  /*14cf0*/  IMAD.MOV.U32 R21, RZ, RZ, R14 ;  /* 0x000000ffff157224 */ /* 0x000fce00078e000e */
[----:B------:R-:W-:Y:S05]  /*14d00*/  WARPSYNC.COLLECTIVE R15, `(.L_x_1189) ;  /* 0x000000000f087348 */ /* 0x000fea0003c00000 */
[----:B------:R0:W1:Y:S02]  /*14d10*/  SHFL.IDX P6, R14, R13, R12, R11 ;  /* 0x0000000c0d0e7389 */ /* 0x00006400000c000b */
[----:B01----:R-:W-:Y:S01]  /*14d20*/  ENDCOLLECTIVE ;  /* 0x000000000000791b */ /* 0x003fe20003800000 */
.L_x_1189:
        /* <DEDUP_REMOVED lines=12> */
.L_x_1190:
[----:B------:R-:W-:Y:S05]  /*14df0*/  BRA `(.L_x_1191) ;  /* 0xffffffcc00387947 */ /* 0x000fea000383ffff */
.L_x_1101:
[----:B0-----:R0:W1:Y:S02]  /*14e00*/  SYNCS.PHASECHK.TRANS64.TRYWAIT P0, [R7+URZ+0x2a820], R8 ;  /* 0x02a82008070075a7 */ /* 0x001064000800017f */
[----:B-1----:R-:W-:Y:S05]  /*14e10*/  @!P0 NANOSLEEP.SYNCS 0x989680 ;  /* 0x009896800000895d */ /* 0x002fea0003900000 */
[----:B------:R-:W1:Y:S02]  /*14e20*/  @!P0 SYNCS.PHASECHK.TRANS64 P0, [R7+URZ+0x2a820], R8 ;  /* 0x02a82008070085a7 */ /* 0x000e64000800007f */
[----:B-1----:R-:W-:Y:S05]  /*14e30*/  @!P0 BRA `(.L_x_1101) ;  /* 0xfffffffc00f08947 */ /* 0x002fea000383ffff */
[----:B------:R-:W-:Y:S05]  /*14e40*/  BRA `(.L_x_1192) ;  /* 0xffffffcc00ac7947 */ /* 0x000fea000383ffff */
.L_x_1102:
[----:B------:R-:W1:Y:S01]  /*14e50*/  S2R R2, SR_TID.X ;  /* 0x0000000000027919 */ /* 0x000e620000002100 */
[----:B------:R-:W-:Y:S01]  /*14e60*/  BSSY B0, `(.L_x_1193) ;  /* 0x000000a000007945 */ /* 0x000fe20003800000 */
[----:B------:R-:W-:Y:S02]  /*14e70*/  IMAD.MOV.U32 R12, RZ, RZ, RZ ;  /* 0x000000ffff0c7224 */ /* 0x000fe400078e00ff */
[----:B------:R-:W-:Y:S02]  /*14e80*/  IMAD.MOV.U32 R11, RZ, RZ, 0x1f ;  /* 0x0000001fff0b7424 */ /* 0x000fe400078e00ff */
[----:B------:R-:W-:Y:S01]  /*14e90*/  IMAD.MOV.U32 R15, RZ, RZ, -0x1 ;  /* 0xffffffffff0f7424 */ /* 0x000fe200078e00ff */
[----:B-1----:R-:W-:-:S04]  /*14ea0*/  SHF.R.U32.HI R2, RZ, 0x5, R2 ;  /* 0x00000005ff027819 */ /* 0x002fc80000011602 */
[----:B------:R-:W-:-:S05]  /*14eb0*/  LOP3.LUT R2, R2, 0x3, RZ, 0xc0, !PT ;  /* 0x0000000302027812 */ /* 0x000fca00078ec0ff */
[----:B------:R-:W-:-:S07]  /*14ec0*/  IMAD.MOV.U32 R13, RZ, RZ, R2 ;  /* 0x000000ffff0d7224 */ /* 0x000fce00078e0002 */
[----:B0----5:R-:W-:Y:S05]  /*14ed0*/  WARPSYNC.COLLECTIVE R15, `(.L_x_1194) ;  /* 0x000000000f087348 */ /* 0x021fea0003c00000 */
[----:B------:R1:W2:Y:S02]  /*14ee0*/  SHFL.IDX P6, R14, R13, R12, R11 ;  /* 0x0000000c0d0e7389 */ /* 0x0002a400000c000b */
[----:B012--5:R-:W-:Y:S01]  /*14ef0*/  ENDCOLLECTIVE ;  /* 0x000000000000791b */ /* 0x027fe20003800000 */
.L_x_1194:
[----:B------:R-:W-:Y:S05]  /*14f00*/  BSYNC B0 ;  /* 0x0000000000007941 */ /* 0x000fea0003800000 */
.L_x_1193:
[----:B------:R-:W-:Y:S05]  /*14f10*/  BRA `(.L_x_1195) ;  /* 0xffffffcc00907947 */ /* 0x000fea000383ffff */
.L_x_1103:
[----:B------:R-:W-:Y:S01]  /*14f20*/  BSSY B0, `(.L_x_1196) ;  /* 0x0000006000007945 */ /* 0x000fe20003800000 */
[----:B------:R-:W-:-:S07]  /*14f30*/  IMAD.MOV.U32 R15, RZ, RZ, -0x1 ;  /* 0xffffffffff0f7424 */ /* 0x000fce00078e00ff */
[----:B01---5:R-:W-:Y:S05]  /*14f40*/  WARPSYNC.COLLECTIVE R15, `(.L_x_1197) ;  /* 0x000000000f0c7348 */ /* 0x023fea0003c00000 */
[----:B------:R-:W-:Y:S02]  /*14f50*/  ELECT P6, UR62, PT ;  /* 0x00000000003e782f */ /* 0x000fe400038c0000 */
[----:B------:R-:W-:Y:S01]  /*14f60*/  MOV R14, UR62 ;  /* 0x0000003e000e7c02 */ /* 0x000fe20008000f00 */
[----:B01---5:R-:W-:Y:S10]  /*14f70*/  ENDCOLLECTIVE ;  /* 0x000000000000791b */ /* 0x023ff40003800000 */
.L_x_1197:
[----:B------:R-:W-:Y:S05]  /*14f80*/  BSYNC B0 ;  /* 0x0000000000007941 */ /* 0x000fea0003800000 */
.L_x_1196:
[----:B------:R-:W-:Y:S05]  /*14f90*/  BRA `(.L_x_1198) ;  /* 0xffffffcc00847947 */ /* 0x000fea000383ffff */
.L_x_1105:
[----:B-1----:R1:W2:Y:S02]  /*14fa0*/  SYNCS.PHASECHK.TRANS64.TRYWAIT P1, [R5+URZ+0x2a840], R2 ;  /* 0x02a84002050075a7 */ /* 0x0022a4000802017f */
[----:B--2---:R-:W-:Y:S05]  /*14fb0*/  @!P1 NANOSLEEP.SYNCS 0x989680 ;  /* 0x009896800000995d */ /* 0x004fea0003900000 */
[----:B------:R-:W2:Y:S02]  /*14fc0*/  @!P1 SYNCS.PHASECHK.TRANS64 P1, [R5+URZ+0x2a840], R2 ;  /* 0x02a84002050095a7 */ /* 0x000ea4000802007f */
[----:B--2---:R-:W-:Y:S05]  /*14fd0*/  @!P1 BRA `(.L_x_1105) ;  /* 0xfffffffc00f09947 */ /* 0x004fea000383ffff */
[----:B------:R-:W-:Y:S05]  /*14fe0*/  BRA `(.L_x_1199) ;  /* 0xffffffcc00ac7947 */ /* 0x000fea000383ffff */
.L_x_1107:
[----:B0-----:R0:W2:Y:S02]  /*14ff0*/  SYNCS.PHASECHK.TRANS64.TRYWAIT P1, [R7+URZ+0x2a840], R0 ;  /* 0x02a84000070075a7 */ /* 0x0010a4000802017f */
[----:B--2---:R-:W-:Y:S05]  /*15000*/  @!P1 NANOSLEEP.SYNCS 0x989680 ;  /* 0x009896800000995d */ /* 0x004fea0003900000 */
[----:B------:R-:W2:Y:S02]  /*15010*/  @!P1 SYNCS.PHASECHK.TRANS64 P1, [R7+URZ+0x2a840], R0 ;  /* 0x02a84000070095a7 */ /* 0x000ea4000802007f */
[----:B--2---:R-:W-:Y:S05]  /*15020*/  @!P1 BRA `(.L_x_1107) ;  /* 0xfffffffc00f09947 */ /* 0x004fea000383ffff */
[----:B------:R-:W-:Y:S05]  /*15030*/  BRA `(.L_x_1200) ;  /* 0xffffffcc00b87947 */ /* 0x000fea000383ffff */
.L_x_1109:
[----:B--2---:R2:W3:Y:S02]  /*15040*/  SYNCS.PHASECHK.TRANS64.TRYWAIT P1, [R5+URZ+0x2a860], R2 ;  /* 0x02a86002050075a7 */ /* 0x0044e4000802017f */
[----:B---3--:R-:W-:Y:S05]  /*15050*/  @!P1 NANOSLEEP.SYNCS 0x989680 ;  /* 0x009896800000995d */ /* 0x008fea0003900000 */
[----:B------:R-:W3:Y:S02]  /*15060*/  @!P1 SYNCS.PHASECHK.TRANS64 P1, [R5+URZ+0x2a860], R2 ;  /* 0x02a86002050095a7 */ /* 0x000ee4000802007f */
[----:B---3--:R-:W-:Y:S05]  /*15070*/  @!P1 BRA `(.L_x_1109) ;  /* 0xfffffffc00f09947 */ /* 0x008fea000383ffff */
[----:B------:R-:W-:Y:S05]  /*15080*/  BRA `(.L_x_1201) ;  /* 0xffffffcc00b47947 */ /* 0x000fea000383ffff */
.L_x_1202:
        /* <DEDUP_REMOVED lines=15> */
.L_x_3207:


//--------------------- .text._ZN7cutlass13device_kernelIN5flash11enable_sm90INS1_16FlashAttnFwdSm90INS1_25CollectiveMainloopFwdSm90ILi2EN4cute5tupleIJNS5_1CILi1EEES8_S8_EEENS6_IJNS7_ILi128EEENS7_ILi96EEENS7_ILi192EEEEEELi128ENS_10bfloat16_tEfNS_4arch4Sm90ELb0ELb1ELb0ELb1ELb1ELb0ELb0ELb1ELb1ELb1ELb1ELb0EEENS1_21CollectiveEpilogueFwdINS6_IJSA_SA_SB_EEES9_SE_SG_Li256ELb1ELb1ELb1ELb0EEENS1_36VarlenDynamicPersistentTileSchedulerILi128ELi96ELi256ELi128ELb1ELb1ELb1ELb1ELb0ELb1EEEEEEEEEvNT_6ParamsE --------------------------
	.section	.text._ZN7cutlass13device_kernelIN5flash11enable_sm90INS1_16FlashAttnFwdSm90INS1_25CollectiveMainloopFwdSm90ILi2EN4cute5tupleIJNS5_1CILi1EEES8_S8_EEENS6_IJNS7_ILi128EEENS7_ILi96EEENS7_ILi192EEEEEELi128ENS_10bfloat16_tEfNS_4arch4Sm90ELb0ELb1ELb0ELb1ELb1ELb0ELb0ELb1ELb1ELb1ELb1ELb0EEENS1_21CollectiveEpilogueFwdINS6_IJSA_SA_SB_EEES9_SE_SG_Li256ELb1ELb1ELb1ELb0EEENS1_36VarlenDynamicPersistentTileSchedulerILi128ELi96ELi256ELi128ELb1ELb1ELb1ELb1ELb0ELb1EEEEEEEEEvNT_6ParamsE,"ax",@progbits
	.align	128
.text._ZN7cutlass13device_kernelIN5flash11enable_sm90INS1_16FlashAttnFwdSm90INS1_25CollectiveMainloopFwdSm90ILi2EN4cute5tupleIJNS5_1CILi1EEES8_S8_EEENS6_IJNS7_ILi128EEENS7_ILi96EEENS7_ILi192EEEEEELi128ENS_10bfloat16_tEfNS_4arch4Sm90ELb0ELb1ELb0ELb1ELb1ELb0ELb0ELb1ELb1ELb1ELb1ELb0EEENS1_21CollectiveEpilogueFwdINS6_IJSA_SA_SB_EEES9_SE_SG_Li256ELb1ELb1ELb1ELb0EEENS1_36VarlenDynamicPersistentTileSchedulerILi128ELi96ELi256ELi128ELb1ELb1ELb1ELb1ELb0ELb1EEEEEEEEEvNT_6ParamsE:
        .type           _ZN7cutlass13device_kernelIN5flash11enable_sm90INS1_16FlashAttnFwdSm90INS1_25CollectiveMainloopFwdSm90ILi2EN4cute5tupleIJNS5_1CILi1EEES8_S8_EEENS6_IJNS7_ILi128EEENS7_ILi96EEENS7_ILi192EEEEEELi128ENS_10bfloat16_tEfNS_4arch4Sm90ELb0ELb1ELb0ELb1ELb1ELb0ELb0ELb1ELb1ELb1ELb1ELb0EEENS1_21CollectiveEpilogueFwdINS6_IJSA_SA_SB_EEES9_SE_SG_Li256ELb1ELb1ELb1ELb0EEENS1_36VarlenDynamicPersistentTileSchedulerILi128ELi96ELi256ELi128ELb1ELb1ELb1ELb1ELb0ELb1EEEEEEEEEvNT_6ParamsE,@function
        .size           _ZN7cutlass13device_kernelIN5flash11enable_sm90INS1_16FlashAttnFwdSm90INS1_25CollectiveMainloopFwdSm90ILi2EN4cute5tupleIJNS5_1CILi1EEES8_S8_EEENS6_IJNS7_ILi128EEENS7_ILi96EEENS7_ILi192EEEEEELi128ENS_10bfloat16_tEfNS_4arch4Sm90ELb0ELb1ELb0ELb1ELb1ELb0ELb0ELb1ELb1ELb1ELb1ELb0EEENS1_21CollectiveEpilogueFwdINS6_IJSA_SA_SB_EEES9_SE_SG_Li256ELb1ELb1ELb1ELb0EEENS1_36VarlenDynamicPersistentTileSchedulerILi128ELi96ELi256ELi128ELb1ELb1ELb1ELb1ELb0ELb1EEEEEEEEEvNT_6ParamsE,(.L_x_3208 - _ZN7cutlass13device_kernelIN5flash11enable_sm90INS1_16FlashAttnFwdSm90INS1_25CollectiveMainloopFwdSm90ILi2EN4cute5tupleIJNS5_1CILi1EEES8_S8_EEENS6_IJNS7_ILi128EEENS7_ILi96EEENS7_ILi192EEEEEELi128ENS_10bfloat16_tEfNS_4arch4Sm90ELb0ELb1ELb0ELb1ELb1ELb0ELb0ELb1ELb1ELb1ELb1ELb0EEENS1_21CollectiveEpilogueFwdINS6_IJSA_SA_SB_EEES9_SE_SG_Li256ELb1ELb1ELb1ELb0EEENS1_36VarlenDynamicPersistentTileSchedulerILi128ELi96ELi256ELi128ELb1ELb1ELb1ELb1ELb0ELb1EEEEEEEEEvNT_6ParamsE)
        .other          _ZN7cutlass13device_kernelIN5flash11enable_sm90INS1_16FlashAttnFwdSm90INS1_25CollectiveMainloopFwdSm90ILi2EN4cute5tupleIJNS5_1CILi1EEES8_S8_EEENS6_IJNS7_ILi128EEENS7_ILi96EEENS7_ILi192EEEEEELi128ENS_10bfloat16_tEfNS_4arch4Sm90ELb0ELb1ELb0ELb1ELb1ELb0ELb0ELb1ELb1ELb1ELb1ELb0EEENS1_21CollectiveEpilogueFwdINS6_IJSA_SA_SB_EEES9_SE_SG_Li256ELb1ELb1ELb1ELb0EEENS1_36VarlenDynamicPersistentTileSchedulerILi128ELi96ELi256ELi128ELb1ELb1ELb1ELb1ELb0ELb1EEEEEEEEEvNT_6ParamsE,@"STO_CUDA_ENTRY STV_DEFAULT"
_ZN7cutlass13device_kernelIN5flash11enable_sm90INS1_16FlashAttnFwdSm90INS1_25CollectiveMainloopFwdSm90ILi2EN4cute5tupleIJNS5_1CILi1EEES8_S8_EEENS6_IJNS7_ILi128EEENS7_ILi96EEENS7_ILi192EEEEEELi128ENS_10bfloat16_tEfNS_4arch4Sm90ELb0ELb1ELb0ELb1ELb1ELb0ELb0ELb1ELb1ELb1ELb1ELb0EEENS1_21CollectiveEpilogueFwdINS6_IJSA_SA_SB_EEES9_SE_SG_Li256ELb1ELb1ELb1ELb0EEENS1_36VarlenDynamicPersistentTileSchedulerILi128ELi96ELi256ELi128ELb1ELb1ELb1ELb1ELb0ELb1EEEEEEEEEvNT_6ParamsE:
        /* <DEDUP_REMOVED lines=45> */
.L_x_1203:
        /* <DEDUP_REMOVED lines=22> */
.L_x_1204:
        /* <DEDUP_REMOVED lines=18> */
.L_x_1205:
        /* <DEDUP_REMOVED lines=22> */
.L_x_1206:
        /* <DEDUP_REMOVED lines=23> */
.L_x_1207:
        /* <DEDUP_REMOVED lines=10> */
.L_x_1209:
        /* <DEDUP_REMOVED lines=14> */
[----:B------:R-:W2:Y:S01]  /*09a0*/  LDL R2, [R1+0x14] ;  /* 0x0000140001027983 */ /* 0x000ea20000100800 */
[----:B------:R-:W-:Y:S01]  /*09b0*/  VIADD R207, R0, 0xffffff80 ;  /* 0xffffff8000cf7836 */ /* 0x000fe20000000000 */
[----:B------:R-:W-:Y:S01]  /*09c0*/  R2UR UR6, R13 ;  /* 0x000000000d0672ca */ /* 0x000fe200000e0000 */
[----:B------:R-:W-:Y:S01]  /*09d0*/  UMOV UR38, URZ ;  /* 0x0000003f00267c82 */ /* 0x000fe20008000000 */
[----:B------:R-:W-:Y:S01]  /*09e0*/  R2UR UR5, R14 ;  /* 0x000000000e0572ca */ /* 0x000fe200000e0000 */
[----:B------:R-:W-:Y:S01]  /*09f0*/  UMOV UR39, URZ ;  /* 0x0000003f00277c82 */ /* 0x000fe20008000000 */
[----:B------:R-:W-:Y:S02]  /*0a00*/  SHF.R.S32.HI R0, RZ, 0x1f, R207 ;  /* 0x0000001fff007819 */ /* 0x000fe400000114cf */
[----:B------:R-:W-:Y:S02]  /*0a10*/  R2UR UR7, R15 ;  /* 0x000000000f0772ca */ /* 0x000fe400000e0000 */
[----:B0-----:R-:W-:-:S04]  /*0a20*/  LEA.HI R3, R0, R207, RZ, 0x4 ;  /* 0x000000cf00037211 */ /* 0x001fc800078f20ff */
[----:B------:R-:W-:Y:S02]  /*0a30*/  SHF.R.S32.HI R6, RZ, 0x4, R3 ;  /* 0x00000004ff067819 */ /* 0x000fe40000011403 */
[----:B--2---:R-:W-:Y:S02]  /*0a40*/  R2UR UR4, R2 ;  /* 0x00000000020472ca */ /* 0x004fe400000e0000 */
[----:B------:R-:W-:-:S04]  /*0a50*/  LEA.HI R2, R0, R207, RZ, 0x7 ;  /* 0x000000cf00027211 */ /* 0x000fc800078f38ff */
[----:B------:R-:W-:Y:S02]  /*0a60*/  LOP3.LUT R4, R2, 0xffffff80, RZ, 0xc0, !PT ;  /* 0xffffff8002047812 */ /* 0x000fe400078ec0ff */
[----:B------:R-:W-:-:S03]  /*0a70*/  SHF.R.S32.HI R201, RZ, 0x7, R2 ;  /* 0x00000007ffc97819 */ /* 0x000fc60000011402 */
[----:B------:R-:W-:Y:S01]  /*0a80*/  IMAD.IADD R185, R207, 0x1, -R4 ;  /* 0x00000001cfb97824 */ /* 0x000fe200078e0a04 */
[----:B------:R-:W-:Y:S01]  /*0a90*/  LEA.HI R4, R0, R207, RZ, 0x5 ;  /* 0x000000cf00047211 */ /* 0x000fe200078f28ff */
[----:B------:R-:W-:Y:S01]  /*0aa0*/  ULOP3.LUT UR8, UR4, 0x1, URZ, 0xfc, !UPT ;  /* 0x0000000104087892 */ /* 0x000fe2000f8efc3f */
[----:B------:R-:W-:Y:S02]  /*0ab0*/  LEA.HI R2, R2, R201, RZ, 0x1 ;  /* 0x000000c902027211 */ /* 0x000fe400078f08ff */
[----:B------:R-:W-:Y:S01]  /*0ac0*/  SHF.R.S32.HI R8, RZ, 0x1f, R185 ;  /* 0x0000001fff087819 */ /* 0x000fe200000114b9 */
[----:B------:R-:W-:Y:S01]  /*0ad0*/  IMAD.SHL.U32 R5, R4, 0x20, RZ ;  /* 0x0000002004057824 */ /* 0x000fe200078e00ff */
[C---:B------:R-:W-:Y:S01]  /*0ae0*/  LOP3.LUT R4, R3.reuse, 0x3fffff0, RZ, 0xc0, !PT ;  /* 0x03fffff003047812 */ /* 0x040fe200078ec0ff */
[----:B------:R-:W-:Y:S01]  /*0af0*/  UMOV UR4, URZ ;  /* 0x0000003f00047c82 */ /* 0x000fe20008000000 */
[----:B------:R-:W-:Y:S01]  /*0b00*/  LEA.HI R3, R3, R6, RZ, 0x1 ;  /* 0x0000000603037211 */ /* 0x000fe200078f08ff */
[----:B------:R-:W-:Y:S01]  /*0b10*/  IMAD.U32 R204, RZ, RZ, UR8 ;  /* 0x00000008ffcc7e24 */ /* 0x000fe2000f8e00ff */
[----:B------:R-:W-:Y:S01]  /*0b20*/  LOP3.LUT R5, R5, 0xfffffc00, RZ, 0xc0, !PT ;  /* 0xfffffc0005057812 */ /* 0x000fe200078ec0ff */
[----:B------:R-:W-:Y:S01]  /*0b30*/  IMAD.IADD R4, R207, 0x1, -R4 ;  /* 0x00000001cf047824 */ /* 0x000fe200078e0a04 */
[----:B------:R-:W-:Y:S01]  /*0b40*/  LOP3.LUT R3, R3, 0x1ffffffe, RZ, 0xc0, !PT ;  /* 0x1ffffffe03037812 */ /* 0x000fe200078ec0ff */
[----:B------:R-:W-:Y:S01]  /*0b50*/  IMAD.U32 R184, RZ, RZ, UR4 ;  /* 0x00000004ffb87e24 */ /* 0x000fe2000f8e00ff */
[----:B------:R-:W-:Y:S01]  /*0b60*/  LEA.HI R7, R8, R185, RZ, 0x2 ;  /* 0x000000b908077211 */ /* 0x000fe200078f10ff */
[----:B------:R-:W-:Y:S01]  /*0b70*/  IMAD R4, R4, 0x40, R5 ;  /* 0x0000004004047824 */ /* 0x000fe200078e0205 */
[-C--:B------:R-:W-:Y:S01]  /*0b80*/  LEA.HI R5, R0, R207.reuse, RZ, 0x2 ;  /* 0x000000cf00057211 */ /* 0x080fe200078f10ff */
[----:B------:R-:W-:Y:S01]  /*0b90*/  IMAD.IADD R3, R6, 0x1, -R3 ;  /* 0x0000000106037824 */ /* 0x000fe200078e0a03 */
[----:B------:R-:W-:-:S02]  /*0ba0*/  LEA.HI R0, R0, R207, RZ, 0x3 ;  /* 0x000000cf00007211 */ /* 0x000fc400078f18ff */
[--C-:B------:R-:W-:Y:S01]  /*0bb0*/  SHF.R.S32.HI R9, RZ, 0x2, R7.reuse ;  /* 0x00000002ff097819 */ /* 0x100fe20000011407 */
[----:B------:R-:W-:Y:S01]  /*0bc0*/  IMAD R203, R3, 0x8, R4 ;  /* 0x0000000803cb7824 */ /* 0x000fe200078e0204 */
[----:B------:R-:W-:Y:S02]  /*0bd0*/  LOP3.LUT R4, R5, 0xfffffffc, RZ, 0xc0, !PT ;  /* 0xfffffffc05047812 */ /* 0x000fe400078ec0ff */
[----:B------:R-:W-:Y:S02]  /*0be0*/  SHF.R.S32.HI R10, RZ, 0x1f, R7 ;  /* 0x0000001fff0a7819 */ /* 0x000fe40000011407 */
[----:B------:R-:W-:Y:S01]  /*0bf0*/  LEA.HI R8, R8, R185, RZ, 0x5 ;  /* 0x000000b908087211 */ /* 0x000fe200078f28ff */
[----:B------:R-:W-:Y:S01]  /*0c00*/  IMAD.IADD R3, R207, 0x1, -R4 ;  /* 0x00000001cf037824 */ /* 0x000fe200078e0a04 */
[----:B------:R-:W-:Y:S02]  /*0c10*/  LOP3.LUT R4, R2, 0x3fffffe, RZ, 0xc0, !PT ;  /* 0x03fffffe02047812 */ /* 0x000fe400078ec0ff */
[----:B------:R-:W-:-:S02]  /*0c20*/  LOP3.LUT R2, R0, 0xfffffff8, RZ, 0xc0, !PT ;  /* 0xfffffff800027812 */ /* 0x000fc400078ec0ff */
[----:B------:R-:W-:Y:S01]  /*0c30*/  LEA.HI R10, R10, R9, RZ, 0x3 ;  /* 0x000000090a0a7211 */ /* 0x000fe200078f18ff */
[----:B------:R-:W-:Y:S01]  /*0c40*/  IMAD.IADD R4, R201, 0x1, -R4 ;  /* 0x00000001c9047824 */ /* 0x000fe200078e0a04 */
[----:B------:R-:W-:Y:S01]  /*0c50*/  SHF.R.S32.HI R8, RZ, 0x5, R8 ;  /* 0x00000005ff087819 */ /* 0x000fe20000011408 */
[----:B------:R-:W-:Y:S01]  /*0c60*/  IMAD.IADD R163, R207, 0x1, -R2 ;  /* 0x00000001cfa37824 */ /* 0x000fe200078e0a02 */
[----:B------:R-:W-:Y:S02]  /*0c70*/  LOP3.LUT R2, R7, 0x7ffffffc, RZ, 0xc0, !PT ;  /* 0x7ffffffc07027812 */ /* 0x000fe400078ec0ff */
[----:B------:R-:W-:Y:S01]  /*0c80*/  LOP3.LUT R10, R10, 0xfffffff8, RZ, 0xc0, !PT ;  /* 0xfffffff80a0a7812 */ /* 0x000fe200078ec0ff */
[----:B------:R-:W-:Y:S01]  /*0c90*/  IMAD.SHL.U32 R160, R163, 0x8, RZ ;  /* 0x00000008a3a07824 */ /* 0x000fe200078e00ff */
[----:B------:R-:W-:Y:S01]  /*0ca0*/  LEA.HI R5, R3, R3, RZ, 0x1 ;  /* 0x0000000303057211 */ /* 0x000fe200078f08ff */
[----:B------:R-:W-:Y:S01]  /*0cb0*/  IMAD.IADD R2, R185, 0x1, -R2 ;  /* 0x00000001b9027824 */ /* 0x000fe200078e0a02 */
[----:B------:R-:W-:Y:S01]  /*0cc0*/  SHF.R.S32.HI R182, RZ, 0x3, R0 ;  /* 0x00000003ffb67819 */ /* 0x000fe20000011400 */
[----:B------:R-:W-:Y:S01]  /*0cd0*/  IMAD.IADD R9, R9, 0x1, -R10 ;  /* 0x0000000109097824 */ /* 0x000fe200078e0a0a */
[----:B------:R-:W-:Y:S01]  /*0ce0*/  LOP3.LUT R6, R5, 0x1ffffffe, RZ, 0xc0, !PT ;  /* 0x1ffffffe05067812 */ /* 0x000fe200078ec0ff */
[----:B------:R-:W-:Y:S01]  /*0cf0*/  IMAD.SHL.U32 R18, R2, 0x2, RZ ;  /* 0x0000000202127824 */ /* 0x000fe200078e00ff */
[----:B------:R-:W-:Y:S01]  /*0d00*/  SHF.R.S32.HI R206, RZ, 0x1f, R160 ;  /* 0x0000001fffce7819 */ /* 0x000fe200000114a0 */
[----:B------:R-:W-:-:S02]  /*0d10*/  IMAD R9, R8, 0x10, R9 ;  /* 0x0000001008097824 */ /* 0x000fc400078e0209 */
[----:B------:R-:W-:Y:S02]  /*0d20*/  VIADD R162, R160, 0x40 ;  /* 0x00000040a0a27836 */ /* 0x000fe40000000000 */
[C---:B------:R-:W-:Y:S02]  /*0d30*/  VIADD R181, R18.reuse, 0x8 ;  /* 0x0000000812b57836 */ /* 0x040fe40000000000 */
        /* <DEDUP_REMOVED lines=28> */
[----:B------:R-:W-:Y:S01]  /*0f00*/  IMAD.IADD R23, R3, 0x1, -R6 ;  /* 0x0000000103177824 */ /* 0x000fe200078e0a06 */
[----:B------:R-:W-:Y:S01]  /*0f10*/  SHF.R.S32.HI R187, RZ, 0x1f, R168 ;  /* 0x0000001fffbb7819 */ /* 0x000fe200000114a8 */
[----:B------:R-:W-:Y:S01]  /*0f20*/  IMAD R202, R4, 0x40, R9 ;  /* 0x0000004004ca7824 */ /* 0x000fe200078e0209 */
[----:B------:R-:W-:-:S03]  /*0f30*/  SHF.R.S32.HI R186, RZ, 0x1f, R167 ;  /* 0x0000001fffba7819 */ /* 0x000fc600000114a7 */
[----:B------:R-:W-:-:S07]  /*0f40*/  IMAD R23, R23, 0x8, R202 ;  /* 0x0000000817177824 */ /* 0x000fce00078e02ca */
.L_x_1321:
[----:B0--34-:R-:W0:Y:S01]  /*0f50*/  LDC.64 R4, c[0x0][0xa18] ;  /* 0x00028600ff047b82 */ /* 0x019e220000000a00 */
[----:B------:R-:W-:Y:S01]  /*0f60*/  IMAD.U32 R9, RZ, RZ, UR7 ;  /* 0x00000007ff097e24 */ /* 0x000fe2000f8e00ff */
[----:B------:R-:W-:Y:S01]  /*0f70*/  ULDC.64 UR8, c[0x0][0xa20] ;  /* 0x0002880000087ab9 */ /* 0x000fe20000000a00 */
[----:B------:R-:W-:-:S05]  /*0f80*/  IMAD.MOV.U32 R7, RZ, RZ, RZ ;  /* 0x000000ffff077224 */ /* 0x000fca00078e00ff */
[----:B-12---:R-:W1:Y:S08]  /*0f90*/  LDC.64 R2, c[0x0][0xa28] ;  /* 0x00028a00ff027b82 */ /* 0x006e700000000a00 */
[----:B------:R-:W2:Y:S01]  /*0fa0*/  LDC R0, c[0x0][0x424] ;  /* 0x00010900ff007b82 */ /* 0x000ea20000000800 */
[----:B0-----:R-:W-:-:S07]  /*0fb0*/  ISETP.NE.U32.AND P1, PT, R4, RZ, PT ;  /* 0x000000ff0400720c */ /* 0x001fce0003f25070 */
[----:B------:R-:W0:Y:S01]  /*0fc0*/  LDC R11, c[0x0][0x2f0] ;  /* 0x0000bc00ff0b7b82 */ /* 0x000e220000000800 */
[----:B------:R-:W-:Y:S02]  /*0fd0*/  ISETP.NE.AND.EX P1, PT, R5, RZ, PT, P1 ;  /* 0x000000ff0500720c */ /* 0x000fe40003f25310 */
[----:B-1----:R-:W-:-:S04]  /*0fe0*/  ISETP.NE.U32.AND P0, PT, R2, RZ, PT ;  /* 0x000000ff0200720c */ /* 0x002fc80003f05070 */
[----:B------:R-:W-:-:S07]  /*0ff0*/  ISETP.NE.AND.EX P0, PT, R3, RZ, PT, P0 ;  /* 0x000000ff0300720c */ /* 0x000fce0003f05300 */
[----:B------:R-:W1:Y:S08]  /*1000*/  @P1 LDC.64 R4, c[0x0][0xa18] ;  /* 0x00028600ff041b82 */ /* 0x000e700000000a00 */
[----:B------:R-:W3:Y:S01]  /*1010*/  @P0 LDC.64 R2, c[0x0][0xa28] ;  /* 0x00028a00ff020b82 */ /* 0x000ee20000000a00 */
[----:B-1----:R-:W-:-:S05]  /*1020*/  @P1 IMAD.WIDE R4, R9, 0x4, R4 ;  /* 0x0000000409041825 */ /* 0x002fca00078e0204 */
[----:B------:R1:W5:Y:S01]  /*1030*/  @P1 LDG.E R17, desc[UR36][R4.64] ;  /* 0x0000002404111981 */ /* 0x000362000c1e1900 */
[----:B---3--:R-:W-:Y:S02]  /*1040*/  @P0 IMAD.WIDE R2, R9, 0x4, R2 ;  /* 0x0000000409020825 */ /* 0x008fe400078e0202 */
[----:B------:R-:W3:Y:S01]  /*1050*/  LDC.64 R8, c[0x0][0x418] ;  /* 0x00010600ff087b82 */ /* 0x000ee20000000a00 */
[----:B------:R-:W-:Y:S02]  /*1060*/  ULOP3.LUT UR4, UR5, 0xffff, URZ, 0xc0, !UPT ;  /* 0x0000ffff05047892 */ /* 0x000fe4000f8ec03f */
[----:B------:R1:W5:Y:S01]  /*1070*/  @P0 LDG.E R7, desc[UR36][R2.64] ;  /* 0x0000002402070981 */ /* 0x000362000c1e1900 */
[----:B------:R-:W-:-:S03]  /*1080*/  ISETP.NE.U32.AND P2, PT, RZ, UR8, PT ;  /* 0x00000008ff007c0c */ /* 0x000fc6000bf45070 */
[----:B------:R-:W-:Y:S01]  /*1090*/  IMAD.U32 R166, RZ, RZ, UR4 ;  /* 0x00000004ffa67e24 */ /* 0x000fe2000f8e00ff */
[----:B------:R-:W-:Y:S02]  /*10a0*/  ISETP.NE.AND.EX P2, PT, RZ, UR9, PT, P2 ;  /* 0x00000009ff007c0c */ /* 0x000fe4000bf45320 */
[----:B---3--:R-:W-:-:S04]  /*10b0*/  ISETP.NE.U32.AND P0, PT, R8, RZ, PT ;  /* 0x000000ff0800720c */ /* 0x008fc80003f05070 */
[----:B------:R-:W-:-:S04]  /*10c0*/  ISETP.NE.AND.EX P0, PT, R9, RZ, PT, P0 ;  /* 0x000000ff0900720c */ /* 0x000fc80003f05300 */
[----:B--2---:R-:W-:Y:S01]  /*10d0*/  SEL R0, R0, 0x1, P0 ;  /* 0x0000000100007807 */ /* 0x004fe20000000000 */
[----:B01----:R-:W-:Y:S08]  /*10e0*/  @P1 BRA `(.L_x_1210) ;  /* 0x00000000002c1947 */ /* 0x003ff00003800000 */
[----:B------:R-:W-:Y:S01]  /*10f0*/  ULDC.64 UR8, c[0x0][0xa00] ;  /* 0x0002800000087ab9 */ /* 0x000fe20000000a00 */
[----:B-----5:R-:W0:Y:S01]  /*1100*/  LDC R17, c[0x0][0x288] ;  /* 0x0000a200ff117b82 */ /* 0x020e220000000800 */
[----:B------:R-:W-:-:S04]  /*1110*/  ISETP.NE.U32.AND P0, PT, RZ, UR8, PT ;  /* 0x00000008ff007c0c */ /* 0x000fc8000bf05070 */
[----:B------:R-:W-:-:S13]  /*1120*/  ISETP.NE.AND.EX P0, PT, RZ, UR9, PT, P0 ;  /* 0x00000009ff007c0c */ /* 0x000fda000bf05300 */
[----:B------:R-:W-:Y:S05]  /*1130*/  @!P0 BRA `(.L_x_1210) ;  /* 0x0000000000188947 */ /* 0x000fea0003800000 */
[----:B------:R-:W1:Y:S01]  /*1140*/  LDC.64 R2, c[0x0][0xa00] ;  /* 0x00028000ff027b82 */ /* 0x000e620000000a00 */
[----:B------:R-:W-:-:S04]  /*1150*/  IMAD.U32 R5, RZ, RZ, UR7 ;  /* 0x00000007ff057e24 */ /* 0x000fc8000f8e00ff */
[----:B-1----:R-:W-:-:S05]  /*1160*/  IMAD.WIDE R2, R5, 0x4, R2 ;  /* 0x0000000405027825 */ /* 0x002fca00078e0202 */
[----:B0-----:R-:W2:Y:S04]  /*1170*/  LDG.E R17, desc[UR36][R2.64] ;  /* 0x0000002402117981 */ /* 0x001ea8000c1e1900 */
[----:B------:R-:W2:Y:S02]  /*1180*/  LDG.E R4, desc[UR36][R2.64+0x4] ;  /* 0x0000042402047981 */ /* 0x000ea4000c1e1900 */
[----:B--2---:R-:W-:-:S07]  /*1190*/  IMAD.IADD R17, R4, 0x1, -R17 ;  /* 0x0000000104117824 */ /* 0x004fce00078e0a11 */
.L_x_1210:
[----:B------:R-:W-:Y:S02]  /*11a0*/  IMAD R16, R0, R11, RZ ;  /* 0x0000000b00107224 */ /* 0x000fe400078e02ff */
[----:B------:R-:W-:Y:S01]  /*11b0*/  IMAD.U32 R183, RZ, RZ, UR7 ;  /* 0x00000007ffb77e24 */ /* 0x000fe2000f8e00ff */
[----:B------:R-:W-:Y:S06]  /*11c0*/  @!P2 BRA `(.L_x_1211) ;  /* 0x000000000018a947 */ /* 0x000fec0003800000 */
[----:B------:R-:W-:Y:S02]  /*11d0*/  ULDC.64 UR8, c[0x0][0xa20] ;  /* 0x0002880000087ab9 */ /* 0x000fe40000000a00 */
[----:B------:R-:W-:-:S06]  /*11e0*/  UIMAD.WIDE UR8, UR7, 0x4, UR8 ;  /* 0x00000004070878a5 */ /* 0x000fcc000f8e0208 */
[----:B------:R-:W-:Y:S02]  /*11f0*/  IMAD.U32 R2, RZ, RZ, UR8 ;  /* 0x00000008ff027e24 */ /* 0x000fe4000f8e00ff */
[----:B------:R-:W-:-:S05]  /*1200*/  IMAD.U32 R3, RZ, RZ, UR9 ;  /* 0x00000009ff037e24 */ /* 0x000fca000f8e00ff */
[----:B------:R1:W5:Y:S01]  /*1210*/  LDG.E R16, desc[UR36][R2.64] ;  /* 0x0000002402107981 */ /* 0x000362000c1e1900 */
[----:B------:R-:W-:Y:S05]  /*1220*/  BRA `(.L_x_1212) ;  /* 0x0000000000287947 */ /* 0x000fea0003800000 */
.L_x_1211:
[----:B------:R-:W-:Y:S02]  /*1230*/  ULDC.64 UR8, c[0x0][0xa08] ;  /* 0x0002820000087ab9 */ /* 0x000fe40000000a00 */
[----:B------:R-:W-:-:S04]  /*1240*/  ISETP.NE.U32.AND P0, PT, RZ, UR8, PT ;  /* 0x00000008ff007c0c */ /* 0x000fc8000bf05070 */
[----:B------:R-:W-:-:S13]  /*1250*/  ISETP.NE.AND.EX P0, PT, RZ, UR9, PT, P0 ;  /* 0x00000009ff007c0c */ /* 0x000fda000bf05300 */
[----:B------:R-:W-:Y:S05]  /*1260*/  @!P0 BRA `(.L_x_1212) ;  /* 0x0000000000188947 */ /* 0x000fea0003800000 */
[----:B------:R-:W1:Y:S01]  /*1270*/  LDC.64 R2, c[0x0][0xa08] ;  /* 0x00028200ff027b82 */ /* 0x000e620000000a00 */
[----:B------:R-:W-:-:S04]  /*1280*/  IMAD.U32 R5, RZ, RZ, UR7 ;  /* 0x00000007ff057e24 */ /* 0x000fc8000f8e00ff */
[----:B-1----:R-:W-:-:S05]  /*1290*/  IMAD.WIDE R2, R5, 0x4, R2 ;  /* 0x0000000405027825 */ /* 0x002fca00078e0202 */
[----:B------:R-:W2:Y:S04]  /*12a0*/  LDG.E R16, desc[UR36][R2.64] ;  /* 0x0000002402107981 */ /* 0x000ea8000c1e1900 */
[----:B------:R-:W2:Y:S02]  /*12b0*/  LDG.E R5, desc[UR36][R2.64+0x4] ;  /* 0x0000042402057981 */ /* 0x000ea4000c1e1900 */
[----:B--2---:R-:W-:-:S07]  /*12c0*/  IMAD.IADD R16, R5, 0x1, -R16 ;  /* 0x0000000105107824 */ /* 0x004fce00078e0a10 */
.L_x_1212:
[----:B------:R-:W-:Y:S01]  /*12d0*/  ULDC UR4, c[0x0][0x448] ;  /* 0x0001120000047ab9 */ /* 0x000fe20000000800 */
[----:B-----5:R-:W-:Y:S01]  /*12e0*/  IMAD.IADD R16, R16, 0x1, -R7 ;  /* 0x0000000110107824 */ /* 0x020fe200078e0a07 */
[----:B------:R-:W-:Y:S02]  /*12f0*/  UISETP.NE.AND UP0, UPT, UR4, 0x1, UPT ;  /* 0x000000010400788c */ /* 0x000fe4000bf05270 */
[----:B------:R-:W-:Y:S02]  /*1300*/  USHF.L.U32 UR6, UR6, 0x7, URZ ;  /* 0x0000000706067899 */ /* 0x000fe4000800063f */
[----:B0-----:R-:W-:Y:S01]  /*1310*/  IADD3 R0, R16, 0x1, -R17 ;  /* 0x0000000110007810 */ /* 0x001fe20007ffe811 */
[----:B------:R-:W-:Y:S02]  /*1320*/  UP2UR UR7, UPR, URZ, 0x1 ;  /* 0x000000013f077883 */ /* 0x000fe40008000000 */
[----:B------:R-:W-:Y:S01]  /*1330*/  UIADD3 UR4, UR6, 0x7f, URZ ;  /* 0x0000007f06047890 */ /* 0x000fe2000fffe03f */
[----:B------:R-:W-:Y:S01]  /*1340*/  R2UR UR10, R0 ;  /* 0x00000000000a72ca */ /* 0x000fe200000e0000 */
[----:B------:R-:W-:-:S02]  /*1350*/  IMAD.U32 R22, RZ, RZ, UR6 ;  /* 0x00000006ff167e24 */ /* 0x000fc4000f8e00ff */
[----:B------:R-:W-:Y:S01]  /*1360*/  @UP0 ULDC UR8, c[0x0][0x44c] ;  /* 0x0001130000080ab9 */ /* 0x000fe20000000800 */
[----:B------:R-:W-:Y:S01]  /*1370*/  IMAD.U32 R19, RZ, RZ, UR7 ;  /* 0x00000007ff137e24 */ /* 0x000fe2000f8e00ff */
[----:B------:R-:W-:Y:S01]  /*1380*/  UIMAD.WIDE.U32 UR8, UR4, UR8, URZ ;  /* 0x00000008040872a5 */ /* 0x000fe2000f8e003f */
[----:B------:R-:W-:Y:S01]  /*1390*/  @UP0 ULDC UR11, c[0x0][0x450] ;  /* 0x00011400000b0ab9 */ /* 0x000fe20000000800 */
[----:B------:R-:W-:Y:S02]  /*13a0*/  ULDC.64 UR6, c[0x0][0x9e0] ;  /* 0x0002780000067ab9 */ /* 0x000fe40000000a00 */
[----:B------:R-:W-:Y:S02]  /*13b0*/  @UP0 USHF.R.U32.HI UR4, URZ, UR11, UR9 ;  /* 0x0000000b3f040299 */ /* 0x000fe40008011609 */
[----:B------:R-:W-:Y:S02]  /*13c0*/  UISETP.GE.AND UP0, UPT, UR7, 0x1, UPT ;  /* 0x000000010700788c */ /* 0x000fe4000bf06270 */
[----:B------:R-:W-:-:S02]  /*13d0*/  UIADD3 UR8, UR10, UR4, URZ ;  /* 0x000000040a087290 */ /* 0x000fc4000fffe03f */
[----:B------:R-:W-:Y:S02]  /*13e0*/  UP2UR UR61, UPR, URZ, 0x1 ;  /* 0x000000013f3d7883 */ /* 0x000fe40008000000 */
[----:B------:R-:W-:Y:S01]  /*13f0*/  PLOP3.LUT P0, PT, PT, PT, UP0, 0x40, 0x0 ;  /* 0x000000000000781c */ /* 0x000fe20003f0e808 */
[----:B------:R-:W-:-:S06]  /*1400*/  UIADD3 UR6, UR8, UR6, URZ ;  /* 0x0000000608067290 */ /* 0x000fcc000fffe03f */
[----:B------:R-:W-:-:S06]  /*1410*/  IMAD.U32 R0, RZ, RZ, UR6 ;  /* 0x00000006ff007e24 */ /* 0x000fcc000f8e00ff */
[----:B------:R-:W-:Y:S05]  /*1420*/  @P0 BRA `(.L_x_1213) ;  /* 0x0000000000400947 */ /* 0x000fea0003800000 */
        /* <DEDUP_REMOVED lines=10> */
.L_x_1214:
[----:B------:R-:W-:-:S11]  /*14d0*/  UISETP.NE.AND UP0, UPT, UR7, 0x1, UPT ;  /* 0x000000010700788c */ /* 0x000fd6000bf05270 */
[----:B------:R-:W-:Y:S02]  /*14e0*/  @UP0 ULDC.64 UR10, c[0x0][0x9e8] ;  /* 0x00027a00000a0ab9 */ /* 0x000fe40000000a00 */
[----:B------:R-:W-:-:S04]  /*14f0*/  UIMAD.WIDE.U32 UR8, UR4, UR10, URZ ;  /* 0x0000000a040872a5 */ /* 0x000fc8000f8e003f */
[----:B------:R-:W-:-:S12]  /*1500*/  @UP0 USHF.R.U32.HI UR4, URZ, UR11, UR9 ;  /* 0x0000000b3f040299 */ /* 0x000fd80008011609 */
.L_x_1215:
[----:B------:R-:W-:-:S06]  /*1510*/  UIMAD UR4, UR4, UR7, UR7 ;  /* 0x00000007040472a4 */ /* 0x000fcc000f8e0207 */
[----:B------:R-:W-:-:S07]  /*1520*/  VIMNMX R0, R0, UR4, PT ;  /* 0x0000000400007c48 */ /* 0x000fce000bfe0100 */
.L_x_1213:
[----:B------:R-:W-:Y:S01]  /*1530*/  R2UR UR6, R19 ;  /* 0x00000000130672ca */ /* 0x000fe200000e0000 */
[----:B------:R-:W-:Y:S01]  /*1540*/  IMAD.IADD R74, R16, 0x1, -R17 ;  /* 0x00000001104a7824 */ /* 0x000fe200078e0a11 */
[----:B------:R-:W-:Y:S01]  /*1550*/  R2UR UR4, R22 ;  /* 0x00000000160472ca */ /* 0x000fe200000e0000 */
[----:B-1----:R-:W-:Y:S02]  /*1560*/  VIADD R2, R0, 0x5f ;  /* 0x0000005f00027836 */ /* 0x002fe40000000000 */
[----:B------:R-:W-:Y:S02]  /*1570*/  VIADD R0, R16, 0x5f ;  /* 0x0000005f10007836 */ /* 0x000fe40000000000 */
[----:B------:R-:W-:-:S04]  /*1580*/  IMAD.HI R2, R2, 0x2aaaaaab, RZ ;  /* 0x2aaaaaab02027827 */ /* 0x000fc800078e02ff */
[----:B------:R-:W-:Y:S01]  /*1590*/  IMAD.HI R0, R0, 0x2aaaaaab, RZ ;  /* 0x2aaaaaab00007827 */ /* 0x000fe200078e02ff */
[----:B------:R-:W-:Y:S01]  /*15a0*/  SHF.R.U32.HI R5, RZ, 0x1f, R2 ;  /* 0x0000001fff057819 */ /* 0x000fe20000011602 */
[----:B------:R-:W-:Y:S01]  /*15b0*/  UISETP.NE.AND UP0, UPT, UR6, URZ, UPT ;  /* 0x0000003f0600728c */ /* 0x000fe2000bf05270 */
[----:B------:R-:W-:Y:S02]  /*15c0*/  R2UR UR6, R74 ;  /* 0x000000004a0672ca */ /* 0x000fe400000e0000 */
[----:B------:R-:W-:Y:S02]  /*15d0*/  SHF.R.U32.HI R3, RZ, 0x1f, R0 ;  /* 0x0000001fff037819 */ /* 0x000fe40000011600 */
[----:B------:R-:W-:Y:S02]  /*15e0*/  LEA.HI.SX32 R2, R2, R5, 0x1c ;  /* 0x0000000502027211 */ /* 0x000fe400078fe2ff */
[----:B------:R-:W-:-:S04]  /*15f0*/  LEA.HI.SX32 R3, R0, R3, 0x1c ;  /* 0x0000000300037211 */ /* 0x000fc800078fe2ff */
[----:B------:R-:W-:Y:S01]  /*1600*/  @UP0 ULDC UR8, c[0x0][0x44c] ;  /* 0x0001130000080ab9 */ /* 0x000fe20000000800 */
[----:B------:R-:W-:Y:S01]  /*1610*/  @UP0 ULDC UR10, c[0x0][0x450] ;  /* 0x00011400000a0ab9 */ /* 0x000fe20000000800 */
[----:B------:R-:W-:Y:S01]  /*1620*/  UIMAD.WIDE.U32 UR8, UR4, UR8, URZ ;  /* 0x00000008040872a5 */ /* 0x000fe2000f8e003f */
[----:B------:R-:W-:-:S03]  /*1630*/  VIMNMX R75, R3, R2, PT ;  /* 0x00000002034b7248 */ /* 0x000fc60003fe0100 */
[----:B------:R-:W-:Y:S02]  /*1640*/  @UP0 USHF.R.U32.HI UR4, URZ, UR10, UR9 ;  /* 0x0000000a3f040299 */ /* 0x000fe40008011609 */
[----:B------:R-:W-:Y:S02]  /*1650*/  UISETP.GE.AND UP0, UPT, UR7, 0x1, UPT ;  /* 0x000000010700788c */ /* 0x000fe4000bf06270 */
[----:B------:R-:W-:-:S03]  /*1660*/  UIADD3 UR4, UR6, UR4, URZ ;  /* 0x0000000406047290 */ /* 0x000fc6000fffe03f */
[----:B------:R-:W-:Y:S01]  /*1670*/  ULDC UR6, c[0x0][0x9dc] ;  /* 0x0002770000067ab9 */ /* 0x000fe20000000800 */
[----:B------:R-:W-:Y:S01]  /*1680*/  PLOP3.LUT P0, PT, PT, PT, UP0, 0x40, 0x0 ;  /* 0x000000000000781c */ /* 0x000fe20003f0e808 */
[----:B------:R-:W-:-:S12]  /*1690*/  UIADD3 UR6, UR4, -UR6, URZ ;  /* 0x8000000604067290 */ /* 0x000fd8000fffe03f */
[----:B------:R-:W-:Y:S05]  /*16a0*/  @P0 BRA `(.L_x_1216) ;  /* 0x0000000000440947 */ /* 0x000fea0003800000 */
        /* <DEDUP_REMOVED lines=10> */
.L_x_1217:
[----:B------:R-:W-:-:S11]  /*1750*/  UISETP.NE.AND UP0, UPT, UR7, 0x1, UPT ;  /* 0x000000010700788c */ /* 0x000fd6000bf05270 */
[----:B------:R-:W-:Y:S02]  /*1760*/  @UP0 ULDC.64 UR10, c[0x0][0x9e8] ;  /* 0x00027a00000a0ab9 */ /* 0x000fe40000000a00 */
[----:B------:R-:W-:-:S04]  /*1770*/  UIMAD.WIDE.U32 UR8, UR4, UR10, URZ ;  /* 0x0000000a040872a5 */ /* 0x000fc8000f8e003f */
[----:B------:R-:W-:-:S12]  /*1780*/  @UP0 USHF.R.U32.HI UR4, URZ, UR11, UR9 ;  /* 0x0000000b3f040299 */ /* 0x000fd80008011609 */
.L_x_1218:
[----:B------:R-:W-:-:S04]  /*1790*/  UIMAD UR4, UR4, UR7, URZ ;  /* 0x00000007040472a4 */ /* 0x000fc8000f8e023f */
[----:B------:R-:W-:-:S04]  /*17a0*/  UISETP.LT.AND UP0, UPT, UR6, UR4, UPT ;  /* 0x000000040600728c */ /* 0x000fc8000bf01270 */
[----:B------:R-:W-:-:S12]  /*17b0*/  USEL UR6, UR6, UR4, !UP0 ;  /* 0x0000000406067287 */ /* 0x000fd8000c000000 */
.L_x_1216:
[----:B------:R-:W-:-:S04]  /*17c0*/  UIMAD.WIDE UR6, UR6, 0x2aaaaaab, URZ ;  /* 0x2aaaaaab060678a5 */ /* 0x000fc8000f8e023f */
[----:B------:R-:W-:-:S04]  /*17d0*/  USHF.R.U32.HI UR4, URZ, 0x1f, UR7 ;  /* 0x0000001f3f047899 */ /* 0x000fc80008011607 */
[----:B------:R-:W-:Y:S02]  /*17e0*/  ULEA.HI.SX32 UR7, UR7, UR4, 0x1c ;  /* 0x0000000407077291 */ /* 0x000fe4000f8fe23f */
[----:B------:R-:W-:Y:S02]  /*17f0*/  ULOP3.LUT UR4, UR5, 0xff000000, URZ, 0xc0, !UPT ;  /* 0xff00000005047892 */ /* 0x000fe4000f8ec03f */
[----:B------:R-:W-:Y:S02]  /*1800*/  UISETP.LT.AND UP0, UPT, URZ, UR7, UPT ;  /* 0x000000073f00728c */ /* 0x000fe4000bf01270 */
[----:B------:R-:W-:Y:S02]  /*1810*/  ULOP3.LUT UR5, UR5, 0xff0000, URZ, 0xc0, !UPT ;  /* 0x00ff000005057892 */ /* 0x000fe4000f8ec03f */
[----:B------:R-:W-:Y:S02]  /*1820*/  USEL UR9, URZ, UR7, !UP0 ;  /* 0x000000073f097287 */ /* 0x000fe4000c000000 */
[----:B------:R-:W-:-:S04]  /*1830*/  USHF.R.U32.HI UR4, URZ, 0x8, UR4 ;  /* 0x000000083f047899 */ /* 0x000fc80008011604 */
[----:B------:R-:W-:Y:S01]  /*1840*/  ISETP.GT.AND P0, PT, R75, UR9, PT ;  /* 0x000000094b007c0c */ /* 0x000fe2000bf04270 */
[----:B------:R-:W-:-:S03]  /*1850*/  ULEA.HI UR5, UR5, UR4, URZ, 0x10 ;  /* 0x0000000405057291 */ /* 0x000fc6000f8f803f */
[----:B------:R-:W-:Y:S01]  /*1860*/  UMOV UR4, URZ ;  /* 0x0000003f00047c82 */ /* 0x000fe20008000000 */
[----:B------:R-:W-:Y:S02]  /*1870*/  ULOP3.LUT UR6, UR5, 0xff, URZ, 0xc0, !UPT ;  /* 0x000000ff05067892 */ /* 0x000fe4000f8ec03f */
[----:B------:R-:W-:-:S04]  /*1880*/  USHF.R.U32.HI UR5, URZ, 0x10, UR5 ;  /* 0x000000103f057899 */ /* 0x000fc80008011605 */
[----:B------:R-:W-:Y:S02]  /*1890*/  IMAD.U32 R165, RZ, RZ, UR6 ;  /* 0x00000006ffa57e24 */ /* 0x000fe4000f8e00ff */
[----:B------:R-:W-:Y:S01]  /*18a0*/  IMAD.U32 R164, RZ, RZ, UR5 ;  /* 0x00000005ffa47e24 */ /* 0x000fe2000f8e00ff */
[----:B------:R-:W-:Y:S06]  /*18b0*/  @!P0 BRA `(.L_x_1219) ;  /* 0x00000000009c8947 */ /* 0x000fec0003800000 */
[----:B------:R-:W-:Y:S01]  /*18c0*/  R2UR UR5, R164 ;  /* 0x00000000a40572ca */ /* 0x000fe200000e0000 */
[----:B------:R-:W-:-:S12]  /*18d0*/  ULDC UR4, c[0x0][0x9f0] ;  /* 0x00027c0000047ab9 */ /* 0x000fd80000000800 */
[----:B------:R-:W-:-:S04]  /*18e0*/  UISETP.NE.AND UP0, UPT, UR5, URZ, UPT ;  /* 0x0000003f0500728c */ /* 0x000fc8000bf05270 */
[----:B------:R-:W-:-:S03]  /*18f0*/  USEL UR10, UR5, UR4, UP0 ;  /* 0x00000004050a7287 */ /* 0x000fc60008000000 */
[----:B------:R-:W-:-:S03]  /*1900*/  UMOV UR4, URZ ;  /* 0x0000003f00047c82 */ /* 0x000fc60008000000 */
[----:B------:R-:W-:-:S05]  /*1910*/  IMAD.U32 R4, RZ, RZ, UR10 ;  /* 0x0000000aff047e24 */ /* 0x000fca000f8e00ff */
[----:B------:R-:W-:-:S04]  /*1920*/  IABS R0, R4 ;  /* 0x0000000400007213 */ /* 0x000fc80000000000 */
[----:B------:R-:W-:Y:S02]  /*1930*/  R2UR UR11, R0 ;  /* 0x00000000000b72ca */ /* 0x000fe400000e0000 */
[----:B------:R-:W-:Y:S02]  /*1940*/  IADD3 R0, R4, -0x1, R75 ;  /* 0xffffffff04007810 */ /* 0x000fe40007ffe04b */
[----:B------:R-:W-:Y:S02]  /*1950*/  IABS R4, R4 ;  /* 0x0000000400047213 */ /* 0x000fe40000000000 */
[----:B------:R-:W-:-:S03]  /*1960*/  R2UR UR6, R0 ;  /* 0x00000000000672ca */ /* 0x000fc600000e0000 */
[----:B------:R-:W-:-:S04]  /*1970*/  IMAD.MOV R4, RZ, RZ, -R4 ;  /* 0x000000ffff047224 */ /* 0x000fc800078e0a04 */
[----:B------:R-:W0:Y:S06]  /*1980*/  I2F.RP R2, UR11 ;  /* 0x0000000b00027d06 */ /* 0x000e2c0008209400 */
[----:B------:R-:W-:-:S06]  /*1990*/  UIADD3 UR6, -UR9, UR6, URZ ;  /* 0x0000000609067290 */ /* 0x000fcc000fffe13f */
[----:B------:R-:W-:Y:S01]  /*19a0*/  IMAD.U32 R0, RZ, RZ, UR6 ;  /* 0x00000006ff007e24 */ /* 0x000fe2000f8e00ff */
[----:B------:R-:W-:Y:S01]  /*19b0*/  ULOP3.LUT UR6, UR6, UR10, URZ, 0x3c, !UPT ;  /* 0x0000000a06067292 */ /* 0x000fe2000f8e3c3f */
[----:B0-----:R-:W0:Y:S03]  /*19c0*/  MUFU.RCP R2, R2 ;  /* 0x0000000200027308 */ /* 0x001e260000001000 */
[----:B------:R-:W-:-:S04]  /*19d0*/  IABS R0, R0 ;  /* 0x0000000000007213 */ /* 0x000fc80000000000 */
[----:B------:R-:W-:Y:S01]  /*19e0*/  R2UR UR8, R0 ;  /* 0x00000000000872ca */ /* 0x000fe200000e0000 */
[----:B------:R-:W-:Y:S02]  /*19f0*/  IMAD.MOV.U32 R0, RZ, RZ, R4 ;  /* 0x000000ffff007224 */ /* 0x000fe400078e0004 */
[----:B0-----:R-:W-:-:S06]  /*1a00*/  VIADD R3, R2, 0xffffffe ;  /* 0x0ffffffe02037836 */ /* 0x001fcc0000000000 */
        /* <DEDUP_REMOVED lines=18> */
.L_x_1219:
[----:B------:R-:W-:Y:S01]  /*1b30*/  R2UR UR5, R165 ;  /* 0x00000000a50572ca */ /* 0x000fe200000e0000 */
[----:B------:R-:W-:Y:S01]  /*1b40*/  IMAD.U32 R0, RZ, RZ, UR4 ;  /* 0x00000004ff007e24 */ /* 0x000fe2000f8e00ff */
[----:B------:R-:W-:Y:S01]  /*1b50*/  PLOP3.LUT P0, PT, PT, PT, PT, 0x80, 0x0 ;  /* 0x000000000000781c */ /* 0x000fe20003f0f070 */
[----:B------:R-:W-:Y:S01]  /*1b60*/  IMAD.MOV.U32 R94, RZ, RZ, RZ ;  /* 0x000000ffff5e7224 */ /* 0x000fe200078e00ff */
        /* <DEDUP_REMOVED lines=9> */
[----:B------:R-:W-:Y:S01]  /*1c00*/  UIMAD UR5, UR5, UR4, UR9 ;  /* 0x00000004050572a4 */ /* 0x000fe2000f8e0209 */
[----:B------:R-:W-:-:S02]  /*1c10*/  CS2R R68, SRZ ;  /* 0x0000000000447805 */ /* 0x000fc4000001ff00 */
[----:B------:R-:W-:Y:S02]  /*1c20*/  CS2R R66, SRZ ;  /* 0x0000000000427805 */ /* 0x000fe4000001ff00 */
[----:B------:R-:W-:Y:S02]  /*1c30*/  CS2R R64, SRZ ;  /* 0x0000000000407805 */ /* 0x000fe4000001ff00 */
[----:B------:R-:W-:Y:S02]  /*1c40*/  CS2R R62, SRZ ;  /* 0x00000000003e7805 */ /* 0x000fe4000001ff00 */
[----:B------:R-:W-:Y:S02]  /*1c50*/  CS2R R60, SRZ ;  /* 0x00000000003c7805 */ /* 0x000fe4000001ff00 */
[----:B------:R-:W-:Y:S01]  /*1c60*/  VIADDMNMX R75, R0, UR5, R75, PT ;  /* 0x00000005004b7c46 */ /* 0x000fe2000b80014b */
[----:B------:R-:W-:Y:S01]  /*1c70*/  IMAD.U32 R161, RZ, RZ, UR5 ;  /* 0x00000005ffa17e24 */ /* 0x000fe2000f8e00ff */
[----:B------:R-:W-:Y:S01]  /*1c80*/  CS2R R58, SRZ ;  /* 0x00000000003a7805 */ /* 0x000fe2000001ff00 */
[----:B------:R-:W-:Y:S01]  /*1c90*/  IMAD.MOV.U32 R0, RZ, RZ, RZ ;  /* 0x000000ffff007224 */ /* 0x000fe200078e00ff */
[----:B------:R-:W-:-:S02]  /*1ca0*/  ISETP.GT.AND P1, PT, R75, UR5, PT ;  /* 0x000000054b007c0c */ /* 0x000fc4000bf24270 */
        /* <DEDUP_REMOVED lines=49> */
.L_x_1221:
[----:B------:R-:W-:Y:S02]  /*1fc0*/  R2UR UR6, R184 ;  /* 0x00000000b80672ca */ /* 0x000fe400000e0000 */
[----:B------:R-:W-:-:S11]  /*1fd0*/  R2UR UR5, R204 ;  /* 0x00000000cc0572ca */ /* 0x000fd600000e0000 */
[----:B------:R-:W-:Y:S02]  /*1fe0*/  ULEA.HI UR4, UR6, UR6, URZ, 0x1 ;  /* 0x0000000606047291 */ /* 0x000fe4000f8f083f */
[----:B------:R-:W-:Y:S02]  /*1ff0*/  IMAD.U32 R2, RZ, RZ, UR5 ;  /* 0x00000005ff027e24 */ /* 0x000fe4000f8e00ff */
[----:B------:R-:W-:-:S03]  /*2000*/  ULOP3.LUT UR4, UR4, 0xfffffffe, URZ, 0xc0, !UPT ;  /* 0xfffffffe04047892 */ /* 0x000fc6000f8ec03f */
[----:B------:R-:W-:Y:S01]  /*2010*/  ISETP.NE.AND P0, PT, R2, 0x3, PT ;  /* 0x000000030200780c */ /* 0x000fe20003f05270 */
[----:B------:R-:W-:-:S06]  /*2020*/  UIADD3 UR4, UR6, -UR4, URZ ;  /* 0x8000000406047290 */ /* 0x000fcc000fffe03f */
[----:B------:R-:W-:-:S05]  /*2030*/  IMAD.U32 R0, RZ, RZ, UR4 ;  /* 0x00000004ff007e24 */ /* 0x000fca000f8e00ff */
[----:B------:R-:W-:-:S04]  /*2040*/  SHF.L.U32 R0, R0, 0x1f, RZ ;  /* 0x0000001f00007819 */ /* 0x000fc800000006ff */
[----:B------:R-:W0:Y:S02]  /*2050*/  SYNCS.PHASECHK.TRANS64.TRYWAIT P1, [UR60+0x2a800], R0 ;  /* 0x02a80000ff0075a7 */ /* 0x000e24000802017c */
[----:B0-----:R-:W-:Y:S05]  /*2060*/  @!P1 BRA `(.L_x_1222) ;  /* 0x0000014800f49947 */ /* 0x001fea0003800000 */
.L_x_1418:
[----:B------:R-:W-:Y:S05]  /*2070*/  @!P0 BRA `(.L_x_1223) ;  /* 0x0000000000048947 */ /* 0x000fea0003800000 */
[----:B------:R-:W-:Y:S01]  /*2080*/  BPT.TRAP 0x1 ;  /* 0x000000040000795c */ /* 0x000fe20000300000 */
.L_x_1223:
[----:B0-----:R-:W-:Y:S02]  /*2090*/  IMAD.U32 R3, RZ, RZ, UR39 ;  /* 0x00000027ff037e24 */ /* 0x001fe4000f8e00ff */
[----:B------:R-:W-:-:S03]  /*20a0*/  IMAD.U32 R0, RZ, RZ, UR38 ;  /* 0x00000026ff007e24 */ /* 0x000fc6000f8e00ff */
[----:B------:R-:W-:Y:S02]  /*20b0*/  LEA R3, R3, UR60, 0x3 ;  /* 0x0000003c03037c11 */ /* 0x000fe4000f8e18ff */
[----:B------:R-:W-:-:S04]  /*20c0*/  SHF.L.U32 R0, R0, 0x1f, RZ ;  /* 0x0000001f00007819 */ /* 0x000fc800000006ff */
[----:B------:R0:W1:Y:S01]  /*20d0*/  SYNCS.PHASECHK.TRANS64.TRYWAIT P1, [R3+URZ+0x2a830], R0 ;  /* 0x02a83000030075a7 */ /* 0x000062000802017f */
[----:B------:R-:W-:Y:S05]  /*20e0*/  @!P0 BRA `(.L_x_1224) ;  /* 0x0000000000048947 */ /* 0x000fea0003800000 */
[----:B------:R-:W-:Y:S01]  /*20f0*/  BPT.TRAP 0x1 ;  /* 0x000000040000795c */ /* 0x000fe20000300000 */
.L_x_1224:
[----:B-1----:R-:W-:Y:S05]  /*2100*/  @P1 BRA `(.L_x_1225) ;  /* 0x0000000000081947 */ /* 0x002fea0003800000 */
[----:B------:R-:W1:Y:S02]  /*2110*/  SYNCS.PHASECHK.TRANS64.TRYWAIT P1, [R3+URZ+0x2a830], R0 ;  /* 0x02a83000030075a7 */ /* 0x000e64000802017f */
[----:B-1----:R-:W-:Y:S05]  /*2120*/  @!P1 BRA `(.L_x_1226) ;  /* 0x0000014800dc9947 */ /* 0x002fea0003800000 */
.L_x_1225:
[----:B------:R-:W-:Y:S05]  /*2130*/  WARPSYNC.ALL ;  /* 0x0000000000007948 */ /* 0x000fea0003800000 */
[----:B------:R-:W-:Y:S01]  /*2140*/  UIADD3 UR4, UR60, 0x18400, URZ ;  /* 0x000184003c047890 */ /* 0x000fe2000fffe03f */
[----:B------:R-:W-:Y:S01]  /*2150*/  WARPGROUP.ARRIVE ;  /* 0x00000000000079c5 */ /* 0x000fe20000000000 */
[----:B------:R-:W-:Y:S01]  /*2160*/  UMOV UR9, 0x40000040 ;  /* 0x4000004000097882 */ /* 0x000fe20000000000 */
[----:B------:R-:W-:Y:S01]  /*2170*/  UMOV UR11, 0x40000040 ;  /* 0x40000040000b7882 */ /* 0x000fe20000000000 */
[----:B------:R-:W-:Y:S01]  /*2180*/  USHF.R.U32.HI UR4, URZ, 0x4, UR4 ;  /* 0x000000043f047899 */ /* 0x000fe20008011604 */
[----:B------:R-:W-:Y:S01]  /*2190*/  IMAD.U32 R5, RZ, RZ, UR9 ;  /* 0x00000009ff057e24 */ /* 0x000fe2000f8e00ff */
[----:B------:R-:W-:Y:S01]  /*21a0*/  UMOV UR57, 0x40000040 ;  /* 0x4000004000397882 */ /* 0x000fe20000000000 */
[----:B------:R-:W-:Y:S01]  /*21b0*/  UMOV UR59, 0x40000040 ;  /* 0x40000040003b7882 */ /* 0x000fe20000000000 */
[----:B------:R-:W-:Y:S01]  /*21c0*/  ULOP3.LUT UR4, UR4, 0x3fff, URZ, 0xc0, !UPT ;  /* 0x00003fff04047892 */ /* 0x000fe2000f8ec03f */
[----:B------:R-:W-:Y:S01]  /*21d0*/  UMOV UR53, 0x40000040 ;  /* 0x4000004000357882 */ /* 0x000fe20000000000 */
[----:B------:R-:W-:-:S02]  /*21e0*/  UMOV UR55, 0x40000040 ;  /* 0x4000004000377882 */ /* 0x000fc40000000000 */
[----:B------:R-:W-:Y:S02]  /*21f0*/  ULOP3.LUT UR5, UR4, 0x10000, URZ, 0xfc, !UPT ;  /* 0x0001000004057892 */ /* 0x000fe4000f8efc3f */
[----:B------:R-:W-:Y:S01]  /*2200*/  ULOP3.LUT UR4, UR40, 0x10000, URZ, 0xfc, !UPT ;  /* 0x0001000028047892 */ /* 0x000fe2000f8efc3f */
[----:B------:R-:W-:Y:S01]  /*2210*/  UMOV UR13, 0x40000040 ;  /* 0x40000040000d7882 */ /* 0x000fe20000000000 */
[----:B------:R-:W-:Y:S02]  /*2220*/  UMOV UR15, 0x40000040 ;  /* 0x40000040000f7882 */ /* 0x000fe40000000000 */
[----:B------:R-:W-:Y:S01]  /*2230*/  IMAD.U32 R9, RZ, RZ, UR5 ;  /* 0x00000005ff097e24 */ /* 0x000fe2000f8e00ff */
[----:B------:R-:W-:Y:S02]  /*2240*/  UIMAD UR5, UR39, 0x900, UR5 ;  /* 0x00000900270578a4 */ /* 0x000fe4000f8e0205 */
[----:B------:R-:W-:Y:S01]  /*2250*/  UMOV UR8, UR4 ;  /* 0x0000000400087c82 */ /* 0x000fe20008000000 */
[----:B------:R-:W-:Y:S01]  /*2260*/  UIADD3 UR56, UR4, 0x2, URZ ;  /* 0x0000000204387890 */ /* 0x000fe2000fffe03f */
[----:B------:R-:W-:Y:S01]  /*2270*/  IMAD.U32 R4, RZ, RZ, UR8 ;  /* 0x00000008ff047e24 */ /* 0x000fe2000f8e00ff */
[----:B------:R-:W-:-:S02]  /*2280*/  UIADD3 UR58, UR5, 0x2, URZ ;  /* 0x00000002053a7890 */ /* 0x000fc4000fffe03f */
[----:B------:R-:W-:Y:S01]  /*2290*/  UMOV UR10, UR5 ;  /* 0x00000005000a7c82 */ /* 0x000fe20008000000 */
[----:B------:R-:W-:Y:S01]  /*22a0*/  UIADD3 UR52, UR4, 0x4, URZ ;  /* 0x0000000404347890 */ /* 0x000fe2000fffe03f */
[----:B------:R-:W-:Y:S01]  /*22b0*/  HGMMA.64x96x16.F32.BF16 R24, gdesc[UR8], RZ, !UPT, gsb0 ;  /* 0x01600000081879f0 */ /* 0x000fe2000c0018ff */
[----:B------:R-:W-:Y:S02]  /*22c0*/  UIADD3 UR54, UR5, 0x4, URZ ;  /* 0x0000000405367890 */ /* 0x000fe4000fffe03f */
[----:B------:R-:W-:Y:S02]  /*22d0*/  UIADD3 UR8, UR4, 0x6, URZ ;  /* 0x0000000604087890 */ /* 0x000fe4000fffe03f */
[----:B------:R-:W-:Y:S01]  /*22e0*/  UIADD3 UR10, UR5, 0x6, URZ ;  /* 0x00000006050a7890 */ /* 0x000fe2000fffe03f */
[----:B------:R-:W-:Y:S01]  /*22f0*/  UMOV UR9, 0x40000040 ;  /* 0x4000004000097882 */ /* 0x000fe20000000000 */
[----:B------:R-:W-:Y:S01]  /*2300*/  UMOV UR11, 0x40000040 ;  /* 0x40000040000b7882 */ /* 0x000fe20000000000 */
[----:B------:R-:W-:-:S02]  /*2310*/  UIADD3 UR12, UR4, 0x400, URZ ;  /* 0x00000400040c7890 */ /* 0x000fc4000fffe03f */
        /* <DEDUP_REMOVED lines=65> */
.L_x_1227:
[----:B------:R-:W-:Y:S01]  /*2730*/  R2UR UR4, R19 ;  /* 0x00000000130472ca */ /* 0x000fe200000e0000 */
[----:B------:R-:W2:Y:S01]  /*2740*/  S2UR UR6, SR_CgaCtaId ;  /* 0x00000000000679c3 */ /* 0x000ea20000008800 */
[----:B------:R-:W-:Y:S01]  /*2750*/  R2UR UR5, R22 ;  /* 0x00000000160572ca */ /* 0x000fe200000e0000 */
[----:B------:R-:W-:Y:S01]  /*2760*/  UISETP.NE.AND UP0, UPT, UR61, URZ, UPT ;  /* 0x0000003f3d00728c */ /* 0x000fe2000bf05270 */
[----:B------:R-:W-:Y:S01]  /*2770*/  ULDC UR11, c[0x0][0x9dc] ;  /* 0x00027700000b7ab9 */ /* 0x000fe20000000800 */
[----:B------:R-:W-:-:S08]  /*2780*/  ULDC UR10, c[0x0][0x9e0] ;  /* 0x00027800000a7ab9 */ /* 0x000fd00000000800 */
[----:B------:R-:W-:Y:S01]  /*2790*/  UISETP.NE.AND UP1, UPT, UR4, URZ, UPT ;  /* 0x0000003f0400728c */ /* 0x000fe2000bf25270 */
[----:B------:R-:W-:Y:S01]  /*27a0*/  R2UR UR4, R3 ;  /* 0x00000000030472ca */ /* 0x000fe200000e0000 */
[----:B01----:R-:W-:Y:S02]  /*27b0*/  VIADD R0, R23, UR5 ;  /* 0x0000000517007c36 */ /* 0x003fe40008000000 */
[----:B------:R-:W-:Y:S02]  /*27c0*/  IMAD R3, R75, -0x60, R16 ;  /* 0xffffffa04b037824 */ /* 0x000fe400078e0210 */
[----:B------:R-:W-:Y:S02]  /*27d0*/  PLOP3.LUT P1, PT, PT, PT, UP1, 0x80, 0x0 ;  /* 0x000000000000781c */ /* 0x000fe40003f2f018 */
[----:B------:R-:W-:Y:S02]  /*27e0*/  PLOP3.LUT P2, PT, PT, PT, UP1, 0x80, 0x0 ;  /* 0x000000000000781c */ /* 0x000fe40003f4f018 */
[----:B------:R-:W-:Y:S01]  /*27f0*/  IADD3 R10, -R18, 0x60, R3 ;  /* 0x00000060120a7810 */ /* 0x000fe20007ffe103 */
[----:B------:R-:W-:-:S03]  /*2800*/  @UP1 ULDC UR5, c[0x0][0x44c] ;  /* 0x0001130000051ab9 */ /* 0x000fc60000000800 */
[----:B------:R-:W-:-:S04]  /*2810*/  UIADD3 UR4, UR4, 0x2a840, URZ ;  /* 0x0002a84004047890 */ /* 0x000fc8000fffe03f */
[----:B--2---:R-:W-:Y:S01]  /*2820*/  UPRMT UR4, UR6, 0x654, UR4 ;  /* 0x0000065406047896 */ /* 0x004fe20008000004 */
[----:B------:R-:W-:Y:S01]  /*2830*/  @P1 IMAD.HI.U32 R2, R0, UR5, RZ ;  /* 0x0000000500021c27 */ /* 0x000fe2000f8e00ff */
[----:B------:R-:W-:Y:S01]  /*2840*/  @UP1 ULDC UR5, c[0x0][0x450] ;  /* 0x0001140000051ab9 */ /* 0x000fe20000000800 */
[----:B------:R-:W-:-:S03]  /*2850*/  PLOP3.LUT P1, PT, PT, PT, UP0, 0x40, 0x0 ;  /* 0x000000000000781c */ /* 0x000fc60003f2e808 */
[----:B------:R-:W-:Y:S01]  /*2860*/  @P2 SHF.R.U32.HI R0, RZ, UR5, R2 ;  /* 0x00000005ff002c19 */ /* 0x000fe20008011602 */
[----:B------:R-:W-:Y:S02]  /*2870*/  IMAD.MOV.U32 R2, RZ, RZ, -0x60 ;  /* 0xffffffa0ff027424 */ /* 0x000fe400078e00ff */
[----:B------:R-:W-:Y:S01]  /*2880*/  SYNCS.ARRIVE.TRANS64.RED.A1T0 RZ, [UR4], RZ ;  /* 0x000000ffffff79a7 */ /* 0x000fe20008100404 */
[----:B------:R-:W-:Y:S01]  /*2890*/  ULOP3.LUT UR4, URZ, UR11, URZ, 0x33, !UPT ;  /* 0x0000000b3f047292 */ /* 0x000fe2000f8e333f */
[----:B------:R-:W0:Y:S01]  /*28a0*/  SHFL.IDX PT, R11, R0, RZ, 0x1c1f ;  /* 0x001c1fff000b7589 */ /* 0x000e2200000e0000 */
[----:B------:R-:W-:-:S04]  /*28b0*/  IMAD R7, R75, R2, 0x61 ;  /* 0x000000614b077424 */ /* 0x000fc800078e0202 */
[----:B------:R-:W-:Y:S01]  /*28c0*/  VIADD R73, R7, 0xffffffff ;  /* 0xffffffff07497836 */ /* 0x000fe20000000000 */
[----:B------:R-:W-:-:S03]  /*28d0*/  IADD3 R2, R16, R7, -R18 ;  /* 0x0000000710027210 */ /* 0x000fc60007ffe812 */
[----:B------:R-:W-:Y:S02]  /*28e0*/  IMAD.IADD R14, R73, 0x1, -R18 ;  /* 0x00000001490e7824 */ /* 0x000fe400078e0a12 */
[----:B------:R-:W-:-:S04]  /*28f0*/  IMAD.IADD R2, R2, 0x1, -R17 ;  /* 0x0000000102027824 */ /* 0x000fc800078e0a11 */
[C---:B------:R-:W-:Y:S02]  /*2900*/  VIADD R7, R2.reuse, UR10 ;  /* 0x0000000a02077c36 */ /* 0x040fe40008000000 */
[----:B------:R-:W-:-:S03]  /*2910*/  VIADD R12, R2, UR4 ;  /* 0x00000004020c7c36 */ /* 0x000fc60008000000 */
[----:B0-----:R-:W-:Y:S01]  /*2920*/  VIADDMNMX R2, R11, R7, R10, PT ;  /* 0x000000070b027246 */ /* 0x001fe2000380010a */
[----:B------:R-:W-:Y:S01]  /*2930*/  IMAD.IADD R6, R12, 0x1, R11 ;  /* 0x000000010c067824 */ /* 0x000fe200078e020b */
[----:B------:R-:W-:Y:S06]  /*2940*/  @P1 BRA `(.L_x_1228) ;  /* 0x00000000005c1947 */ /* 0x000fec0003800000 */
[----:B------:R-:W-:Y:S01]  /*2950*/  IADD3 R3, -R17, R16, R11 ;  /* 0x0000001011037210 */ /* 0x000fe20007ffe10b */
        /* <DEDUP_REMOVED lines=12> */
.L_x_1230:
[----:B------:R-:W-:Y:S02]  /*2a20*/  ULDC UR4, c[0x0][0x9e4] ;  /* 0x0002790000047ab9 */ /* 0x000fe40000000800 */
[----:B------:R-:W-:-:S05]  /*2a30*/  IMAD.U32 R11, RZ, RZ, UR4 ;  /* 0x00000004ff0b7e24 */ /* 0x000fca000f8e00ff */
[----:B------:R-:W-:-:S13]  /*2a40*/  ISETP.NE.AND P1, PT, R11, 0x1, PT ;  /* 0x000000010b00780c */ /* 0x000fda0003f25270 */
[----:B------:R-:W0:Y:S02]  /*2a50*/  @P1 LDC.64 R20, c[0x0][0x9e8] ;  /* 0x00027a00ff141b82 */ /* 0x000e240000000a00 */
[----:B0-----:R-:W-:-:S05]  /*2a60*/  @P1 IMAD.HI.U32 R8, R3, R20, RZ ;  /* 0x0000001403081227 */ /* 0x001fca00078e00ff */
[----:B------:R-:W-:-:S07]  /*2a70*/  @P1 SHF.R.U32.HI R3, RZ, R21, R8 ;  /* 0x00000015ff031219 */ /* 0x000fce0000011608 */
.L_x_1231:
[----:B------:R-:W-:Y:S05]  /*2a80*/  BSYNC B0 ;  /* 0x0000000000007941 */ /* 0x000fea0003800000 */
.L_x_1229:
[----:B------:R-:W-:-:S05]  /*2a90*/  IMAD R3, R3, R11, R14 ;  /* 0x0000000b03037224 */ /* 0x000fca00078e020e */
[----:B------:R-:W-:Y:S02]  /*2aa0*/  VIADDMNMX R2, R3, R11, R2, PT ;  /* 0x0000000b03027246 */ /* 0x000fe40003800102 */
[----:B------:R-:W-:-:S07]  /*2ab0*/  VIMNMX R6, R6, R3, !PT ;  /* 0x0000000306067248 */ /* 0x000fce0007fe0100 */
.L_x_1228:
[C---:B------:R-:W-:Y:S01]  /*2ac0*/  ISETP.GE.AND P2, PT, R73.reuse, 0x9, PT ;  /* 0x000000094900780c */ /* 0x040fe20003f46270 */
[----:B------:R-:W-:Y:S01]  /*2ad0*/  UISETP.NE.AND UP0, UPT, UR61, URZ, UPT ;  /* 0x0000003f3d00728c */ /* 0x000fe2000bf05270 */
        /* <DEDUP_REMOVED lines=8> */
[----:B------:R-:W-:Y:S02]  /*2b60*/  ISETP.GE.AND P6, PT, R73, 0xa, PT ;  /* 0x0000000a4900780c */ /* 0x000fe40003fc6270 */
[----:B------:R-:W-:Y:S02]  /*2b70*/  FSEL R103, R25, -INF , !P4 ;  /* 0xff80000019677808 */ /* 0x000fe40006000000 */
[----:B------:R-:W-:-:S02]  /*2b80*/  P2R R76, PR, RZ, 0x20 ;  /* 0x00000020ff4c7803 */ /* 0x000fc40000000000 */
[----:B------:R-:W-:Y:S02]  /*2b90*/  ISETP.LT.OR P3, PT, R2, 0x11, P3 ;  /* 0x000000110200780c */ /* 0x000fe40001f61670 */
[----:B------:R-:W-:Y:S02]  /*2ba0*/  ISETP.GT.AND P4, PT, R6, 0x9, !P6 ;  /* 0x000000090600780c */ /* 0x000fe40007784270 */
[----:B------:R-:W-:Y:S02]  /*2bb0*/  ISETP.GE.AND P5, PT, R73, 0x12, PT ;  /* 0x000000124900780c */ /* 0x000fe40003fa6270 */
[----:B------:R-:W-:Y:S02]  /*2bc0*/  FSEL R99, R32, -INF , !P3 ;  /* 0xff80000020637808 */ /* 0x000fe40005800000 */
[----:B------:R-:W-:Y:S02]  /*2bd0*/  ISETP.LT.OR P4, PT, R2, 0xa, P4 ;  /* 0x0000000a0200780c */ /* 0x000fe40002781670 */
[----:B------:R-:W-:-:S02]  /*2be0*/  ISETP.GT.AND P3, PT, R6, 0x11, !P5 ;  /* 0x000000110600780c */ /* 0x000fc40006f64270 */
[----:B------:R-:W-:Y:S02]  /*2bf0*/  FSEL R85, R29, -INF , !P4 ;  /* 0xff8000001d557808 */ /* 0x000fe40006000000 */
[----:B------:R-:W-:Y:S01]  /*2c00*/  ISETP.LT.OR P3, PT, R2, 0x12, P3 ;  /* 0x000000120200780c */ /* 0x000fe20001f61670 */
[----:B------:R-:W0:Y:S01]  /*2c10*/  SHFL.IDX PT, R29, R0, 0x1, 0x1c1f ;  /* 0x003c1f00001d7f89 */ /* 0x000e2200000e0000 */
        /* <DEDUP_REMOVED lines=72> */
[----:B------:R-:W-:Y:S02]  /*30a0*/  ISETP.GE.AND P3, PT, R73, 0x51, PT ;  /* 0x000000514900780c */ /* 0x000fe40003f66270 */
[----:B------:R-:W-:Y:S02]  /*30b0*/  P2R R72, PR, RZ, 0x40 ;  /* 0x00000040ff487803 */ /* 0x000fe40000000000 */
[----:B------:R-:W-:Y:S02]  /*30c0*/  ISETP.GT.AND P4, PT, R6, 0x50, !P3 ;  /* 0x000000500600780c */ /* 0x000fe40005f84270 */
[----:B0-----:R-:W-:-:S02]  /*30d0*/  VIADDMNMX R0, R29, R7, R10, PT ;  /* 0x000000071d007246 */ /* 0x001fc4000380010a */
        /* <DEDUP_REMOVED lines=17> */
[----:B------:R-:W-:-:S04]  /*31f0*/  ISETP.GT.AND P6, PT, R6, 0x59, !P6 ;  /* 0x000000590600780c */ /* 0x000fc800077c4270 */
[----:B------:R-:W-:Y:S01]  /*3200*/  ISETP.LT.OR P6, PT, R2, 0x5a, P6 ;  /* 0x0000005a0200780c */ /* 0x000fe200037c1670 */
[----:B------:R-:W-:-:S03]  /*3210*/  IMAD.IADD R2, R12, 0x1, R29 ;  /* 0x000000010c027824 */ /* 0x000fc600078e021d */
[----:B------:R-:W-:Y:S02]  /*3220*/  FSEL R69, R69, -INF , !P6 ;  /* 0xff80000045457808 */ /* 0x000fe40007000000 */
[----:B------:R-:W-:-:S13]  /*3230*/  PLOP3.LUT P6, PT, PT, PT, UP0, 0x40, 0x0 ;  /* 0x000000000000781c */ /* 0x000fda0003fce808 */
[----:B------:R-:W-:Y:S05]  /*3240*/  @P6 BRA `(.L_x_1232) ;  /* 0x00000000005c6947 */ /* 0x000fea0003800000 */
        /* <DEDUP_REMOVED lines=13> */
.L_x_1234:
[----:B------:R-:W-:Y:S02]  /*3320*/  ULDC UR4, c[0x0][0x9e4] ;  /* 0x0002790000047ab9 */ /* 0x000fe40000000800 */
[----:B------:R-:W-:-:S05]  /*3330*/  IMAD.U32 R8, RZ, RZ, UR4 ;  /* 0x00000004ff087e24 */ /* 0x000fca000f8e00ff */
[----:B------:R-:W-:-:S13]  /*3340*/  ISETP.NE.AND P6, PT, R8, 0x1, PT ;  /* 0x000000010800780c */ /* 0x000fda0003fc5270 */
[----:B------:R-:W0:Y:S02]  /*3350*/  @P6 LDC.64 R6, c[0x0][0x9e8] ;  /* 0x00027a00ff066b82 */ /* 0x000e240000000a00 */
[----:B0-----:R-:W-:-:S05]  /*3360*/  @P6 IMAD.HI.U32 R6, R29, R6, RZ ;  /* 0x000000061d066227 */ /* 0x001fca00078e00ff */
[----:B------:R-:W-:-:S07]  /*3370*/  @P6 SHF.R.U32.HI R29, RZ, R7, R6 ;  /* 0x00000007ff1d6219 */ /* 0x000fce0000011606 */
.L_x_1235:
[----:B------:R-:W-:Y:S05]  /*3380*/  BSYNC B0 ;  /* 0x0000000000007941 */ /* 0x000fea0003800000 */
.L_x_1233:
[----:B------:R-:W-:-:S05]  /*3390*/  IMAD R29, R29, R8, R14 ;  /* 0x000000081d1d7224 */ /* 0x000fca00078e020e */
[----:B------:R-:W-:Y:S02]  /*33a0*/  VIADDMNMX R0, R29, R8, R0, PT ;  /* 0x000000081d007246 */ /* 0x000fe40003800100 */
[----:B------:R-:W-:-:S07]  /*33b0*/  VIMNMX R2, R2, R29, !PT ;  /* 0x0000001d02027248 */ /* 0x000fce0007fe0100 */
.L_x_1232:
[C---:B------:R-:W-:Y:S01]  /*33c0*/  ISETP.GT.AND P1, PT, R2.reuse, 0x1, !P1 ;  /* 0x000000010200780c */ /* 0x040fe20004f24270 */
[----:B------:R-:W-:Y:S01]  /*33d0*/  UISETP.NE.AND UP0, UPT, UR61, URZ, UPT ;  /* 0x0000003f3d00728c */ /* 0x000fe2000bf05270 */
        /* <DEDUP_REMOVED lines=18> */
[----:B------:R-:W-:Y:S02]  /*3500*/  ISETP.GT.AND P1, PT, R2, 0x11, !P2 ;  /* 0x000000110200780c */ /* 0x000fe40005724270 */
[----:B------:R-:W-:Y:S02]  /*3510*/  ISETP.NE.AND P2, PT, R37, RZ, PT ;  /* 0x000000ff2500720c */ /* 0x000fe40003f45270 */
[----:B------:R-:W-:Y:S02]  /*3520*/  ISETP.LT.OR P1, PT, R0, 0x12, P1 ;  /* 0x000000120000780c */ /* 0x000fe40000f21670 */
[----:B------:R-:W-:Y:S02]  /*3530*/  FMNMX.FTZ R6, R99, R6, !PT ;  /* 0x0000000663067209 */ /* 0x000fe40007810000 */
[----:B------:R-:W-:-:S02]  /*3540*/  FSEL R35, R35, -INF , !P1 ;  /* 0xff80000023237808 */ /* 0x000fc40004800000 */
[----:B------:R-:W-:Y:S02]  /*3550*/  ISETP.GT.AND P1, PT, R2, 0x18, !P6 ;  /* 0x000000180200780c */ /* 0x000fe40007724270 */
[----:B------:R-:W-:Y:S02]  /*3560*/  FMNMX.FTZ R6, R87, R6, !PT ;  /* 0x0000000657067209 */ /* 0x000fe40007810000 */
[----:B------:R-:W-:Y:S02]  /*3570*/  ISETP.LT.OR P1, PT, R0, 0x19, P1 ;  /* 0x000000190000780c */ /* 0x000fe40000f21670 */
[----:B------:R-:W-:Y:S02]  /*3580*/  FMNMX.FTZ R6, R97, R6, !PT ;  /* 0x0000000661067209 */ /* 0x000fe40007810000 */
[----:B------:R-:W-:Y:S02]  /*3590*/  FSEL R37, R38, -INF , !P1 ;  /* 0xff80000026257808 */ /* 0x000fe40004800000 */
[----:B------:R-:W-:-:S02]  /*35a0*/  ISETP.NE.AND P1, PT, R36, RZ, PT ;  /* 0x000000ff2400720c */ /* 0x000fc40003f25270 */
[----:B------:R-:W-:Y:S02]  /*35b0*/  FMNMX.FTZ R6, R89, R6, !PT ;  /* 0x0000000659067209 */ /* 0x000fe40007810000 */
        /* <DEDUP_REMOVED lines=38> */
[----:B------:R-:W-:Y:S01]  /*3820*/  ISETP.NE.AND P6, PT, R20, RZ, PT ;  /* 0x000000ff1400720c */ /* 0x000fe20003fc5270 */
[----:B------:R-:W0:Y:S01]  /*3830*/  SHFL.BFLY PT, R7, R6, 0x2, 0x1f ;  /* 0x0c401f0006077f89 */ /* 0x000e2200000e0000 */
[----:B------:R-:W-:Y:S02]  /*3840*/  FSEL R77, R50, -INF , !P1 ;  /* 0xff800000324d7808 */ /* 0x000fe40004800000 */
[----:B------:R-:W-:-:S02]  /*3850*/  ISETP.NE.AND P1, PT, R48, RZ, PT ;  /* 0x000000ff3000720c */ /* 0x000fc40003f25270 */
[----:B------:R-:W-:Y:S02]  /*3860*/  R2UR UR4, R19 ;  /* 0x00000000130472ca */ /* 0x000fe400000e0000 */
[C---:B------:R-:W-:Y:S02]  /*3870*/  ISETP.GT.AND P1, PT, R2.reuse, 0x31, !P1 ;  /* 0x000000310200780c */ /* 0x040fe40004f24270 */
[----:B------:R-:W-:Y:S02]  /*3880*/  ISETP.GT.AND P3, PT, R2, 0x50, !P3 ;  /* 0x000000500200780c */ /* 0x000fe40005f64270 */
[----:B------:R-:W-:Y:S02]  /*3890*/  ISETP.LT.OR P1, PT, R0, 0x32, P1 ;  /* 0x000000320000780c */ /* 0x000fe40000f21670 */
[----:B------:R-:W-:Y:S02]  /*38a0*/  ISETP.GT.AND P4, PT, R2, 0x51, !P4 ;  /* 0x000000510200780c */ /* 0x000fe40006784270 */
[----:B------:R-:W-:-:S02]  /*38b0*/  FSEL R51, R51, -INF , !P1 ;  /* 0xff80000033337808 */ /* 0x000fc40004800000 */
[----:B------:R-:W-:Y:S01]  /*38c0*/  ISETP.NE.AND P1, PT, R80, RZ, PT ;  /* 0x000000ff5000720c */ /* 0x000fe20003f25270 */
[----:B------:R-:W-:Y:S01]  /*38d0*/  UISETP.NE.AND UP1, UPT, UR4, URZ, UPT ;  /* 0x0000003f0400728c */ /* 0x000fe2000bf25270 */
[----:B------:R-:W-:Y:S02]  /*38e0*/  ISETP.LT.OR P3, PT, R0, 0x51, P3 ;  /* 0x000000510000780c */ /* 0x000fe40001f61670 */
[C---:B------:R-:W-:Y:S01]  /*38f0*/  ISETP.GT.AND P1, PT, R2.reuse, 0x38, !P1 ;  /* 0x000000380200780c */ /* 0x040fe20004f24270 */
[----:B------:R-:W-:Y:S01]  /*3900*/  ULDC UR4, c[0x0][0x988] ;  /* 0x0002620000047ab9 */ /* 0x000fe20000000800 */
[----:B------:R-:W-:Y:S01]  /*3910*/  ISETP.GT.AND P5, PT, R2, 0x58, !P5 ;  /* 0x000000580200780c */ /* 0x000fe20006fa4270 */
[----:B------:R-:W-:Y:S01]  /*3920*/  IMAD.U32 R8, RZ, RZ, UR4 ;  /* 0x00000004ff087e24 */ /* 0x000fe2000f8e00ff */
[----:B------:R-:W-:Y:S02]  /*3930*/  ISETP.LT.OR P1, PT, R0, 0x39, P1 ;  /* 0x000000390000780c */ /* 0x000fe40000f21670 */
[----:B0-----:R-:W-:-:S02]  /*3940*/  FMNMX.FTZ R10, R6, R7, !PT ;  /* 0x00000007060a7209 */ /* 0x001fc40007810000 */
[----:B------:R-:W-:Y:S01]  /*3950*/  FSEL R79, R54, -INF , !P1 ;  /* 0xff800000364f7808 */ /* 0x000fe20004800000 */
[----:B------:R-:W-:Y:S01]  /*3960*/  @UP1 ULDC UR4, c[0x0][0x44c] ;  /* 0x0001130000041ab9 */ /* 0x000fe20000000800 */
[----:B------:R-:W-:Y:S01]  /*3970*/  ISETP.NE.AND P1, PT, R52, RZ, PT ;  /* 0x000000ff3400720c */ /* 0x000fe20003f25270 */
[----:B------:R-:W0:Y:S01]  /*3980*/  SHFL.BFLY PT, R7, R10, 0x1, 0x1f ;  /* 0x0c201f000a077f89 */ /* 0x000e2200000e0000 */
[----:B------:R-:W-:Y:S01]  /*3990*/  ISETP.LT.OR P4, PT, R0, 0x52, P4 ;  /* 0x000000520000780c */ /* 0x000fe20002781670 */
[----:B------:R-:W-:Y:S01]  /*39a0*/  @UP1 ULDC UR14, c[0x0][0x450] ;  /* 0x00011400000e1ab9 */ /* 0x000fe20000000800 */
[----:B------:R-:W-:Y:S02]  /*39b0*/  ISETP.GT.AND P1, PT, R2, 0x39, !P1 ;  /* 0x000000390200780c */ /* 0x000fe40004f24270 */
[C---:B------:R-:W-:Y:S02]  /*39c0*/  ISETP.LT.OR P5, PT, R0.reuse, 0x59, P5 ;  /* 0x000000590000780c */ /* 0x040fe40002fa1670 */
[----:B------:R-:W-:-:S02]  /*39d0*/  ISETP.LT.OR P1, PT, R0, 0x3a, P1 ;  /* 0x0000003a0000780c */ /* 0x000fc40000f21670 */
[----:B------:R-:W-:Y:S02]  /*39e0*/  FSEL R67, R67, -INF , !P4 ;  /* 0xff80000043437808 */ /* 0x000fe40006000000 */
[----:B------:R-:W-:Y:S02]  /*39f0*/  FSEL R55, R55, -INF , !P1 ;  /* 0xff80000037377808 */ /* 0x000fe40004800000 */
[----:B------:R-:W-:Y:S02]  /*3a00*/  ISETP.GT.AND P1, PT, R2, 0x40, !P2 ;  /* 0x000000400200780c */ /* 0x000fe40005724270 */
[----:B------:R-:W-:Y:S02]  /*3a10*/  ISETP.NE.AND P2, PT, R60, RZ, PT ;  /* 0x000000ff3c00720c */ /* 0x000fe40003f45270 */
[----:B------:R-:W-:Y:S02]  /*3a20*/  ISETP.LT.OR P1, PT, R0, 0x41, P1 ;  /* 0x000000410000780c */ /* 0x000fe40000f21670 */
[----:B------:R-:W-:-:S02]  /*3a30*/  ISETP.GT.AND P2, PT, R2, 0x49, !P2 ;  /* 0x000000490200780c */ /* 0x000fc40005744270 */
[----:B------:R-:W-:Y:S02]  /*3a40*/  FSEL R81, R58, -INF , !P1 ;  /* 0xff8000003a517808 */ /* 0x000fe40004800000 */
[----:B------:R-:W-:Y:S02]  /*3a50*/  ISETP.GT.AND P1, PT, R2, RZ, !P6 ;  /* 0x000000ff0200720c */ /* 0x000fe40007724270 */
[----:B0-----:R-:W-:Y:S02]  /*3a60*/  FMNMX.FTZ R7, R10, R7, !PT ;  /* 0x000000070a077209 */ /* 0x001fe40007810000 */
[----:B------:R-:W-:Y:S02]  /*3a70*/  ISETP.LT.OR P1, PT, R0, 0x1, P1 ;  /* 0x000000010000780c */ /* 0x000fe40000f21670 */
[----:B------:R-:W-:Y:S01]  /*3a80*/  ISETP.NE.AND P6, PT, R56, RZ, PT ;  /* 0x000000ff3800720c */ /* 0x000fe20003fc5270 */
[----:B------:R-:W-:Y:S01]  /*3a90*/  FMUL.FTZ R12, R7, R8 ;  /* 0x00000008070c7220 */ /* 0x000fe20000410000 */
[----:B------:R-:W-:-:S02]  /*3aa0*/  FSEL R26, R26, -INF , !P1 ;  /* 0xff8000001a1a7808 */ /* 0x000fc40004800000 */
[----:B------:R-:W-:Y:S02]  /*3ab0*/  FSETP.NEU.FTZ.AND P1, PT, R7, -INF , PT ;  /* 0xff8000000700780b */ /* 0x000fe40003f3d000 */
[----:B------:R-:W-:Y:S02]  /*3ac0*/  FMNMX.FTZ R6, R26, R27, !PT ;  /* 0x0000001b1a067209 */ /* 0x000fe40007810000 */
[----:B------:R-:W-:Y:S02]  /*3ad0*/  FSEL R12, R12, RZ, P1 ;  /* 0x000000ff0c0c7208 */ /* 0x000fe40000800000 */
[----:B------:R-:W-:Y:S02]  /*3ae0*/  FMNMX.FTZ R6, R29, R6, !PT ;  /* 0x000000061d067209 */ /* 0x000fe40007810000 */
[----:B------:R-:W-:Y:S01]  /*3af0*/  ISETP.GT.AND P1, PT, R2, 0x41, !P6 ;  /* 0x000000410200780c */ /* 0x000fe20007724270 */
[--C-:B------:R-:W-:Y:S01]  /*3b00*/  FFMA.FTZ R154, R97, R8, -R12.reuse ;  /* 0x00000008619a7223 */ /* 0x100fe2000001080c */
[----:B------:R-:W-:Y:S01]  /*3b10*/  FMNMX.FTZ R6, R31, R6, !PT ;  /* 0x000000061f067209 */ /* 0x000fe20007810000 */
[-CC-:B------:R-:W-:Y:S01]  /*3b20*/  FFMA.FTZ R148, R95, R8.reuse, -R12.reuse ;  /* 0x000000085f947223 */ /* 0x180fe2000001080c */
[----:B------:R-:W-:Y:S01]  /*3b30*/  ISETP.LT.OR P1, PT, R0, 0x42, P1 ;  /* 0x000000420000780c */ /* 0x000fe20000f21670 */
[--C-:B------:R-:W-:Y:S01]  /*3b40*/  FFMA.FTZ R156, R101, R8, -R12.reuse ;  /* 0x00000008659c7223 */ /* 0x100fe2000001080c */
[----:B------:R-:W-:Y:S01]  /*3b50*/  FMNMX.FTZ R6, R33, R6, !PT ;  /* 0x0000000621067209 */ /* 0x000fe20007810000 */
[-CC-:B------:R-:W-:Y:S01]  /*3b60*/  FFMA.FTZ R158, R105, R8.reuse, -R12.reuse ;  /* 0x00000008699e7223 */ /* 0x180fe2000001080c */
[----:B------:R-:W-:Y:S01]  /*3b70*/  FSEL R83, R59, -INF , !P1 ;  /* 0xff8000003b537808 */ /* 0x000fe20004800000 */
[--C-:B------:R-:W-:Y:S01]  /*3b80*/  FFMA.FTZ R59, R103, R8, -R12.reuse ;  /* 0x00000008673b7223 */ /* 0x100fe2000001080c */
[----:B------:R-:W-:Y:S01]  /*3b90*/  FMNMX.FTZ R6, R35, R6, !PT ;  /* 0x0000000623067209 */ /* 0x000fe20007810000 */
[----:B------:R-:W-:Y:S01]  /*3ba0*/  MUFU.EX2 R156, R156 ;  /* 0x0000009c009c7308 */ /* 0x000fe20000000800 */
[----:B------:R-:W-:Y:S01]  /*3bb0*/  ISETP.NE.AND P1, PT, R82, RZ, PT ;  /* 0x000000ff5200720c */ /* 0x000fe20003f25270 */
[--C-:B------:R-:W-:Y:S01]  /*3bc0*/  FFMA.FTZ R152, R99, R8, -R12.reuse ;  /* 0x0000000863987223 */ /* 0x100fe2000001080c */
[----:B------:R-:W-:Y:S01]  /*3bd0*/  FMNMX.FTZ R6, R37, R6, !PT ;  /* 0x0000000625067209 */ /* 0x000fe20007810000 */
[-CC-:B------:R-:W-:Y:S01]  /*3be0*/  FFMA.FTZ R85, R85, R8.reuse, -R12.reuse ;  /* 0x0000000855557223 */ /* 0x180fe2000001080c */
[----:B------:R-:W-:Y:S01]  /*3bf0*/  ISETP.GT.AND P1, PT, R2, 0x48, !P1 ;  /* 0x000000480200780c */ /* 0x000fe20004f24270 */
[--C-:B------:R-:W-:Y:S01]  /*3c00*/  FFMA.FTZ R87, R87, R8, -R12.reuse ;  /* 0x0000000857577223 */ /* 0x100fe2000001080c */
[----:B------:R-:W-:Y:S01]  /*3c10*/  FMNMX.FTZ R6, R39, R6, !PT ;  /* 0x0000000627067209 */ /* 0x000fe20007810000 */
[----:B------:R-:W-:Y:S01]  /*3c20*/  MUFU.EX2 R59, R59 ;  /* 0x0000003b003b7308 */ /* 0x000fe20000000800 */
[C---:B------:R-:W-:Y:S01]  /*3c30*/  ISETP.LT.OR P1, PT, R0.reuse, 0x49, P1 ;  /* 0x000000490000780c */ /* 0x040fe20000f21670 */
[--C-:B------:R-:W-:Y:S01]  /*3c40*/  FFMA.FTZ R89, R89, R8, -R12.reuse ;  /* 0x0000000859597223 */ /* 0x100fe2000001080c */
[----:B------:R-:W-:Y:S01]  /*3c50*/  FMNMX.FTZ R6, R41, R6, !PT ;  /* 0x0000000629067209 */ /* 0x000fe20007810000 */
[-CC-:B------:R-:W-:Y:S01]  /*3c60*/  FFMA.FTZ R91, R91, R8.reuse, -R12.reuse ;  /* 0x000000085b5b7223 */ /* 0x180fe2000001080c */
[----:B------:R-:W-:Y:S01]  /*3c70*/  ISETP.LT.OR P2, PT, R0, 0x4a, P2 ;  /* 0x0000004a0000780c */ /* 0x000fe20001741670 */
[--C-:B------:R-:W-:Y:S01]  /*3c80*/  FFMA.FTZ R3, R3, R8, -R12.reuse ;  /* 0x0000000803037223 */ /* 0x100fe2000001080c */
[----:B------:R-:W-:Y:S01]  /*3c90*/  FMNMX.FTZ R6, R43, R6, !PT ;  /* 0x000000062b067209 */ /* 0x000fe20007810000 */
[----:B------:R-:W-:Y:S01]  /*3ca0*/  MUFU.EX2 R158, R158 ;  /* 0x0000009e009e7308 */ /* 0x000fe20000000800 */
[----:B------:R-:W-:Y:S01]  /*3cb0*/  FSEL R97, R62, -INF , !P1 ;  /* 0xff8000003e617808 */ /* 0x000fe20004800000 */
        /* <DEDUP_REMOVED lines=11> */
[----:B------:R-:W-:Y:S01]  /*3d70*/  FSEL R95, R66, -INF , !P3 ;  /* 0xff800000425f7808 */ /* 0x000fe20005800000 */
[--C-:B------:R-:W-:Y:S01]  /*3d80*/  FFMA.FTZ R15, R15, R8, -R12.reuse ;  /* 0x000000080f0f7223 */ /* 0x100fe2000001080c */
[----:B------:R-:W-:Y:S01]  /*3d90*/  FMNMX.FTZ R6, R51, R6, !PT ;  /* 0x0000000633067209 */ /* 0x000fe20007810000 */
[----:B------:R-:W-:Y:S01]  /*3da0*/  MUFU.EX2 R152, R152 ;  /* 0x0000009800987308 */ /* 0x000fe20000000800 */
[----:B------:R-:W-:Y:S01]  /*3db0*/  ISETP.GT.AND P6, PT, R2, 0x59, !P6 ;  /* 0x000000590200780c */ /* 0x000fe200077c4270 */
        /* <DEDUP_REMOVED lines=15> */
[----:B------:R-:W-:Y:S01]  /*3eb0*/  FFMA.FTZ R12, R69, R8, -R12 ;  /* 0x00000008450c7223 */ /* 0x000fe2000001080c */
[----:B------:R-:W-:-:S02]  /*3ec0*/  R2UR UR6, R22 ;  /* 0x00000000160672ca */ /* 0x000fc400000e0000 */
[----:B------:R-:W-:Y:S02]  /*3ed0*/  FMNMX.FTZ R6, R97, R6, !PT ;  /* 0x0000000661067209 */ /* 0x000fe40007810000 */
[----:B------:R-:W-:Y:S02]  /*3ee0*/  R2UR UR7, R74 ;  /* 0x000000004a0772ca */ /* 0x000fe400000e0000 */
[----:B------:R-:W-:Y:S01]  /*3ef0*/  FMNMX.FTZ R6, R63, R6, !PT ;  /* 0x000000063f067209 */ /* 0x000fe20007810000 */
[----:B------:R-:W-:Y:S03]  /*3f00*/  MUFU.EX2 R154, R154 ;  /* 0x0000009a009a7308 */ /* 0x000fe60000000800 */
[----:B------:R-:W-:-:S03]  /*3f10*/  FMNMX.FTZ R6, R95, R6, !PT ;  /* 0x000000065f067209 */ /* 0x000fc60007810000 */
[----:B------:R-:W-:Y:S01]  /*3f20*/  UIMAD.WIDE.U32 UR4, UR6, UR4, URZ ;  /* 0x00000004060472a5 */ /* 0x000fe2000f8e003f */
[----:B------:R-:W-:Y:S01]  /*3f30*/  FMNMX.FTZ R6, R67, R6, !PT ;  /* 0x0000000643067209 */ /* 0x000fe20007810000 */
[----:B------:R-:W-:Y:S02]  /*3f40*/  MUFU.EX2 R89, R89 ;  /* 0x0000005900597308 */ /* 0x000fe40000000800 */
[----:B------:R-:W-:Y:S01]  /*3f50*/  @UP1 USHF.R.U32.HI UR6, URZ, UR14, UR5 ;  /* 0x0000000e3f061299 */ /* 0x000fe20008011605 */
[----:B------:R-:W-:-:S03]  /*3f60*/  FMNMX.FTZ R6, R93, R6, !PT ;  /* 0x000000065d067209 */ /* 0x000fc60007810000 */
[----:B------:R-:W-:Y:S01]  /*3f70*/  UIADD3 UR4, UR7, UR6, URZ ;  /* 0x0000000607047290 */ /* 0x000fe2000fffe03f */
[----:B------:R-:W-:Y:S01]  /*3f80*/  FMNMX.FTZ R6, R71, R6, !PT ;  /* 0x0000000647067209 */ /* 0x000fe20007810000 */
[----:B------:R-:W-:Y:S02]  /*3f90*/  MUFU.EX2 R148, R148 ;  /* 0x0000009400947308 */ /* 0x000fe40000000800 */
[----:B------:R-:W-:Y:S02]  /*3fa0*/  UIADD3 UR10, UR4, UR10, URZ ;  /* 0x0000000a040a7290 */ /* 0x000fe4000fffe03f */
[----:B------:R-:W0:Y:S04]  /*3fb0*/  SHFL.BFLY PT, R45, R6, 0x2, 0x1f ;  /* 0x0c401f00062d7f89 */ /* 0x000e2800000e0000 */
[----:B------:R-:W-:Y:S08]  /*3fc0*/  MUFU.EX2 R91, R91 ;  /* 0x0000005b005b7308 */ /* 0x000ff00000000800 */
[----:B------:R-:W1:Y:S08]  /*3fd0*/  MUFU.EX2 R0, R0 ;  /* 0x0000000000007308 */ /* 0x000e700000000800 */
[----:B------:R-:W-:Y:S01]  /*3fe0*/  MUFU.EX2 R3, R3 ;  /* 0x0000000300037308 */ /* 0x000fe20000000800 */
[----:B0-----:R-:W-:-:S07]  /*3ff0*/  FMNMX.FTZ R45, R6, R45, !PT ;  /* 0x0000002d062d7209 */ /* 0x001fce0007810000 */
[----:B------:R-:W-:Y:S01]  /*4000*/  MUFU.EX2 R144, R49 ;  /* 0x0000003100907308 */ /* 0x000fe20000000800 */
[----:B------:R-:W0:Y:S01]  /*4010*/  SHFL.BFLY PT, R10, R45, 0x1, 0x1f ;  /* 0x0c201f002d0a7f89 */ /* 0x000e2200000e0000 */
[----:B-1----:R-:W-:-:S06]  /*4020*/  F2FP.BF16.F32.PACK_AB R150, R0, R91 ;  /* 0x0000005b0096723e */ /* 0x002fcc00000010ff */
[----:B------:R-:W-:Y:S08]  /*4030*/  MUFU.EX2 R11, R11 ;  /* 0x0000000b000b7308 */ /* 0x000ff00000000800 */
[----:B------:R-:W-:Y:S08]  /*4040*/  MUFU.EX2 R146, R53 ;  /* 0x0000003500927308 */ /* 0x000ff00000000800 */
[----:B------:R-:W-:Y:S01]  /*4050*/  MUFU.EX2 R13, R13 ;  /* 0x0000000d000d7308 */ /* 0x000fe20000000800 */
[----:B0-----:R-:W-:-:S04]  /*4060*/  FMNMX.FTZ R10, R45, R10, !PT ;  /* 0x0000000a2d0a7209 */ /* 0x001fc80007810000 */
        /* <DEDUP_REMOVED lines=9> */
[----:B------:R0:W-:Y:S01]  /*4100*/  MUFU.EX2 R14, R31 ;  /* 0x0000001f000e7308 */ /* 0x0001e20000000800 */
        /* <DEDUP_REMOVED lines=8> */
[----:B0-----:R-:W-:Y:S01]  /*4190*/  FADD.FTZ R31, R156, R59 ;  /* 0x0000003b9c1f7221 */ /* 0x001fe20000010000 */
[-CC-:B------:R-:W-:Y:S01]  /*41a0*/  FFMA.FTZ R47, R47, R8.reuse, -R2.reuse ;  /* 0x000000082f2f7223 */ /* 0x180fe20000010802 */
[-CC-:B------:R-:W-:Y:S01]  /*41b0*/  FFMA.FTZ R77, R77, R8.reuse, -R2.reuse ;  /* 0x000000084d4d7223 */ /* 0x180fe20000010802 */
[-CC-:B------:R-:W-:Y:S01]  /*41c0*/  FFMA.FTZ R51, R51, R8.reuse, -R2.reuse ;  /* 0x0000000833337223 */ /* 0x180fe20000010802 */
[----:B------:R-:W-:Y:S01]  /*41d0*/  FADD.FTZ R6, R158, R31 ;  /* 0x0000001f9e067221 */ /* 0x000fe20000010000 */
[-CC-:B------:R-:W-:Y:S01]  /*41e0*/  FFMA.FTZ R79, R79, R8.reuse, -R2.reuse ;  /* 0x000000084f4f7223 */ /* 0x180fe20000010802 */
[-C--:B------:R-:W-:Y:S01]  /*41f0*/  FFMA.FTZ R55, R55, R8.reuse, -R2 ;  /* 0x0000000837377223 */ /* 0x080fe20000010802 */
[----:B------:R-:W0:Y:S01]  /*4200*/  MUFU.EX2 R27, R27 ;  /* 0x0000001b001b7308 */ /* 0x000e220000000800 */
[----:B------:R-:W-:Y:S01]  /*4210*/  FADD.FTZ R31, R85, R6 ;  /* 0x00000006551f7221 */ /* 0x000fe20000010000 */
[-CC-:B------:R-:W-:Y:S01]  /*4220*/  FFMA.FTZ R81, R81, R8.reuse, -R2.reuse ;  /* 0x0000000851517223 */ /* 0x180fe20000010802 */
[-CC-:B------:R-:W-:Y:S01]  /*4230*/  FFMA.FTZ R83, R83, R8.reuse, -R2.reuse ;  /* 0x0000000853537223 */ /* 0x180fe20000010802 */
[-CC-:B------:R-:W-:Y:S01]  /*4240*/  FFMA.FTZ R97, R97, R8.reuse, -R2.reuse ;  /* 0x0000000861617223 */ /* 0x180fe20000010802 */
[----:B------:R-:W-:Y:S01]  /*4250*/  FADD.FTZ R6, R152, R31 ;  /* 0x0000001f98067221 */ /* 0x000fe20000010000 */
[-CC-:B------:R-:W-:Y:S01]  /*4260*/  FFMA.FTZ R63, R63, R8.reuse, -R2.reuse ;  /* 0x000000083f3f7223 */ /* 0x180fe20000010802 */
[-C--:B------:R-:W-:Y:S01]  /*4270*/  FFMA.FTZ R95, R95, R8.reuse, -R2 ;  /* 0x000000085f5f7223 */ /* 0x080fe20000010802 */
[----:B------:R-:W1:Y:S01]  /*4280*/  MUFU.EX2 R29, R29 ;  /* 0x0000001d001d7308 */ /* 0x000e620000000800 */
[----:B------:R-:W-:Y:S01]  /*4290*/  FADD.FTZ R31, R87, R6 ;  /* 0x00000006571f7221 */ /* 0x000fe20000010000 */
[-CC-:B------:R-:W-:Y:S01]  /*42a0*/  FFMA.FTZ R67, R67, R8.reuse, -R2.reuse ;  /* 0x0000000843437223 */ /* 0x180fe20000010802 */
[-CC-:B------:R-:W-:Y:S01]  /*42b0*/  FFMA.FTZ R93, R93, R8.reuse, -R2.reuse ;  /* 0x000000085d5d7223 */ /* 0x180fe20000010802 */
[----:B------:R-:W-:Y:S01]  /*42c0*/  FFMA.FTZ R71, R71, R8, -R2 ;  /* 0x0000000847477223 */ /* 0x000fe20000010802 */
[----:B------:R-:W-:Y:S01]  /*42d0*/  FADD.FTZ R6, R154, R31 ;  /* 0x0000001f9a067221 */ /* 0x000fe20000010000 */
[----:B------:R-:W-:-:S02]  /*42e0*/  F2FP.BF16.F32.PACK_AB R156, R59, R156 ;  /* 0x0000009c3b9c723e */ /* 0x000fc400000010ff */
[----:B------:R-:W2:Y:S01]  /*42f0*/  MUFU.EX2 R33, R33 ;  /* 0x0000002100217308 */ /* 0x000ea20000000800 */
[----:B------:R-:W-:Y:S01]  /*4300*/  FADD.FTZ R31, R89, R6 ;  /* 0x00000006591f7221 */ /* 0x000fe20000010000 */
[----:B0-----:R-:W-:Y:S01]  /*4310*/  FADD.FTZ R6, R26, R27 ;  /* 0x0000001b1a067221 */ /* 0x001fe20000010000 */
[----:B------:R-:W-:Y:S02]  /*4320*/  F2FP.BF16.F32.PACK_AB R158, R85, R158 ;  /* 0x0000009e559e723e */ /* 0x000fe400000010ff */
[----:B------:R-:W-:Y:S01]  /*4330*/  FADD.FTZ R34, R148, R31 ;  /* 0x0000001f94227221 */ /* 0x000fe20000010000 */
[----:B------:R-:W-:Y:S02]  /*4340*/  F2FP.BF16.F32.PACK_AB R152, R87, R152 ;  /* 0x000000985798723e */ /* 0x000fe400000010ff */
[----:B------:R0:W3:Y:S01]  /*4350*/  MUFU.EX2 R20, R35 ;  /* 0x0000002300147308 */ /* 0x0000e20000000800 */
[----:B------:R-:W-:Y:S01]  /*4360*/  FADD.FTZ R34, R99, R34 ;  /* 0x0000002263227221 */ /* 0x000fe20000010000 */
[----:B-1----:R-:W-:Y:S01]  /*4370*/  FADD.FTZ R31, R29, R6 ;  /* 0x000000061d1f7221 */ /* 0x002fe20000010000 */
[----:B------:R-:W-:-:S02]  /*4380*/  F2FP.BF16.F32.PACK_AB R159, R14, R29 ;  /* 0x0000001d0e9f723e */ /* 0x000fc400000010ff */
[----:B------:R-:W-:Y:S01]  /*4390*/  F2FP.BF16.F32.PACK_AB R154, R89, R154 ;  /* 0x0000009a599a723e */ /* 0x000fe200000010ff */
[----:B------:R-:W-:Y:S01]  /*43a0*/  FADD.FTZ R6, R14, R31 ;  /* 0x0000001f0e067221 */ /* 0x000fe20000010000 */
[----:B------:R-:W-:Y:S01]  /*43b0*/  F2FP.BF16.F32.PACK_AB R148, R99, R148 ;  /* 0x000000946394723e */ /* 0x000fe200000010ff */
[----:B------:R-:W1:Y:S01]  /*43c0*/  MUFU.EX2 R37, R37 ;  /* 0x0000002500257308 */ /* 0x000e620000000800 */
[----:B0-----:R-:W-:Y:S01]  /*43d0*/  FADD.FTZ R35, R91, R34 ;  /* 0x000000225b237221 */ /* 0x001fe20000010000 */
[----:B--2---:R-:W-:Y:S01]  /*43e0*/  FADD.FTZ R31, R33, R6 ;  /* 0x00000006211f7221 */ /* 0x004fe20000010000 */
[----:B------:R-:W-:Y:S02]  /*43f0*/  F2FP.BF16.F32.PACK_AB R157, R27, R26 ;  /* 0x0000001a1b9d723e */ /* 0x000fe400000010ff */
[----:B------:R-:W-:-:S03]  /*4400*/  FADD.FTZ R36, R0, R35 ;  /* 0x0000002300247221 */ /* 0x000fc60000010000 */
[----:B------:R-:W0:Y:S01]  /*4410*/  MUFU.EX2 R24, R39 ;  /* 0x0000002700187308 */ /* 0x000e220000000800 */
[----:B------:R-:W-:Y:S01]  /*4420*/  FADD.FTZ R35, R3, R36 ;  /* 0x0000002403237221 */ /* 0x000fe20000010000 */
[C---:B---3--:R-:W-:Y:S01]  /*4430*/  FADD.FTZ R6, R20.reuse, R31 ;  /* 0x0000001f14067221 */ /* 0x048fe20000010000 */
[----:B------:R-:W-:Y:S02]  /*4440*/  F2FP.BF16.F32.PACK_AB R153, R20, R33 ;  /* 0x000000211499723e */ /* 0x000fe400000010ff */
[C---:B------:R-:W-:Y:S01]  /*4450*/  FADD.FTZ R36, R144.reuse, R35 ;  /* 0x0000002390247221 */ /* 0x040fe20000010000 */
[----:B------:R-:W-:Y:S02]  /*4460*/  F2FP.BF16.F32.PACK_AB R144, R144, R3 ;  /* 0x000000039090723e */ /* 0x000fe400000010ff */
[----:B------:R-:W2:Y:S01]  /*4470*/  MUFU.EX2 R41, R41 ;  /* 0x0000002900297308 */ /* 0x000ea20000000800 */
[----:B-1----:R-:W-:Y:S01]  /*4480*/  FADD.FTZ R31, R37, R6 ;  /* 0x00000006251f7221 */ /* 0x002fe20000010000 */
[----:B------:R-:W-:-:S04]  /*4490*/  FADD.FTZ R35, R11, R36 ;  /* 0x000000240b237221 */ /* 0x000fc80000010000 */
[C---:B------:R-:W-:Y:S01]  /*44a0*/  FADD.FTZ R38, R146.reuse, R35 ;  /* 0x0000002392267221 */ /* 0x040fe20000010000 */
[----:B------:R-:W-:Y:S01]  /*44b0*/  F2FP.BF16.F32.PACK_AB R146, R146, R11 ;  /* 0x0000000b9292723e */ /* 0x000fe200000010ff */
[----:B------:R-:W1:Y:S01]  /*44c0*/  MUFU.EX2 R28, R43 ;  /* 0x0000002b001c7308 */ /* 0x000e620000000800 */
[C---:B0-----:R-:W-:Y:S01]  /*44d0*/  FADD.FTZ R6, R24.reuse, R31 ;  /* 0x0000001f18067221 */ /* 0x041fe20000010000 */
[----:B------:R-:W-:Y:S01]  /*44e0*/  FADD.FTZ R35, R13, R38 ;  /* 0x000000260d237221 */ /* 0x000fe20000010000 */
[----:B------:R-:W-:-:S05]  /*44f0*/  F2FP.BF16.F32.PACK_AB R155, R24, R37 ;  /* 0x00000025189b723e */ /* 0x000fca00000010ff */
[----:B------:R-:W0:Y:S01]  /*4500*/  MUFU.EX2 R73, R73 ;  /* 0x0000004900497308 */ /* 0x000e220000000800 */
[----:B--2---:R-:W-:Y:S01]  /*4510*/  FADD.FTZ R31, R41, R6 ;  /* 0x00000006291f7221 */ /* 0x004fe20000010000 */
[C---:B------:R-:W-:Y:S01]  /*4520*/  FADD.FTZ R6, R140.reuse, R35 ;  /* 0x000000238c067221 */ /* 0x040fe20000010000 */
[----:B------:R-:W-:-:S05]  /*4530*/  F2FP.BF16.F32.PACK_AB R140, R140, R13 ;  /* 0x0000000d8c8c723e */ /* 0x000fca00000010ff */
[----:B------:R-:W2:Y:S01]  /*4540*/  MUFU.EX2 R15, R15 ;  /* 0x0000000f000f7308 */ /* 0x000ea20000000800 */
[C---:B-1----:R-:W-:Y:S01]  /*4550*/  FADD.FTZ R2, R28.reuse, R31 ;  /* 0x0000001f1c027221 */ /* 0x042fe20000010000 */
[----:B------:R-:W-:-:S06]  /*4560*/  F2FP.BF16.F32.PACK_AB R149, R28, R41 ;  /* 0x000000291c95723e */ /* 0x000fcc00000010ff */
[----:B------:R-:W1:Y:S01]  /*4570*/  MUFU.EX2 R30, R47 ;  /* 0x0000002f001e7308 */ /* 0x000e620000000800 */
[----:B0-----:R-:W-:-:S07]  /*4580*/  FADD.FTZ R31, R73, R2 ;  /* 0x00000002491f7221 */ /* 0x001fce0000010000 */
[----:B------:R-:W0:Y:S01]  /*4590*/  MUFU.EX2 R77, R77 ;  /* 0x0000004d004d7308 */ /* 0x000e220000000800 */
[----:B--2---:R-:W-:-:S07]  /*45a0*/  FADD.FTZ R35, R15, R6 ;  /* 0x000000060f237221 */ /* 0x004fce0000010000 */
[----:B------:R-:W2:Y:S01]  /*45b0*/  MUFU.EX2 R142, R61 ;  /* 0x0000003d008e7308 */ /* 0x000ea20000000800 */
[C---:B-1----:R-:W-:Y:S01]  /*45c0*/  FADD.FTZ R6, R30.reuse, R31 ;  /* 0x0000001f1e067221 */ /* 0x042fe20000010000 */
[----:B------:R-:W-:-:S06]  /*45d0*/  F2FP.BF16.F32.PACK_AB R151, R30, R73 ;  /* 0x000000491e97723e */ /* 0x000fcc00000010ff */
[----:B------:R-:W1:Y:S01]  /*45e0*/  MUFU.EX2 R32, R51 ;  /* 0x0000003300207308 */ /* 0x000e620000000800 */
[----:B0-----:R-:W-:-:S07]  /*45f0*/  FADD.FTZ R3, R77, R6 ;  /* 0x000000064d037221 */ /* 0x001fce0000010000 */
[----:B------:R-:W0:Y:S01]  /*4600*/  MUFU.EX2 R21, R21 ;  /* 0x0000001500157308 */ /* 0x000e220000000800 */
[C---:B--2---:R-:W-:Y:S01]  /*4610*/  FADD.FTZ R38, R142.reuse, R35 ;  /* 0x000000238e267221 */ /* 0x044fe20000010000 */
[----:B------:R-:W-:-:S06]  /*4620*/  F2FP.BF16.F32.PACK_AB R142, R142, R15 ;  /* 0x0000000f8e8e723e */ /* 0x000fcc00000010ff */
        /* <DEDUP_REMOVED lines=11> */
[C---:B0-----:R-:W-:Y:S01]  /*46e0*/  FADD.FTZ R38, R34.reuse, R3 ;  /* 0x0000000322267221 */ /* 0x041fe20000010000 */
[----:B------:R-:W-:-:S06]  /*46f0*/  F2FP.BF16.F32.PACK_AB R147, R34, R79 ;  /* 0x0000004f2293723e */ /* 0x000fcc00000010ff */
[----:B------:R-:W0:Y:S01]  /*4700*/  MUFU.EX2 R12, R12 ;  /* 0x0000000c000c7308 */ /* 0x000e220000000800 */
[----:B--2---:R-:W-:-:S07]  /*4710*/  FADD.FTZ R11, R25, R6 ;  /* 0x00000006190b7221 */ /* 0x004fce0000010000 */
[----:B------:R-:W2:Y:S01]  /*4720*/  MUFU.EX2 R36, R83 ;  /* 0x0000005300247308 */ /* 0x000ea20000000800 */
[----:B-1----:R-:W-:-:S07]  /*4730*/  FADD.FTZ R3, R81, R38 ;  /* 0x0000002651037221 */ /* 0x002fce0000010000 */
[----:B------:R-:W1:Y:S01]  /*4740*/  MUFU.EX2 R97, R97 ;  /* 0x0000006100617308 */ /* 0x000e620000000800 */
[C---:B0-----:R-:W-:Y:S01]  /*4750*/  FADD.FTZ R6, R12.reuse, R11 ;  /* 0x0000000b0c067221 */ /* 0x041fe20000010000 */
[----:B------:R-:W-:-:S06]  /*4760*/  F2FP.BF16.F32.PACK_AB R138, R12, R25 ;  /* 0x000000190c8a723e */ /* 0x000fcc00000010ff */
[----:B------:R-:W0:Y:S01]  /*4770*/  MUFU.EX2 R2, R63 ;  /* 0x0000003f00027308 */ /* 0x000e220000000800 */
[C---:B--2---:R-:W-:Y:S01]  /*4780*/  FADD.FTZ R12, R36.reuse, R3 ;  /* 0x00000003240c7221 */ /* 0x044fe20000010000 */
[----:B------:R-:W-:-:S06]  /*4790*/  F2FP.BF16.F32.PACK_AB R141, R36, R81 ;  /* 0x00000051248d723e */ /* 0x000fcc00000010ff */
[----:B------:R-:W2:Y:S01]  /*47a0*/  MUFU.EX2 R95, R95 ;  /* 0x0000005f005f7308 */ /* 0x000ea20000000800 */
[----:B-1----:R-:W-:-:S07]  /*47b0*/  FADD.FTZ R3, R97, R12 ;  /* 0x0000000c61037221 */ /* 0x002fce0000010000 */
[----:B------:R-:W1:Y:S01]  /*47c0*/  MUFU.EX2 R0, R67 ;  /* 0x0000004300007308 */ /* 0x000e620000000800 */
[C---:B0-----:R-:W-:Y:S01]  /*47d0*/  FADD.FTZ R14, R2.reuse, R3 ;  /* 0x00000003020e7221 */ /* 0x041fe20000010000 */
[----:B------:R-:W-:-:S06]  /*47e0*/  F2FP.BF16.F32.PACK_AB R143, R2, R97 ;  /* 0x00000061028f723e */ /* 0x000fcc00000010ff */
[----:B------:R-:W0:Y:S01]  /*47f0*/  MUFU.EX2 R93, R93 ;  /* 0x0000005d005d7308 */ /* 0x000e220000000800 */
[----:B--2---:R-:W-:-:S07]  /*4800*/  FADD.FTZ R3, R95, R14 ;  /* 0x0000000e5f037221 */ /* 0x004fce0000010000 */
[----:B------:R-:W2:Y:S01]  /*4810*/  MUFU.EX2 R12, R71 ;  /* 0x00000047000c7308 */ /* 0x000ea20000000800 */
[C---:B-1----:R-:W-:Y:S01]  /*4820*/  FADD.FTZ R14, R0.reuse, R3 ;  /* 0x00000003000e7221 */ /* 0x042fe20000010000 */
[----:B------:R-:W-:-:S03]  /*4830*/  F2FP.BF16.F32.PACK_AB R137, R0, R95 ;  /* 0x0000005f0089723e */ /* 0x000fc600000010ff */
[----:B0-----:R-:W-:Y:S01]  /*4840*/  FADD.FTZ R3, R93, R14 ;  /* 0x0000000e5d037221 */ /* 0x001fe20000010000 */
[----:B------:R-:W-:-:S03]  /*4850*/  VIADD R14, R75, 0xfffffffe ;  /* 0xfffffffe4b0e7836 */ /* 0x000fc60000000000 */
[C---:B--2---:R-:W-:Y:S01]  /*4860*/  FADD.FTZ R3, R12.reuse, R3 ;  /* 0x000000030c037221 */ /* 0x044fe20000010000 */
[----:B------:R-:W-:Y:S01]  /*4870*/  F2FP.BF16.F32.PACK_AB R139, R12, R93 ;  /* 0x0000005d0c8b723e */ /* 0x000fe200000010ff */
[----:B------:R-:W-:Y:S06]  /*4880*/  @P1 BRA `(.L_x_1236) ;  /* 0x00000000004c1947 */ /* 0x000fec0003800000 */
[----:B------:R-:W-:Y:S01]  /*4890*/  ISETP.LT.AND P1, PT, RZ, UR4, PT ;  /* 0x00000004ff007c0c */ /* 0x000fe2000bf21270 */
[----:B------:R-:W-:-:S12]  /*48a0*/  UIADD3 UR14, UR4, -0x1, URZ ;  /* 0xffffffff040e7890 */ /* 0x000fd8000fffe03f */
[----:B------:R-:W-:Y:S05]  /*48b0*/  @P1 BRA `(.L_x_1237) ;  /* 0x0000000000201947 */ /* 0x000fea0003800000 */
[----:B------:R-:W-:Y:S01]  /*48c0*/  ULDC UR15, c[0x0][0x9e4] ;  /* 0x00027900000f7ab9 */ /* 0x000fe20000000800 */
[----:B------:R-:W-:Y:S02]  /*48d0*/  UIADD3 UR14, -UR4, URZ, URZ ;  /* 0x0000003f040e7290 */ /* 0x000fe4000fffe13f */
[----:B------:R-:W-:-:S11]  /*48e0*/  UISETP.NE.AND UP0, UPT, UR15, 0x1, UPT ;  /* 0x000000010f00788c */ /* 0x000fd6000bf05270 */
[----:B------:R-:W-:Y:S02]  /*48f0*/  @UP0 ULDC.64 UR4, c[0x0][0x9e8] ;  /* 0x00027a0000040ab9 */ /* 0x000fe40000000a00 */
[----:B------:R-:W-:-:S04]  /*4900*/  UIMAD.WIDE.U32 UR6, UR14, UR4, URZ ;  /* 0x000000040e0672a5 */ /* 0x000fc8000f8e003f */
[----:B------:R-:W-:-:S04]  /*4910*/  @UP0 USHF.R.U32.HI UR14, URZ, UR5, UR7 ;  /* 0x000000053f0e0299 */ /* 0x000fc80008011607 */
[----:B------:R-:W-:Y:S01]  /*4920*/  ULOP3.LUT UR14, URZ, UR14, URZ, 0x33, !UPT ;  /* 0x0000000e3f0e7292 */ /* 0x000fe2000f8e333f */
[----:B------:R-:W-:Y:S11]  /*4930*/  BRA `(.L_x_1238) ;  /* 0x0000000000147947 */ /* 0x000ff60003800000 */
.L_x_1237:
[----:B------:R-:W-:Y:S02]  /*4940*/  ULDC UR15, c[0x0][0x9e4] ;  /* 0x00027900000f7ab9 */ /* 0x000fe40000000800 */
[----:B------:R-:W-:-:S11]  /*4950*/  UISETP.NE.AND UP0, UPT, UR15, 0x1, UPT ;  /* 0x000000010f00788c */ /* 0x000fd6000bf05270 */
[----:B------:R-:W-:Y:S02]  /*4960*/  @UP0 ULDC.64 UR4, c[0x0][0x9e8] ;  /* 0x00027a0000040ab9 */ /* 0x000fe40000000a00 */
[----:B------:R-:W-:-:S04]  /*4970*/  UIMAD.WIDE.U32 UR6, UR14, UR4, URZ ;  /* 0x000000040e0672a5 */ /* 0x000fc8000f8e003f */
[----:B------:R-:W-:-:S12]  /*4980*/  @UP0 USHF.R.U32.HI UR14, URZ, UR5, UR7 ;  /* 0x000000053f0e0299 */ /* 0x000fd80008011607 */
.L_x_1238:
[----:B------:R-:W-:-:S04]  /*4990*/  UIMAD UR14, UR14, UR15, UR15 ;  /* 0x0000000f0e0e72a4 */ /* 0x000fc8000f8e020f */
[----:B------:R-:W-:-:S04]  /*49a0*/  UISETP.LT.AND UP0, UPT, UR10, UR14, UPT ;  /* 0x0000000e0a00728c */ /* 0x000fc8000bf01270 */
[----:B------:R-:W-:-:S12]  /*49b0*/  USEL UR10, UR10, UR14, UP0 ;  /* 0x0000000e0a0a7287 */ /* 0x000fd80008000000 */
.L_x_1236:
[----:B------:R-:W-:Y:S01]  /*49c0*/  R2UR UR6, R161 ;  /* 0x00000000a10672ca */ /* 0x000fe200000e0000 */
[----:B------:R-:W-:Y:S01]  /*49d0*/  UIMAD.WIDE UR4, UR10, 0x2aaaaaab, URZ ;  /* 0x2aaaaaab0a0478a5 */ /* 0x000fe2000f8e023f */
[----:B------:R-:W-:Y:S01]  /*49e0*/  IMAD.MOV.U32 R2, RZ, RZ, 0x3f800000 ;  /* 0x3f800000ff027424 */ /* 0x000fe200078e00ff */
[----:B------:R-:W-:Y:S01]  /*49f0*/  CS2R R86, SRZ ;  /* 0x0000000000567805 */ /* 0x000fe2000001ff00 */
[----:B------:R-:W-:Y:S01]  /*4a00*/  IMAD.MOV.U32 R0, RZ, RZ, 0x3f800000 ;  /* 0x3f800000ff007424 */ /* 0x000fe200078e00ff */
[----:B------:R-:W-:Y:S01]  /*4a10*/  USHF.R.U32.HI UR4, URZ, 0x1f, UR5 ;  /* 0x0000001f3f047899 */ /* 0x000fe20008011605 */
[----:B------:R-:W-:Y:S02]  /*4a20*/  CS2R R84, SRZ ;  /* 0x0000000000547805 */ /* 0x000fe4000001ff00 */
[----:B------:R-:W-:Y:S02]  /*4a30*/  CS2R R82, SRZ ;  /* 0x0000000000527805 */ /* 0x000fe4000001ff00 */
[----:B------:R-:W-:Y:S01]  /*4a40*/  CS2R R80, SRZ ;  /* 0x0000000000507805 */ /* 0x000fe2000001ff00 */
[----:B------:R-:W-:Y:S01]  /*4a50*/  ULEA.HI.SX32 UR4, UR5, UR4, 0x1c ;  /* 0x0000000405047291 */ /* 0x000fe2000f8fe23f */
[----:B------:R-:W-:-:S02]  /*4a60*/  CS2R R78, SRZ ;  /* 0x00000000004e7805 */ /* 0x000fc4000001ff00 */
[----:B------:R-:W-:Y:S02]  /*4a70*/  CS2R R76, SRZ ;  /* 0x00000000004c7805 */ /* 0x000fe4000001ff00 */
[----:B------:R-:W-:Y:S01]  /*4a80*/  CS2R R74, SRZ ;  /* 0x00000000004a7805 */ /* 0x000fe2000001ff00 */
[----:B------:R-:W-:Y:S01]  /*4a90*/  UISETP.LT.AND UP0, UPT, UR6, UR4, UPT ;  /* 0x000000040600728c */ /* 0x000fe2000bf01270 */
[----:B------:R-:W-:Y:S02]  /*4aa0*/  CS2R R72, SRZ ;  /* 0x0000000000487805 */ /* 0x000fe4000001ff00 */
[----:B------:R-:W-:Y:S02]  /*4ab0*/  CS2R R70, SRZ ;  /* 0x0000000000467805 */ /* 0x000fe4000001ff00 */
[----:B------:R-:W-:Y:S01]  /*4ac0*/  CS2R R68, SRZ ;  /* 0x0000000000447805 */ /* 0x000fe2000001ff00 */
[----:B------:R-:W-:Y:S01]  /*4ad0*/  USEL UR50, UR6, UR4, !UP0 ;  /* 0x0000000406327287 */ /* 0x000fe2000c000000 */
[----:B------:R-:W-:-:S02]  /*4ae0*/  CS2R R66, SRZ ;  /* 0x0000000000427805 */ /* 0x000fc4000001ff00 */
[----:B------:R-:W-:Y:S02]  /*4af0*/  CS2R R64, SRZ ;  /* 0x0000000000407805 */ /* 0x000fe4000001ff00 */
[----:B------:R-:W-:Y:S02]  /*4b00*/  CS2R R62, SRZ ;  /* 0x00000000003e7805 */ /* 0x000fe4000001ff00 */
[----:B------:R-:W-:Y:S02]  /*4b10*/  CS2R R60, SRZ ;  /* 0x00000000003c7805 */ /* 0x000fe4000001ff00 */
[----:B------:R-:W-:Y:S02]  /*4b20*/  CS2R R58, SRZ ;  /* 0x00000000003a7805 */ /* 0x000fe4000001ff00 */
[----:B------:R-:W-:Y:S02]  /*4b30*/  ISETP.GE.AND P1, PT, R14, UR50, PT ;  /* 0x000000320e007c0c */ /* 0x000fe4000bf26270 */
        /* <DEDUP_REMOVED lines=16> */
[----:B------:R-:W-:Y:S01]  /*4c40*/  CS2R R24, SRZ ;  /* 0x0000000000187805 */ /* 0x000fe2000001ff00 */
[----:B------:R-:W-:Y:S06]  /*4c50*/  @!P1 BRA `(.L_x_1239) ;  /* 0x0000002c00989947 */ /* 0x000fec0003800000 */
[----:B------:R-:W-:Y:S01]  /*4c60*/  IMAD.MOV.U32 R13, RZ, RZ, R10 ;  /* 0x000000ffff0d7224 */ /* 0x000fe200078e000a */
[----:B------:R-:W-:Y:S01]  /*4c70*/  UMOV UR7, UR38 ;  /* 0x0000002600077c82 */ /* 0x000fe20008000000 */
[----:B------:R-:W-:Y:S01]  /*4c80*/  IMAD.MOV.U32 R12, RZ, RZ, R7 ;  /* 0x000000ffff0c7224 */ /* 0x000fe200078e0007 */
[----:B------:R-:W-:Y:S01]  /*4c90*/  UMOV UR4, UR39 ;  /* 0x0000002700047c82 */ /* 0x000fe20008000000 */
[----:B------:R-:W-:Y:S01]  /*4ca0*/  IMAD.MOV.U32 R2, RZ, RZ, 0x3f800000 ;  /* 0x3f800000ff027424 */ /* 0x000fe200078e00ff */
[----:B------:R-:W-:Y:S01]  /*4cb0*/  ULDC UR51, c[0x0][0x9e4] ;  /* 0x0002790000337ab9 */ /* 0x000fe20000000800 */
[----:B------:R-:W-:Y:S01]  /*4cc0*/  IMAD.MOV.U32 R87, RZ, RZ, RZ ;  /* 0x000000ffff577224 */ /* 0x000fe200078e00ff */
[----:B------:R-:W-:Y:S01]  /*4cd0*/  ULDC UR54, c[0x0][0x9dc] ;  /* 0x0002770000367ab9 */ /* 0x000fe20000000800 */
[----:B------:R-:W-:-:S05]  /*4ce0*/  ULDC UR55, c[0x0][0x9e0] ;  /* 0x0002780000377ab9 */ /* 0x000fca0000000800 */
.L_x_1258:
[----:B------:R-:W-:-:S04]  /*4cf0*/  UISETP.NE.AND UP0, UPT, UR4, 0x1, UPT ;  /* 0x000000010400788c */ /* 0x000fc8000bf05270 */
[----:B------:R-:W-:-:S04]  /*4d00*/  USEL UR38, URZ, 0x1, UP0 ;  /* 0x000000013f267887 */ /* 0x000fc80008000000 */
[----:B------:R-:W-:Y:S01]  /*4d10*/  ULOP3.LUT UR38, UR7, UR38, URZ, 0x3c, !UPT ;  /* 0x0000002607267292 */ /* 0x000fe2000f8e3c3f */
[----:B------:R-:W-:Y:S11]  /*4d20*/  @!P0 BRA `(.L_x_1240) ;  /* 0x0000000000048947 */ /* 0x000ff60003800000 */
[----:B------:R-:W-:Y:S01]  /*4d30*/  BPT.TRAP 0x1 ;  /* 0x000000040000795c */ /* 0x000fe20000300000 */
.L_x_1240:
[----:B------:R-:W-:Y:S01]  /*4d40*/  UIADD3 UR39, UR4, 0x1, URZ ;  /* 0x0000000104277890 */ /* 0x000fe2000fffe03f */
[----:B------:R-:W-:-:S03]  /*4d50*/  IMAD.U32 R7, RZ, RZ, UR38 ;  /* 0x00000026ff077e24 */ /* 0x000fc6000f8e00ff */
[----:B------:R-:W-:Y:S02]  /*4d60*/  UISETP.NE.AND UP0, UPT, UR39, 0x2, UPT ;  /* 0x000000022700788c */ /* 0x000fe4000bf05270 */
[----:B------:R-:W-:Y:S02]  /*4d70*/  SHF.L.U32 R7, R7, 0x1f, RZ ;  /* 0x0000001f07077819 */ /* 0x000fe400000006ff */
[----:B------:R-:W-:-:S04]  /*4d80*/  USEL UR39, UR39, URZ, UP0 ;  /* 0x0000003f27277287 */ /* 0x000fc80008000000 */
[----:B------:R-:W-:-:S09]  /*4d90*/  ULEA UR5, UR39, UR60, 0x3 ;  /* 0x0000003c27057291 */ /* 0x000fd2000f8e183f */
[----:B------:R0:W1:Y:S01]  /*4da0*/  SYNCS.PHASECHK.TRANS64.TRYWAIT P1, [UR5+0x2a830], R7 ;  /* 0x02a83007ff0075a7 */ /* 0x0000620008020145 */
[----:B------:R-:W-:Y:S05]  /*4db0*/  @!P0 BRA `(.L_x_1241) ;  /* 0x0000000000048947 */ /* 0x000fea0003800000 */
[----:B------:R-:W-:Y:S01]  /*4dc0*/  BPT.TRAP 0x1 ;  /* 0x000000040000795c */ /* 0x000fe20000300000 */
.L_x_1241:
[----:B-1----:R-:W-:Y:S05]  /*4dd0*/  @P1 BRA `(.L_x_1242) ;  /* 0x0000000000081947 */ /* 0x002fea0003800000 */
[----:B------:R-:W1:Y:S02]  /*4de0*/  SYNCS.PHASECHK.TRANS64.TRYWAIT P1, [UR5+0x2a830], R7 ;  /* 0x02a83007ff0075a7 */ /* 0x000e640008020145 */
[----:B-1----:R-:W-:Y:S05]  /*4df0*/  @!P1 BRA `(.L_x_1243) ;  /* 0x0000011c00bc9947 */ /* 0x002fea0003800000 */
.L_x_1242:
        /* <DEDUP_REMOVED lines=15> */
[-C--:B------:R-:W-:Y:S01]  /*4ef0*/  FMUL.FTZ R25, R25, R0.reuse ;  /* 0x0000000019197220 */ /* 0x080fe20000410000 */
[-C--:B------:R-:W-:Y:S01]  /*4f00*/  FMUL.FTZ R28, R28, R0.reuse ;  /* 0x000000001c1c7220 */ /* 0x080fe20000410000 */
[----:B------:R-:W-:Y:S01]  /*4f10*/  UIADD3 UR10, UR6, 0x6, URZ ;  /* 0x00000006060a7890 */ /* 0x000fe2000fffe03f */
[-C--:B------:R-:W-:Y:S01]  /*4f20*/  FMUL.FTZ R29, R29, R0.reuse ;  /* 0x000000001d1d7220 */ /* 0x080fe20000410000 */
[----:B------:R-:W-:Y:S01]  /*4f30*/  UIADD3 UR14, UR6, 0x300, URZ ;  /* 0x00000300060e7890 */ /* 0x000fe2000fffe03f */
[-C--:B------:R-:W-:Y:S01]  /*4f40*/  FMUL.FTZ R32, R32, R0.reuse ;  /* 0x0000000020207220 */ /* 0x080fe20000410000 */
[----:B------:R-:W-:Y:S01]  /*4f50*/  UMOV UR46, UR6 ;  /* 0x00000006002e7c82 */ /* 0x000fe20008000000 */
[----:B------:R-:W-:Y:S01]  /*4f60*/  UIADD3 UR18, UR6, 0x302, URZ ;  /* 0x0000030206127890 */ /* 0x000fe2000fffe03f */
[----:B------:R-:W-:Y:S01]  /*4f70*/  HGMMA.64x96x16.F32.BF16 R88, gdesc[UR44], RZ, !UPT, gsb0 ;  /* 0x016000002c5879f0 */ /* 0x000fe2000c0018ff */
[----:B------:R-:W-:Y:S01]  /*4f80*/  UIADD3 UR46, UR6, 0x2, URZ ;  /* 0x00000002062e7890 */ /* 0x000fe2000fffe03f */
[-C--:B------:R-:W-:Y:S01]  /*4f90*/  FMUL.FTZ R33, R33, R0.reuse ;  /* 0x0000000021217220 */ /* 0x080fe20000410000 */
[----:B------:R-:W-:Y:S01]  /*4fa0*/  UMOV UR44, UR56 ;  /* 0x00000038002c7c82 */ /* 0x000fe20008000000 */
[----:B------:R-:W-:Y:S01]  /*4fb0*/  UMOV UR45, UR57 ;  /* 0x00000039002d7c82 */ /* 0x000fe20008000000 */
[----:B------:R-:W-:Y:S01]  /*4fc0*/  UMOV UR47, 0x40000040 ;  /* 0x40000040002f7882 */ /* 0x000fe20000000000 */
        /* <DEDUP_REMOVED lines=107> */
.L_x_1244:
[----:B------:R-:W-:Y:S01]  /*5680*/  ULEA UR10, UR4, UR60, 0x3 ;  /* 0x0000003c040a7291 */ /* 0x000fe2000f8e183f */
[----:B------:R-:W-:-:S05]  /*5690*/  IMAD.U32 R0, RZ, RZ, UR7 ;  /* 0x00000007ff007e24 */ /* 0x000fca000f8e00ff */
[----:B------:R-:W-:-:S04]  /*56a0*/  SHF.L.U32 R0, R0, 0x1f, RZ ;  /* 0x0000001f00007819 */ /* 0x000fc800000006ff */
[----:B------:R2:W3:Y:S01]  /*56b0*/  SYNCS.PHASECHK.TRANS64.TRYWAIT P1, [UR10+0x2a850], R0 ;  /* 0x02a85000ff0075a7 */ /* 0x0004e2000802014a */
[----:B------:R-:W-:Y:S05]  /*56c0*/  @!P0 BRA `(.L_x_1245) ;  /* 0x0000000000048947 */ /* 0x000fea0003800000 */
[----:B------:R-:W-:Y:S01]  /*56d0*/  BPT.TRAP 0x1 ;  /* 0x000000040000795c */ /* 0x000fe20000300000 */
.L_x_1245:
[----:B---3--:R-:W-:Y:S05]  /*56e0*/  @P1 BRA `(.L_x_1246) ;  /* 0x0000000000081947 */ /* 0x008fea0003800000 */
[----:B------:R-:W3:Y:S02]  /*56f0*/  SYNCS.PHASECHK.TRANS64.TRYWAIT P1, [UR10+0x2a850], R0 ;  /* 0x02a85000ff0075a7 */ /* 0x000ee4000802014a */
[----:B---3--:R-:W-:Y:S05]  /*5700*/  @!P1 BRA `(.L_x_1247) ;  /* 0x0000011400909947 */ /* 0x008fea0003800000 */
.L_x_1246:
        /* <DEDUP_REMOVED lines=37> */
.L_x_1248:
[----:B------:R-:W-:Y:S01]  /*5960*/  R2UR UR6, R19 ;  /* 0x00000000130672ca */ /* 0x000fe200000e0000 */
[----:B------:R-:W-:Y:S01]  /*5970*/  UISETP.NE.AND UP0, UPT, UR61, URZ, UPT ;  /* 0x0000003f3d00728c */ /* 0x000fe2000bf05270 */
[----:B------:R-:W-:Y:S01]  /*5980*/  R2UR UR4, R22 ;  /* 0x00000000160472ca */ /* 0x000fe200000e0000 */
[----:B------:R-:W-:Y:S01]  /*5990*/  IMAD R155, R14, -0x60, RZ ;  /* 0xffffffa00e9b7824 */ /* 0x000fe200078e02ff */
[----:B------:R-:W-:Y:S01]  /*59a0*/  UIADD3 UR5, UR5, 0x2a840, URZ ;  /* 0x0002a84005057890 */ /* 0x000fe2000fffe03f */
[----:B------:R-:W-:-:S08]  /*59b0*/  UMOV UR11, UR54 ;  /* 0x00000036000b7c82 */ /* 0x000fd00008000000 */
[----:B------:R-:W-:Y:S01]  /*59c0*/  UISETP.NE.AND UP1, UPT, UR6, URZ, UPT ;  /* 0x0000003f0600728c */ /* 0x000fe2000bf25270 */
[----:B------:R-:W3:Y:S01]  /*59d0*/  S2UR UR6, SR_CgaCtaId ;  /* 0x00000000000679c3 */ /* 0x000ee20000008800 */
[----:B01----:R-:W-:-:S04]  /*59e0*/  VIADD R7, R23, UR4 ;  /* 0x0000000417077c36 */ /* 0x003fc80008000000 */
[----:B------:R-:W-:Y:S02]  /*59f0*/  PLOP3.LUT P1, PT, PT, PT, UP1, 0x80, 0x0 ;  /* 0x000000000000781c */ /* 0x000fe40003f2f018 */
[----:B------:R-:W-:-:S03]  /*5a00*/  PLOP3.LUT P2, PT, PT, PT, UP1, 0x80, 0x0 ;  /* 0x000000000000781c */ /* 0x000fc60003f4f018 */
[----:B------:R-:W-:-:S08]  /*5a10*/  @UP1 ULDC UR4, c[0x0][0x44c] ;  /* 0x0001130000041ab9 */ /* 0x000fd00000000800 */
[----:B--2---:R-:W-:Y:S01]  /*5a20*/  @P1 IMAD.HI.U32 R0, R7, UR4, RZ ;  /* 0x0000000407001c27 */ /* 0x004fe2000f8e00ff */
[----:B------:R-:W-:Y:S01]  /*5a30*/  @UP1 ULDC UR4, c[0x0][0x450] ;  /* 0x0001140000041ab9 */ /* 0x000fe20000000800 */
[----:B------:R-:W-:-:S03]  /*5a40*/  PLOP3.LUT P1, PT, PT, PT, UP0, 0x40, 0x0 ;  /* 0x000000000000781c */ /* 0x000fc60003f2e808 */
[----:B------:R-:W-:Y:S01]  /*5a50*/  @P2 SHF.R.U32.HI R7, RZ, UR4, R0 ;  /* 0x00000004ff072c19 */ /* 0x000fe20008011600 */
[----:B---3--:R-:W-:Y:S01]  /*5a60*/  UPRMT UR5, UR6, 0x654, UR5 ;  /* 0x0000065406057896 */ /* 0x008fe20008000005 */
[----:B------:R-:W-:Y:S01]  /*5a70*/  IADD3 R0, -R18, 0x1, R155 ;  /* 0x0000000112007810 */ /* 0x000fe20007ffe19b */
[----:B------:R-:W-:Y:S02]  /*5a80*/  ULOP3.LUT UR4, URZ, UR11, URZ, 0x33, !UPT ;  /* 0x0000000b3f047292 */ /* 0x000fe4000f8e333f */
[----:B------:R-:W0:Y:S01]  /*5a90*/  SHFL.IDX PT, R15, R7, RZ, 0x1c1f ;  /* 0x001c1fff070f7589 */ /* 0x000e2200000e0000 */
[----:B------:R-:W-:-:S04]  /*5aa0*/  IADD3 R0, -R17, R0, R16 ;  /* 0x0000000011007210 */ /* 0x000fc80007ffe110 */
[----:B------:R-:W-:Y:S01]  /*5ab0*/  SYNCS.ARRIVE.TRANS64.RED.A1T0 RZ, [UR5], RZ ;  /* 0x000000ffffff79a7 */ /* 0x000fe20008100405 */
[C---:B------:R-:W-:Y:S02]  /*5ac0*/  VIADD R2, R0.reuse, UR55 ;  /* 0x0000003700027c36 */ /* 0x040fe40008000000 */
[----:B------:R-:W-:Y:S02]  /*5ad0*/  VIADD R20, R0, UR4 ;  /* 0x0000000400147c36 */ /* 0x000fe40008000000 */
[----:B------:R-:W-:Y:S02]  /*5ae0*/  IMAD.IADD R0, R155, 0x1, -R18 ;  /* 0x000000019b007824 */ /* 0x000fe400078e0a12 */
[--C-:B0-----:R-:W-:Y:S02]  /*5af0*/  IMAD.IADD R136, R2, 0x1, R15.reuse ;  /* 0x0000000102887824 */ /* 0x101fe400078e020f */
[----:B------:R-:W-:Y:S01]  /*5b00*/  IMAD.IADD R8, R20, 0x1, R15 ;  /* 0x0000000114087824 */ /* 0x000fe200078e020f */
[----:B------:R-:W-:Y:S06]  /*5b10*/  @P1 BRA `(.L_x_1249) ;  /* 0x0000000000541947 */ /* 0x000fec0003800000 */
[----:B------:R-:W-:Y:S01]  /*5b20*/  IADD3 R15, -R17, R16, R15 ;  /* 0x00000010110f7210 */ /* 0x000fe20007ffe10f */
[----:B------:R-:W-:Y:S03]  /*5b30*/  BSSY B0, `(.L_x_1250) ;  /* 0x0000010000007945 */ /* 0x000fe60003800000 */
        /* <DEDUP_REMOVED lines=10> */
.L_x_1251:
[----:B------:R-:W-:-:S05]  /*5be0*/  IMAD.U32 R21, RZ, RZ, UR51 ;  /* 0x00000033ff157e24 */ /* 0x000fca000f8e00ff */
[----:B------:R-:W-:-:S13]  /*5bf0*/  ISETP.NE.AND P1, PT, R21, 0x1, PT ;  /* 0x000000011500780c */ /* 0x000fda0003f25270 */
[----:B------:R-:W0:Y:S02]  /*5c00*/  @P1 LDC.64 R10, c[0x0][0x9e8] ;  /* 0x00027a00ff0a1b82 */ /* 0x000e240000000a00 */
[----:B0-----:R-:W-:-:S05]  /*5c10*/  @P1 IMAD.HI.U32 R10, R15, R10, RZ ;  /* 0x0000000a0f0a1227 */ /* 0x001fca00078e00ff */
[----:B------:R-:W-:-:S07]  /*5c20*/  @P1 SHF.R.U32.HI R15, RZ, R11, R10 ;  /* 0x0000000bff0f1219 */ /* 0x000fce000001160a */
.L_x_1252:
[----:B------:R-:W-:Y:S05]  /*5c30*/  BSYNC B0 ;  /* 0x0000000000007941 */ /* 0x000fea0003800000 */
.L_x_1250:
[----:B------:R-:W-:-:S05]  /*5c40*/  IMAD R15, R15, R21, R0 ;  /* 0x000000150f0f7224 */ /* 0x000fca00078e0200 */
[----:B------:R-:W-:Y:S02]  /*5c50*/  VIADDMNMX R136, R15, R21, R136, PT ;  /* 0x000000150f887246 */ /* 0x000fe40003800188 */
[----:B------:R-:W-:-:S07]  /*5c60*/  VIMNMX R8, R8, R15, !PT ;  /* 0x0000000f08087248 */ /* 0x000fce0007fe0100 */
.L_x_1249:
[C---:B------:R-:W-:Y:S01]  /*5c70*/  ISETP.GE.AND P2, PT, R155.reuse, 0x9, PT ;  /* 0x000000099b00780c */ /* 0x040fe20003f46270 */
[----:B------:R-:W0:Y:S01]  /*5c80*/  SHFL.IDX PT, R7, R7, 0x1, 0x1c1f ;  /* 0x003c1f0007077f89 */ /* 0x000e2200000e0000 */
[C---:B------:R-:W-:Y:S01]  /*5c90*/  ISETP.GE.AND P1, PT, R155.reuse, 0x2, PT ;  /* 0x000000029b00780c */ /* 0x040fe20003f26270 */
[----:B------:R-:W-:Y:S01]  /*5ca0*/  UISETP.NE.AND UP0, UPT, UR61, URZ, UPT ;  /* 0x0000003f3d00728c */ /* 0x000fe2000bf05270 */
        /* <DEDUP_REMOVED lines=10> */
[----:B------:R-:W-:Y:S01]  /*5d50*/  ISETP.LT.OR P3, PT, R136, 0x11, P3 ;  /* 0x000000118800780c */ /* 0x000fe20001f61670 */
[--C-:B0-----:R-:W-:Y:S01]  /*5d60*/  IMAD.IADD R2, R2, 0x1, R7.reuse ;  /* 0x0000000102027824 */ /* 0x101fe200078e0207 */
[----:B------:R-:W-:Y:S01]  /*5d70*/  ISETP.GT.AND P4, PT, R8, 0x9, !P6 ;  /* 0x000000090800780c */ /* 0x000fe20007784270 */
[----:B------:R-:W-:Y:S01]  /*5d80*/  IMAD.IADD R20, R20, 0x1, R7 ;  /* 0x0000000114147824 */ /* 0x000fe200078e0207 */
[----:B------:R-:W-:Y:S02]  /*5d90*/  ISETP.GE.AND P5, PT, R155, 0x12, PT ;  /* 0x000000129b00780c */ /* 0x000fe40003fa6270 */
[----:B------:R-:W-:Y:S02]  /*5da0*/  FSEL R21, R96, -INF , !P3 ;  /* 0xff80000060157808 */ /* 0x000fe40005800000 */
[----:B------:R-:W-:Y:S02]  /*5db0*/  ISETP.LT.OR P4, PT, R136, 0xa, P4 ;  /* 0x0000000a8800780c */ /* 0x000fe40002781670 */
[----:B------:R-:W-:-:S02]  /*5dc0*/  ISETP.GT.AND P3, PT, R8, 0x11, !P5 ;  /* 0x000000110800780c */ /* 0x000fc40006f64270 */
[----:B------:R-:W-:Y:S02]  /*5dd0*/  FSEL R93, R93, -INF , !P4 ;  /* 0xff8000005d5d7808 */ /* 0x000fe40006000000 */
        /* <DEDUP_REMOVED lines=94> */
[----:B------:R-:W-:-:S04]  /*63c0*/  ISETP.LT.OR P6, PT, R136, 0x5a, P6 ;  /* 0x0000005a8800780c */ /* 0x000fc800037c1670 */
[----:B------:R-:W-:Y:S02]  /*63d0*/  FSEL R133, R133, -INF , !P6 ;  /* 0xff80000085857808 */ /* 0x000fe40007000000 */
[----:B------:R-:W-:-:S13]  /*63e0*/  PLOP3.LUT P6, PT, PT, PT, UP0, 0x40, 0x0 ;  /* 0x000000000000781c */ /* 0x000fda0003fce808 */
[----:B------:R-:W-:Y:S05]  /*63f0*/  @P6 BRA `(.L_x_1253) ;  /* 0x0000000000546947 */ /* 0x000fea0003800000 */
        /* <DEDUP_REMOVED lines=12> */
.L_x_1255:
[----:B------:R-:W-:-:S05]  /*64c0*/  IMAD.U32 R8, RZ, RZ, UR51 ;  /* 0x00000033ff087e24 */ /* 0x000fca000f8e00ff */
[----:B------:R-:W-:-:S13]  /*64d0*/  ISETP.NE.AND P6, PT, R8, 0x1, PT ;  /* 0x000000010800780c */ /* 0x000fda0003fc5270 */
[----:B------:R-:W0:Y:S02]  /*64e0*/  @P6 LDC.64 R10, c[0x0][0x9e8] ;  /* 0x00027a00ff0a6b82 */ /* 0x000e240000000a00 */
[----:B0-----:R-:W-:-:S05]  /*64f0*/  @P6 IMAD.HI.U32 R10, R7, R10, RZ ;  /* 0x0000000a070a6227 */ /* 0x001fca00078e00ff */
[----:B------:R-:W-:-:S07]  /*6500*/  @P6 SHF.R.U32.HI R7, RZ, R11, R10 ;  /* 0x0000000bff076219 */ /* 0x000fce000001160a */
.L_x_1256:
[----:B------:R-:W-:Y:S05]  /*6510*/  BSYNC B0 ;  /* 0x0000000000007941 */ /* 0x000fea0003800000 */
.L_x_1254:
[----:B------:R-:W-:-:S05]  /*6520*/  IMAD R7, R7, R8, R0 ;  /* 0x0000000807077224 */ /* 0x000fca00078e0200 */
[----:B------:R-:W-:Y:S02]  /*6530*/  VIADDMNMX R2, R7, R8, R2, PT ;  /* 0x0000000807027246 */ /* 0x000fe40003800102 */
[----:B------:R-:W-:-:S07]  /*6540*/  VIMNMX R20, R20, R7, !PT ;  /* 0x0000000714147248 */ /* 0x000fce0007fe0100 */
.L_x_1253:
[C---:B------:R-:W-:Y:S01]  /*6550*/  ISETP.GT.AND P1, PT, R20.reuse, 0x1, !P1 ;  /* 0x000000011400780c */ /* 0x040fe20004f24270 */
[----:B------:R-:W0:Y:S01]  /*6560*/  LDC R8, c[0x0][0x988] ;  /* 0x00026200ff087b82 */ /* 0x000e220000000800 */
        /* <DEDUP_REMOVED lines=64> */
[----:B------:R-:W-:-:S02]  /*6970*/  ISETP.NE.AND P2, PT, R154, RZ, PT ;  /* 0x000000ff9a00720c */ /* 0x000fc40003f45270 */
[----:B------:R-:W-:Y:S02]  /*6980*/  ISETP.GT.AND P1, PT, R20, 0x30, !P1 ;  /* 0x000000301400780c */ /* 0x000fe40004f24270 */
[----:B------:R-:W-:Y:S02]  /*6990*/  FMNMX.FTZ R0, R153, R0, !PT ;  /* 0x0000000099007209 */ /* 0x000fe40007810000 */
[----:B------:R-:W-:Y:S02]  /*69a0*/  ISETP.LT.OR P1, PT, R2, 0x31, P1 ;  /* 0x000000310200780c */ /* 0x000fe40000f21670 */
[----:B------:R-:W-:Y:S02]  /*69b0*/  FMNMX.FTZ R10, R133, R0, !PT ;  /* 0x00000000850a7209 */ /* 0x000fe40007810000 */
[----:B------:R-:W-:Y:S02]  /*69c0*/  FSEL R211, R114, -INF , !P1 ;  /* 0xff80000072d37808 */ /* 0x000fe40004800000 */
[----:B------:R-:W-:Y:S01]  /*69d0*/  ISETP.NE.AND P1, PT, R112, RZ, PT ;  /* 0x000000ff7000720c */ /* 0x000fe20003f25270 */
[----:B------:R-:W1:Y:S01]  /*69e0*/  SHFL.BFLY PT, R7, R10, 0x2, 0x1f ;  /* 0x0c401f000a077f89 */ /* 0x000e6200000e0000 */
[----:B------:R-:W-:-:S02]  /*69f0*/  ISETP.NE.AND P6, PT, R156, RZ, PT ;  /* 0x000000ff9c00720c */ /* 0x000fc40003fc5270 */
[C---:B------:R-:W-:Y:S02]  /*6a00*/  ISETP.GT.AND P1, PT, R20.reuse, 0x31, !P1 ;  /* 0x000000311400780c */ /* 0x040fe40004f24270 */
[----:B------:R-:W-:Y:S02]  /*6a10*/  ISETP.GT.AND P3, PT, R20, 0x50, !P3 ;  /* 0x000000501400780c */ /* 0x000fe40005f64270 */
[----:B------:R-:W-:Y:S02]  /*6a20*/  ISETP.LT.OR P1, PT, R2, 0x32, P1 ;  /* 0x000000320200780c */ /* 0x000fe40000f21670 */
[----:B------:R-:W-:Y:S02]  /*6a30*/  ISETP.GT.AND P4, PT, R20, 0x51, !P4 ;  /* 0x000000511400780c */ /* 0x000fe40006784270 */
[----:B------:R-:W-:Y:S02]  /*6a40*/  FSEL R115, R115, -INF , !P1 ;  /* 0xff80000073737808 */ /* 0x000fe40004800000 */
[----:B------:R-:W-:-:S02]  /*6a50*/  ISETP.NE.AND P1, PT, R146, RZ, PT ;  /* 0x000000ff9200720c */ /* 0x000fc40003f25270 */
[----:B------:R-:W-:Y:S02]  /*6a60*/  ISETP.LT.OR P3, PT, R2, 0x51, P3 ;  /* 0x000000510200780c */ /* 0x000fe40001f61670 */
[C---:B------:R-:W-:Y:S02]  /*6a70*/  ISETP.GT.AND P1, PT, R20.reuse, 0x38, !P1 ;  /* 0x000000381400780c */ /* 0x040fe40004f24270 */
[----:B------:R-:W-:Y:S02]  /*6a80*/  ISETP.GT.AND P5, PT, R20, 0x58, !P5 ;  /* 0x000000581400780c */ /* 0x000fe40006fa4270 */
[C---:B------:R-:W-:Y:S02]  /*6a90*/  ISETP.LT.OR P1, PT, R2.reuse, 0x39, P1 ;  /* 0x000000390200780c */ /* 0x040fe40000f21670 */
[----:B------:R-:W-:Y:S02]  /*6aa0*/  ISETP.LT.OR P4, PT, R2, 0x52, P4 ;  /* 0x000000520200780c */ /* 0x000fe40002781670 */
[----:B------:R-:W-:-:S02]  /*6ab0*/  FSEL R213, R118, -INF , !P1 ;  /* 0xff80000076d57808 */ /* 0x000fc40004800000 */
[----:B------:R-:W-:Y:S02]  /*6ac0*/  ISETP.NE.AND P1, PT, R116, RZ, PT ;  /* 0x000000ff7400720c */ /* 0x000fe40003f25270 */
[----:B-1----:R-:W-:Y:S02]  /*6ad0*/  FMNMX.FTZ R94, R10, R7, !PT ;  /* 0x000000070a5e7209 */ /* 0x002fe40007810000 */
[----:B------:R-:W-:Y:S02]  /*6ae0*/  ISETP.GT.AND P1, PT, R20, 0x39, !P1 ;  /* 0x000000391400780c */ /* 0x000fe40004f24270 */
[C---:B------:R-:W-:Y:S01]  /*6af0*/  ISETP.LT.OR P5, PT, R2.reuse, 0x59, P5 ;  /* 0x000000590200780c */ /* 0x040fe20002fa1670 */
[----:B------:R-:W1:Y:S01]  /*6b00*/  SHFL.BFLY PT, R7, R94, 0x1, 0x1f ;  /* 0x0c201f005e077f89 */ /* 0x000e6200000e0000 */
[----:B------:R-:W-:Y:S02]  /*6b10*/  ISETP.LT.OR P1, PT, R2, 0x3a, P1 ;  /* 0x0000003a0200780c */ /* 0x000fe40000f21670 */
[----:B------:R-:W-:-:S02]  /*6b20*/  FSEL R131, R131, -INF , !P4 ;  /* 0xff80000083837808 */ /* 0x000fc40006000000 */
[----:B------:R-:W-:Y:S02]  /*6b30*/  FSEL R119, R119, -INF , !P1 ;  /* 0xff80000077777808 */ /* 0x000fe40004800000 */
[----:B------:R-:W-:-:S04]  /*6b40*/  ISETP.NE.AND P1, PT, R148, RZ, PT ;  /* 0x000000ff9400720c */ /* 0x000fc80003f25270 */
        /* <DEDUP_REMOVED lines=8> */
[----:B------:R-:W-:Y:S01]  /*6bd0*/  ISETP.GT.AND P1, PT, R20, 0x48, !P6 ;  /* 0x000000481400780c */ /* 0x000fe20007724270 */
[----:B0-----:R-:W-:Y:S01]  /*6be0*/  FMUL.FTZ R0, R7, R8 ;  /* 0x0000000807007220 */ /* 0x001fe20000410000 */
[----:B------:R-:W-:Y:S02]  /*6bf0*/  ISETP.NE.AND P6, PT, R120, RZ, PT ;  /* 0x000000ff7800720c */ /* 0x000fe40003fc5270 */
[----:B------:R-:W-:Y:S02]  /*6c00*/  ISETP.LT.OR P1, PT, R2, 0x49, P1 ;  /* 0x000000490200780c */ /* 0x000fe40000f21670 */
[----:B------:R-:W-:Y:S02]  /*6c10*/  ISETP.GT.AND P2, PT, R20, 0x49, !P2 ;  /* 0x000000491400780c */ /* 0x000fe40005744270 */
[----:B------:R-:W-:Y:S02]  /*6c20*/  FSEL R217, R126, -INF , !P1 ;  /* 0xff8000007ed97808 */ /* 0x000fe40004800000 */
[----:B------:R-:W-:-:S02]  /*6c30*/  ISETP.GT.AND P1, PT, R20, RZ, !P6 ;  /* 0x000000ff1400720c */ /* 0x000fc40007724270 */
[C---:B------:R-:W-:Y:S02]  /*6c40*/  ISETP.LT.OR P2, PT, R2.reuse, 0x4a, P2 ;  /* 0x0000004a0200780c */ /* 0x040fe40001741670 */
[----:B------:R-:W-:Y:S02]  /*6c50*/  ISETP.LT.OR P1, PT, R2, 0x1, P1 ;  /* 0x000000010200780c */ /* 0x000fe40000f21670 */
[----:B------:R-:W-:Y:S02]  /*6c60*/  FSEL R127, R127, -INF , !P2 ;  /* 0xff8000007f7f7808 */ /* 0x000fe40005000000 */
[----:B------:R-:W-:Y:S02]  /*6c70*/  FSEL R90, R90, -INF , !P1 ;  /* 0xff8000005a5a7808 */ /* 0x000fe40004800000 */
[----:B------:R-:W-:Y:S02]  /*6c80*/  FSETP.NEU.FTZ.AND P1, PT, R7, -INF , PT ;  /* 0xff8000000700780b */ /* 0x000fe40003f3d000 */
[----:B------:R-:W-:-:S02]  /*6c90*/  FMNMX.FTZ R10, R90, R13, !PT ;  /* 0x0000000d5a0a7209 */ /* 0x000fc40007810000 */
[----:B------:R-:W-:Y:S02]  /*6ca0*/  FSEL R0, R0, RZ, P1 ;  /* 0x000000ff00007208 */ /* 0x000fe40000800000 */
[----:B------:R-:W-:Y:S02]  /*6cb0*/  FMNMX.FTZ R10, R91, R10, !PT ;  /* 0x0000000a5b0a7209 */ /* 0x000fe40007810000 */
[----:B------:R-:W-:Y:S01]  /*6cc0*/  ISETP.NE.AND P6, PT, R88, RZ, PT ;  /* 0x000000ff5800720c */ /* 0x000fe20003fc5270 */
[--C-:B------:R-:W-:Y:S01]  /*6cd0*/  FFMA.FTZ R152, R21, R8, -R0.reuse ;  /* 0x0000000815987223 */ /* 0x100fe20000010800 */
[----:B------:R-:W-:Y:S01]  /*6ce0*/  FMNMX.FTZ R10, R11, R10, !PT ;  /* 0x0000000a0b0a7209 */ /* 0x000fe20007810000 */
[-CC-:B------:R-:W-:Y:S01]  /*6cf0*/  FFMA.FTZ R21, R97, R8.reuse, -R0.reuse ;  /* 0x0000000861157223 */ /* 0x180fe20000010800 */
[----:B------:R-:W-:Y:S01]  /*6d00*/  FSEL R97, R130, -INF , !P3 ;  /* 0xff80000082617808 */ /* 0x000fe20005800000 */
[--C-:B------:R-:W-:Y:S01]  /*6d10*/  FFMA.FTZ R154, R137, R8, -R0.reuse ;  /* 0x00000008899a7223 */ /* 0x100fe20000010800 */
[----:B------:R-:W-:Y:S01]  /*6d20*/  FMNMX.FTZ R10, R95, R10, !PT ;  /* 0x0000000a5f0a7209 */ /* 0x000fe20007810000 */
[-CC-:B------:R-:W-:Y:S01]  /*6d30*/  FFMA.FTZ R148, R139, R8.reuse, -R0.reuse ;  /* 0x000000088b947223 */ /* 0x180fe20000010800 */
        /* <DEDUP_REMOVED lines=23> */
[-CC-:B------:R-:W-:Y:S01]  /*6eb0*/  FFMA.FTZ R219, R219, R8.reuse, -R0.reuse ;  /* 0x00000008dbdb7223 */ /* 0x180fe20000010800 */
[-CC-:B------:R-:W-:Y:S01]  /*6ec0*/  FFMA.FTZ R150, R141, R8.reuse, -R0.reuse ;  /* 0x000000088d967223 */ /* 0x180fe20000010800 */
[--C-:B------:R-:W-:Y:S01]  /*6ed0*/  FFMA.FTZ R144, R143, R8, -R0.reuse ;  /* 0x000000088f907223 */ /* 0x100fe20000010800 */
[----:B------:R-:W-:Y:S01]  /*6ee0*/  FMNMX.FTZ R10, R209, R10, !PT ;  /* 0x0000000ad10a7209 */ /* 0x000fe20007810000 */
[-CC-:B------:R-:W-:Y:S01]  /*6ef0*/  FFMA.FTZ R146, R145, R8.reuse, -R0.reuse ;  /* 0x0000000891927223 */ /* 0x180fe20000010800 */
[-CC-:B------:R-:W-:Y:S01]  /*6f00*/  FFMA.FTZ R140, R147, R8.reuse, -R0.reuse ;  /* 0x00000008938c7223 */ /* 0x180fe20000010800 */
[--C-:B------:R-:W-:Y:S01]  /*6f10*/  FFMA.FTZ R142, R149, R8, -R0.reuse ;  /* 0x00000008958e7223 */ /* 0x100fe20000010800 */
[----:B------:R-:W-:Y:S01]  /*6f20*/  FMNMX.FTZ R10, R111, R10, !PT ;  /* 0x0000000a6f0a7209 */ /* 0x000fe20007810000 */
[-CC-:B------:R-:W-:Y:S01]  /*6f30*/  FFMA.FTZ R136, R151, R8.reuse, -R0.reuse ;  /* 0x0000000897887223 */ /* 0x180fe20000010800 */
[-CC-:B------:R-:W-:Y:S01]  /*6f40*/  FFMA.FTZ R138, R153, R8.reuse, -R0.reuse ;  /* 0x00000008998a7223 */ /* 0x180fe20000010800 */
[----:B------:R-:W-:Y:S01]  /*6f50*/  FFMA.FTZ R125, R133, R8, -R0 ;  /* 0x00000008857d7223 */ /* 0x000fe20000010800 */
[----:B------:R-:W-:Y:S01]  /*6f60*/  FMNMX.FTZ R10, R211, R10, !PT ;  /* 0x0000000ad30a7209 */ /* 0x000fe20007810000 */
[----:B------:R-:W-:Y:S01]  /*6f70*/  FMUL.FTZ R0, R129, R8 ;  /* 0x0000000881007220 */ /* 0x000fe20000410000 */
[----:B------:R-:W-:Y:S02]  /*6f80*/  MUFU.EX2 R219, R219 ;  /* 0x000000db00db7308 */ /* 0x000fe40000000800 */
[----:B------:R-:W-:-:S04]  /*6f90*/  FMNMX.FTZ R10, R115, R10, !PT ;  /* 0x0000000a730a7209 */ /* 0x000fc80007810000 */
[----:B------:R-:W-:Y:S02]  /*6fa0*/  FMNMX.FTZ R10, R213, R10, !PT ;  /* 0x0000000ad50a7209 */ /* 0x000fe40007810000 */
[----:B------:R-:W0:Y:S02]  /*6fb0*/  MUFU.EX2 R0, R0 ;  /* 0x0000000000007308 */ /* 0x000e240000000800 */
[----:B------:R-:W-:-:S04]  /*6fc0*/  FMNMX.FTZ R10, R119, R10, !PT ;  /* 0x0000000a770a7209 */ /* 0x000fc80007810000 */
[----:B------:R-:W-:Y:S02]  /*6fd0*/  FMNMX.FTZ R10, R215, R10, !PT ;  /* 0x0000000ad70a7209 */ /* 0x000fe40007810000 */
[----:B------:R-:W1:Y:S02]  /*6fe0*/  MUFU.EX2 R156, R156 ;  /* 0x0000009c009c7308 */ /* 0x000e640000000800 */
[----:B------:R-:W-:-:S04]  /*6ff0*/  FMNMX.FTZ R10, R123, R10, !PT ;  /* 0x0000000a7b0a7209 */ /* 0x000fc80007810000 */
[----:B------:R-:W-:Y:S02]  /*7000*/  FMNMX.FTZ R10, R217, R10, !PT ;  /* 0x0000000ad90a7209 */ /* 0x000fe40007810000 */
[----:B------:R-:W2:Y:S02]  /*7010*/  MUFU.EX2 R158, R158 ;  /* 0x0000009e009e7308 */ /* 0x000ea40000000800 */
[----:B------:R-:W-:-:S04]  /*7020*/  FMNMX.FTZ R10, R127, R10, !PT ;  /* 0x0000000a7f0a7209 */ /* 0x000fc80007810000 */
[----:B------:R-:W-:Y:S02]  /*7030*/  FMNMX.FTZ R10, R97, R10, !PT ;  /* 0x0000000a610a7209 */ /* 0x000fe40007810000 */
[----:B------:R-:W3:Y:S02]  /*7040*/  MUFU.EX2 R89, R89 ;  /* 0x0000005900597308 */ /* 0x000ee40000000800 */
[----:B------:R-:W-:-:S04]  /*7050*/  FMNMX.FTZ R10, R131, R10, !PT ;  /* 0x0000000a830a7209 */ /* 0x000fc80007810000 */
[----:B------:R-:W-:Y:S02]  /*7060*/  FMNMX.FTZ R10, R137, R10, !PT ;  /* 0x0000000a890a7209 */ /* 0x000fe40007810000 */
[----:B------:R-:W4:Y:S02]  /*7070*/  MUFU.EX2 R152, R152 ;  /* 0x0000009800987308 */ /* 0x000f240000000800 */
[----:B------:R-:W-:-:S05]  /*7080*/  FMNMX.FTZ R10, R135, R10, !PT ;  /* 0x0000000a870a7209 */ /* 0x000fca0007810000 */
[----:B------:R-:W5:Y:S01]  /*7090*/  SHFL.BFLY PT, R139, R10, 0x2, 0x1f ;  /* 0x0c401f000a8b7f89 */ /* 0x000f6200000e0000 */
[----:B------:R-:W-:Y:S08]  /*70a0*/  MUFU.EX2 R21, R21 ;  /* 0x0000001500157308 */ /* 0x000ff00000000800 */
[----:B------:R-:W-:Y:S08]  /*70b0*/  MUFU.EX2 R154, R154 ;  /* 0x0000009a009a7308 */ /* 0x000ff00000000800 */
[----:B------:R-:W-:Y:S01]  /*70c0*/  MUFU.EX2 R15, R15 ;  /* 0x0000000f000f7308 */ /* 0x000fe20000000800 */
[----:B-----5:R-:W-:-:S07]  /*70d0*/  FMNMX.FTZ R139, R10, R139, !PT ;  /* 0x0000008b0a8b7209 */ /* 0x020fce0007810000 */
[----:B------:R-:W-:Y:S01]  /*70e0*/  MUFU.EX2 R148, R148 ;  /* 0x0000009400947308 */ /* 0x000fe20000000800 */
[----:B------:R-:W5:Y:S07]  /*70f0*/  SHFL.BFLY PT, R10, R139, 0x1, 0x1f ;  /* 0x0c201f008b0a7f89 */ /* 0x000f6e00000e0000 */
[----:B------:R-:W-:Y:S08]  /*7100*/  MUFU.EX2 R93, R93 ;  /* 0x0000005d005d7308 */ /* 0x000ff00000000800 */
[----:B------:R-:W-:Y:S08]  /*7110*/  MUFU.EX2 R150, R150 ;  /* 0x0000009600967308 */ /* 0x000ff00000000800 */
[----:B------:R-:W-:Y:S01]  /*7120*/  MUFU.EX2 R101, R101 ;  /* 0x0000006500657308 */ /* 0x000fe20000000800 */
[----:B-----5:R-:W-:-:S04]  /*7130*/  FMNMX.FTZ R10, R139, R10, !PT ;  /* 0x0000000a8b0a7209 */ /* 0x020fc80007810000 */
[C---:B------:R-:W-:Y:S01]  /*7140*/  FSETP.NEU.FTZ.AND P1, PT, R10.reuse, -INF , PT ;  /* 0xff8000000a00780b */ /* 0x040fe20003f3d000 */
[C---:B------:R-:W-:Y:S02]  /*7150*/  FMUL.FTZ R12, R10.reuse, R8 ;  /* 0x000000080a0c7220 */ /* 0x040fe40000410000 */
[----:B------:R-:W-:Y:S01]  /*7160*/  MUFU.EX2 R144, R144 ;  /* 0x0000009000907308 */ /* 0x000fe20000000800 */
[----:B------:R-:W-:Y:S02]  /*7170*/  FSEL R2, R10, RZ, P1 ;  /* 0x000000ff0a027208 */ /* 0x000fe40000800000 */
[----:B------:R-:W-:-:S03]  /*7180*/  FSEL R12, R12, RZ, P1 ;  /* 0x000000ff0c0c7208 */ /* 0x000fc60000800000 */
[----:B------:R-:W-:Y:S02]  /*7190*/  FADD.FTZ R13, -R2, R13 ;  /* 0x0000000d020d7221 */ /* 0x000fe40000010100 */
[----:B------:R-:W-:Y:S01]  /*71a0*/  MUFU.EX2 R105, R105 ;  /* 0x0000006900697308 */ /* 0x000fe20000000800 */
[-CC-:B------:R-:W-:Y:S01]  /*71b0*/  FFMA.FTZ R129, R90, R8.reuse, -R12.reuse ;  /* 0x000000085a817223 */ /* 0x180fe2000001080c */
[-CC-:B------:R-:W-:Y:S01]  /*71c0*/  FFMA.FTZ R20, R91, R8.reuse, -R12.reuse ;  /* 0x000000085b147223 */ /* 0x180fe2000001080c */
[-C--:B------:R-:W-:Y:S01]  /*71d0*/  FMUL.FTZ R13, R13, R8.reuse ;  /* 0x000000080d0d7220 */ /* 0x080fe20000410000 */
[-CC-:B------:R-:W-:Y:S01]  /*71e0*/  FFMA.FTZ R11, R11, R8.reuse, -R12.reuse ;  /* 0x000000080b0b7223 */ /* 0x180fe2000001080c */
[-CC-:B------:R-:W-:Y:S01]  /*71f0*/  FFMA.FTZ R88, R95, R8.reuse, -R12.reuse ;  /* 0x000000085f587223 */ /* 0x180fe2000001080c */
[-CC-:B------:R-:W-:Y:S01]  /*7200*/  FFMA.FTZ R153, R155, R8.reuse, -R12.reuse ;  /* 0x000000089b997223 */ /* 0x180fe2000001080c */
[--C-:B------:R-:W-:Y:S01]  /*7210*/  FFMA.FTZ R90, R99, R8, -R12.reuse ;  /* 0x00000008635a7223 */ /* 0x100fe2000001080c */
[----:B------:R-:W-:Y:S01]  /*7220*/  MUFU.EX2 R129, R129 ;  /* 0x0000008100817308 */ /* 0x000fe20000000800 */
[----:B0-----:R-:W-:Y:S01]  /*7230*/  FFMA.FTZ R91, R0, R6, R219 ;  /* 0x00000006005b7223 */ /* 0x001fe200000100db */
[-CC-:B------:R-:W-:Y:S01]  /*7240*/  FFMA.FTZ R155, R157, R8.reuse, -R12.reuse ;  /* 0x000000089d9b7223 */ /* 0x180fe2000001080c */
[-CC-:B------:R-:W-:Y:S01]  /*7250*/  FFMA.FTZ R92, R103, R8.reuse, -R12.reuse ;  /* 0x00000008675c7223 */ /* 0x180fe2000001080c */
[-CC-:B------:R-:W-:Y:S01]  /*7260*/  FFMA.FTZ R149, R159, R8.reuse, -R12.reuse ;  /* 0x000000089f957223 */ /* 0x180fe2000001080c */
[----:B-1----:R-:W-:Y:S01]  /*7270*/  FADD.FTZ R91, R156, R91 ;  /* 0x0000005b9c5b7221 */ /* 0x002fe20000010000 */
[-CC-:B------:R-:W-:Y:S01]  /*7280*/  FFMA.FTZ R94, R107, R8.reuse, -R12.reuse ;  /* 0x000000086b5e7223 */ /* 0x180fe2000001080c */
[-CC-:B------:R-:W-:Y:S01]  /*7290*/  FFMA.FTZ R151, R209, R8.reuse, -R12.reuse ;  /* 0x00000008d1977223 */ /* 0x180fe2000001080c */
[----:B------:R3:W0:Y:S01]  /*72a0*/  MUFU.EX2 R2, R13 ;  /* 0x0000000d00027308 */ /* 0x0006220000000800 */
[----:B--2---:R-:W-:Y:S01]  /*72b0*/  FADD.FTZ R102, R158, R91 ;  /* 0x0000005b9e667221 */ /* 0x004fe20000010000 */
[-CC-:B------:R-:W-:Y:S01]  /*72c0*/  FFMA.FTZ R96, R111, R8.reuse, -R12.reuse ;  /* 0x000000086f607223 */ /* 0x180fe2000001080c */
[-CC-:B------:R-:W-:Y:S01]  /*72d0*/  FFMA.FTZ R145, R211, R8.reuse, -R12.reuse ;  /* 0x00000008d3917223 */ /* 0x180fe2000001080c */
[-CC-:B------:R-:W-:Y:S01]  /*72e0*/  FFMA.FTZ R98, R115, R8.reuse, -R12.reuse ;  /* 0x0000000873627223 */ /* 0x180fe2000001080c */
[-CC-:B------:R-:W-:Y:S01]  /*72f0*/  FFMA.FTZ R147, R213, R8.reuse, -R12.reuse ;  /* 0x00000008d5937223 */ /* 0x180fe2000001080c */
[-CC-:B------:R-:W-:Y:S01]  /*7300*/  FFMA.FTZ R100, R119, R8.reuse, -R12.reuse ;  /* 0x0000000877647223 */ /* 0x180fe2000001080c */
[-C--:B------:R-:W-:Y:S01]  /*7310*/  FFMA.FTZ R141, R215, R8.reuse, -R12 ;  /* 0x00000008d78d7223 */ /* 0x080fe2000001080c */
[----:B------:R-:W1:Y:S01]  /*7320*/  MUFU.EX2 R20, R20 ;  /* 0x0000001400147308 */ /* 0x000e620000000800 */
[----:B---3--:R-:W-:Y:S01]  /*7330*/  FADD.FTZ R13, R89, R102 ;  /* 0x00000066590d7221 */ /* 0x008fe20000010000 */
[-CC-:B------:R-:W-:Y:S01]  /*7340*/  FFMA.FTZ R143, R217, R8.reuse, -R12.reuse ;  /* 0x00000008d98f7223 */ /* 0x180fe2000001080c */
[-CC-:B------:R-:W-:Y:S01]  /*7350*/  FFMA.FTZ R97, R97, R8.reuse, -R12.reuse ;  /* 0x0000000861617223 */ /* 0x180fe2000001080c */
[-CC-:B------:R-:W-:Y:S01]  /*7360*/  FFMA.FTZ R131, R131, R8.reuse, -R12.reuse ;  /* 0x0000000883837223 */ /* 0x180fe2000001080c */
[----:B----4-:R-:W-:Y:S01]  /*7370*/  FADD.FTZ R102, R152, R13 ;  /* 0x0000000d98667221 */ /* 0x010fe20000010000 */
[----:B------:R-:W-:-:S02]  /*7380*/  FFMA.FTZ R137, R137, R8, -R12 ;  /* 0x0000000889897223 */ /* 0x000fc4000001080c */
[----:B------:R-:W2:Y:S01]  /*7390*/  MUFU.EX2 R11, R11 ;  /* 0x0000000b000b7308 */ /* 0x000ea20000000800 */
[----:B0-----:R-:W-:Y:S01]  /*73a0*/  FFMA.FTZ R3, R2, R3, R129 ;  /* 0x0000000302037223 */ /* 0x001fe20000010081 */
[----:B------:R-:W-:Y:S01]  /*73b0*/  FADD.FTZ R13, R21, R102 ;  /* 0x00000066150d7221 */ /* 0x000fe20000010000 */
[----:B------:R-:W-:-:S03]  /*73c0*/  FFMA.FTZ R102, R123, R8, -R12 ;  /* 0x000000087b667223 */ /* 0x000fc6000001080c */
[----:B------:R-:W-:Y:S02]  /*73d0*/  FADD.FTZ R104, R154, R13 ;  /* 0x0000000d9a687221 */ /* 0x000fe40000010000 */
[----:B------:R-:W0:Y:S01]  /*73e0*/  MUFU.EX2 R88, R88 ;  /* 0x0000005800587308 */ /* 0x000e220000000800 */
[----:B-1----:R-:W-:Y:S01]  /*73f0*/  FADD.FTZ R6, R20, R3 ;  /* 0x0000000314067221 */ /* 0x002fe20000010000 */
[----:B------:R-:W-:-:S04]  /*7400*/  FADD.FTZ R13, R15, R104 ;  /* 0x000000680f0d7221 */ /* 0x000fc80000010000 */
[----:B------:R-:W-:Y:S02]  /*7410*/  FADD.FTZ R104, R148, R13 ;  /* 0x0000000d94687221 */ /* 0x000fe40000010000 */
[----:B------:R-:W1:Y:S01]  /*7420*/  MUFU.EX2 R153, R153 ;  /* 0x0000009900997308 */ /* 0x000e620000000800 */
[----:B--2---:R-:W-:Y:S01]  /*7430*/  FADD.FTZ R3, R11, R6 ;  /* 0x000000060b037221 */ /* 0x004fe20000010000 */
[----:B------:R-:W-:Y:S01]  /*7440*/  FADD.FTZ R13, R93, R104 ;  /* 0x000000685d0d7221 */ /* 0x000fe20000010000 */
[-CC-:B------:R-:W-:Y:S01]  /*7450*/  FFMA.FTZ R104, R127, R8.reuse, -R12.reuse ;  /* 0x000000087f687223 */ /* 0x180fe2000001080c */
[----:B------:R-:W-:Y:S02]  /*7460*/  FFMA.FTZ R12, R135, R8, -R12 ;  /* 0x00000008870c7223 */ /* 0x000fe4000001080c */
[----:B------:R-:W-:Y:S02]  /*7470*/  FADD.FTZ R106, R150, R13 ;  /* 0x0000000d966a7221 */ /* 0x000fe40000010000 */
[----:B------:R-:W2:Y:S01]  /*7480*/  MUFU.EX2 R90, R90 ;  /* 0x0000005a005a7308 */ /* 0x000ea20000000800 */
[----:B0-----:R-:W-:Y:S01]  /*7490*/  FADD.FTZ R6, R88, R3 ;  /* 0x0000000358067221 */ /* 0x001fe20000010000 */
[----:B------:R-:W-:-:S04]  /*74a0*/  FADD.FTZ R13, R101, R106 ;  /* 0x0000006a650d7221 */ /* 0x000fc80000010000 */
[----:B------:R-:W-:Y:S02]  /*74b0*/  FADD.FTZ R106, R144, R13 ;  /* 0x0000000d906a7221 */ /* 0x000fe40000010000 */
[----:B------:R-:W0:Y:S01]  /*74c0*/  MUFU.EX2 R155, R155 ;  /* 0x0000009b009b7308 */ /* 0x000e220000000800 */
[----:B-1----:R-:W-:Y:S01]  /*74d0*/  FADD.FTZ R3, R153, R6 ;  /* 0x0000000699037221 */ /* 0x002fe20000010000 */
[----:B------:R-:W-:-:S06]  /*74e0*/  FADD.FTZ R13, R105, R106 ;  /* 0x0000006a690d7221 */ /* 0x000fcc0000010000 */
        /* <DEDUP_REMOVED lines=58> */
.L_x_1257:
[----:B------:R-:W0:Y:S01]  /*7890*/  S2UR UR4, SR_CgaCtaId ;  /* 0x00000000000479c3 */ /* 0x000e220000008800 */
[----:B------:R-:W-:Y:S01]  /*78a0*/  UIADD3 UR10, UR10, 0x2a860, URZ ;  /* 0x0002a8600a0a7890 */ /* 0x000fe2000fffe03f */
[----:B------:R-:W-:Y:S01]  /*78b0*/  ISETP.GT.AND P1, PT, R14, UR50, PT ;  /* 0x000000320e007c0c */ /* 0x000fe2000bf24270 */
[----:B------:R-:W-:Y:S01]  /*78c0*/  UMOV UR7, UR38 ;  /* 0x0000002600077c82 */ /* 0x000fe20008000000 */
[----:B------:R-:W-:Y:S01]  /*78d0*/  F2FP.BF16.F32.PACK_AB R139, R12, R110 ;  /* 0x0000006e0c8b723e */ /* 0x000fe200000010ff */
[----:B------:R-:W-:Y:S01]  /*78e0*/  VIADD R14, R14, 0xffffffff ;  /* 0xffffffff0e0e7836 */ /* 0x000fe20000000000 */
        /* <DEDUP_REMOVED lines=10> */
[----:B------:R-:W-:Y:S01]  /*7990*/  F2FP.BF16.F32.PACK_AB R148, R93, R148 ;  /* 0x000000945d94723e */ /* 0x000fe200000010ff */
[----:B0-----:R-:W-:Y:S01]  /*79a0*/  UPRMT UR10, UR4, 0x654, UR10 ;  /* 0x00000654040a7896 */ /* 0x001fe2000800000a */
[----:B------:R-:W-:-:S02]  /*79b0*/  F2FP.BF16.F32.PACK_AB R149, R94, R149 ;  /* 0x000000955e95723e */ /* 0x000fc400000010ff */
[----:B------:R-:W-:Y:S01]  /*79c0*/  UMOV UR4, UR39 ;  /* 0x0000002700047c82 */ /* 0x000fe20008000000 */
[----:B------:R-:W-:Y:S02]  /*79d0*/  F2FP.BF16.F32.PACK_AB R150, R101, R150 ;  /* 0x000000966596723e */ /* 0x000fe400000010ff */
[----:B------:R-:W-:Y:S02]  /*79e0*/  F2FP.BF16.F32.PACK_AB R151, R96, R151 ;  /* 0x000000976097723e */ /* 0x000fe400000010ff */
[----:B------:R-:W-:Y:S01]  /*79f0*/  F2FP.BF16.F32.PACK_AB R144, R105, R144 ;  /* 0x000000906990723e */ /* 0x000fe200000010ff */
[----:B------:R-:W-:Y:S01]  /*7a00*/  SYNCS.ARRIVE.TRANS64.RED.A1T0 RZ, [UR10], RZ ;  /* 0x000000ffffff79a7 */ /* 0x000fe2000810040a */
        /* <DEDUP_REMOVED lines=11> */
.L_x_1239:
[----:B------:R-:W-:Y:S01]  /*7ac0*/  R2UR UR5, R19 ;  /* 0x00000000130572ca */ /* 0x000fe200000e0000 */
[----:B------:R-:W-:Y:S01]  /*7ad0*/  UISETP.NE.AND UP0, UPT, UR61, URZ, UPT ;  /* 0x0000003f3d00728c */ /* 0x000fe2000bf05270 */
[----:B------:R-:W-:Y:S02]  /*7ae0*/  R2UR UR4, R22 ;  /* 0x00000000160472ca */ /* 0x000fe400000e0000 */
[----:B------:R-:W-:-:S03]  /*7af0*/  IADD3 R11, R16, 0x1, -R17 ;  /* 0x00000001100b7810 */ /* 0x000fc60007ffe811 */
[----:B------:R-:W-:Y:S02]  /*7b00*/  PLOP3.LUT P1, PT, PT, PT, UP0, 0x40, 0x0 ;  /* 0x000000000000781c */ /* 0x000fe40003f2e808 */
[----:B------:R-:W-:-:S04]  /*7b10*/  R2UR UR7, R11 ;  /* 0x000000000b0772ca */ /* 0x000fc800000e0000 */
[----:B------:R-:W-:Y:S02]  /*7b20*/  UISETP.NE.AND UP1, UPT, UR5, URZ, UPT ;  /* 0x0000003f0500728c */ /* 0x000fe4000bf25270 */
[----:B------:R-:W-:-:S09]  /*7b30*/  UIADD3 UR6, UR4, 0x7f, URZ ;  /* 0x0000007f04067890 */ /* 0x000fd2000fffe03f */
[----:B------:R-:W-:Y:S01]  /*7b40*/  @UP1 ULDC UR4, c[0x0][0x44c] ;  /* 0x0001130000041ab9 */ /* 0x000fe20000000800 */
[----:B------:R-:W-:Y:S01]  /*7b50*/  @UP1 ULDC UR10, c[0x0][0x450] ;  /* 0x00011400000a1ab9 */ /* 0x000fe20000000800 */
[----:B------:R-:W-:-:S04]  /*7b60*/  UIMAD.WIDE.U32 UR4, UR6, UR4, URZ ;  /* 0x00000004060472a5 */ /* 0x000fc8000f8e003f */
[----:B------:R-:W-:-:S04]  /*7b70*/  @UP1 USHF.R.U32.HI UR6, URZ, UR10, UR5 ;  /* 0x0000000a3f061299 */ /* 0x000fc80008011605 */
[----:B------:R-:W-:-:S04]  /*7b80*/  UIADD3 UR6, UR7, UR6, URZ ;  /* 0x0000000607067290 */ /* 0x000fc8000fffe03f */
[----:B------:R-:W-:Y:S01]  /*7b90*/  UIADD3 UR11, UR6, -UR11, URZ ;  /* 0x8000000b060b7290 */ /* 0x000fe2000fffe03f */
[----:B------:R-:W-:Y:S11]  /*7ba0*/  @P1 BRA `(.L_x_1259) ;  /* 0x0000000000501947 */ /* 0x000ff60003800000 */
[----:B------:R-:W-:Y:S02]  /*7bb0*/  UMOV UR10, UR6 ;  /* 0x00000006000a7c82 */ /* 0x000fe40008000000 */
[----:B------:R-:W-:-:S06]  /*7bc0*/  UISETP.GT.AND UP0, UPT, UR10, -0x1, UPT ;  /* 0xffffffff0a00788c */ /* 0x000fcc000bf04270 */
[----:B------:R-:W-:-:S13]  /*7bd0*/  PLOP3.LUT P1, PT, PT, PT, UP0, 0x80, 0x0 ;  /* 0x000000000000781c */ /* 0x000fda0003f2f008 */
[----:B------:R-:W-:Y:S05]  /*7be0*/  @P1 BRA `(.L_x_1260) ;  /* 0x0000000000201947 */ /* 0x000fea0003800000 */
[----:B------:R-:W-:Y:S01]  /*7bf0*/  ULDC UR14, c[0x0][0x9e4] ;  /* 0x00027900000e7ab9 */ /* 0x000fe20000000800 */
[----:B------:R-:W-:Y:S02]  /*7c00*/  ULOP3.LUT UR10, URZ, UR10, URZ, 0x33, !UPT ;  /* 0x0000000a3f0a7292 */ /* 0x000fe4000f8e333f */
[----:B------:R-:W-:-:S11]  /*7c10*/  UISETP.NE.AND UP0, UPT, UR14, 0x1, UPT ;  /* 0x000000010e00788c */ /* 0x000fd6000bf05270 */
[----:B------:R-:W-:Y:S02]  /*7c20*/  @UP0 ULDC.64 UR4, c[0x0][0x9e8] ;  /* 0x00027a0000040ab9 */ /* 0x000fe40000000a00 */
[----:B------:R-:W-:-:S04]  /*7c30*/  UIMAD.WIDE.U32 UR6, UR10, UR4, URZ ;  /* 0x000000040a0672a5 */ /* 0x000fc8000f8e003f */
[----:B------:R-:W-:-:S04]  /*7c40*/  @UP0 USHF.R.U32.HI UR10, URZ, UR5, UR7 ;  /* 0x000000053f0a0299 */ /* 0x000fc80008011607 */
[----:B------:R-:W-:Y:S01]  /*7c50*/  ULOP3.LUT UR10, URZ, UR10, URZ, 0x33, !UPT ;  /* 0x0000000a3f0a7292 */ /* 0x000fe2000f8e333f */
[----:B------:R-:W-:Y:S11]  /*7c60*/  BRA `(.L_x_1261) ;  /* 0x0000000000147947 */ /* 0x000ff60003800000 */
.L_x_1260:
[----:B------:R-:W-:Y:S02]  /*7c70*/  ULDC UR14, c[0x0][0x9e4] ;  /* 0x00027900000e7ab9 */ /* 0x000fe40000000800 */
[----:B------:R-:W-:-:S11]  /*7c80*/  UISETP.NE.AND UP0, UPT, UR14, 0x1, UPT ;  /* 0x000000010e00788c */ /* 0x000fd6000bf05270 */
[----:B------:R-:W-:Y:S02]  /*7c90*/  @UP0 ULDC.64 UR4, c[0x0][0x9e8] ;  /* 0x00027a0000040ab9 */ /* 0x000fe40000000a00 */
[----:B------:R-:W-:-:S04]  /*7ca0*/  UIMAD.WIDE.U32 UR6, UR10, UR4, URZ ;  /* 0x000000040a0672a5 */ /* 0x000fc8000f8e003f */
[----:B------:R-:W-:-:S12]  /*7cb0*/  @UP0 USHF.R.U32.HI UR10, URZ, UR5, UR7 ;  /* 0x000000053f0a0299 */ /* 0x000fd80008011607 */
.L_x_1261:
[----:B------:R-:W-:-:S04]  /*7cc0*/  UIMAD UR10, UR10, UR14, URZ ;  /* 0x0000000e0a0a72a4 */ /* 0x000fc8000f8e023f */
[----:B------:R-:W-:-:S04]  /*7cd0*/  UISETP.LT.AND UP0, UPT, UR11, UR10, UPT ;  /* 0x0000000a0b00728c */ /* 0x000fc8000bf01270 */
[----:B------:R-:W-:-:S12]  /*7ce0*/  USEL UR11, UR11, UR10, !UP0 ;  /* 0x0000000a0b0b7287 */ /* 0x000fd8000c000000 */
.L_x_1259:
[----:B------:R-:W-:Y:S01]  /*7cf0*/  UIADD3 UR4, UR11, 0x5f, URZ ;  /* 0x0000005f0b047890 */ /* 0x000fe2000fffe03f */
[----:B------:R-:W-:-:S03]  /*7d00*/  R2UR UR6, R161 ;  /* 0x00000000a10672ca */ /* 0x000fc600000e0000 */
[----:B------:R-:W-:-:S04]  /*7d10*/  UIMAD.WIDE UR4, UR4, 0x2aaaaaab, URZ ;  /* 0x2aaaaaab040478a5 */ /* 0x000fc8000f8e023f */
[----:B------:R-:W-:-:S04]  /*7d20*/  USHF.R.U32.HI UR4, URZ, 0x1f, UR5 ;  /* 0x0000001f3f047899 */ /* 0x000fc80008011605 */
[----:B------:R-:W-:-:S04]  /*7d30*/  ULEA.HI.SX32 UR4, UR5, UR4, 0x1c ;  /* 0x0000000405047291 */ /* 0x000fc8000f8fe23f */
[----:B------:R-:W-:-:S04]  /*7d40*/  UISETP.LT.AND UP0, UPT, UR6, UR4, UPT ;  /* 0x000000040600728c */ /* 0x000fc8000bf01270 */
[----:B------:R-:W-:-:S06]  /*7d50*/  USEL UR50, UR6, UR4, !UP0 ;  /* 0x0000000406327287 */ /* 0x000fcc000c000000 */
[----:B------:R-:W-:-:S13]  /*7d60*/  ISETP.GE.AND P1, PT, R14, UR50, PT ;  /* 0x000000320e007c0c */ /* 0x000fda000bf26270 */
[----:B------:R-:W-:Y:S05]  /*7d70*/  @!P1 BRA `(.L_x_1262) ;  /* 0x0000001c00149947 */ /* 0x000fea0003800000 */
[----:B------:R-:W-:Y:S01]  /*7d80*/  IMAD.MOV.U32 R13, RZ, RZ, R10 ;  /* 0x000000ffff0d7224 */ /* 0x000fe200078e000a */
[----:B------:R-:W-:Y:S01]  /*7d90*/  UMOV UR7, UR38 ;  /* 0x0000002600077c82 */ /* 0x000fe20008000000 */
[----:B------:R-:W-:Y:S01]  /*7da0*/  IMAD.MOV.U32 R11, RZ, RZ, R7 ;  /* 0x000000ffff0b7224 */ /* 0x000fe200078e0007 */
[----:B------:R-:W-:-:S06]  /*7db0*/  UMOV UR4, UR39 ;  /* 0x0000002700047c82 */ /* 0x000fcc0008000000 */
.L_x_1273:
[----:B------:R-:W-:-:S04]  /*7dc0*/  UISETP.NE.AND UP0, UPT, UR4, 0x1, UPT ;  /* 0x000000010400788c */ /* 0x000fc8000bf05270 */
[----:B------:R-:W-:-:S04]  /*7dd0*/  USEL UR38, URZ, 0x1, UP0 ;  /* 0x000000013f267887 */ /* 0x000fc80008000000 */
[----:B------:R-:W-:Y:S01]  /*7de0*/  ULOP3.LUT UR38, UR7, UR38, URZ, 0x3c, !UPT ;  /* 0x0000002607267292 */ /* 0x000fe2000f8e3c3f */
[----:B------:R-:W-:Y:S11]  /*7df0*/  @!P0 BRA `(.L_x_1263) ;  /* 0x0000000000048947 */ /* 0x000ff60003800000 */
[----:B------:R-:W-:Y:S01]  /*7e00*/  BPT.TRAP 0x1 ;  /* 0x000000040000795c */ /* 0x000fe20000300000 */
.L_x_1263:
        /* <DEDUP_REMOVED lines=9> */
.L_x_1264:
[----:B-1----:R-:W-:Y:S05]  /*7ea0*/  @P1 BRA `(.L_x_1265) ;  /* 0x0000000000081947 */ /* 0x002fea0003800000 */
[----:B------:R-:W1:Y:S02]  /*7eb0*/  SYNCS.PHASECHK.TRANS64.TRYWAIT P1, [UR5+0x2a830], R7 ;  /* 0x02a83007ff0075a7 */ /* 0x000e640008020145 */
[----:B-1----:R-:W-:Y:S05]  /*7ec0*/  @!P1 BRA `(.L_x_1266) ;  /* 0x000000ec00b89947 */ /* 0x002fea0003800000 */
.L_x_1265:
        /* <DEDUP_REMOVED lines=136> */
.L_x_1267:
[----:B------:R-:W-:Y:S01]  /*8750*/  ULEA UR10, UR4, UR60, 0x3 ;  /* 0x0000003c040a7291 */ /* 0x000fe2000f8e183f */
[----:B------:R-:W-:-:S05]  /*8760*/  IMAD.U32 R0, RZ, RZ, UR7 ;  /* 0x00000007ff007e24 */ /* 0x000fca000f8e00ff */
[----:B------:R-:W-:-:S04]  /*8770*/  SHF.L.U32 R0, R0, 0x1f, RZ ;  /* 0x0000001f00007819 */ /* 0x000fc800000006ff */
[----:B------:R2:W3:Y:S01]  /*8780*/  SYNCS.PHASECHK.TRANS64.TRYWAIT P1, [UR10+0x2a850], R0 ;  /* 0x02a85000ff0075a7 */ /* 0x0004e2000802014a */
[----:B------:R-:W-:Y:S05]  /*8790*/  @!P0 BRA `(.L_x_1268) ;  /* 0x0000000000048947 */ /* 0x000fea0003800000 */
[----:B------:R-:W-:Y:S01]  /*87a0*/  BPT.TRAP 0x1 ;  /* 0x000000040000795c */ /* 0x000fe20000300000 */
.L_x_1268:
[----:B---3--:R-:W-:Y:S05]  /*87b0*/  @P1 BRA `(.L_x_1269) ;  /* 0x0000000000081947 */ /* 0x008fea0003800000 */
[----:B------:R-:W3:Y:S02]  /*87c0*/  SYNCS.PHASECHK.TRANS64.TRYWAIT P1, [UR10+0x2a850], R0 ;  /* 0x02a85000ff0075a7 */ /* 0x000ee4000802014a */
[----:B---3--:R-:W-:Y:S05]  /*87d0*/  @!P1 BRA `(.L_x_1270) ;  /* 0x000000e4008c9947 */ /* 0x008fea0003800000 */
.L_x_1269:
        /* <DEDUP_REMOVED lines=37> */
.L_x_1271:
[----:B0-2---:R-:W-:Y:S01]  /*8a30*/  FMNMX.FTZ R0, R88, R11, !PT ;  /* 0x0000000b58007209 */ /* 0x005fe20007810000 */
[----:B-1----:R-:W0:Y:S01]  /*8a40*/  LDC R8, c[0x0][0x988] ;  /* 0x00026200ff087b82 */ /* 0x002e220000000800 */
[----:B------:R-:W-:Y:S01]  /*8a50*/  FMNMX.FTZ R2, R90, R13, !PT ;  /* 0x0000000d5a027209 */ /* 0x000fe20007810000 */
[----:B------:R-:W-:Y:S01]  /*8a60*/  UIADD3 UR5, UR5, 0x2a840, URZ ;  /* 0x0002a84005057890 */ /* 0x000fe2000fffe03f */
[----:B------:R-:W-:Y:S02]  /*8a70*/  FMNMX.FTZ R7, R89, R0, !PT ;  /* 0x0000000059077209 */ /* 0x000fe40007810000 */
[----:B------:R-:W-:Y:S02]  /*8a80*/  FMNMX.FTZ R15, R91, R2, !PT ;  /* 0x000000025b0f7209 */ /* 0x000fe40007810000 */
[----:B------:R-:W-:Y:S01]  /*8a90*/  FMNMX.FTZ R0, R92, R7, !PT ;  /* 0x000000075c007209 */ /* 0x000fe20007810000 */
[----:B------:R-:W1:Y:S01]  /*8aa0*/  S2UR UR4, SR_CgaCtaId ;  /* 0x00000000000479c3 */ /* 0x000e620000008800 */
        /* <DEDUP_REMOVED lines=11> */
[----:B------:R-:W-:Y:S01]  /*8b60*/  FMNMX.FTZ R0, R104, R7, !PT ;  /* 0x0000000768007209 */ /* 0x000fe20007810000 */
[----:B-1----:R-:W-:Y:S01]  /*8b70*/  UPRMT UR5, UR4, 0x654, UR5 ;  /* 0x0000065404057896 */ /* 0x002fe20008000005 */
        /* <DEDUP_REMOVED lines=43> */
[-C--:B------:R-:W-:Y:S01]  /*8e30*/  FMUL.FTZ R20, R11, R8.reuse ;  /* 0x000000080b147220 */ /* 0x080fe20000410000 */
[-C--:B------:R-:W-:Y:S01]  /*8e40*/  FFMA.FTZ R89, R105, R8.reuse, -R137 ;  /* 0x0000000869597223 */ /* 0x080fe20000010889 */
[C---:B------:R-:W-:Y:S01]  /*8e50*/  FADD.FTZ R11, -R10.reuse, R13 ;  /* 0x0000000d0a0b7221 */ /* 0x040fe20000010100 */
[-CC-:B------:R-:W-:Y:S01]  /*8e60*/  FFMA.FTZ R105, R121, R8.reuse, -R137.reuse ;  /* 0x0000000879697223 */ /* 0x180fe20000010889 */
[-C--:B------:R-:W-:Y:S01]  /*8e70*/  FMUL.FTZ R121, R10, R8.reuse ;  /* 0x000000080a797220 */ /* 0x080fe20000410000 */
[----:B------:R0:W-:Y:S01]  /*8e80*/  MUFU.EX2 R0, R20 ;  /* 0x0000001400007308 */ /* 0x0001e20000000800 */
[-C--:B------:R-:W-:Y:S01]  /*8e90*/  FMUL.FTZ R2, R11, R8.reuse ;  /* 0x000000080b027220 */ /* 0x080fe20000410000 */
[-C--:B------:R-:W-:Y:S01]  /*8ea0*/  FFMA.FTZ R11, R88, R8.reuse, -R137 ;  /* 0x00000008580b7223 */ /* 0x080fe20000010889 */
[-CC-:B------:R-:W-:Y:S01]  /*8eb0*/  FFMA.FTZ R157, R90, R8.reuse, -R121.reuse ;  /* 0x000000085a9d7223 */ /* 0x180fe20000010879 */
[-C--:B------:R-:W-:Y:S01]  /*8ec0*/  FFMA.FTZ R12, R91, R8.reuse, -R121 ;  /* 0x000000085b0c7223 */ /* 0x080fe20000010879 */
[-C--:B------:R-:W-:Y:S01]  /*8ed0*/  FFMA.FTZ R158, R92, R8.reuse, -R137 ;  /* 0x000000085c9e7223 */ /* 0x080fe20000010889 */
[-C--:B------:R-:W-:Y:S01]  /*8ee0*/  FFMA.FTZ R159, R94, R8.reuse, -R121 ;  /* 0x000000085e9f7223 */ /* 0x080fe20000010879 */
[-C--:B------:R-:W-:Y:S01]  /*8ef0*/  FFMA.FTZ R13, R93, R8.reuse, -R137 ;  /* 0x000000085d0d7223 */ /* 0x080fe20000010889 */
[----:B------:R-:W-:Y:S01]  /*8f00*/  MUFU.EX2 R2, R2 ;  /* 0x0000000200027308 */ /* 0x000fe20000000800 */
[-C--:B0-----:R-:W-:Y:S01]  /*8f10*/  FFMA.FTZ R20, R95, R8.reuse, -R121 ;  /* 0x000000085f147223 */ /* 0x081fe20000010879 */
        /* <DEDUP_REMOVED lines=10> */
[-CC-:B------:R-:W-:Y:S01]  /*8fc0*/  FFMA.FTZ R149, R106, R8.reuse, -R121.reuse ;  /* 0x000000086a957223 */ /* 0x180fe20000010879 */
        /* <DEDUP_REMOVED lines=22> */
[-CC-:B------:R-:W-:Y:S01]  /*9130*/  FFMA.FTZ R109, R125, R8.reuse, -R137.reuse ;  /* 0x000000087d6d7223 */ /* 0x180fe20000010889 */
        /* <DEDUP_REMOVED lines=8> */
[----:B------:R-:W-:-:S04]  /*91c0*/  FFMA.FTZ R117, R133, R8, -R137 ;  /* 0x0000000885757223 */ /* 0x000fc80000010889 */
        /* <DEDUP_REMOVED lines=93> */
.L_x_1272:
        /* <DEDUP_REMOVED lines=35> */
.L_x_1262:
[----:B------:R-:W-:-:S13]  /*99d0*/  R2UR UR4, R161 ;  /* 0x00000000a10472ca */ /* 0x000fda00000e0000 */
[----:B------:R-:W-:-:S13]  /*99e0*/  ISETP.GE.AND P1, PT, R14, UR4, PT ;  /* 0x000000040e007c0c */ /* 0x000fda000bf26270 */
[----:B------:R-:W-:Y:S05]  /*99f0*/  @!P1 BRA `(.L_x_1274) ;  /* 0x0000002c00909947 */ /* 0x000fea0003800000 */
[----:B------:R-:W-:Y:S01]  /*9a00*/  IMAD.MOV.U32 R13, RZ, RZ, R10 ;  /* 0x000000ffff0d7224 */ /* 0x000fe200078e000a */
[----:B------:R-:W-:Y:S01]  /*9a10*/  UMOV UR7, UR38 ;  /* 0x0000002600077c82 */ /* 0x000fe20008000000 */
[----:B------:R-:W-:Y:S01]  /*9a20*/  IMAD.MOV.U32 R12, RZ, RZ, R7 ;  /* 0x000000ffff0c7224 */ /* 0x000fe200078e0007 */
[----:B------:R-:W-:Y:S01]  /*9a30*/  UMOV UR4, UR39 ;  /* 0x0000002700047c82 */ /* 0x000fe20008000000 */
[----:B------:R-:W-:Y:S01]  /*9a40*/  ULDC UR50, c[0x0][0x9e4] ;  /* 0x0002790000327ab9 */ /* 0x000fe20000000800 */
[----:B------:R-:W-:Y:S01]  /*9a50*/  ULDC UR51, c[0x0][0x9dc] ;  /* 0x0002770000337ab9 */ /* 0x000fe20000000800 */
[----:B------:R-:W-:-:S05]  /*9a60*/  ULDC UR54, c[0x0][0x9e0] ;  /* 0x0002780000367ab9 */ /* 0x000fca0000000800 */
.L_x_1293:
[----:B------:R-:W-:-:S04]  /*9a70*/  UISETP.NE.AND UP0, UPT, UR4, 0x1, UPT ;  /* 0x000000010400788c */ /* 0x000fc8000bf05270 */
[----:B------:R-:W-:-:S04]  /*9a80*/  USEL UR38, URZ, 0x1, UP0 ;  /* 0x000000013f267887 */ /* 0x000fc80008000000 */
[----:B------:R-:W-:Y:S01]  /*9a90*/  ULOP3.LUT UR38, UR7, UR38, URZ, 0x3c, !UPT ;  /* 0x0000002607267292 */ /* 0x000fe2000f8e3c3f */
[----:B------:R-:W-:Y:S11]  /*9aa0*/  @!P0 BRA `(.L_x_1275) ;  /* 0x0000000000048947 */ /* 0x000ff60003800000 */
[----:B------:R-:W-:Y:S01]  /*9ab0*/  BPT.TRAP 0x1 ;  /* 0x000000040000795c */ /* 0x000fe20000300000 */
.L_x_1275:
        /* <DEDUP_REMOVED lines=9> */
.L_x_1276:
[----:B-1----:R-:W-:Y:S05]  /*9b50*/  @P1 BRA `(.L_x_1277) ;  /* 0x0000000000081947 */ /* 0x002fea0003800000 */
[----:B------:R-:W1:Y:S02]  /*9b60*/  SYNCS.PHASECHK.TRANS64.TRYWAIT P1, [UR5+0x2a830], R7 ;  /* 0x02a83007ff0075a7 */ /* 0x000e640008020145 */
[----:B-1----:R-:W-:Y:S05]  /*9b70*/  @!P1 BRA `(.L_x_1278) ;  /* 0x000000d000bc9947 */ /* 0x002fea0003800000 */
.L_x_1277:
        /* <DEDUP_REMOVED lines=136> */
.L_x_1279:
[----:B------:R-:W-:Y:S01]  /*a400*/  ULEA UR10, UR4, UR60, 0x3 ;  /* 0x0000003c040a7291 */ /* 0x000fe2000f8e183f */
[----:B------:R-:W-:-:S05]  /*a410*/  IMAD.U32 R0, RZ, RZ, UR7 ;  /* 0x00000007ff007e24 */ /* 0x000fca000f8e00ff */
[----:B------:R-:W-:-:S04]  /*a420*/  SHF.L.U32 R0, R0, 0x1f, RZ ;  /* 0x0000001f00007819 */ /* 0x000fc800000006ff */
[----:B------:R2:W3:Y:S01]  /*a430*/  SYNCS.PHASECHK.TRANS64.TRYWAIT P1, [UR10+0x2a850], R0 ;  /* 0x02a85000ff0075a7 */ /* 0x0004e2000802014a */
[----:B------:R-:W-:Y:S05]  /*a440*/  @!P0 BRA `(.L_x_1280) ;  /* 0x0000000000048947 */ /* 0x000fea0003800000 */
[----:B------:R-:W-:Y:S01]  /*a450*/  BPT.TRAP 0x1 ;  /* 0x000000040000795c */ /* 0x000fe20000300000 */
.L_x_1280:
[----:B---3--:R-:W-:Y:S05]  /*a460*/  @P1 BRA `(.L_x_1281) ;  /* 0x0000000000081947 */ /* 0x008fea0003800000 */
[----:B------:R-:W3:Y:S02]  /*a470*/  SYNCS.PHASECHK.TRANS64.TRYWAIT P1, [UR10+0x2a850], R0 ;  /* 0x02a85000ff0075a7 */ /* 0x000ee4000802014a */
[----:B---3--:R-:W-:Y:S05]  /*a480*/  @!P1 BRA `(.L_x_1282) ;  /* 0x000000c800909947 */ /* 0x008fea0003800000 */
.L_x_1281:
        /* <DEDUP_REMOVED lines=37> */
.L_x_1283:
[----:B------:R-:W-:Y:S01]  /*a6e0*/  R2UR UR6, R19 ;  /* 0x00000000130672ca */ /* 0x000fe200000e0000 */
[----:B------:R-:W-:Y:S01]  /*a6f0*/  UISETP.NE.AND UP0, UPT, UR61, URZ, UPT ;  /* 0x0000003f3d00728c */ /* 0x000fe2000bf05270 */
[----:B------:R-:W-:Y:S01]  /*a700*/  R2UR UR4, R22 ;  /* 0x00000000160472ca */ /* 0x000fe200000e0000 */
[----:B------:R-:W-:Y:S01]  /*a710*/  IMAD R155, R14, -0x60, RZ ;  /* 0xffffffa00e9b7824 */ /* 0x000fe200078e02ff */
[----:B------:R-:W-:-:S09]  /*a720*/  UIADD3 UR5, UR5, 0x2a840, URZ ;  /* 0x0002a84005057890 */ /* 0x000fd2000fffe03f */
        /* <DEDUP_REMOVED lines=34> */
.L_x_1286:
[----:B------:R-:W-:-:S05]  /*a950*/  IMAD.U32 R21, RZ, RZ, UR50 ;  /* 0x00000032ff157e24 */ /* 0x000fca000f8e00ff */
[----:B------:R-:W-:-:S13]  /*a960*/  ISETP.NE.AND P1, PT, R21, 0x1, PT ;  /* 0x000000011500780c */ /* 0x000fda0003f25270 */
[----:B------:R-:W0:Y:S02]  /*a970*/  @P1 LDC.64 R10, c[0x0][0x9e8] ;  /* 0x00027a00ff0a1b82 */ /* 0x000e240000000a00 */
[----:B0-----:R-:W-:-:S05]  /*a980*/  @P1 IMAD.HI.U32 R10, R15, R10, RZ ;  /* 0x0000000a0f0a1227 */ /* 0x001fca00078e00ff */
[----:B------:R-:W-:-:S07]  /*a990*/  @P1 SHF.R.U32.HI R15, RZ, R11, R10 ;  /* 0x0000000bff0f1219 */ /* 0x000fce000001160a */
.L_x_1287:
[----:B------:R-:W-:Y:S05]  /*a9a0*/  BSYNC B0 ;  /* 0x0000000000007941 */ /* 0x000fea0003800000 */
.L_x_1285:
[----:B------:R-:W-:-:S05]  /*a9b0*/  IMAD R15, R15, R21, R0 ;  /* 0x000000150f0f7224 */ /* 0x000fca00078e0200 */
[----:B------:R-:W-:Y:S02]  /*a9c0*/  VIADDMNMX R136, R15, R21, R136, PT ;  /* 0x000000150f887246 */ /* 0x000fe40003800188 */
[----:B------:R-:W-:-:S07]  /*a9d0*/  VIMNMX R8, R8, R15, !PT ;  /* 0x0000000f08087248 */ /* 0x000fce0007fe0100 */
.L_x_1284:
        /* <DEDUP_REMOVED lines=133> */
.L_x_1290:
[----:B------:R-:W-:-:S05]  /*b230*/  IMAD.U32 R8, RZ, RZ, UR50 ;  /* 0x00000032ff087e24 */ /* 0x000fca000f8e00ff */
[----:B------:R-:W-:-:S13]  /*b240*/  ISETP.NE.AND P6, PT, R8, 0x1, PT ;  /* 0x000000010800780c */ /* 0x000fda0003fc5270 */
[----:B------:R-:W0:Y:S02]  /*b250*/  @P6 LDC.64 R10, c[0x0][0x9e8] ;  /* 0x00027a00ff0a6b82 */ /* 0x000e240000000a00 */
[----:B0-----:R-:W-:-:S05]  /*b260*/  @P6 IMAD.HI.U32 R10, R7, R10, RZ ;  /* 0x0000000a070a6227 */ /* 0x001fca00078e00ff */
[----:B------:R-:W-:-:S07]  /*b270*/  @P6 SHF.R.U32.HI R7, RZ, R11, R10 ;  /* 0x0000000bff076219 */ /* 0x000fce000001160a */
.L_x_1291:
[----:B------:R-:W-:Y:S05]  /*b280*/  BSYNC B0 ;  /* 0x0000000000007941 */ /* 0x000fea0003800000 */
.L_x_1289:
[----:B------:R-:W-:-:S05]  /*b290*/  IMAD R7, R7, R8, R0 ;  /* 0x0000000807077224 */ /* 0x000fca00078e0200 */
[----:B------:R-:W-:Y:S02]  /*b2a0*/  VIADDMNMX R2, R7, R8, R2, PT ;  /* 0x0000000807027246 */ /* 0x000fe40003800102 */
[----:B------:R-:W-:-:S07]  /*b2b0*/  VIMNMX R20, R20, R7, !PT ;  /* 0x0000000714147248 */ /* 0x000fce0007fe0100 */
.L_x_1288:
        /* <DEDUP_REMOVED lines=308> */
.L_x_1292:
[----:B------:R-:W0:Y:S01]  /*c600*/  S2UR UR5, SR_CgaCtaId ;  /* 0x00000000000579c3 */ /* 0x000e220000008800 */
[----:B------:R-:W-:Y:S01]  /*c610*/  R2UR UR4, R161 ;  /* 0x00000000a10472ca */ /* 0x000fe200000e0000 */
[----:B------:R-:W-:Y:S01]  /*c620*/  UIADD3 UR10, UR10, 0x2a860, URZ ;  /* 0x0002a8600a0a7890 */ /* 0x000fe2000fffe03f */
[----:B------:R-:W-:Y:S01]  /*c630*/  F2FP.BF16.F32.PACK_AB R139, R12, R110 ;  /* 0x0000006e0c8b723e */ /* 0x000fe200000010ff */
[----:B------:R-:W-:Y:S01]  /*c640*/  UMOV UR7, UR38 ;  /* 0x0000002600077c82 */ /* 0x000fe20008000000 */
[----:B------:R-:W-:Y:S01]  /*c650*/  F2FP.BF16.F32.PACK_AB R156, R156, R219 ;  /* 0x000000db9c9c723e */ /* 0x000fe200000010ff */
[----:B------:R-:W-:Y:S01]  /*c660*/  IMAD.MOV.U32 R13, RZ, RZ, R10 ;  /* 0x000000ffff0d7224 */ /* 0x000fe200078e000a */
[----:B------:R-:W-:Y:S01]  /*c670*/  F2FP.BF16.F32.PACK_AB R157, R20, R129 ;  /* 0x00000081149d723e */ /* 0x000fe200000010ff */
[----:B------:R-:W-:Y:S01]  /*c680*/  IMAD.MOV.U32 R12, RZ, RZ, R7 ;  /* 0x000000ffff0c7224 */ /* 0x000fe200078e0007 */
[----:B------:R-:W-:Y:S02]  /*c690*/  F2FP.BF16.F32.PACK_AB R158, R89, R158 ;  /* 0x0000009e599e723e */ /* 0x000fe400000010ff */
[----:B------:R-:W-:-:S02]  /*c6a0*/  F2FP.BF16.F32.PACK_AB R159, R88, R11 ;  /* 0x0000000b589f723e */ /* 0x000fc400000010ff */
[----:B------:R-:W-:Y:S02]  /*c6b0*/  F2FP.BF16.F32.PACK_AB R152, R21, R152 ;  /* 0x000000981598723e */ /* 0x000fe400000010ff */
[----:B------:R-:W-:Y:S01]  /*c6c0*/  ISETP.GT.AND P1, PT, R14, UR4, PT ;  /* 0x000000040e007c0c */ /* 0x000fe2000bf24270 */
[----:B------:R-:W-:Y:S01]  /*c6d0*/  UMOV UR4, UR39 ;  /* 0x0000002700047c82 */ /* 0x000fe20008000000 */
[----:B------:R-:W-:Y:S01]  /*c6e0*/  F2FP.BF16.F32.PACK_AB R153, R90, R153 ;  /* 0x000000995a99723e */ /* 0x000fe200000010ff */
[----:B------:R-:W-:Y:S01]  /*c6f0*/  VIADD R14, R14, 0xffffffff ;  /* 0xffffffff0e0e7836 */ /* 0x000fe20000000000 */
[----:B------:R-:W-:Y:S02]  /*c700*/  F2FP.BF16.F32.PACK_AB R154, R15, R154 ;  /* 0x0000009a0f9a723e */ /* 0x000fe400000010ff */
[----:B------:R-:W-:Y:S02]  /*c710*/  F2FP.BF16.F32.PACK_AB R155, R92, R155 ;  /* 0x0000009b5c9b723e */ /* 0x000fe400000010ff */
[----:B------:R-:W-:Y:S01]  /*c720*/  F2FP.BF16.F32.PACK_AB R148, R93, R148 ;  /* 0x000000945d94723e */ /* 0x000fe200000010ff */
[----:B0-----:R-:W-:Y:S01]  /*c730*/  UPRMT UR10, UR5, 0x654, UR10 ;  /* 0x00000654050a7896 */ /* 0x001fe2000800000a */
[----:B------:R-:W-:-:S02]  /*c740*/  F2FP.BF16.F32.PACK_AB R149, R94, R149 ;  /* 0x000000955e95723e */ /* 0x000fc400000010ff */
[----:B------:R-:W-:Y:S02]  /*c750*/  F2FP.BF16.F32.PACK_AB R150, R101, R150 ;  /* 0x000000966596723e */ /* 0x000fe400000010ff */
[----:B------:R-:W-:Y:S02]  /*c760*/  F2FP.BF16.F32.PACK_AB R151, R96, R151 ;  /* 0x000000976097723e */ /* 0x000fe400000010ff */
[----:B------:R-:W-:Y:S02]  /*c770*/  F2FP.BF16.F32.PACK_AB R144, R105, R144 ;  /* 0x000000906990723e */ /* 0x000fe400000010ff */
        /* <DEDUP_REMOVED lines=12> */
.L_x_1274:
        /* <DEDUP_REMOVED lines=67> */
.L_x_1294:
[----:B------:R-:W-:Y:S01]  /*cc70*/  ULEA UR5, UR39, UR60, 0x3 ;  /* 0x0000003c27057291 */ /* 0x000fe2000f8e183f */
[----:B------:R-:W-:-:S05]  /*cc80*/  IMAD.U32 R0, RZ, RZ, UR38 ;  /* 0x00000026ff007e24 */ /* 0x000fca000f8e00ff */
[----:B------:R-:W-:-:S04]  /*cc90*/  SHF.L.U32 R0, R0, 0x1f, RZ ;  /* 0x0000001f00007819 */ /* 0x000fc800000006ff */
[----:B------:R0:W1:Y:S01]  /*cca0*/  SYNCS.PHASECHK.TRANS64.TRYWAIT P1, [UR5+0x2a850], R0 ;  /* 0x02a85000ff0075a7 */ /* 0x0000620008020145 */
[----:B------:R-:W-:Y:S05]  /*ccb0*/  @!P0 BRA `(.L_x_1295) ;  /* 0x0000000000048947 */ /* 0x000fea0003800000 */
[----:B------:R-:W-:Y:S01]  /*ccc0*/  BPT.TRAP 0x1 ;  /* 0x000000040000795c */ /* 0x000fe20000300000 */
.L_x_1295:
[----:B-1----:R-:W-:Y:S05]  /*ccd0*/  @P1 BRA `(.L_x_1296) ;  /* 0x0000000000081947 */ /* 0x002fea0003800000 */
[----:B------:R-:W1:Y:S02]  /*cce0*/  SYNCS.PHASECHK.TRANS64.TRYWAIT P1, [UR5+0x2a850], R0 ;  /* 0x02a85000ff0075a7 */ /* 0x000e640008020145 */
[----:B-1----:R-:W-:Y:S05]  /*ccf0*/  @!P1 BRA `(.L_x_1297) ;  /* 0x000000a0008c9947 */ /* 0x002fea0003800000 */
.L_x_1296:
[----:B------:R-:W-:Y:S01]  /*cd00*/  UIADD3 UR60, UR60, 0x400, URZ ;  /* 0x000004003c3c7890 */ /* 0x000fe2000fffe03f */
[----:B------:R-:W-:Y:S01]  /*cd10*/  WARPGROUP.ARRIVE ;  /* 0x00000000000079c5 */ /* 0x000fe20000000000 */
[----:B------:R-:W-:Y:S01]  /*cd20*/  UMOV UR7, 0x40000040 ;  /* 0x4000004000077882 */ /* 0x000fe20000000000 */
[----:B-1----:R-:W1:Y:S01]  /*cd30*/  SHFL.BFLY PT, R5, R6, 0x2, 0x1f ;  /* 0x0c401f0006057f89 */ /* 0x002e6200000e0000 */
[----:B------:R-:W-:Y:S01]  /*cd40*/  USHF.R.U32.HI UR60, URZ, 0x4, UR60 ;  /* 0x000000043f3c7899 */ /* 0x000fe2000801163c */
[----:B------:R-:W-:Y:S02]  /*cd50*/  IMAD.MOV.U32 R4, RZ, RZ, RZ ;  /* 0x000000ffff047224 */ /* 0x000fe400078e00ff */
[----:B0-----:R-:W0:Y:S01]  /*cd60*/  SHFL.BFLY PT, R0, R3, 0x2, 0x1f ;  /* 0x0c401f0003007f89 */ /* 0x001e2200000e0000 */
[----:B------:R-:W-:Y:S01]  /*cd70*/  ULOP3.LUT UR60, UR60, 0x3fff, URZ, 0xc0, !UPT ;  /* 0x00003fff3c3c7892 */ /* 0x000fe2000f8ec03f */
[----:B------:R-:W-:-:S03]  /*cd80*/  IMAD.MOV.U32 R94, RZ, RZ, -0x800000 ;  /* 0xff800000ff5e7424 */ /* 0x000fc600078e00ff */
        /* <DEDUP_REMOVED lines=8> */
[----:B0-----:R-:W-:Y:S02]  /*ce10*/  FADD.FTZ R2, R0, R3 ;  /* 0x0000000300027221 */ /* 0x001fe40000010000 */
        /* <DEDUP_REMOVED lines=44> */
.L_x_1298:
[----:B------:R-:W-:Y:S01]  /*d0e0*/  R2UR UR6, R184 ;  /* 0x00000000b80672ca */ /* 0x000fe200000e0000 */
[----:B------:R-:W-:Y:S01]  /*d0f0*/  UIADD3 UR4, UR5, 0x2a860, URZ ;  /* 0x0002a86005047890 */ /* 0x000fe2000fffe03f */
[-C--:B------:R-:W-:Y:S01]  /*d100*/  FMUL.FTZ R2, R24, R4.reuse ;  /* 0x0000000418027220 */ /* 0x080fe20000410000 */
[----:B------:R-:W-:Y:S01]  /*d110*/  UIADD3 UR39, UR39, 0x1, URZ ;  /* 0x0000000127277890 */ /* 0x000fe2000fffe03f */
[-C--:B------:R-:W-:Y:S01]  /*d120*/  FMUL.FTZ R3, R25, R4.reuse ;  /* 0x0000000419037220 */ /* 0x080fe20000410000 */
[-C--:B------:R-:W-:Y:S01]  /*d130*/  FMUL.FTZ R20, R28, R4.reuse ;  /* 0x000000041c147220 */ /* 0x080fe20000410000 */
        /* <DEDUP_REMOVED lines=8> */
[-C--:B------:R-:W-:Y:S01]  /*d1c0*/  FMUL.FTZ R41, R41, R4.reuse ;  /* 0x0000000429297220 */ /* 0x080fe20000410000 */
[-C--:B------:R-:W-:Y:S01]  /*d1d0*/  FMUL.FTZ R44, R44, R4.reuse ;  /* 0x000000042c2c7220 */ /* 0x080fe20000410000 */
[-C--:B------:R-:W-:Y:S01]  /*d1e0*/  FMUL.FTZ R45, R45, R4.reuse ;  /* 0x000000042d2d7220 */ /* 0x080fe20000410000 */
[-C--:B------:R-:W-:Y:S01]  /*d1f0*/  FMUL.FTZ R48, R48, R4.reuse ;  /* 0x0000000430307220 */ /* 0x080fe20000410000 */
[----:B------:R-:W-:Y:S01]  /*d200*/  FMUL.FTZ R49, R49, R4 ;  /* 0x0000000431317220 */ /* 0x000fe20000410000 */
[----:B------:R-:W-:-:S02]  /*d210*/  IMAD.U32 R184, RZ, RZ, UR6 ;  /* 0x00000006ffb87e24 */ /* 0x000fc4000f8e00ff */
[-C--:B------:R-:W-:Y:S01]  /*d220*/  FMUL.FTZ R52, R52, R4.reuse ;  /* 0x0000000434347220 */ /* 0x080fe20000410000 */
[-C--:B------:R-:W-:Y:S01]  /*d230*/  FMUL.FTZ R53, R53, R4.reuse ;  /* 0x0000000435357220 */ /* 0x080fe20000410000 */
[-C--:B------:R-:W-:Y:S01]  /*d240*/  FMUL.FTZ R56, R56, R4.reuse ;  /* 0x0000000438387220 */ /* 0x080fe20000410000 */
[-C--:B------:R-:W-:Y:S01]  /*d250*/  FMUL.FTZ R57, R57, R4.reuse ;  /* 0x0000000439397220 */ /* 0x080fe20000410000 */
[----:B------:R-:W0:Y:S01]  /*d260*/  S2UR UR6, SR_CgaCtaId ;  /* 0x00000000000679c3 */ /* 0x000e220000008800 */
        /* <DEDUP_REMOVED lines=23> */
[----:B0-----:R-:W-:Y:S01]  /*d3e0*/  UPRMT UR4, UR6, 0x654, UR4 ;  /* 0x0000065406047896 */ /* 0x001fe20008000004 */
        /* <DEDUP_REMOVED lines=28> */
.L_x_1220:
[----:B------:R-:W0:Y:S01]  /*d5b0*/  S2R R4, SR_CgaCtaId ;  /* 0x0000000000047919 */ /* 0x000e220000008800 */
[----:B------:R-:W-:Y:S01]  /*d5c0*/  MOV R19, 0x400 ;  /* 0x0000040000137802 */ /* 0x000fe20000000f00 */
[----:B------:R-:W-:Y:S01]  /*d5d0*/  BSSY B0, `(.L_x_1299) ;  /* 0x0000304000007945 */ /* 0x000fe20003800000 */
[----:B------:R-:W-:Y:S02]  /*d5e0*/  BAR.SYNC.DEFER_BLOCKING 0x5, 0x180 ;  /* 0x0146000000007b1d */ /* 0x000fe40000010000 */
[----:B0-----:R-:W-:-:S05]  /*d5f0*/  LEA R19, R4, R19, 0x18 ;  /* 0x0000001304137211 */ /* 0x001fca00078ec0ff */
[----:B------:R-:W0:Y:S02]  /*d600*/  LDS.128 R4, [R19+0x2a8d0] ;  /* 0x02a8d00013047984 */ /* 0x000e240000000c00 */
[----:B0-----:R-:W-:Y:S02]  /*d610*/  R2UR UR6, R5 ;  /* 0x00000000050672ca */ /* 0x001fe400000e0000 */
[----:B------:R-:W-:Y:S02]  /*d620*/  R2UR UR5, R6 ;  /* 0x00000000060572ca */ /* 0x000fe400000e0000 */
[----:B------:R-:W-:Y:S01]  /*d630*/  R2UR UR7, R7 ;  /* 0x00000000070772ca */ /* 0x000fe200000e0000 */
[----:B------:R-:W-:Y:S06]  /*d640*/  BAR.ARV 0x4, 0x180 ;  /* 0x0106000000007b1d */ /* 0x000fec0000002000 */
[----:B------:R-:W-:Y:S08]  /*d650*/  @P0 BRA `(.L_x_1300) ;  /* 0x0000002000880947 */ /* 0x000ff00003800000 */
[----:B------:R-:W0:Y:S01]  /*d660*/  S2R R4, SR_SWINHI ;  /* 0x0000000000047919 */ /* 0x000e220000002f00 */
[----:B------:R-:W-:Y:S01]  /*d670*/  R2UR UR13, R183 ;  /* 0x00000000b70d72ca */ /* 0x000fe200000e0000 */
[----:B------:R-:W-:Y:S01]  /*d680*/  ULDC.64 UR10, c[0x0][0xc00] ;  /* 0x00030000000a7ab9 */ /* 0x000fe20000000a00 */
[----:B------:R-:W-:Y:S01]  /*d690*/  ULDC.64 UR8, c[0x0][0xc00] ;  /* 0x0003000000087ab9 */ /* 0x000fe20000000a00 */
[----:B------:R-:W-:Y:S02]  /*d6a0*/  R2UR UR15, R164 ;  /* 0x00000000a40f72ca */ /* 0x000fe400000e0000 */
[----:B------:R-:W-:Y:S02]  /*d6b0*/  R2UR UR12, R22 ;  /* 0x00000000160c72ca */ /* 0x000fe400000e0000 */
[----:B------:R-:W-:Y:S02]  /*d6c0*/  R2UR UR14, R165 ;  /* 0x00000000a50e72ca */ /* 0x000fe400000e0000 */
[----:B------:R-:W-:-:S04]  /*d6d0*/  R2UR UR20, R166 ;  /* 0x00000000a61472ca */ /* 0x000fc800000e0000 */
[----:B------:R-:W-:Y:S01]  /*d6e0*/  UIMAD.WIDE UR8, UR13, 0x4, UR8 ;  /* 0x000000040d0878a5 */ /* 0x000fe2000f8e0208 */
        /* <DEDUP_REMOVED lines=15> */
[----:B------:R-:W-:Y:S01]  /*d7e0*/  BAR.SYNC.DEFER_BLOCKING 0x1, 0x100 ;  /* 0x0044000000007b1d */ /* 0x000fe20000010000 */
        /* <DEDUP_REMOVED lines=9> */
[----:B------:R-:W-:Y:S02]  /*d880*/  LOP3.LUT R12, R95, 0x380, RZ, 0xc0, !PT ;  /* 0x000003805f0c7812 */ /* 0x000fe400078ec0ff */
[----:B------:R-:W-:Y:S02]  /*d890*/  SHF.R.U64 R10, R10, 0x3, RZ ;  /* 0x000000030a0a7819 */ /* 0x000fe400000012ff */
[----:B------:R-:W-:Y:S02]  /*d8a0*/  LOP3.LUT R26, R7, R8, RZ, 0x3c, !PT ;  /* 0x00000008071a7212 */ /* 0x000fe400078e3cff */
[----:B------:R-:W-:-:S02]  /*d8b0*/  SHF.R.U64 R6, R6, 0x3, RZ ;  /* 0x0000000306067819 */ /* 0x000fc400000012ff */
[----:B------:R-:W-:Y:S02]  /*d8c0*/  LOP3.LUT R8, R97, 0x380, RZ, 0xc0, !PT ;  /* 0x0000038061087812 */ /* 0x000fe400078ec0ff */
[----:B------:R-:W-:Y:S02]  /*d8d0*/  SHF.R.U64 R12, R12, 0x3, RZ ;  /* 0x000000030c0c7819 */ /* 0x000fe400000012ff */
[----:B------:R-:W-:Y:S02]  /*d8e0*/  LOP3.LUT R14, R10, R75, RZ, 0x3c, !PT ;  /* 0x0000004b0a0e7212 */ /* 0x000fe400078e3cff */
[----:B------:R-:W-:Y:S02]  /*d8f0*/  LOP3.LUT R28, R6, R31, RZ, 0x3c, !PT ;  /* 0x0000001f061c7212 */ /* 0x000fe400078e3cff */
[----:B------:R-:W-:Y:S02]  /*d900*/  LOP3.LUT R10, R99, 0x380, RZ, 0xc0, !PT ;  /* 0x00000380630a7812 */ /* 0x000fe400078ec0ff */
[----:B------:R-:W-:-:S02]  /*d910*/  SHF.R.U64 R8, R8, 0x3, RZ ;  /* 0x0000000308087819 */ /* 0x000fc400000012ff */
[----:B------:R-:W-:Y:S02]  /*d920*/  LOP3.LUT R31, R74, 0x380, RZ, 0xc0, !PT ;  /* 0x000003804a1f7812 */ /* 0x000fe400078ec0ff */
[----:B------:R-:W-:Y:S02]  /*d930*/  LOP3.LUT R24, R12, R95, RZ, 0x3c, !PT ;  /* 0x0000005f0c187212 */ /* 0x000fe400078e3cff */
[----:B------:R-:W-:Y:S02]  /*d940*/  SHF.R.U64 R10, R10, 0x3, RZ ;  /* 0x000000030a0a7819 */ /* 0x000fe400000012ff */
[----:B------:R-:W-:Y:S02]  /*d950*/  LOP3.LUT R12, R8, R97, RZ, 0x3c, !PT ;  /* 0x00000061080c7212 */ /* 0x000fe400078e3cff */
[----:B------:R-:W-:Y:S02]  /*d960*/  MOV R30, R4 ;  /* 0x00000004001e7202 */ /* 0x000fe40000000f00 */
[----:B------:R-:W-:-:S02]  /*d970*/  SHF.R.U64 R31, R31, 0x3, RZ ;  /* 0x000000031f1f7819 */ /* 0x000fc400000012ff */
        /* <DEDUP_REMOVED lines=23> */
[----:B------:R1:W-:Y:S01]  /*daf0*/  STSM.16.M88.4 [R98], R24 ;  /* 0x0000001862007844 */ /* 0x0003e20000000200 */
[----:B0-----:R-:W-:Y:S02]  /*db00*/  F2FP.BF16.F32.PACK_AB R30, R53, R52 ;  /* 0x00000034351e723e */ /* 0x001fe400000010ff */
[----:B------:R-:W-:Y:S02]  /*db10*/  F2FP.BF16.F32.PACK_AB R31, R55, R54 ;  /* 0x00000036371f723e */ /* 0x000fe400000010ff */
[----:B------:R-:W-:Y:S02]  /*db20*/  MOV R75, R10 ;  /* 0x0000000a004b7202 */ /* 0x000fe40000000f00 */
[----:B------:R-:W-:Y:S01]  /*db30*/  MOV R74, R8 ;  /* 0x00000008004a7202 */ /* 0x000fe20000000f00 */
[----:B------:R0:W-:Y:S01]  /*db40*/  STSM.16.M88.4 [R97], R28 ;  /* 0x0000001c61007844 */ /* 0x0001e20000000200 */
[----:B------:R-:W-:-:S02]  /*db50*/  F2FP.BF16.F32.PACK_AB R4, R57, R56 ;  /* 0x000000383904723e */ /* 0x000fc400000010ff */
[----:B------:R-:W-:Y:S02]  /*db60*/  F2FP.BF16.F32.PACK_AB R5, R59, R58 ;  /* 0x0000003a3b05723e */ /* 0x000fe400000010ff */
[----:B------:R-:W-:Y:S02]  /*db70*/  F2FP.BF16.F32.PACK_AB R6, R61, R60 ;  /* 0x0000003c3d06723e */ /* 0x000fe400000010ff */
[----:B------:R-:W-:Y:S01]  /*db80*/  F2FP.BF16.F32.PACK_AB R7, R63, R62 ;  /* 0x0000003e3f07723e */ /* 0x000fe200000010ff */
[----:B-1----:R-:W1:Y:S01]  /*db90*/  LDC.64 R98, c[0x0][0xc08] ;  /* 0x00030200ff627b82 */ /* 0x002e620000000a00 */
        /* <DEDUP_REMOVED lines=10> */
[----:B------:R-:W-:Y:S02]  /*dc40*/  F2FP.BF16.F32.PACK_AB R14, R77, R76 ;  /* 0x0000004c4d0e723e */ /* 0x000fe400000010ff */
[----:B------:R-:W-:Y:S02]  /*dc50*/  F2FP.BF16.F32.PACK_AB R15, R79, R78 ;  /* 0x0000004e4f0f723e */ /* 0x000fe400000010ff */
[----:B------:R-:W-:-:S02]  /*dc60*/  F2FP.BF16.F32.PACK_AB R24, R81, R80 ;  /* 0x000000505118723e */ /* 0x000fc400000010ff */
[----:B------:R-:W-:Y:S01]  /*dc70*/  F2FP.BF16.F32.PACK_AB R25, R83, R82 ;  /* 0x000000525319723e */ /* 0x000fe200000010ff */
[----:B------:R0:W-:Y:S01]  /*dc80*/  STSM.16.M88.4 [R75], R12 ;  /* 0x0000000c4b007844 */ /* 0x0001e20000000200 */
[----:B------:R-:W-:Y:S02]  /*dc90*/  F2FP.BF16.F32.PACK_AB R26, R85, R84 ;  /* 0x00000054551a723e */ /* 0x000fe400000010ff */
[----:B------:R-:W-:Y:S02]  /*dca0*/  F2FP.BF16.F32.PACK_AB R27, R87, R86 ;  /* 0x00000056571b723e */ /* 0x000fe400000010ff */
[----:B------:R-:W-:-:S03]  /*dcb0*/  ISETP.NE.U32.AND P0, PT, RZ, UR10, PT ;  /* 0x0000000aff007c0c */ /* 0x000fc6000bf05070 */
[----:B------:R2:W-:Y:S01]  /*dcc0*/  STSM.16.M88.4 [R74], R24 ;  /* 0x000000184a007844 */ /* 0x0005e20000000200 */
[----:B------:R-:W-:Y:S01]  /*dcd0*/  BAR.SYNC.DEFER_BLOCKING 0x1, 0x100 ;  /* 0x0044000000007b1d */ /* 0x000fe20000010000 */
[----:B------:R-:W-:-:S07]  /*dce0*/  ISETP.NE.AND.EX P0, PT, RZ, UR11, PT, P0 ;  /* 0x0000000bff007c0c */ /* 0x000fce000bf05300 */
[----:B0-----:R-:W0:Y:S06]  /*dcf0*/  LDC R75, c[0x0][0xbe8] ;  /* 0x0002fa00ff4b7b82 */ /* 0x001e2c0000000800 */
[----:B------:R-:W3:Y:S01]  /*dd00*/  @P0 LDG.E R30, desc[UR36][R28.64] ;  /* 0x000000241c1e0981 */ /* 0x000ee2000c1e1900 */
[----:B-1----:R-:W-:Y:S02]  /*dd10*/  ISETP.NE.U32.AND P1, PT, R98, RZ, PT ;  /* 0x000000ff6200720c */ /* 0x002fe40003f25070 */
[----:B------:R-:W-:-:S11]  /*dd20*/  R2UR UR4, R99 ;  /* 0x00000000630472ca */ /* 0x000fd600000e0000 */
[----:B------:R-:W-:Y:S02]  /*dd30*/  VOTEU.ANY UP0, P1 ;  /* 0x00000000003f7886 */ /* 0x000fe40000800100 */
[----:B------:R-:W-:Y:S01]  /*dd40*/  UISETP.NE.AND.EX UP0, UPT, UR4, URZ, UPT, UP0 ;  /* 0x0000003f0400728c */ /* 0x000fe2000bf05300 */
[----:B0-----:R-:W-:Y:S02]  /*dd50*/  ISETP.NE.AND P1, PT, R75, 0x1, PT ;  /* 0x000000014b00780c */ /* 0x001fe40003f25270 */
[----:B------:R-:W-:Y:S02]  /*dd60*/  ULDC UR4, c[0x0][0xa88] ;  /* 0x0002a20000047ab9 */ /* 0x000fe40000000800 */
[----:B--2---:R-:W-:Y:S01]  /*dd70*/  IMAD.U32 R74, RZ, RZ, UR4 ;  /* 0x00000004ff4a7e24 */ /* 0x004fe2000f8e00ff */
[----:B------:R-:W-:Y:S01]  /*dd80*/  PLOP3.LUT P4, PT, PT, PT, UP0, 0x80, 0x0 ;  /* 0x000000000000781c */ /* 0x000fe20003f8f008 */
[----:B------:R-:W-:-:S04]  /*dd90*/  ULDC UR4, c[0x0][0xad4] ;  /* 0x0002b50000047ab9 */ /* 0x000fc80000000800 */
[----:B------:R-:W-:Y:S02]  /*dda0*/  @UP0 ULDC.64 UR8, c[0x0][0xc08] ;  /* 0x0003020000080ab9 */ /* 0x000fe40000000a00 */
[----:B------:R-:W-:Y:S01]  /*ddb0*/  @UP0 UIMAD.WIDE UR8, UR13, 0x4, UR8 ;  /* 0x000000040d0808a5 */ /* 0x000fe2000f8e0208 */
[----:B------:R-:W0:Y:S01]  /*ddc0*/  @P1 LDC R6, c[0x0][0xbec] ;  /* 0x0002fb00ff061b82 */ /* 0x000e220000000800 */
[----:B------:R-:W-:-:S04]  /*ddd0*/  UISETP.NE.AND UP0, UPT, UR15, URZ, UPT ;  /* 0x0000003f0f00728c */ /* 0x000fc8000bf05270 */
[----:B------:R-:W-:Y:S01]  /*dde0*/  USEL UR4, UR15, UR4, UP0 ;  /* 0x000000040f047287 */ /* 0x000fe20008000000 */
[----:B------:R-:W-:Y:S02]  /*ddf0*/  IMAD.U32 R4, RZ, RZ, UR8 ;  /* 0x00000008ff047e24 */ /* 0x000fe4000f8e00ff */
[----:B------:R-:W1:Y:S01]  /*de00*/  @P1 LDC R9, c[0x0][0xbf0] ;  /* 0x0002fc00ff091b82 */ /* 0x000e620000000800 */
[----:B------:R-:W-:Y:S01]  /*de10*/  UISETP.GT.AND UP1, UPT, UR4, 0x1, UPT ;  /* 0x000000010400788c */ /* 0x000fe2000bf24270 */
[----:B------:R-:W-:Y:S01]  /*de20*/  IMAD.U32 R5, RZ, RZ, UR9 ;  /* 0x00000009ff057e24 */ /* 0x000fe2000f8e00ff */
[----:B------:R-:W-:Y:S02]  /*de30*/  UMOV UR19, 0x9b8 ;  /* 0x000009b800137882 */ /* 0x000fe40000000000 */
[----:B------:R-:W-:Y:S02]  /*de40*/  USEL UR19, UR19, 0x978, UP1 ;  /* 0x0000097813137887 */ /* 0x000fe40008800000 */
[----:B------:R-:W-:Y:S01]  /*de50*/  UISETP.NE.U32.AND UP0, UPT, UR10, URZ, UPT ;  /* 0x0000003f0a00728c */ /* 0x000fe2000bf05070 */
[----:B------:R-:W-:Y:S01]  /*de60*/  VIADD R13, R23, UR12 ;  /* 0x0000000c170d7c36 */ /* 0x000fe20008000000 */
[----:B------:R-:W-:Y:S01]  /*de70*/  USHF.R.S32.HI UR10, URZ, 0x1f, UR13 ;  /* 0x0000001f3f0a7899 */ /* 0x000fe2000801140d */
[----:B------:R0:W5:Y:S01]  /*de80*/  @P4 LDG.E R74, desc[UR36][R4.64] ;  /* 0x00000024044a4981 */ /* 0x000162000c1e1900 */
[----:B------:R-:W-:Y:S01]  /*de90*/  UISETP.NE.AND.EX UP0, UPT, UR11, URZ, UPT, UP0 ;  /* 0x0000003f0b00728c */ /* 0x000fe2000bf05300 */
[----:B------:R-:W-:Y:S01]  /*dea0*/  IMAD.MOV.U32 R7, RZ, RZ, R13 ;  /* 0x000000ffff077224 */ /* 0x000fe200078e000d */
[----:B------:R-:W-:Y:S01]  /*deb0*/  UMOV UR4, URZ ;  /* 0x0000003f00047c82 */ /* 0x000fe20008000000 */
[----:B------:R-:W-:-:S02]  /*dec0*/  USEL UR9, UR14, URZ, UP1 ;  /* 0x0000003f0e097287 */ /* 0x000fc40008800000 */
[----:B------:R-:W-:Y:S02]  /*ded0*/  USEL UR8, UR13, URZ, !UP0 ;  /* 0x0000003f0d087287 */ /* 0x000fe4000c000000 */
[----:B------:R-:W-:Y:S01]  /*dee0*/  USEL UR18, UR10, URZ, !UP0 ;  /* 0x0000003f0a127287 */ /* 0x000fe2000c000000 */
[----:B------:R-:W-:Y:S02]  /*def0*/  ULDC.64 UR12, c[0x0][UR19+0x220] ;  /* 0x00008800130c7abb */ /* 0x000fe40008000a00 */
[----:B------:R-:W-:Y:S01]  /*df00*/  ULDC.64 UR10, c[0x0][UR19+0x218] ;  /* 0x00008600130a7abb */ /* 0x000fe20008000a00 */
[----:B0-----:R-:W-:Y:S01]  /*df10*/  @P1 IMAD.HI.U32 R4, R13, R6, RZ ;  /* 0x000000060d041227 */ /* 0x001fe200078e00ff */
[----:B------:R-:W-:Y:S01]  /*df20*/  ULDC.64 UR14, c[0x0][UR19+0x228] ;  /* 0x00008a00130e7abb */ /* 0x000fe20008000a00 */
[----:B------:R-:W-:Y:S02]  /*df30*/  UIMAD.WIDE.U32 UR16, UR10, UR20, URZ ;  /* 0x000000140a1072a5 */ /* 0x000fe4000f8e003f */
[----:B------:R-:W-:Y:S01]  /*df40*/  UIMAD UR13, UR13, UR8, URZ ;  /* 0x000000080d0d72a4 */ /* 0x000fe2000f8e023f */
[----:B-1----:R-:W-:Y:S01]  /*df50*/  @P1 SHF.R.U32.HI R7, RZ, R9, R4 ;  /* 0x00000009ff071219 */ /* 0x002fe20000011604 */
[----:B------:R-:W-:-:S02]  /*df60*/  UIMAD UR20, UR11, UR20, URZ ;  /* 0x000000140b1472a4 */ /* 0x000fc4000f8e023f */
[----:B------:R-:W-:Y:S02]  /*df70*/  UIMAD.WIDE.U32 UR10, UR12, UR8, URZ ;  /* 0x000000080c0a72a5 */ /* 0x000fe4000f8e003f */
[----:B------:R-:W-:Y:S01]  /*df80*/  UIMAD.WIDE.U32 UR22, UR14, UR9, URZ ;  /* 0x000000090e1672a5 */ /* 0x000fe2000f8e003f */
[----:B------:R-:W-:Y:S01]  /*df90*/  IMAD.MOV R6, RZ, RZ, -R7 ;  /* 0x000000ffff067224 */ /* 0x000fe200078e0a07 */
[----:B------:R-:W-:Y:S02]  /*dfa0*/  UIMAD UR9, UR15, UR9, URZ ;  /* 0x000000090f0972a4 */ /* 0x000fe4000f8e023f */
[----:B------:R-:W-:Y:S01]  /*dfb0*/  UIMAD UR13, UR12, UR18, UR13 ;  /* 0x000000120c0d72a4 */ /* 0x000fe2000f8e020d */
[----:B------:R-:W-:Y:S01]  /*dfc0*/  IMAD R9, R75, R6, R13 ;  /* 0x000000064b097224 */ /* 0x000fe200078e020d */
[----:B------:R-:W-:Y:S01]  /*dfd0*/  UIADD3 UR20, UR17, UR20, URZ ;  /* 0x0000001411147290 */ /* 0x000fe2000fffe03f */
[----:B------:R-:W-:Y:S02]  /*dfe0*/  IMAD.U32 R4, RZ, RZ, UR22 ;  /* 0x00000016ff047e24 */ /* 0x000fe4000f8e00ff */
[----:B------:R-:W-:Y:S01]  /*dff0*/  IMAD.U32 R5, RZ, RZ, UR23 ;  /* 0x00000017ff057e24 */ /* 0x000fe2000f8e00ff */
[----:B------:R-:W-:-:S02]  /*e000*/  SHF.R.S32.HI R5, RZ, 0x1f, R7 ;  /* 0x0000001fff057819 */ /* 0x000fc40000011407 */
[----:B------:R-:W-:Y:S02]  /*e010*/  SHF.R.S32.HI R6, RZ, 0x1f, R9 ;  /* 0x0000001fff067819 */ /* 0x000fe40000011409 */
[----:B---3--:R-:W-:-:S13]  /*e020*/  @P0 R2UR UR4, R30 ;  /* 0x000000001e0402ca */ /* 0x008fda00000e0000 */
        /* <DEDUP_REMOVED lines=22> */
[----:B--2---:R-:W-:-:S07]  /*e190*/  IMAD.IADD R74, R74, 0x1, -R5 ;  /* 0x000000014a4a7824 */ /* 0x004fce00078e0a05 */
.L_x_1301:
[----:B------:R-:W-:Y:S01]  /*e1a0*/  R2UR UR9, R22 ;  /* 0x00000000160972ca */ /* 0x000fe200000e0000 */
[----:B------:R-:W-:Y:S01]  /*e1b0*/  SHFL.IDX PT, R4, R8, RZ, 0x1c1f ;  /* 0x001c1fff08047589 */ /* 0x000fe200000e0000 */
[----:B-----5:R-:W-:Y:S01]  /*e1c0*/  IMAD R74, R74, R75, RZ ;  /* 0x0000004b4a4a7224 */ /* 0x020fe200078e02ff */
[----:B------:R-:W-:Y:S02]  /*e1d0*/  LOP3.LUT P0, RZ, R185, 0x3, RZ, 0xc0, !PT ;  /* 0x00000003b9ff7812 */ /* 0x000fe4000780c0ff */
[----:B------:R-:W0:Y:S01]  /*e1e0*/  SHFL.IDX PT, R5, R10, RZ, 0x1c1f ;  /* 0x001c1fff0a057589 */ /* 0x000e2200000e0000 */
[----:B------:R-:W-:-:S03]  /*e1f0*/  PLOP3.LUT P3, PT, PT, PT, UP1, 0x80, 0x0 ;  /* 0x000000000000781c */ /* 0x000fc60003f6f018 */
[----:B------:R-:W-:Y:S04]  /*e200*/  SHFL.IDX PT, R6, R8, 0x1, 0x1c1f ;  /* 0x003c1f0008067f89 */ /* 0x000fe800000e0000 */
[----:B------:R-:W1:Y:S01]  /*e210*/  SHFL.IDX PT, R7, R10, 0x1, 0x1c1f ;  /* 0x003c1f000a077f89 */ /* 0x000e6200000e0000 */
[----:B------:R-:W-:-:S04]  /*e220*/  VIADD R11, R202, UR9 ;  /* 0x00000009ca0b7c36 */ /* 0x000fc80008000000 */
        /* <DEDUP_REMOVED lines=8> */
[----:B------:R-:W-:Y:S01]  /*e2b0*/  IMAD R3, R182, 0x40, R160 ;  /* 0x00000040b6037824 */ /* 0x000fe200078e02a0 */
[----:B------:R-:W-:Y:S01]  /*e2c0*/  ULDC.64 UR12, c[0x0][0xaa0] ;  /* 0x0002a800000c7ab9 */ /* 0x000fe20000000a00 */
[----:B------:R-:W-:Y:S01]  /*e2d0*/  R2UR UR16, R166 ;  /* 0x00000000a61072ca */ /* 0x000fe200000e0000 */
[----:B------:R-:W1:Y:S01]  /*e2e0*/  @P1 LDC R21, c[0x0][0xbf0] ;  /* 0x0002fc00ff151b82 */ /* 0x000e620000000800 */
[----:B------:R-:W-:Y:S01]  /*e2f0*/  IMAD.WIDE R16, R3, 0x2, R16 ;  /* 0x0000000203107825 */ /* 0x000fe200078e0210 */
[----:B------:R-:W-:Y:S02]  /*e300*/  R2UR UR15, R22 ;  /* 0x00000000160f72ca */ /* 0x000fe400000e0000 */
[C---:B------:R-:W-:Y:S01]  /*e310*/  IADD3 R9, P6, R16.reuse, 0x1000, RZ ;  /* 0x0000100010097810 */ /* 0x040fe20007fde0ff */
[----:B------:R-:W-:Y:S01]  /*e320*/  UIMAD UR9, UR14, UR12, URZ ;  /* 0x0000000c0e0972a4 */ /* 0x000fe2000f8e023f */
[C---:B------:R-:W-:Y:S02]  /*e330*/  IADD3 R13, P5, R16.reuse, 0x2000, RZ ;  /* 0x00002000100d7810 */ /* 0x040fe40007fbe0ff */
[----:B------:R-:W-:Y:S01]  /*e340*/  LOP3.LUT R8, R9, 0x380, RZ, 0xc0, !PT ;  /* 0x0000038009087812 */ /* 0x000fe200078ec0ff */
[----:B------:R-:W-:Y:S01]  /*e350*/  UIMAD.WIDE.U32 UR10, UR4, UR12, URZ ;  /* 0x0000000c040a72a5 */ /* 0x000fe2000f8e003f */
[----:B------:R-:W-:-:S02]  /*e360*/  IADD3 R25, P4, R16, 0x3000, RZ ;  /* 0x0000300010197810 */ /* 0x000fc40007f9e0ff */
[----:B------:R-:W-:Y:S01]  /*e370*/  SHF.R.U64 R8, R8, 0x3, RZ ;  /* 0x0000000308087819 */ /* 0x000fe200000012ff */
[----:B------:R-:W-:Y:S01]  /*e380*/  UIMAD UR9, UR4, UR13, UR9 ;  /* 0x0000000d040972a4 */ /* 0x000fe2000f8e0209 */
[----:B------:R-:W-:Y:S02]  /*e390*/  IADD3 R29, P3, R16, 0x4000, RZ ;  /* 0x00004000101d7810 */ /* 0x000fe40007f7e0ff */
[----:B------:R-:W-:Y:S01]  /*e3a0*/  LOP3.LUT R8, R8, R9, RZ, 0x3c, !PT ;  /* 0x0000000908087212 */ /* 0x000fe200078e3cff */
[----:B------:R-:W-:Y:S01]  /*e3b0*/  IMAD.X R9, RZ, RZ, R17, P6 ;  /* 0x000000ffff097224 */ /* 0x000fe200030e0611 */
[C---:B------:R-:W-:Y:S01]  /*e3c0*/  IADD3 R3, P6, R16.reuse, 0x7000, RZ ;  /* 0x0000700010037810 */ /* 0x040fe20007fde0ff */
[----:B------:R-:W-:Y:S01]  /*e3d0*/  UIADD3 UR11, UR11, UR9, URZ ;  /* 0x000000090b0b7290 */ /* 0x000fe2000fffe03f */
[----:B------:R-:W-:Y:S01]  /*e3e0*/  IADD3 R33, P2, R16, 0x5000, RZ ;  /* 0x0000500010217810 */ /* 0x000fe20007f5e0ff */
[----:B------:R-:W-:Y:S01]  /*e3f0*/  ULDC.64 UR12, c[0x0][0xae8] ;  /* 0x0002ba00000c7ab9 */ /* 0x000fe20000000a00 */
[----:B0-----:R-:W-:-:S02]  /*e400*/  LOP3.LUT R0, R3, 0x380, RZ, 0xc0, !PT ;  /* 0x0000038003007812 */ /* 0x001fc400078ec0ff */
[C---:B------:R-:W-:Y:S02]  /*e410*/  IADD3 R37, P0, R16.reuse, 0x6000, RZ ;  /* 0x0000600010257810 */ /* 0x040fe40007f1e0ff */
[----:B------:R-:W-:Y:S02]  /*e420*/  LOP3.LUT R5, R16, 0x380, RZ, 0xc0, !PT ;  /* 0x0000038010057812 */ /* 0x000fe400078ec0ff */
[----:B------:R-:W-:Y:S02]  /*e430*/  LOP3.LUT R12, R13, 0x380, RZ, 0xc0, !PT ;  /* 0x000003800d0c7812 */ /* 0x000fe400078ec0ff */
[----:B------:R-:W-:Y:S01]  /*e440*/  LOP3.LUT R24, R25, 0x380, RZ, 0xc0, !PT ;  /* 0x0000038019187812 */ /* 0x000fe200078ec0ff */
[----:B------:R-:W-:Y:S01]  /*e450*/  USHF.R.S32.HI UR4, URZ, 0x1f, UR8 ;  /* 0x0000001f3f047899 */ /* 0x000fe20008011408 */
[----:B------:R-:W-:Y:S01]  /*e460*/  SHF.R.U64 R0, R0, 0x3, RZ ;  /* 0x0000000300007819 */ /* 0x000fe200000012ff */
[----:B------:R-:W-:Y:S01]  /*e470*/  UIMAD.WIDE.U32 UR10, UR16, UR12, UR10 ;  /* 0x0000000c100a72a5 */ /* 0x000fe2000f8e000a */
[----:B------:R-:W-:Y:S01]  /*e480*/  LOP3.LUT R28, R29, 0x380, RZ, 0xc0, !PT ;  /* 0x000003801d1c7812 */ /* 0x000fe200078ec0ff */
[----:B------:R-:W-:Y:S01]  /*e490*/  IMAD.X R41, RZ, RZ, R17, P6 ;  /* 0x000000ffff297224 */ /* 0x000fe200030e0611 */
[----:B------:R-:W-:Y:S01]  /*e4a0*/  LOP3.LUT R40, R0, R3, RZ, 0x3c, !PT ;  /* 0x0000000300287212 */ /* 0x000fe200078e3cff */
[----:B------:R-:W5:Y:S01]  /*e4b0*/  LD.E.128 R8, desc[UR36][R8.64] ;  /* 0x0000002408087980 */ /* 0x000f62000c101d00 */
[----:B------:R-:W0:Y:S01]  /*e4c0*/  @P1 LDC R3, c[0x0][0xbec] ;  /* 0x0002fb00ff031b82 */ /* 0x000e220000000800 */
[----:B------:R-:W-:Y:S01]  /*e4d0*/  IMAD R0, R163, 0x20, R182 ;  /* 0x00000020a3007824 */ /* 0x000fe200078e02b6 */
[----:B------:R-:W-:-:S02]  /*e4e0*/  LOP3.LUT R32, R33, 0x380, RZ, 0xc0, !PT ;  /* 0x0000038021207812 */ /* 0x000fc400078ec0ff */
[----:B------:R-:W-:Y:S02]  /*e4f0*/  LOP3.LUT R36, R37, 0x380, RZ, 0xc0, !PT ;  /* 0x0000038025247812 */ /* 0x000fe400078ec0ff */
[----:B------:R-:W-:Y:S01]  /*e500*/  SHF.R.U64 R5, R5, 0x3, RZ ;  /* 0x0000000305057819 */ /* 0x000fe200000012ff */
[----:B------:R-:W-:Y:S01]  /*e510*/  VIADD R20, R0, UR15 ;  /* 0x0000000f00147c36 */ /* 0x000fe20008000000 */
[----:B------:R-:W-:Y:S01]  /*e520*/  SHF.R.U64 R12, R12, 0x3, RZ ;  /* 0x000000030c0c7819 */ /* 0x000fe200000012ff */
[----:B------:R-:W-:Y:S01]  /*e530*/  UIMAD UR11, UR16, UR13, UR11 ;  /* 0x0000000d100b72a4 */ /* 0x000fe2000f8e020b */
[----:B------:R-:W-:Y:S01]  /*e540*/  SHF.R.U64 R24, R24, 0x3, RZ ;  /* 0x0000000318187819 */ /* 0x000fe200000012ff */
[----:B------:R-:W5:Y:S01]  /*e550*/  LD.E.128 R40, desc[UR36][R40.64] ;  /* 0x0000002428287980 */ /* 0x000f62000c101d00 */
[----:B------:R-:W-:Y:S01]  /*e560*/  SHF.R.U64 R28, R28, 0x3, RZ ;  /* 0x000000031c1c7819 */ /* 0x000fe200000012ff */
[----:B------:R-:W-:Y:S01]  /*e570*/  ULDC.64 UR12, c[0x0][0xaf0] ;  /* 0x0002bc00000c7ab9 */ /* 0x000fe20000000a00 */
[----:B------:R-:W-:-:S02]  /*e580*/  SHF.R.U64 R32, R32, 0x3, RZ ;  /* 0x0000000320207819 */ /* 0x000fc400000012ff */
[----:B------:R-:W-:Y:S02]  /*e590*/  SHF.R.U64 R36, R36, 0x3, RZ ;  /* 0x0000000324247819 */ /* 0x000fe400000012ff */
[----:B------:R-:W-:Y:S01]  /*e5a0*/  LOP3.LUT R16, R5, R16, RZ, 0x3c, !PT ;  /* 0x0000001005107212 */ /* 0x000fe200078e3cff */
[----:B------:R-:W-:Y:S01]  /*e5b0*/  UIMAD UR4, UR4, UR12, URZ ;  /* 0x0000000c040472a4 */ /* 0x000fe2000f8e023f */
[----:B------:R-:W-:Y:S01]  /*e5c0*/  LOP3.LUT R12, R12, R13, RZ, 0x3c, !PT ;  /* 0x0000000d0c0c7212 */ /* 0x000fe200078e3cff */
[--C-:B------:R-:W-:Y:S01]  /*e5d0*/  IMAD.X R13, RZ, RZ, R17.reuse, P5 ;  /* 0x000000ffff0d7224 */ /* 0x100fe200028e0611 */
[----:B------:R-:W-:Y:S01]  /*e5e0*/  LOP3.LUT R24, R24, R25, RZ, 0x3c, !PT ;  /* 0x0000001918187212 */ /* 0x000fe200078e3cff */
[--C-:B------:R-:W-:Y:S01]  /*e5f0*/  IMAD.X R25, RZ, RZ, R17.reuse, P4 ;  /* 0x000000ffff197224 */ /* 0x100fe200020e0611 */
[----:B------:R-:W-:Y:S01]  /*e600*/  LOP3.LUT R28, R28, R29, RZ, 0x3c, !PT ;  /* 0x0000001d1c1c7212 */ /* 0x000fe200078e3cff */
[----:B0-----:R-:W-:Y:S01]  /*e610*/  @P1 IMAD.HI.U32 R0, R20, R3, RZ ;  /* 0x0000000314001227 */ /* 0x001fe200078e00ff */
[----:B------:R-:W-:Y:S01]  /*e620*/  LOP3.LUT R32, R32, R33, RZ, 0x3c, !PT ;  /* 0x0000002120207212 */ /* 0x000fe200078e3cff */
[----:B------:R0:W5:Y:S01]  /*e630*/  LD.E.128 R4, desc[UR36][R16.64] ;  /* 0x0000002410047980 */ /* 0x000162000c101d00 */
[----:B------:R-:W-:Y:S01]  /*e640*/  LOP3.LUT R36, R36, R37, RZ, 0x3c, !PT ;  /* 0x0000002524247212 */ /* 0x000fe200078e3cff */
[----:B------:R-:W-:-:S02]  /*e650*/  IMAD.X R29, RZ, RZ, R17, P3 ;  /* 0x000000ffff1d7224 */ /* 0x000fc400018e0611 */
[--C-:B------:R-:W-:Y:S01]  /*e660*/  IMAD.X R33, RZ, RZ, R17.reuse, P2 ;  /* 0x000000ffff217224 */ /* 0x100fe200010e0611 */
[----:B------:R-:W-:Y:S01]  /*e670*/  UIMAD UR4, UR8, UR13, UR4 ;  /* 0x0000000d080472a4 */ /* 0x000fe2000f8e0204 */
[----:B------:R-:W-:Y:S01]  /*e680*/  IMAD.X R37, RZ, RZ, R17, P0 ;  /* 0x000000ffff257224 */ /* 0x000fe200000e0611 */
[----:B------:R-:W-:Y:S01]  /*e690*/  UIMAD.WIDE.U32 UR8, UR8, UR12, UR10 ;  /* 0x0000000c080872a5 */ /* 0x000fe2000f8e000a */
[----:B------:R-:W5:Y:S01]  /*e6a0*/  LD.E.128 R12, desc[UR36][R12.64] ;  /* 0x000000240c0c7980 */ /* 0x000f62000c101d00 */
[----:B0-----:R-:W-:Y:S01]  /*e6b0*/  IMAD.MOV.U32 R17, RZ, RZ, R20 ;  /* 0x000000ffff117224 */ /* 0x001fe200078e0014 */
[----:B-1----:R-:W-:Y:S01]  /*e6c0*/  @P1 SHF.R.U32.HI R17, RZ, R21, R0 ;  /* 0x00000015ff111219 */ /* 0x002fe20000011600 */
[----:B------:R-:W-:Y:S01]  /*e6d0*/  UIADD3 UR4, UR9, UR4, URZ ;  /* 0x0000000409047290 */ /* 0x000fe2000fffe03f */
[----:B------:R-:W5:Y:S01]  /*e6e0*/  LD.E.128 R24, desc[UR36][R24.64] ;  /* 0x0000002418187980 */ /* 0x000f62000c101d00 */
[----:B------:R-:W-:Y:S01]  /*e6f0*/  ULDC.64 UR10, c[0x0][0xae0] ;  /* 0x0002b800000a7ab9 */ /* 0x000fe20000000a00 */
[--C-:B------:R-:W-:Y:S01]  /*e700*/  SHF.R.S32.HI R0, RZ, 0x1f, R17.reuse ;  /* 0x0000001fff007819 */ /* 0x100fe20000011411 */
[----:B------:R-:W-:Y:S01]  /*e710*/  IMAD.MOV R16, RZ, RZ, -R17 ;  /* 0x000000ffff107224 */ /* 0x000fe200078e0a11 */
[----:B------:R-:W5:Y:S01]  /*e720*/  LD.E.128 R28, desc[UR36][R28.64] ;  /* 0x000000241c1c7980 */ /* 0x000f62000c101d00 */
[----:B------:R-:W-:-:S02]  /*e730*/  IMAD.U32 R3, RZ, RZ, UR9 ;  /* 0x00000009ff037e24 */ /* 0x000fc4000f8e00ff */
[----:B------:R-:W-:Y:S01]  /*e740*/  IMAD R0, R0, UR10, RZ ;  /* 0x0000000a00007c24 */ /* 0x000fe2000f8e02ff */
[----:B------:R-:W5:Y:S01]  /*e750*/  LD.E.128 R32, desc[UR36][R32.64] ;  /* 0x0000002420207980 */ /* 0x000f62000c101d00 */
[----:B------:R-:W-:Y:S02]  /*e760*/  IMAD R75, R75, R16, R20 ;  /* 0x000000104b4b7224 */ /* 0x000fe400078e0214 */
[----:B------:R-:W-:Y:S01]  /*e770*/  IMAD.U32 R2, RZ, RZ, UR8 ;  /* 0x00000008ff027e24 */ /* 0x000fe2000f8e00ff */
[----:B------:R-:W5:Y:S01]  /*e780*/  LD.E.128 R36, desc[UR36][R36.64] ;  /* 0x0000002424247980 */ /* 0x000f62000c101d00 */
[----:B------:R-:W-:Y:S01]  /*e790*/  IMAD.U32 R3, RZ, RZ, UR4 ;  /* 0x00000004ff037e24 */ /* 0x000fe2000f8e00ff */
[----:B------:R-:W-:Y:S01]  /*e7a0*/  ULDC.64 UR8, c[0x0][0xad8] ;  /* 0x0002b60000087ab9 */ /* 0x000fe20000000a00 */
[C---:B------:R-:W-:Y:S01]  /*e7b0*/  IMAD R21, R17.reuse, UR11, R0 ;  /* 0x0000000b11157c24 */ /* 0x040fe2000f8e0200 */
[----:B------:R-:W-:Y:S01]  /*e7c0*/  @!PT LDS RZ, [RZ] ;  /* 0x00000000fffff984 */ /* 0x000fe20000000800 */
[----:B------:R-:W-:Y:S01]  /*e7d0*/  @!PT LDS RZ, [RZ] ;  /* 0x00000000fffff984 */ /* 0x000fe20000000800 */
[----:B------:R-:W-:Y:S01]  /*e7e0*/  @!PT LDS RZ, [RZ] ;  /* 0x00000000fffff984 */ /* 0x000fe20000000800 */
[----:B------:R-:W-:Y:S01]  /*e7f0*/  @!PT LDS RZ, [RZ] ;  /* 0x00000000fffff984 */ /* 0x000fe20000000800 */
[----:B------:R0:W-:Y:S06]  /*e800*/  MEMBAR.ALL.CTA ;  /* 0x0000000000007992 */ /* 0x0001ec0000008000 */
[----:B0-----:R-:W0:Y:S01]  /*e810*/  FENCE.VIEW.ASYNC.S ;  /* 0x00000000000073c6 */ /* 0x001e220000000000 */
[----:B------:R-:W-:Y:S01]  /*e820*/  SHF.R.S32.HI R0, RZ, 0x1f, R75 ;  /* 0x0000001fff007819 */ /* 0x000fe2000001144b */
[----:B------:R-:W-:-:S04]  /*e830*/  IMAD.WIDE.U32 R2, R17, UR10, R2 ;  /* 0x0000000a11027c25 */ /* 0x000fc8000f8e0002 */
[----:B------:R-:W-:Y:S02]  /*e840*/  IMAD.IADD R3, R3, 0x1, R21 ;  /* 0x0000000103037824 */ /* 0x000fe400078e0215 */
[----:B------:R-:W-:Y:S02]  /*e850*/  IMAD R0, R0, UR8, RZ ;  /* 0x0000000800007c24 */ /* 0x000fe4000f8e02ff */
[----:B------:R-:W-:Y:S02]  /*e860*/  VIADD R45, R182, UR15 ;  /* 0x0000000fb62d7c36 */ /* 0x000fe40008000000 */
[C---:B------:R-:W-:Y:S02]  /*e870*/  IMAD R21, R75.reuse, UR9, R0 ;  /* 0x000000094b157c24 */ /* 0x040fe4000f8e0200 */
[----:B------:R-:W-:Y:S01]  /*e880*/  IMAD.WIDE.U32 R2, R75, UR8, R2 ;  /* 0x000000084b027c25 */ /* 0x000fe2000f8e0002 */
[----:B------:R-:W-:Y:S01]  /*e890*/  ISETP.GE.AND P2, PT, R45, R74, PT ;  /* 0x0000004a2d00720c */ /* 0x000fe20003f46270 */
[----:B------:R-:W-:-:S02]  /*e8a0*/  ULDC.64 UR8, c[0x0][0xa80] ;  /* 0x0002a00000087ab9 */ /* 0x000fc40000000a00 */
[----:B------:R-:W-:Y:S01]  /*e8b0*/  VIADD R17, R45, 0x20 ;  /* 0x000000202d117836 */ /* 0x000fe20000000000 */
[C---:B------:R-:W-:Y:S01]  /*e8c0*/  LEA R0, P3, R2.reuse, UR8, 0x1 ;  /* 0x0000000802007c11 */ /* 0x040fe2000f8608ff */
[----:B------:R-:W-:Y:S02]  /*e8d0*/  IMAD.IADD R3, R3, 0x1, R21 ;  /* 0x0000000103037824 */ /* 0x000fe400078e0215 */
[----:B------:R-:W-:Y:S01]  /*e8e0*/  VIADD R19, R19, 0x2a820 ;  /* 0x0002a82013137836 */ /* 0x000fe20000000000 */
[-C--:B------:R-:W-:Y:S01]  /*e8f0*/  ISETP.GE.AND P0, PT, R17, R74.reuse, PT ;  /* 0x0000004a1100720c */ /* 0x080fe20003f06270 */
[----:B------:R-:W-:Y:S01]  /*e900*/  VIADD R17, R45, 0x40 ;  /* 0x000000402d117836 */ /* 0x000fe20000000000 */
[----:B------:R-:W-:Y:S02]  /*e910*/  LEA.HI.X R20, R2, UR9, R3, 0x1, P3 ;  /* 0x0000000902147c11 */ /* 0x000fe400098f0c03 */
[----:B------:R-:W-:Y:S01]  /*e920*/  PRMT R19, RZ, 0x654, R19 ;  /* 0x00000654ff137816 */ /* 0x000fe20000000013 */
[----:B0-----:R0:W1:Y:S01]  /*e930*/  SHFL.IDX PT, R3, R0, RZ, 0x181f ;  /* 0x00181fff00037589 */ /* 0x00106200000e0000 */
[----:B------:R-:W-:Y:S01]  /*e940*/  ISETP.GE.AND P1, PT, R17, R74, PT ;  /* 0x0000004a1100720c */ /* 0x000fe20003f26270 */
[----:B------:R-:W-:Y:S01]  /*e950*/  BSSY B1, `(.L_x_1303) ;  /* 0x000000d000017945 */ /* 0x000fe20003800000 */
[----:B------:R0:W-:Y:S01]  /*e960*/  SYNCS.ARRIVE.TRANS64.RED.A1T0 RZ, [R19+URZ], RZ ;  /* 0x000000ff13ff79a7 */ /* 0x0001e2000810043f */
[----:B------:R0:W2:Y:S02]  /*e970*/  SHFL.IDX PT, R17, R20, RZ, 0x181f ;  /* 0x00181fff14117589 */ /* 0x0000a400000e0000 */
[----:B------:R-:W-:Y:S08]  /*e980*/  @P2 BRA `(.L_x_1304) ;  /* 0x0000000000242947 */ /* 0x000ff00003800000 */
        /* <DEDUP_REMOVED lines=9> */
.L_x_1304:
[----:B------:R-:W-:Y:S05]  /*ea20*/  BSYNC B1 ;  /* 0x0000000000017941 */ /* 0x000fea0003800000 */
.L_x_1303:
[----:B---3-5:R3:W4:Y:S01]  /*ea30*/  SHFL.IDX PT, R5, R20, 0x1, 0x181f ;  /* 0x00381f0014057f89 */ /* 0x02872200000e0000 */
        /* <DEDUP_REMOVED lines=10> */
[----:B------:R1:W-:Y:S04]  /*eae0*/  @!P3 ST.E.128 desc[UR36][R2.64], R8 ;  /* 0x000000080200b985 */ /* 0x0003e8000c101d24 */
[----:B------:R1:W-:Y:S02]  /*eaf0*/  @!P4 ST.E.128 desc[UR36][R4.64], R32 ;  /* 0x000000200400c985 */ /* 0x0003e4000c101d24 */
.L_x_1306:
[----:B------:R-:W-:Y:S05]  /*eb00*/  BSYNC B1 ;  /* 0x0000000000017941 */ /* 0x000fea0003800000 */
.L_x_1305:
[----:B-1--4-:R1:W4:Y:S01]  /*eb10*/  SHFL.IDX PT, R5, R20, 0x2, 0x181f ;  /* 0x00581f0014057f89 */ /* 0x01232200000e0000 */
        /* <DEDUP_REMOVED lines=12> */
.L_x_1308:
[----:B------:R-:W-:Y:S05]  /*ebe0*/  BSYNC B1 ;  /* 0x0000000000017941 */ /* 0x000fea0003800000 */
.L_x_1307:
[----:B0-----:R-:W-:Y:S01]  /*ebf0*/  VIADD R3, R45, 0x60 ;  /* 0x000000602d037836 */ /* 0x001fe20000000000 */
[----:B----4-:R0:W4:Y:S04]  /*ec00*/  SHFL.IDX PT, R5, R20, 0x3, 0x181f ;  /* 0x00781f0014057f89 */ /* 0x01012800000e0000 */
[----:B------:R-:W-:Y:S01]  /*ec10*/  ISETP.GE.AND P0, PT, R3, R74, PT ;  /* 0x0000004a0300720c */ /* 0x000fe20003f06270 */
[----:B------:R0:W0:-:S12]  /*ec20*/  SHFL.IDX PT, R7, R0, 0x3, 0x181f ;  /* 0x00781f0000077f89 */ /* 0x00001800000e0000 */
[----:B------:R-:W-:Y:S05]  /*ec30*/  @P0 BRA `(.L_x_1309) ;  /* 0x0000001800740947 */ /* 0x000fea0003800000 */
[----:B------:R-:W-:Y:S02]  /*ec40*/  ULDC UR4, c[0x0][0xac8] ;  /* 0x0002b20000047ab9 */ /* 0x000fe40000000800 */
[----:B------:R-:W-:-:S13]  /*ec50*/  ISETP.GE.AND P1, PT, R160, UR4, PT ;  /* 0x00000004a0007c0c */ /* 0x000fda000bf26270 */
[----:B0-----:R-:W-:-:S04]  /*ec60*/  @!P1 LEA R2, P0, R160, R7, 0x1 ;  /* 0x00000007a0029211 */ /* 0x001fc800078008ff */
[----:B----4-:R-:W-:Y:S02]  /*ec70*/  @!P1 LEA.HI.X R3, R160, R5, R206, 0x1, P0 ;  /* 0x00000005a0039211 */ /* 0x010fe400000f0cce */
[----:B------:R-:W-:-:S03]  /*ec80*/  ISETP.GE.AND P0, PT, R162, UR4, PT ;  /* 0x00000004a2007c0c */ /* 0x000fc6000bf06270 */
[----:B------:R0:W-:Y:S10]  /*ec90*/  @!P1 ST.E.128 desc[UR36][R2.64], R24 ;  /* 0x0000001802009985 */ /* 0x0001f4000c101d24 */
[----:B------:R-:W-:Y:S05]  /*eca0*/  @P0 BRA `(.L_x_1309) ;  /* 0x0000001800580947 */ /* 0x000fea0003800000 */
[----:B0-----:R-:W-:-:S04]  /*ecb0*/  LEA R2, P0, R162, R7, 0x1 ;  /* 0x00000007a2027211 */ /* 0x001fc800078008ff */
[----:B------:R-:W-:-:S05]  /*ecc0*/  LEA.HI.X R3, R162, R5, R205, 0x1, P0 ;  /* 0x00000005a2037211 */ /* 0x000fca00000f0ccd */
[----:B------:R0:W-:Y:S01]  /*ecd0*/  ST.E.128 desc[UR36][R2.64], R40 ;  /* 0x0000002802007985 */ /* 0x0001e2000c101d24 */
[----:B------:R-:W-:Y:S05]  /*ece0*/  BRA `(.L_x_1309) ;  /* 0x0000001800487947 */ /* 0x000fea0003800000 */
.L_x_1302:
        /* <DEDUP_REMOVED lines=9> */
[----:B------:R-:W-:Y:S01]  /*ed80*/  VIADD R19, R19, 0x2a820 ;  /* 0x0002a82013137836 */ /* 0x000fe20000000000 */
[----:B------:R-:W-:Y:S01]  /*ed90*/  UIADD3 UR11, UR11, UR9, URZ ;  /* 0x000000090b0b7290 */ /* 0x000fe2000fffe03f */
[----:B------:R-:W1:Y:S01]  /*eda0*/  @P1 LDC R5, c[0x0][0xbf0] ;  /* 0x0002fc00ff051b82 */ /* 0x000e620000000800 */
[----:B------:R-:W-:Y:S01]  /*edb0*/  ULDC.64 UR12, c[0x0][0xb38] ;  /* 0x0002ce00000c7ab9 */ /* 0x000fe20000000a00 */
[----:B------:R-:W-:Y:S01]  /*edc0*/  BSSY B1, `(.L_x_1310) ;  /* 0x0000066000017945 */ /* 0x000fe20003800000 */
[----:B------:R-:W-:Y:S01]  /*edd0*/  UIMAD.WIDE.U32 UR10, UR16, UR12, UR10 ;  /* 0x0000000c100a72a5 */ /* 0x000fe2000f8e000a */
[----:B------:R-:W-:-:S03]  /*ede0*/  PRMT R19, RZ, 0x654, R19 ;  /* 0x00000654ff137816 */ /* 0x000fc60000000013 */
[----:B------:R-:W-:Y:S01]  /*edf0*/  UIMAD UR11, UR16, UR13, UR11 ;  /* 0x0000000d100b72a4 */ /* 0x000fe2000f8e020b */
[----:B------:R2:W-:Y:S02]  /*ee00*/  SYNCS.ARRIVE.TRANS64.RED.A1T0 RZ, [R19+URZ], RZ ;  /* 0x000000ff13ff79a7 */ /* 0x0005e4000810043f */
[----:B------:R-:W-:Y:S02]  /*ee10*/  ULDC.64 UR12, c[0x0][0xb40] ;  /* 0x0002d000000c7ab9 */ /* 0x000fe40000000a00 */
[----:B------:R-:W-:-:S04]  /*ee20*/  UIMAD UR4, UR4, UR12, URZ ;  /* 0x0000000c040472a4 */ /* 0x000fc8000f8e023f */
[----:B------:R-:W-:Y:S01]  /*ee30*/  UIMAD UR4, UR8, UR13, UR4 ;  /* 0x0000000d080472a4 */ /* 0x000fe2000f8e0204 */
[----:B0-----:R-:W-:Y:S01]  /*ee40*/  @P1 IMAD.HI.U32 R0, R13, R0, RZ ;  /* 0x000000000d001227 */ /* 0x001fe200078e00ff */
[----:B------:R-:W-:-:S03]  /*ee50*/  UIMAD.WIDE.U32 UR8, UR8, UR12, UR10 ;  /* 0x0000000c080872a5 */ /* 0x000fc6000f8e000a */
[----:B------:R-:W-:Y:S01]  /*ee60*/  ULDC.64 UR10, c[0x0][0xb48] ;  /* 0x0002d200000a7ab9 */ /* 0x000fe20000000a00 */
[----:B------:R-:W-:Y:S01]  /*ee70*/  UIADD3 UR9, UR9, UR4, URZ ;  /* 0x0000000409097290 */ /* 0x000fe2000fffe03f */
[----:B-1----:R-:W-:-:S03]  /*ee80*/  @P1 SHF.R.U32.HI R7, RZ, R5, R0 ;  /* 0x00000005ff071219 */ /* 0x002fc60000011600 */
[----:B------:R-:W-:Y:S01]  /*ee90*/  UIMAD.WIDE.U32 UR8, UR15, UR10, UR8 ;  /* 0x0000000a0f0872a5 */ /* 0x000fe2000f8e0008 */
[--C-:B------:R-:W-:Y:S01]  /*eea0*/  SHF.R.S32.HI R0, RZ, 0x1f, R7.reuse ;  /* 0x0000001fff007819 */ /* 0x100fe20000011407 */
[----:B------:R-:W-:Y:S02]  /*eeb0*/  IMAD.MOV R4, RZ, RZ, -R7 ;  /* 0x000000ffff047224 */ /* 0x000fe400078e0a07 */
[----:B------:R-:W-:Y:S02]  /*eec0*/  UIMAD UR4, UR15, UR11, UR9 ;  /* 0x0000000b0f0472a4 */ /* 0x000fe4000f8e0209 */
[----:B------:R-:W-:Y:S01]  /*eed0*/  IMAD.U32 R5, RZ, RZ, UR9 ;  /* 0x00000009ff057e24 */ /* 0x000fe2000f8e00ff */
[----:B------:R-:W-:Y:S01]  /*eee0*/  ULDC.64 UR10, c[0x0][0xb30] ;  /* 0x0002cc00000a7ab9 */ /* 0x000fe20000000a00 */
[----:B------:R-:W-:Y:S02]  /*eef0*/  IMAD R75, R75, R4, R13 ;  /* 0x000000044b4b7224 */ /* 0x000fe400078e020d */
[----:B------:R-:W-:-:S02]  /*ef00*/  IMAD R0, R0, UR10, RZ ;  /* 0x0000000a00007c24 */ /* 0x000fc4000f8e02ff */
[----:B------:R-:W-:Y:S01]  /*ef10*/  IMAD.U32 R4, RZ, RZ, UR8 ;  /* 0x00000008ff047e24 */ /* 0x000fe2000f8e00ff */
[----:B------:R-:W-:Y:S01]  /*ef20*/  ULDC.64 UR8, c[0x0][0xb28] ;  /* 0x0002ca0000087ab9 */ /* 0x000fe20000000a00 */
[----:B------:R-:W-:Y:S02]  /*ef30*/  IMAD.U32 R5, RZ, RZ, UR4 ;  /* 0x00000004ff057e24 */ /* 0x000fe4000f8e00ff */
        /* <DEDUP_REMOVED lines=10> */
[----:B------:R-:W-:Y:S01]  /*efe0*/  LEA.HI.X R16, R4, UR9, R5, 0x2, P1 ;  /* 0x0000000904107c11 */ /* 0x000fe200088f1405 */
[----:B------:R2:W0:Y:S04]  /*eff0*/  SHFL.IDX PT, R6, R0, RZ, 0x1c1f ;  /* 0x001c1fff00067589 */ /* 0x00042800000e0000 */
[----:B------:R2:W1:Y:S01]  /*f000*/  SHFL.IDX PT, R7, R16, RZ, 0x1c1f ;  /* 0x001c1fff10077589 */ /* 0x00046200000e0000 */
[----:B------:R-:W-:Y:S05]  /*f010*/  @P2 BRA `(.L_x_1311) ;  /* 0x0000000400002947 */ /* 0x000fea0003800000 */
[----:B------:R-:W-:Y:S02]  /*f020*/  ULDC UR4, c[0x0][0xac8] ;  /* 0x0002b20000047ab9 */ /* 0x000fe40000000800 */
[----:B------:R-:W-:Y:S02]  /*f030*/  ISETP.GE.AND P3, PT, R181, UR4, PT ;  /* 0x00000004b5007c0c */ /* 0x000fe4000bf66270 */
[----:B------:R-:W-:Y:S02]  /*f040*/  ISETP.GE.AND P1, PT, R18, UR4, PT ;  /* 0x0000000412007c0c */ /* 0x000fe4000bf26270 */
[----:B------:R-:W-:Y:S02]  /*f050*/  ISETP.GE.AND P4, PT, R180, UR4, PT ;  /* 0x00000004b4007c0c */ /* 0x000fe4000bf86270 */
[----:B------:R-:W-:-:S07]  /*f060*/  ISETP.GE.AND P2, PT, R179, UR4, PT ;  /* 0x00000004b3007c0c */ /* 0x000fce000bf46270 */
[CC--:B0-----:R-:W-:Y:S02]  /*f070*/  @!P3 LEA R8, P5, R181.reuse, R6.reuse, 0x2 ;  /* 0x00000006b508b211 */ /* 0x0c1fe400078a10ff */
[----:B-1----:R-:W-:Y:S02]  /*f080*/  @!P1 IMAD.WIDE R4, R18, 0x4, R6 ;  /* 0x0000000412049825 */ /* 0x002fe400078e0206 */
        /* <DEDUP_REMOVED lines=18> */
[----:B------:R-:W-:Y:S01]  /*f1b0*/  @!P1 ST.E.64 desc[UR36][R14.64], R40 ;  /* 0x000000280e009985 */ /* 0x000fe2000c101b24 */
[----:B------:R-:W-:-:S03]  /*f1c0*/  @!P5 LEA R4, P1, R176, R6, 0x2 ;  /* 0x00000006b004d211 */ /* 0x000fc600078210ff */
[----:B------:R0:W-:Y:S01]  /*f1d0*/  @!P3 ST.E.64 desc[UR36][R2.64], R44 ;  /* 0x0000002c0200b985 */ /* 0x0001e2000c101b24 */
[-C--:B-1----:R-:W-:Y:S02]  /*f1e0*/  @!P2 LEA R8, P6, R175, R6.reuse, 0x2 ;  /* 0x00000006af08a211 */ /* 0x082fe400078c10ff */
[----:B------:R-:W-:Y:S02]  /*f1f0*/  ISETP.GE.AND P3, PT, R173, UR4, PT ;  /* 0x00000004ad007c0c */ /* 0x000fe4000bf66270 */
[-C--:B------:R-:W-:Y:S02]  /*f200*/  @!P5 LEA.HI.X R5, R176, R7.reuse, R195, 0x2, P1 ;  /* 0x00000007b005d211 */ /* 0x080fe400008f14c3 */
[----:B------:R-:W-:Y:S02]  /*f210*/  ISETP.GE.AND P1, PT, R172, UR4, PT ;  /* 0x00000004ac007c0c */ /* 0x000fe4000bf26270 */
[----:B------:R-:W-:Y:S01]  /*f220*/  @!P2 LEA.HI.X R9, R175, R7, R194, 0x2, P6 ;  /* 0x00000007af09a211 */ /* 0x000fe200030f14c2 */
[----:B------:R1:W-:Y:S01]  /*f230*/  @!P5 ST.E.64 desc[UR36][R4.64], R48 ;  /* 0x000000300400d985 */ /* 0x0003e2000c101b24 */
[----:B---3--:R-:W-:-:S03]  /*f240*/  @!P4 LEA R10, P6, R174, R6, 0x2 ;  /* 0x00000006ae0ac211 */ /* 0x008fc600078c10ff */
[----:B------:R3:W-:Y:S01]  /*f250*/  @!P2 ST.E.64 desc[UR36][R8.64], R52 ;  /* 0x000000340800a985 */ /* 0x0007e2000c101b24 */
[----:B------:R-:W-:Y:S02]  /*f260*/  ISETP.GE.AND P2, PT, R171, UR4, PT ;  /* 0x00000004ab007c0c */ /* 0x000fe4000bf46270 */
[-C--:B------:R-:W-:Y:S02]  /*f270*/  @!P4 LEA.HI.X R11, R174, R7.reuse, R193, 0x2, P6 ;  /* 0x00000007ae0bc211 */ /* 0x080fe400030f14c1 */
[CC--:B----4-:R-:W-:Y:S02]  /*f280*/  @!P3 LEA R12, P5, R173.reuse, R6.reuse, 0x2 ;  /* 0x00000006ad0cb211 */ /* 0x0d0fe400078a10ff */
[----:B0-----:R-:W-:Y:S01]  /*f290*/  @!P1 LEA R2, P6, R172, R6, 0x2 ;  /* 0x00000006ac029211 */ /* 0x001fe200078c10ff */
[----:B------:R0:W-:Y:S01]  /*f2a0*/  @!P4 ST.E.64 desc[UR36][R10.64], R56 ;  /* 0x000000380a00c985 */ /* 0x0001e2000c101b24 */
[----:B------:R-:W-:Y:S02]  /*f2b0*/  @!P3 LEA.HI.X R13, R173, R7, R192, 0x2, P5 ;  /* 0x00000007ad0db211 */ /* 0x000fe400028f14c0 */
[----:B------:R-:W-:-:S02]  /*f2c0*/  ISETP.GE.AND P4, PT, R170, UR4, PT ;  /* 0x00000004aa007c0c */ /* 0x000fc4000bf86270 */
[-C--:B------:R-:W-:Y:S01]  /*f2d0*/  @!P1 LEA.HI.X R3, R172, R7.reuse, R191, 0x2, P6 ;  /* 0x00000007ac039211 */ /* 0x080fe200030f14bf */
[----:B------:R4:W-:Y:S01]  /*f2e0*/  @!P3 ST.E.64 desc[UR36][R12.64], R60 ;  /* 0x0000003c0c00b985 */ /* 0x0009e2000c101b24 */
[----:B------:R-:W-:Y:S02]  /*f2f0*/  ISETP.GE.AND P5, PT, R169, UR4, PT ;  /* 0x00000004a9007c0c */ /* 0x000fe4000bfa6270 */
[----:B-1----:R-:W-:Y:S01]  /*f300*/  @!P2 LEA R4, P6, R171, R6, 0x2 ;  /* 0x00000006ab04a211 */ /* 0x002fe200078c10ff */
[----:B------:R1:W-:Y:S01]  /*f310*/  @!P1 ST.E.64 desc[UR36][R2.64], R64 ;  /* 0x0000004002009985 */ /* 0x0003e2000c101b24 */
[----:B------:R-:W-:Y:S02]  /*f320*/  ISETP.GE.AND P3, PT, R168, UR4, PT ;  /* 0x00000004a8007c0c */ /* 0x000fe4000bf66270 */
[----:B------:R-:W-:Y:S02]  /*f330*/  ISETP.GE.AND P1, PT, R167, UR4, PT ;  /* 0x00000004a7007c0c */ /* 0x000fe4000bf26270 */
[----:B------:R-:W-:-:S02]  /*f340*/  @!P2 LEA.HI.X R5, R171, R7, R190, 0x2, P6 ;  /* 0x00000007ab05a211 */ /* 0x000fc400030f14be */
[----:B---3--:R-:W-:-:S03]  /*f350*/  @!P4 LEA R8, P6, R170, R6, 0x2 ;  /* 0x00000006aa08c211 */ /* 0x008fc600078c10ff */
[----:B------:R1:W-:Y:S01]  /*f360*/  @!P2 ST.E.64 desc[UR36][R4.64], R68 ;  /* 0x000000440400a985 */ /* 0x0003e2000c101b24 */
[CC--:B0-----:R-:W-:Y:S02]  /*f370*/  @!P5 LEA R10, P2, R169.reuse, R6.reuse, 0x2 ;  /* 0x00000006a90ad211 */ /* 0x0c1fe400078410ff */
[-C--:B------:R-:W-:Y:S02]  /*f380*/  @!P4 LEA.HI.X R9, R170, R7.reuse, R189, 0x2, P6 ;  /* 0x00000007aa09c211 */ /* 0x080fe400030f14bd */
[CC--:B----4-:R-:W-:Y:S02]  /*f390*/  @!P3 LEA R12, P6, R168.reuse, R6.reuse, 0x2 ;  /* 0x00000006a80cb211 */ /* 0x0d0fe400078c10ff */
        /* <DEDUP_REMOVED lines=8> */
.L_x_1311:
[----:B------:R-:W-:Y:S05]  /*f420*/  BSYNC B1 ;  /* 0x0000000000017941 */ /* 0x000fea0003800000 */
.L_x_1310:
[----:B-1----:R1:W3:Y:S04]  /*f430*/  SHFL.IDX PT, R5, R16, 0x1, 0x1c1f ;  /* 0x003c1f0010057f89 */ /* 0x0022e800000e0000 */
[----:B------:R1:W4:Y:S01]  /*f440*/  SHFL.IDX PT, R4, R0, 0x1, 0x1c1f ;  /* 0x003c1f0000047f89 */ /* 0x00032200000e0000 */
[----:B------:R-:W-:Y:S05]  /*f450*/  @P0 BRA `(.L_x_1309) ;  /* 0x00000010006c0947 */ /* 0x000fea0003800000 */
[----:B------:R-:W-:Y:S02]  /*f460*/  ULDC UR4, c[0x0][0xac8] ;  /* 0x0002b20000047ab9 */ /* 0x000fe40000000800 */
[----:B------:R-:W-:Y:S02]  /*f470*/  ISETP.GE.AND P1, PT, R181, UR4, PT ;  /* 0x00000004b5007c0c */ /* 0x000fe4000bf26270 */
[----:B------:R-:W-:Y:S02]  /*f480*/  ISETP.GE.AND P0, PT, R180, UR4, PT ;  /* 0x00000004b4007c0c */ /* 0x000fe4000bf06270 */
[----:B------:R-:W-:Y:S02]  /*f490*/  ISETP.GE.AND P2, PT, R18, UR4, PT ;  /* 0x0000000412007c0c */ /* 0x000fe4000bf46270 */
[----:B------:R-:W-:Y:S02]  /*f4a0*/  ISETP.GE.AND P4, PT, R178, UR4, PT ;  /* 0x00000004b2007c0c */ /* 0x000fe4000bf86270 */
[----:B------:R-:W-:-:S05]  /*f4b0*/  ISETP.GE.AND P3, PT, R179, UR4, PT ;  /* 0x00000004b3007c0c */ /* 0x000fca000bf66270 */
[CC--:B0---4-:R-:W-:Y:S02]  /*f4c0*/  @!P1 LEA R6, P5, R181.reuse, R4.reuse, 0x2 ;  /* 0x00000004b5069211 */ /* 0x0d1fe400078a10ff */
        /* <DEDUP_REMOVED lines=59> */
.L_x_1300:
[----:B------:R-:W0:Y:S01]  /*f880*/  LDC.64 R2, c[0x0][0xc00] ;  /* 0x00030000ff027b82 */ /* 0x000e220000000a00 */
[----:B------:R-:W-:Y:S01]  /*f890*/  R2UR UR11, R183 ;  /* 0x00000000b70b72ca */ /* 0x000fe200000e0000 */
[----:B------:R-:W-:Y:S01]  /*f8a0*/  ULDC.64 UR8, c[0x0][0xc00] ;  /* 0x0003000000087ab9 */ /* 0x000fe20000000a00 */
[----:B------:R-:W-:Y:S01]  /*f8b0*/  IMAD.MOV.U32 R7, RZ, RZ, RZ ;  /* 0x000000ffff077224 */ /* 0x000fe200078e00ff */
[----:B------:R-:W-:-:S04]  /*f8c0*/  R2UR UR10, R164 ;  /* 0x00000000a40a72ca */ /* 0x000fc800000e0000 */
[----:B------:R-:W1:Y:S06]  /*f8d0*/  LDC.64 R4, c[0x0][0xc08] ;  /* 0x00030200ff047b82 */ /* 0x000e6c0000000a00 */
[----:B------:R-:W-:Y:S01]  /*f8e0*/  UIMAD.WIDE UR8, UR11, 0x4, UR8 ;  /* 0x000000040b0878a5 */ /* 0x000fe2000f8e0208 */
[----:B0-----:R-:W-:-:S05]  /*f8f0*/  ISETP.NE.U32.AND P0, PT, R2, RZ, PT ;  /* 0x000000ff0200720c */ /* 0x001fca0003f05070 */
[----:B------:R-:W-:Y:S01]  /*f900*/  IMAD.U32 R2, RZ, RZ, UR8 ;  /* 0x00000008ff027e24 */ /* 0x000fe2000f8e00ff */
[----:B------:R-:W-:Y:S01]  /*f910*/  R2UR UR4, R3 ;  /* 0x00000000030472ca */ /* 0x000fe200000e0000 */
[----:B------:R-:W-:Y:S01]  /*f920*/  IMAD.U32 R3, RZ, RZ, UR9 ;  /* 0x00000009ff037e24 */ /* 0x000fe2000f8e00ff */
[----:B-1----:R-:W-:-:S05]  /*f930*/  ISETP.NE.U32.AND P1, PT, R4, RZ, PT ;  /* 0x000000ff0400720c */ /* 0x002fca0003f25070 */
[----:B------:R-:W-:-:S06]  /*f940*/  VOTEU.ANY UP0, P0 ;  /* 0x00000000003f7886 */ /* 0x000fcc0000000100 */
[----:B------:R-:W-:Y:S01]  /*f950*/  UISETP.NE.AND.EX UP0, UPT, UR4, URZ, UPT, UP0 ;  /* 0x0000003f0400728c */ /* 0x000fe2000bf05300 */
[----:B------:R-:W-:Y:S01]  /*f960*/  R2UR UR4, R5 ;  /* 0x00000000050472ca */ /* 0x000fe200000e0000 */
[----:B------:R-:W-:-:S04]  /*f970*/  VOTEU.ANY UP1, P1 ;  /* 0x00000000003f7886 */ /* 0x000fc80000820100 */
[----:B------:R-:W-:-:S08]  /*f980*/  PLOP3.LUT P0, PT, PT, PT, UP0, 0x80, 0x0 ;  /* 0x000000000000781c */ /* 0x000fd00003f0f008 */
[----:B------:R-:W-:-:S06]  /*f990*/  UISETP.NE.AND.EX UP1, UPT, UR4, URZ, UPT, UP1 ;  /* 0x0000003f0400728c */ /* 0x000fcc000bf25310 */
[----:B------:R-:W-:Y:S01]  /*f9a0*/  PLOP3.LUT P1, PT, PT, PT, UP1, 0x80, 0x0 ;  /* 0x000000000000781c */ /* 0x000fe20003f2f018 */
[----:B------:R0:W5:Y:S01]  /*f9b0*/  @P0 LDG.E R7, desc[UR36][R2.64] ;  /* 0x0000002402070981 */ /* 0x000162000c1e1900 */
[----:B------:R-:W-:Y:S02]  /*f9c0*/  ULDC UR4, c[0x0][0xa88] ;  /* 0x0002a20000047ab9 */ /* 0x000fe40000000800 */
[----:B------:R-:W-:Y:S01]  /*f9d0*/  IMAD.U32 R0, RZ, RZ, UR4 ;  /* 0x00000004ff007e24 */ /* 0x000fe2000f8e00ff */
[----:B------:R-:W-:Y:S02]  /*f9e0*/  @UP1 ULDC.64 UR8, c[0x0][0xc08] ;  /* 0x0003020000081ab9 */ /* 0x000fe40000000a00 */
[----:B------:R-:W-:-:S06]  /*f9f0*/  @UP1 UIMAD.WIDE UR8, UR11, 0x4, UR8 ;  /* 0x000000040b0818a5 */ /* 0x000fcc000f8e0208 */
[----:B------:R-:W-:Y:S02]  /*fa00*/  IMAD.U32 R4, RZ, RZ, UR8 ;  /* 0x00000008ff047e24 */ /* 0x000fe4000f8e00ff */
[----:B------:R-:W-:-:S05]  /*fa10*/  IMAD.U32 R5, RZ, RZ, UR9 ;  /* 0x00000009ff057e24 */ /* 0x000fca000f8e00ff */
[----:B------:R0:W5:Y:S01]  /*fa20*/  @P1 LDG.E R0, desc[UR36][R4.64] ;  /* 0x0000002404001981 */ /* 0x000162000c1e1900 */
[----:B------:R-:W-:-:S11]  /*fa30*/  UISETP.NE.AND UP1, UPT, UR10, URZ, UPT ;  /* 0x0000003f0a00728c */ /* 0x000fd6000bf25270 */
[----:B------:R-:W-:Y:S02]  /*fa40*/  @!UP1 ULDC UR10, c[0x0][0xad4] ;  /* 0x0002b500000a9ab9 */ /* 0x000fe40000000800 */
[----:B------:R-:W-:Y:S01]  /*fa50*/  IMAD.U32 R164, RZ, RZ, UR10 ;  /* 0x0000000affa47e24 */ /* 0x000fe2000f8e00ff */
[----:B0-----:R-:W-:Y:S06]  /*fa60*/  @P1 BRA `(.L_x_1312) ;  /* 0x0000000000101947 */ /* 0x001fec0003800000 */
[----:B------:R-:W-:Y:S05]  /*fa70*/  @!P0 BRA `(.L_x_1312) ;  /* 0x00000000000c8947 */ /* 0x000fea0003800000 */
[----:B------:R-:W2:Y:S04]  /*fa80*/  LDG.E R5, desc[UR36][R2.64] ;  /* 0x0000002402057981 */ /* 0x000ea8000c1e1900 */
[----:B-----5:R-:W2:Y:S02]  /*fa90*/  LDG.E R0, desc[UR36][R2.64+0x4] ;  /* 0x0000042402007981 */ /* 0x020ea4000c1e1900 */
[----:B--2---:R-:W-:-:S07]  /*faa0*/  IMAD.IADD R0, R0, 0x1, -R5 ;  /* 0x0000000100007824 */ /* 0x004fce00078e0a05 */
.L_x_1312:
[----:B------:R-:W-:Y:S01]  /*fab0*/  R2UR UR4, R183 ;  /* 0x00000000b70472ca */ /* 0x000fe200000e0000 */
[----:B------:R-:W-:Y:S01]  /*fac0*/  BSSY B1, `(.L_x_1313) ;  /* 0x0000042000017945 */ /* 0x000fe20003800000 */
[----:B-----5:R-:W-:Y:S02]  /*fad0*/  R2UR UR20, R7 ;  /* 0x00000000071472ca */ /* 0x020fe400000e0000 */
[----:B------:R-:W-:-:S09]  /*fae0*/  ISETP.GT.AND P0, PT, R207, 0x7f, PT ;  /* 0x0000007fcf00780c */ /* 0x000fd20003f04270 */
[----:B------:R-:W-:Y:S02]  /*faf0*/  USHF.R.S32.HI UR8, URZ, 0x1f, UR4 ;  /* 0x0000001f3f087899 */ /* 0x000fe40008011404 */
[----:B------:R-:W-:Y:S02]  /*fb00*/  USEL UR4, UR4, URZ, !UP0 ;  /* 0x0000003f04047287 */ /* 0x000fe4000c000000 */
[----:B------:R-:W-:Y:S02]  /*fb10*/  USEL UR8, UR8, URZ, !UP0 ;  /* 0x0000003f08087287 */ /* 0x000fe4000c000000 */
[----:B------:R-:W-:Y:S01]  /*fb20*/  USHF.R.S32.HI UR20, URZ, 0x1f, UR20 ;  /* 0x0000001f3f147899 */ /* 0x000fe20008011414 */
[----:B------:R-:W-:Y:S11]  /*fb30*/  @P0 BRA `(.L_x_1314) ;  /* 0x0000000000e80947 */ /* 0x000ff60003800000 */
[----:B------:R-:W0:Y:S01]  /*fb40*/  S2R R6, SR_TID.X ;  /* 0x0000000000067919 */ /* 0x000e220000002100 */
[----:B------:R-:W1:Y:S01]  /*fb50*/  LDC R9, c[0x0][0xbe8] ;  /* 0x0002fa00ff097b82 */ /* 0x000e620000000800 */
[----:B------:R-:W-:-:S13]  /*fb60*/  R2UR UR9, R22 ;  /* 0x00000000160972ca */ /* 0x000fda00000e0000 */
[----:B------:R-:W-:Y:S02]  /*fb70*/  IMAD.U32 R3, RZ, RZ, UR9 ;  /* 0x00000009ff037e24 */ /* 0x000fe4000f8e00ff */
[----:B-1----:R-:W-:-:S03]  /*fb80*/  IMAD R2, R0, R9, RZ ;  /* 0x0000000900027224 */ /* 0x002fc600078e02ff */
[----:B0-----:R-:W-:-:S04]  /*fb90*/  IADD3 R6, R3, -0x80, R6 ;  /* 0xffffff8003067810 */ /* 0x001fc80007ffe006 */
[----:B------:R-:W-:-:S13]  /*fba0*/  ISETP.GE.AND P0, PT, R6, R2, PT ;  /* 0x000000020600720c */ /* 0x000fda0003f06270 */
[----:B------:R-:W-:Y:S05]  /*fbb0*/  @P0 BRA `(.L_x_1314) ;  /* 0x0000000000c80947 */ /* 0x000fea0003800000 */
[----:B------:R-:W-:Y:S01]  /*fbc0*/  ISETP.NE.AND P0, PT, R9, 0x1, PT ;  /* 0x000000010900780c */ /* 0x000fe20003f05270 */
[----:B------:R-:W-:Y:S01]  /*fbd0*/  UMOV UR18, 0x9b8 ;  /* 0x000009b800127882 */ /* 0x000fe20000000000 */
[----:B------:R-:W-:Y:S01]  /*fbe0*/  R2UR UR10, R164 ;  /* 0x00000000a40a72ca */ /* 0x000fe200000e0000 */
[----:B------:R-:W-:Y:S01]  /*fbf0*/  IMAD.MOV.U32 R4, RZ, RZ, R6 ;  /* 0x000000ffff047224 */ /* 0x000fe200078e0006 */
        /* <DEDUP_REMOVED lines=9> */
[----:B------:R-:W-:Y:S02]  /*fc90*/  UIMAD.WIDE.U32 UR16, UR10, UR19, URZ ;  /* 0x000000130a1072a5 */ /* 0x000fe4000f8e003f */
[----:B------:R-:W-:Y:S01]  /*fca0*/  UIMAD UR19, UR11, UR19, URZ ;  /* 0x000000130b1372a4 */ /* 0x000fe2000f8e023f */
[----:B0-----:R-:W-:Y:S01]  /*fcb0*/  @P0 IMAD.HI.U32 R5, R6, R5, RZ ;  /* 0x0000000506050227 */ /* 0x001fe200078e00ff */
[----:B------:R-:W-:Y:S02]  /*fcc0*/  UIMAD UR13, UR13, UR4, URZ ;  /* 0x000000040d0d72a4 */ /* 0x000fe4000f8e023f */
[----:B------:R-:W-:Y:S01]  /*fcd0*/  UIMAD.WIDE.U32 UR10, UR12, UR4, URZ ;  /* 0x000000040c0a72a5 */ /* 0x000fe2000f8e003f */
[----:B------:R-:W-:Y:S01]  /*fce0*/  IMAD.U32 R2, RZ, RZ, UR16 ;  /* 0x00000010ff027e24 */ /* 0x000fe2000f8e00ff */
[----:B------:R-:W-:-:S02]  /*fcf0*/  UIADD3 UR19, UR17, UR19, URZ ;  /* 0x0000001311137290 */ /* 0x000fc4000fffe03f */
[----:B------:R-:W-:Y:S01]  /*fd00*/  IMAD.U32 R3, RZ, RZ, UR17 ;  /* 0x00000011ff037e24 */ /* 0x000fe2000f8e00ff */
[----:B------:R-:W-:Y:S01]  /*fd10*/  UIMAD UR13, UR12, UR8, UR13 ;  /* 0x000000080c0d72a4 */ /* 0x000fe2000f8e020d */
[----:B-1----:R-:W-:Y:S01]  /*fd20*/  @P0 SHF.R.U32.HI R4, RZ, R8, R5 ;  /* 0x00000008ff040219 */ /* 0x002fe20000011605 */
[----:B------:R-:W-:Y:S01]  /*fd30*/  ULDC.64 UR14, c[0x0][UR18+0x228] ;  /* 0x00008a00120e7abb */ /* 0x000fe20008000a00 */
[----:B------:R-:W-:Y:S01]  /*fd40*/  IADD3 R3, P0, P1, R2, UR10, R7 ;  /* 0x0000000a02037c10 */ /* 0x000fe2000f91e007 */
[----:B------:R-:W-:Y:S01]  /*fd50*/  UIADD3 UR13, UR11, UR13, URZ ;  /* 0x0000000d0b0d7290 */ /* 0x000fe2000fffe03f */
[----:B------:R-:W-:Y:S01]  /*fd60*/  IMAD.U32 R2, RZ, RZ, UR20 ;  /* 0x00000014ff027e24 */ /* 0x000fe2000f8e00ff */
[----:B------:R-:W-:Y:S01]  /*fd70*/  UIMAD.WIDE.U32 UR16, UR14, UR9, URZ ;  /* 0x000000090e1072a5 */ /* 0x000fe2000f8e003f */
[----:B------:R-:W-:Y:S01]  /*fd80*/  IMAD.MOV R5, RZ, RZ, -R4 ;  /* 0x000000ffff057224 */ /* 0x000fe200078e0a04 */
[----:B------:R-:W-:Y:S01]  /*fd90*/  UIMAD UR9, UR15, UR9, URZ ;  /* 0x000000090f0972a4 */ /* 0x000fe2000f8e023f */
[----:B------:R-:W-:Y:S01]  /*fda0*/  IMAD.U32 R11, RZ, RZ, UR19 ;  /* 0x00000013ff0b7e24 */ /* 0x000fe2000f8e00ff */
[----:B------:R-:W-:Y:S01]  /*fdb0*/  ULDC.64 UR10, c[0x0][UR18+0x210] ;  /* 0x00008400120a7abb */ /* 0x000fe20008000a00 */
[----:B------:R-:W-:Y:S01]  /*fdc0*/  IMAD R5, R9, R5, R6 ;  /* 0x0000000509057224 */ /* 0x000fe200078e0206 */
[----:B------:R-:W-:-:S02]  /*fdd0*/  UIADD3 UR9, UR17, UR9, URZ ;  /* 0x0000000911097290 */ /* 0x000fc4000fffe03f */
[----:B------:R-:W-:Y:S01]  /*fde0*/  IADD3.X R6, R11, UR13, R2, P0, P1 ;  /* 0x0000000d0b067c10 */ /* 0x000fe200087e2402 */
[----:B------:R-:W-:Y:S01]  /*fdf0*/  IMAD R9, R5, UR11, RZ ;  /* 0x0000000b05097c24 */ /* 0x000fe2000f8e02ff */
[----:B------:R-:W-:Y:S01]  /*fe00*/  IADD3 R2, P0, P1, R4, UR16, R3 ;  /* 0x0000001004027c10 */ /* 0x000fe2000f91e003 */
[----:B------:R-:W-:Y:S01]  /*fe10*/  ULDC.64 UR12, c[0x0][0xba8] ;  /* 0x0002ea00000c7ab9 */ /* 0x000fe20000000a00 */
[----:B------:R-:W-:Y:S01]  /*fe20*/  SHF.R.S32.HI R3, RZ, 0x1f, R4 ;  /* 0x0000001fff037819 */ /* 0x000fe20000011404 */
[----:B------:R-:W-:Y:S01]  /*fe30*/  @!UP0 ULDC UR12, c[0x0][0xb50] ;  /* 0x0002d400000c8ab9 */ /* 0x000fe20000000800 */
[----:B------:R-:W-:Y:S01]  /*fe40*/  SHF.R.S32.HI R4, RZ, 0x1f, R5 ;  /* 0x0000001fff047819 */ /* 0x000fe20000011405 */
[----:B------:R-:W-:Y:S01]  /*fe50*/  @!UP0 ULDC UR13, c[0x0][0xb54] ;  /* 0x0002d500000d8ab9 */ /* 0x000fe20000000800 */
[----:B------:R-:W-:-:S03]  /*fe60*/  IADD3.X R3, R3, UR9, R6, P0, P1 ;  /* 0x0000000903037c10 */ /* 0x000fc600087e2406 */
[----:B------:R-:W-:Y:S02]  /*fe70*/  IMAD R9, R4, UR10, R9 ;  /* 0x0000000a04097c24 */ /* 0x000fe4000f8e0209 */
[----:B------:R-:W-:-:S04]  /*fe80*/  IMAD.WIDE.U32 R2, R5, UR10, R2 ;  /* 0x0000000a05027c25 */ /* 0x000fc8000f8e0002 */
[----:B------:R-:W-:Y:S01]  /*fe90*/  IMAD.IADD R3, R3, 0x1, R9 ;  /* 0x0000000103037824 */ /* 0x000fe200078e0209 */
[----:B------:R-:W-:-:S04]  /*fea0*/  LEA R4, P0, R2, UR12, 0x2 ;  /* 0x0000000c02047c11 */ /* 0x000fc8000f8010ff */
[----:B------:R-:W-:Y:S01]  /*feb0*/  LEA.HI.X R5, R2, UR13, R3, 0x2, P0 ;  /* 0x0000000d02057c11 */ /* 0x000fe200080f1403 */
[----:B------:R-:W-:-:S05]  /*fec0*/  IMAD.MOV.U32 R3, RZ, RZ, -0x800000 ;  /* 0xff800000ff037424 */ /* 0x000fca00078e00ff */
[----:B------:R0:W-:Y:S03]  /*fed0*/  STG.E desc[UR36][R4.64], R3 ;  /* 0x0000000304007986 */ /* 0x0001e6000c101924 */
.L_x_1314:
[----:B------:R-:W-:Y:S05]  /*fee0*/  BSYNC B1 ;  /* 0x0000000000017941 */ /* 0x000fea0003800000 */
.L_x_1313:
[----:B------:R-:W-:-:S13]  /*fef0*/  R2UR UR9, R164 ;  /* 0x00000000a40972ca */ /* 0x000fda00000e0000 */
[----:B------:R-:W-:-:S06]  /*ff00*/  UISETP.GT.AND UP0, UPT, UR9, 0x1, UPT ;  /* 0x000000010900788c */ /* 0x000fcc000bf04270 */
[----:B------:R-:W-:-:S13]  /*ff10*/  PLOP3.LUT P0, PT, PT, PT, UP0, 0x80, 0x0 ;  /* 0x000000000000781c */ /* 0x000fda0003f0f008 */
[----:B------:R-:W-:Y:S05]  /*ff20*/  @P0 BRA `(.L_x_1309) ;  /* 0x0000000400b80947 */ /* 0x000fea0003800000 */
[----:B------:R-:W1:Y:S01]  /*ff30*/  LDC R11, c[0x0][0xbe8] ;  /* 0x0002fa00ff0b7b82 */ /* 0x000e620000000800 */
[C---:B------:R-:W-:Y:S01]  /*ff40*/  R2UR UR10, R7.reuse ;  /* 0x00000000070a72ca */ /* 0x040fe200000e0000 */
[----:B------:R-:W-:Y:S01]  /*ff50*/  ULDC.64 UR12, c[0x0][0xaa0] ;  /* 0x0002a800000c7ab9 */ /* 0x000fe20000000a00 */
[----:B------:R-:W-:Y:S01]  /*ff60*/  R2UR UR14, R7 ;  /* 0x00000000070e72ca */ /* 0x000fe200000e0000 */
[----:B------:R-:W-:Y:S01]  /*ff70*/  UIMAD UR9, UR20, UR12, URZ ;  /* 0x0000000c140972a4 */ /* 0x000fe2000f8e023f */
[----:B------:R-:W-:Y:S01]  /*ff80*/  R2UR UR16, R166 ;  /* 0x00000000a61072ca */ /* 0x000fe200000e0000 */
[----:B------:R-:W-:Y:S01]  /*ff90*/  IMAD R2, R163, 0x20, R182 ;  /* 0x00000020a3027824 */ /* 0x000fe200078e02b6 */
[----:B------:R-:W-:Y:S01]  /*ffa0*/  R2UR UR15, R22 ;  /* 0x00000000160f72ca */ /* 0x000fe200000e0000 */
[----:B------:R-:W-:Y:S06]  /*ffb0*/  BSSY B1, `(.L_x_1315) ;  /* 0x000003b000017945 */ /* 0x000fec0003800000 */
[----:B------:R-:W-:-:S02]  /*ffc0*/  UIMAD.WIDE.U32 UR10, UR10, UR12, URZ ;  /* 0x0000000c0a0a72a5 */ /* 0x000fc4000f8e003f */
[----:B------:R-:W-:-:S03]  /*ffd0*/  UIMAD UR9, UR14, UR13, UR9 ;  /* 0x0000000d0e0972a4 */ /* 0x000fc6000f8e0209 */
[----:B------:R-:W-:Y:S01]  /*ffe0*/  ULDC.64 UR12, c[0x0][0xae8] ;  /* 0x0002ba00000c7ab9 */ /* 0x000fe20000000a00 */
[----:B------:R-:W-:Y:S01]  /*fff0*/  UIADD3 UR11, UR11, UR9, URZ ;  /* 0x000000090b0b7290 */ /* 0x000fe2000fffe03f */
[----:B------:R-:W-:Y:S01]  /*10000*/  VIADD R6, R2, UR15 ;  /* 0x0000000f02067c36 */ /* 0x000fe20008000000 */
[----:B-1----:R-:W-:Y:S02]  /*10010*/  ISETP.NE.AND P0, PT, R11, 0x1, PT ;  /* 0x000000010b00780c */ /* 0x002fe40003f05270 */
[----:B------:R-:W-:Y:S01]  /*10020*/  UIMAD.WIDE.U32 UR10, UR16, UR12, UR10 ;  /* 0x0000000c100a72a5 */ /* 0x000fe2000f8e000a */
[----:B0-----:R-:W-:-:S03]  /*10030*/  IMAD.MOV.U32 R5, RZ, RZ, R6 ;  /* 0x000000ffff057224 */ /* 0x001fc600078e0006 */
[----:B------:R-:W-:-:S03]  /*10040*/  UIMAD UR9, UR16, UR13, UR11 ;  /* 0x0000000d100972a4 */ /* 0x000fc6000f8e020b */
[----:B------:R-:W-:Y:S02]  /*10050*/  ULDC.64 UR12, c[0x0][0xaf0] ;  /* 0x0002bc00000c7ab9 */ /* 0x000fe40000000a00 */
[----:B------:R-:W-:Y:S02]  /*10060*/  UIMAD UR8, UR8, UR12, URZ ;  /* 0x0000000c080872a4 */ /* 0x000fe4000f8e023f */
[----:B------:R-:W0:Y:S02]  /*10070*/  @P0 LDC R3, c[0x0][0xbec] ;  /* 0x0002fb00ff030b82 */ /* 0x000e240000000800 */
[----:B------:R-:W-:-:S03]  /*10080*/  UIMAD UR11, UR4, UR13, UR8 ;  /* 0x0000000d040b72a4 */ /* 0x000fc6000f8e0208 */
[----:B------:R-:W-:Y:S02]  /*10090*/  UMOV UR8, UR10 ;  /* 0x0000000a00087c82 */ /* 0x000fe40008000000 */
[----:B------:R-:W-:Y:S01]  /*100a0*/  UIMAD.WIDE.U32 UR8, UR4, UR12, UR8 ;  /* 0x0000000c040872a5 */ /* 0x000fe2000f8e0008 */
[----:B------:R-:W1:Y:S03]  /*100b0*/  @P0 LDC R7, c[0x0][0xbf0] ;  /* 0x0002fc00ff070b82 */ /* 0x000e660000000800 */
[----:B------:R-:W-:-:S03]  /*100c0*/  UIADD3 UR4, UR9, UR11, URZ ;  /* 0x0000000b09047290 */ /* 0x000fc6000fffe03f */
[----:B------:R-:W-:Y:S01]  /*100d0*/  ULDC.64 UR10, c[0x0][0xae0] ;  /* 0x0002b800000a7ab9 */ /* 0x000fe20000000a00 */
[----:B0-----:R-:W-:-:S04]  /*100e0*/  @P0 IMAD.HI.U32 R2, R6, R3, RZ ;  /* 0x0000000306020227 */ /* 0x001fc800078e00ff */
[----:B------:R-:W-:Y:S02]  /*100f0*/  IMAD.U32 R3, RZ, RZ, UR9 ;  /* 0x00000009ff037e24 */ /* 0x000fe4000f8e00ff */
[----:B------:R-:W-:Y:S01]  /*10100*/  IMAD.U32 R3, RZ, RZ, UR4 ;  /* 0x00000004ff037e24 */ /* 0x000fe2000f8e00ff */
[----:B-1----:R-:W-:-:S04]  /*10110*/  @P0 SHF.R.U32.HI R5, RZ, R7, R2 ;  /* 0x00000007ff050219 */ /* 0x002fc80000011602 */
[--C-:B------:R-:W-:Y:S01]  /*10120*/  SHF.R.S32.HI R2, RZ, 0x1f, R5.reuse ;  /* 0x0000001fff027819 */ /* 0x100fe20000011405 */
[----:B------:R-:W-:-:S04]  /*10130*/  IMAD.MOV R7, RZ, RZ, -R5 ;  /* 0x000000ffff077224 */ /* 0x000fc800078e0a05 */
[----:B------:R-:W-:Y:S02]  /*10140*/  IMAD R4, R2, UR10, RZ ;  /* 0x0000000a02047c24 */ /* 0x000fe4000f8e02ff */
[----:B------:R-:W-:Y:S02]  /*10150*/  IMAD R7, R11, R7, R6 ;  /* 0x000000070b077224 */ /* 0x000fe400078e0206 */
[----:B------:R-:W-:Y:S01]  /*10160*/  IMAD.U32 R2, RZ, RZ, UR8 ;  /* 0x00000008ff027e24 */ /* 0x000fe2000f8e00ff */
[----:B------:R-:W-:Y:S01]  /*10170*/  ULDC.64 UR8, c[0x0][0xad8] ;  /* 0x0002b60000087ab9 */ /* 0x000fe20000000a00 */
[C---:B------:R-:W-:Y:S01]  /*10180*/  IMAD R9, R5.reuse, UR11, R4 ;  /* 0x0000000b05097c24 */ /* 0x040fe2000f8e0204 */
[----:B------:R-:W-:Y:S01]  /*10190*/  SHF.R.S32.HI R4, RZ, 0x1f, R7 ;  /* 0x0000001fff047819 */ /* 0x000fe20000011407 */
[----:B------:R-:W-:-:S04]  /*101a0*/  IMAD.WIDE.U32 R2, R5, UR10, R2 ;  /* 0x0000000a05027c25 */ /* 0x000fc8000f8e0002 */
[----:B------:R-:W-:Y:S02]  /*101b0*/  IMAD.IADD R3, R3, 0x1, R9 ;  /* 0x0000000103037824 */ /* 0x000fe400078e0209 */
[----:B------:R-:W-:Y:S02]  /*101c0*/  IMAD R4, R4, UR8, RZ ;  /* 0x0000000804047c24 */ /* 0x000fe4000f8e02ff */
[----:B------:R-:W-:Y:S02]  /*101d0*/  VIADD R6, R182, UR15 ;  /* 0x0000000fb6067c36 */ /* 0x000fe40008000000 */
[----:B------:R-:W-:Y:S02]  /*101e0*/  IMAD R11, R0, R11, RZ ;  /* 0x0000000b000b7224 */ /* 0x000fe400078e02ff */
[C---:B------:R-:W-:Y:S02]  /*101f0*/  IMAD R5, R7.reuse, UR9, R4 ;  /* 0x0000000907057c24 */ /* 0x040fe4000f8e0204 */
[----:B------:R-:W-:Y:S01]  /*10200*/  IMAD.WIDE.U32 R2, R7, UR8, R2 ;  /* 0x0000000807027c25 */ /* 0x000fe2000f8e0002 */
[----:B------:R-:W-:Y:S01]  /*10210*/  ISETP.GE.AND P2, PT, R6, R11, PT ;  /* 0x0000000b0600720c */ /* 0x000fe20003f46270 */
[----:B------:R-:W-:-:S02]  /*10220*/  ULDC.64 UR8, c[0x0][0xa80] ;  /* 0x0002a00000087ab9 */ /* 0x000fc40000000a00 */
[----:B------:R-:W-:Y:S01]  /*10230*/  IMAD.IADD R3, R3, 0x1, R5 ;  /* 0x0000000103037824 */ /* 0x000fe200078e0205 */
[----:B------:R-:W-:Y:S01]  /*10240*/  LEA R4, P3, R2, UR8, 0x1 ;  /* 0x0000000802047c11 */ /* 0x000fe2000f8608ff */
[----:B------:R-:W-:-:S03]  /*10250*/  VIADD R0, R6, 0x20 ;  /* 0x0000002006007836 */ /* 0x000fc60000000000 */
[----:B------:R-:W-:Y:S01]  /*10260*/  LEA.HI.X R5, R2, UR9, R3, 0x1, P3 ;  /* 0x0000000902057c11 */ /* 0x000fe200098f0c03 */
[----:B------:R0:W1:Y:S01]  /*10270*/  SHFL.IDX PT, R7, R4, RZ, 0x181f ;  /* 0x00181fff04077589 */ /* 0x00006200000e0000 */
[-C--:B------:R-:W-:Y:S01]  /*10280*/  ISETP.GE.AND P1, PT, R0, R11.reuse, PT ;  /* 0x0000000b0000720c */ /* 0x080fe20003f26270 */
[----:B------:R-:W-:Y:S02]  /*10290*/  VIADD R0, R6, 0x40 ;  /* 0x0000004006007836 */ /* 0x000fe40000000000 */
[----:B------:R0:W2:Y:S03]  /*102a0*/  SHFL.IDX PT, R3, R5, RZ, 0x181f ;  /* 0x00181fff05037589 */ /* 0x0000a600000e0000 */
        /* <DEDUP_REMOVED lines=11> */
.L_x_1316:
[----:B------:R-:W-:Y:S05]  /*10360*/  BSYNC B1 ;  /* 0x0000000000017941 */ /* 0x000fea0003800000 */
.L_x_1315:
        /* <DEDUP_REMOVED lines=13> */
.L_x_1318:
[----:B------:R-:W-:Y:S05]  /*10440*/  BSYNC B1 ;  /* 0x0000000000017941 */ /* 0x000fea0003800000 */
.L_x_1317:
        /* <DEDUP_REMOVED lines=13> */
.L_x_1320:
[----:B------:R-:W-:Y:S05]  /*10520*/  BSYNC B1 ;  /* 0x0000000000017941 */ /* 0x000fea0003800000 */
.L_x_1319:
        /* <DEDUP_REMOVED lines=14> */
.L_x_1309:
[----:B------:R-:W-:Y:S05]  /*10610*/  BSYNC B0 ;  /* 0x0000000000007941 */ /* 0x000fea0003800000 */
.L_x_1299:
[----:B------:R-:W-:Y:S02]  /*10620*/  ULDC UR4, c[0x0][0xc3c] ;  /* 0x00030f0000047ab9 */ /* 0x000fe40000000800 */
[----:B------:R-:W-:-:S06]  /*10630*/  UISETP.GE.AND UP0, UPT, UR7, UR4, UPT ;  /* 0x000000040700728c */ /* 0x000fcc000bf06270 */
[----:B------:R-:W-:-:S13]  /*10640*/  PLOP3.LUT P0, PT, PT, PT, UP0, 0x80, 0x0 ;  /* 0x000000000000781c */ /* 0x000fda0003f0f008 */
[----:B------:R-:W-:Y:S05]  /*10650*/  @!P0 BRA `(.L_x_1321) ;  /* 0xffffff08003c8947 */ /* 0x000fea000383ffff */
[----:B------:R-:W-:Y:S05]  /*10660*/  EXIT ;  /* 0x000000000000794d */ /* 0x000fea0003800000 */
.L_x_1208:
[----:B------:R-:W-:-:S08]  /*10670*/  NOP ;  /* 0x0000000000007918 */ /* 0x000fd00000000000 */
[----:B0-----:R-:W0:-:S00]  /*10680*/  USETMAXREG.DEALLOC.CTAPOOL 0x28 ;  /* 0x00000028000079c8 */ /* 0x001e0000080e0500 */
[----:B0-----:R-:W-:Y:S01]  /*10690*/  LOP3.LUT R2, R2, 0x3, RZ, 0xc0, !PT ;  /* 0x0000000302027812 */ /* 0x001fe200078ec0ff */
[----:B------:R-:W-:Y:S01]  /*106a0*/  IMAD.MOV.U32 R6, RZ, RZ, RZ ;  /* 0x000000ffff067224 */ /* 0x000fe200078e00ff */
[----:B------:R-:W-:-:S04]  /*106b0*/  LOP3.LUT R23, R23, 0xfffffeff, RZ, 0xc0, !PT ;  /* 0xfffffeff17177812 */ /* 0x000fc800078ec0ff */
[----:B------:R-:W0:Y:S02]  /*106c0*/  SHFL.IDX PT, R2, R2, RZ, 0x1f ;  /* 0x00001fff02027589 */ /* 0x000e2400000e0000 */
[----:B0-----:R-:W-:-:S13]  /*106d0*/  ISETP.NE.AND P0, PT, R2, RZ, PT ;  /* 0x000000ff0200720c */ /* 0x001fda0003f05270 */
[----:B------:R-:W-:Y:S01]  /*106e0*/  @P0 LOP3.LUT R23, R23, 0x100, RZ, 0xfc, !PT ;  /* 0x0000010017170812 */ /* 0x000fe200078efcff */
[----:B------:R-:W-:Y:S06]  /*106f0*/  @!P0 BRA `(.L_x_1322) ;  /* 0x00000000001c8947 */ /* 0x000fec0003800000 */
[----:B------:R-:W0:Y:S08]  /*10700*/  S2UR UR5, SR_CgaCtaId ;  /* 0x00000000000579c3 */ /* 0x000e300000008800 */
[----:B------:R-:W-:Y:S06]  /*10710*/  BAR.SYNC.DEFER_BLOCKING 0x5, 0x180 ;  /* 0x0146000000007b1d */ /* 0x000fec0000010000 */
[----:B------:R-:W-:-:S02]  /*10720*/  UMOV UR4, 0x400 ;  /* 0x0000040000047882 */ /* 0x000fc40000000000 */
[----:B0-----:R-:W-:-:S09]  /*10730*/  ULEA UR4, UR5, UR4, 0x18 ;  /* 0x0000000405047291 */ /* 0x001fd2000f8ec03f */
[----:B------:R-:W1:Y:S01]  /*10740*/  LDS.128 R16, [UR4+0x2a8d0] ;  /* 0x02a8d004ff107984 */ /* 0x000e620008000c00 */
[----:B------:R-:W-:Y:S06]  /*10750*/  BAR.ARV 0x4, 0x180 ;  /* 0x0106000000007b1d */ /* 0x000fec0000002000 */
[----:B------:R-:W-:Y:S05]  /*10760*/  BRA `(.L_x_1323) ;  /* 0x0000000c00907947 */ /* 0x000fea0003800000 */
.L_x_1322:
[----:B------:R-:W-:Y:S01]  /*10770*/  LOP3.LUT R7, R0, 0x1f, RZ, 0xc0, !PT ;  /* 0x0000001f00077812 */ /* 0x000fe200078ec0ff */
[----:B------:R-:W-:Y:S01]  /*10780*/  ULDC UR4, c[0x0][0xc3c] ;  /* 0x00030f0000047ab9 */ /* 0x000fe20000000800 */
[----:B------:R-:W-:Y:S01]  /*10790*/  IMAD.MOV.U32 R9, RZ, RZ, RZ ;  /* 0x000000ffff097224 */ /* 0x000fe200078e00ff */
[----:B------:R-:W0:Y:S01]  /*107a0*/  S2UR UR6, SR_CTAID.X ;  /* 0x00000000000679c3 */ /* 0x000e220000002500 */
[----:B------:R-:W-:Y:S01]  /*107b0*/  ISETP.NE.AND P0, PT, R7, 0x1f, PT ;  /* 0x0000001f0700780c */ /* 0x000fe20003f05270 */
[----:B------:R-:W-:-:S03]  /*107c0*/  ULDC UR5, c[0x0][0xc38] ;  /* 0x00030e0000057ab9 */ /* 0x000fc60000000800 */
[----:B------:R-:W-:-:S13]  /*107d0*/  ISETP.GE.OR P1, PT, R7, UR4, !P0 ;  /* 0x0000000407007c0c */ /* 0x000fda000c726670 */
[----:B------:R-:W1:Y:S08]  /*107e0*/  @!P1 LDC.64 R4, c[0x0][0xc80] ;  /* 0x00032000ff049b82 */ /* 0x000e700000000a00 */
[----:B------:R-:W2:Y:S01]  /*107f0*/  @!P1 LDC.64 R2, c[0x0][0xc78] ;  /* 0x00031e00ff029b82 */ /* 0x000ea20000000a00 */
[----:B-1----:R-:W-:-:S05]  /*10800*/  @!P1 IMAD.WIDE.U32 R4, R7, 0x4, R4 ;  /* 0x0000000407049825 */ /* 0x002fca00078e0004 */
        /* <DEDUP_REMOVED lines=10> */
[----:B------:R-:W1:Y:S02]  /*108b0*/  SHFL.UP PT, R10, R8, 0x1, RZ ;  /* 0x04200000080a7989 */ /* 0x000e6400000e00ff */
[----:B-1----:R-:W-:-:S05]  /*108c0*/  SEL R11, R10, RZ, P1 ;  /* 0x000000ff0a0b7207 */ /* 0x002fca0000800000 */
[----:B------:R-:W-:-:S05]  /*108d0*/  IMAD.IADD R11, R8, 0x1, R11 ;  /* 0x00000001080b7824 */ /* 0x000fca00078e020b */
        /* <DEDUP_REMOVED lines=12> */
[----:B------:R-:W1:Y:S02]  /*109a0*/  SHFL.IDX PT, R8, R5, 0x1f, 0x1f ;  /* 0x03e01f0005087f89 */ /* 0x000e6400000e0000 */
[----:B-1----:R-:W-:-:S05]  /*109b0*/  IMAD R8, R8, UR5, RZ ;  /* 0x0000000508087c24 */ /* 0x002fca000f8e02ff */
[----:B0-----:R-:W-:Y:S01]  /*109c0*/  ISETP.GT.AND P6, PT, R8, UR6, PT ;  /* 0x0000000608007c0c */ /* 0x001fe2000bfc4270 */
[----:B------:R-:W-:-:S12]  /*109d0*/  IMAD.MOV.U32 R3, RZ, RZ, R8 ;  /* 0x000000ffff037224 */ /* 0x000fd800078e0008 */
[----:B------:R-:W-:Y:S05]  /*109e0*/  @P6 BRA `(.L_x_1324) ;  /* 0x0000000000986947 */ /* 0x000fea0003800000 */
[----:B------:R-:W-:Y:S01]  /*109f0*/  IMAD.MOV.U32 R8, RZ, RZ, R3 ;  /* 0x000000ffff087224 */ /* 0x000fe200078e0003 */
[----:B------:R-:W-:Y:S01]  /*10a00*/  UMOV UR4, URZ ;  /* 0x0000003f00047c82 */ /* 0x000fe20008000000 */
[----:B------:R-:W-:-:S05]  /*10a10*/  ULDC UR5, c[0x0][0xc38] ;  /* 0x00030e0000057ab9 */ /* 0x000fca0000000800 */
.L_x_1326:
[----:B------:R-:W0:Y:S01]  /*10a20*/  LDC R2, c[0x0][0xc3c] ;  /* 0x00030f00ff027b82 */ /* 0x000e220000000800 */
[----:B------:R-:W-:-:S06]  /*10a30*/  UIADD3 UR4, UR4, 0x1f, URZ ;  /* 0x0000001f04047890 */ /* 0x000fcc000fffe03f */
        /* <DEDUP_REMOVED lines=33> */
.L_x_1324:
        /* <DEDUP_REMOVED lines=9> */
[----:B0-----:R-:W-:-:S07]  /*10ce0*/  ISETP.NE.AND P1, PT, R9, 0x1, PT ;  /* 0x000000010900780c */ /* 0x001fce0003f25270 */
[----:B-1----:R-:W-:Y:S06]  /*10cf0*/  @!P0 BRA `(.L_x_1327) ;  /* 0x0000000000088947 */ /* 0x002fec0003800000 */
[----:B------:R-:W-:-:S06]  /*10d00*/  VIADD R16, R19, 0xffffffff ;  /* 0xffffffff13107836 */ /* 0x000fcc0000000000 */
[----:B------:R0:W1:Y:S02]  /*10d10*/  SHFL.IDX PT, R16, R5, R16, 0x1f ;  /* 0x00001f1005107589 */ /* 0x00006400000e0000 */
.L_x_1327:
[----:B-1----:R-:W-:Y:S02]  /*10d20*/  IMAD R16, R16, UR5, R3 ;  /* 0x0000000510107c24 */ /* 0x002fe4000f8e0203 */
[----:B------:R-:W-:-:S03]  /*10d30*/  VIADD R19, R19, UR4 ;  /* 0x0000000413137c36 */ /* 0x000fc60008000000 */
[----:B0-----:R-:W-:Y:S01]  /*10d40*/  IADD3 R5, -R16, UR6, RZ ;  /* 0x0000000610057c10 */ /* 0x001fe2000fffe1ff */
[----:B------:R-:W-:Y:S06]  /*10d50*/  @!P1 BRA `(.L_x_1328) ;  /* 0x0000000000e89947 */ /* 0x000fec0003800000 */
[-C--:B--2---:R-:W-:Y:S02]  /*10d60*/  IABS R12, R6.reuse ;  /* 0x00000006000c7213 */ /* 0x084fe40000000000 */
[----:B------:R-:W-:Y:S02]  /*10d70*/  IABS R4, R9 ;  /* 0x0000000900047213 */ /* 0x000fe40000000000 */
[----:B------:R-:W0:Y:S01]  /*10d80*/  I2F.RP R8, R12 ;  /* 0x0000000c00087306 */ /* 0x000e220000209400 */
[----:B------:R-:W-:-:S07]  /*10d90*/  IABS R13, R6 ;  /* 0x00000006000d7213 */ /* 0x000fce0000000000 */
[----:B------:R-:W1:Y:S08]  /*10da0*/  I2F.RP R10, R4 ;  /* 0x00000004000a7306 */ /* 0x000e700000209400 */
[----:B0-----:R-:W0:Y:S08]  /*10db0*/  MUFU.RCP R8, R8 ;  /* 0x0000000800087308 */ /* 0x001e300000001000 */
[----:B-1----:R-:W-:Y:S01]  /*10dc0*/  MUFU.RCP R10, R10 ;  /* 0x0000000a000a7308 */ /* 0x002fe20000001000 */
[----:B0-----:R-:W-:Y:S01]  /*10dd0*/  VIADD R2, R8, 0xffffffe ;  /* 0x0ffffffe08027836 */ /* 0x001fe20000000000 */
[----:B------:R-:W-:-:S06]  /*10de0*/  IABS R8, R5 ;  /* 0x0000000500087213 */ /* 0x000fcc0000000000 */
[----:B------:R0:W1:Y:S02]  /*10df0*/  F2I.FTZ.U32.TRUNC.NTZ R3, R2 ;  /* 0x0000000200037305 */ /* 0x000064000021f000 */
[----:B0-----:R-:W-:Y:S02]  /*10e00*/  IMAD.MOV.U32 R2, RZ, RZ, RZ ;  /* 0x000000ffff027224 */ /* 0x001fe400078e00ff */
[----:B-1----:R-:W-:-:S04]  /*10e10*/  IMAD.MOV R11, RZ, RZ, -R3 ;  /* 0x000000ffff0b7224 */ /* 0x002fc800078e0a03 */
[----:B------:R-:W-:-:S04]  /*10e20*/  IMAD R11, R11, R12, RZ ;  /* 0x0000000c0b0b7224 */ /* 0x000fc800078e02ff */
[----:B------:R-:W-:-:S04]  /*10e30*/  IMAD.HI.U32 R3, R3, R11, R2 ;  /* 0x0000000b03037227 */ /* 0x000fc800078e0002 */
[----:B------:R-:W-:Y:S02]  /*10e40*/  IMAD.MOV R11, RZ, RZ, -R13 ;  /* 0x000000ffff0b7224 */ /* 0x000fe400078e0a0d */
[----:B------:R-:W-:-:S04]  /*10e50*/  IMAD.HI.U32 R2, R3, R8, RZ ;  /* 0x0000000803027227 */ /* 0x000fc800078e00ff */
[----:B------:R-:W-:Y:S01]  /*10e60*/  IMAD R3, R2, R11, R8 ;  /* 0x0000000b02037224 */ /* 0x000fe200078e0208 */
[----:B------:R-:W-:Y:S01]  /*10e70*/  LOP3.LUT R8, R5, R6, RZ, 0x3c, !PT ;  /* 0x0000000605087212 */ /* 0x000fe200078e3cff */
[----:B------:R-:W-:-:S03]  /*10e80*/  VIADD R11, R10, 0xffffffe ;  /* 0x0ffffffe0a0b7836 */ /* 0x000fc60000000000 */
[----:B------:R-:W-:Y:S02]  /*10e90*/  ISETP.GT.U32.AND P1, PT, R12, R3, PT ;  /* 0x000000030c00720c */ /* 0x000fe40003f24070 */
[----:B------:R-:W-:-:S11]  /*10ea0*/  ISETP.GE.AND P2, PT, R8, RZ, PT ;  /* 0x000000ff0800720c */ /* 0x000fd60003f46270 */
[----:B------:R-:W-:Y:S02]  /*10eb0*/  @!P1 IMAD.IADD R3, R3, 0x1, -R12 ;  /* 0x0000000103039824 */ /* 0x000fe400078e0a0c */
[----:B------:R-:W-:Y:S01]  /*10ec0*/  @!P1 VIADD R2, R2, 0x1 ;  /* 0x0000000102029836 */ /* 0x000fe20000000000 */
[----:B------:R-:W-:Y:S02]  /*10ed0*/  ISETP.NE.AND P1, PT, R6, RZ, PT ;  /* 0x000000ff0600720c */ /* 0x000fe40003f25270 */
[----:B------:R-:W-:Y:S02]  /*10ee0*/  ISETP.GE.U32.AND P0, PT, R3, R12, PT ;  /* 0x0000000c0300720c */ /* 0x000fe40003f06070 */
[----:B------:R-:W0:Y:S11]  /*10ef0*/  F2I.FTZ.U32.TRUNC.NTZ R3, R11 ;  /* 0x0000000b00037305 */ /* 0x000e36000021f000 */
[----:B------:R-:W-:-:S04]  /*10f00*/  @P0 VIADD R2, R2, 0x1 ;  /* 0x0000000102020836 */ /* 0x000fc80000000000 */
[----:B------:R-:W-:Y:S01]  /*10f10*/  IMAD.MOV.U32 R10, RZ, RZ, R2 ;  /* 0x000000ffff0a7224 */ /* 0x000fe200078e0002 */
[----:B------:R-:W-:Y:S01]  /*10f20*/  IABS R2, R9 ;  /* 0x0000000900027213 */ /* 0x000fe20000000000 */
[----:B0-----:R-:W-:Y:S02]  /*10f30*/  IMAD.MOV R13, RZ, RZ, -R3 ;  /* 0x000000ffff0d7224 */ /* 0x001fe400078e0a03 */
[----:B------:R-:W-:Y:S01]  /*10f40*/  @!P2 IMAD.MOV R10, RZ, RZ, -R10 ;  /* 0x000000ffff0aa224 */ /* 0x000fe200078e0a0a */
[----:B------:R-:W-:Y:S01]  /*10f50*/  @!P1 LOP3.LUT R10, RZ, R6, RZ, 0x33, !PT ;  /* 0x00000006ff0a9212 */ /* 0x000fe200078e33ff */
[----:B------:R-:W-:Y:S02]  /*10f60*/  IMAD.MOV R12, RZ, RZ, -R2 ;  /* 0x000000ffff0c7224 */ /* 0x000fe400078e0a02 */
[----:B------:R-:W-:Y:S01]  /*10f70*/  IMAD R11, R13, R4, RZ ;  /* 0x000000040d0b7224 */ /* 0x000fe200078e02ff */
[----:B------:R-:W-:Y:S01]  /*10f80*/  IABS R8, R10 ;  /* 0x0000000a00087213 */ /* 0x000fe20000000000 */
[----:B------:R-:W-:-:S04]  /*10f90*/  IMAD.MOV.U32 R2, RZ, RZ, RZ ;  /* 0x000000ffff027224 */ /* 0x000fc800078e00ff */
[----:B------:R-:W-:-:S04]  /*10fa0*/  IMAD.HI.U32 R2, R3, R11, R2 ;  /* 0x0000000b03027227 */ /* 0x000fc800078e0002 */
[----:B------:R-:W-:Y:S02]  /*10fb0*/  IMAD.MOV.U32 R3, RZ, RZ, R8 ;  /* 0x000000ffff037224 */ /* 0x000fe400078e0008 */
[----:B------:R-:W-:Y:S02]  /*10fc0*/  IMAD.MOV.U32 R8, RZ, RZ, R12 ;  /* 0x000000ffff087224 */ /* 0x000fe400078e000c */
[----:B------:R-:W-:-:S04]  /*10fd0*/  IMAD.HI.U32 R2, R2, R3, RZ ;  /* 0x0000000302027227 */ /* 0x000fc800078e00ff */
[----:B------:R-:W-:-:S05]  /*10fe0*/  IMAD R3, R2, R8, R3 ;  /* 0x0000000802037224 */ /* 0x000fca00078e0203 */
[----:B------:R-:W-:-:S13]  /*10ff0*/  ISETP.GT.U32.AND P1, PT, R4, R3, PT ;  /* 0x000000030400720c */ /* 0x000fda0003f24070 */
[----:B------:R-:W-:Y:S02]  /*11000*/  @!P1 IMAD.IADD R3, R3, 0x1, -R4 ;  /* 0x0000000103039824 */ /* 0x000fe400078e0a04 */
[----:B------:R-:W-:Y:S01]  /*11010*/  @!P1 VIADD R2, R2, 0x1 ;  /* 0x0000000102029836 */ /* 0x000fe20000000000 */
[----:B------:R-:W-:Y:S02]  /*11020*/  ISETP.NE.AND P1, PT, R9, RZ, PT ;  /* 0x000000ff0900720c */ /* 0x000fe40003f25270 */
[----:B------:R-:W-:Y:S02]  /*11030*/  ISETP.GE.U32.AND P0, PT, R3, R4, PT ;  /* 0x000000040300720c */ /* 0x000fe40003f06070 */
[----:B------:R-:W-:-:S04]  /*11040*/  LOP3.LUT R3, R10, R9, RZ, 0x3c, !PT ;  /* 0x000000090a037212 */ /* 0x000fc800078e3cff */
[----:B------:R-:W-:Y:S01]  /*11050*/  ISETP.GE.AND P2, PT, R3, RZ, PT ;  /* 0x000000ff0300720c */ /* 0x000fe20003f46270 */
[----:B------:R-:W-:-:S06]  /*11060*/  IMAD.MOV R3, RZ, RZ, -R10 ;  /* 0x000000ffff037224 */ /* 0x000fcc00078e0a0a */
[----:B------:R-:W-:-:S06]  /*11070*/  @P0 VIADD R2, R2, 0x1 ;  /* 0x0000000102020836 */ /* 0x000fcc0000000000 */
[----:B------:R-:W-:Y:S01]  /*11080*/  @!P2 IMAD.MOV R2, RZ, RZ, -R2 ;  /* 0x000000ffff02a224 */ /* 0x000fe200078e0a02 */
[----:B------:R-:W-:-:S05]  /*11090*/  @!P1 LOP3.LUT R2, RZ, R9, RZ, 0x33, !PT ;  /* 0x00000009ff029212 */ /* 0x000fca00078e33ff */
[----:B------:R-:W-:-:S04]  /*110a0*/  IMAD.MOV R18, RZ, RZ, -R2 ;  /* 0x000000ffff127224 */ /* 0x000fc800078e0a02 */
[C---:B------:R-:W-:Y:S02]  /*110b0*/  IMAD R18, R9.reuse, R18, R10 ;  /* 0x0000001209127224 */ /* 0x040fe400078e020a */
[----:B------:R-:W-:Y:S02]  /*110c0*/  IMAD R9, R9, 0x1000000, R2 ;  /* 0x0100000009097824 */ /* 0x000fe400078e0202 */
[----:B------:R-:W-:Y:S02]  /*110d0*/  IMAD R2, R6, R3, R5 ;  /* 0x0000000306027224 */ /* 0x000fe400078e0205 */
[----:B------:R-:W-:Y:S01]  /*110e0*/  IMAD R18, R18, 0x10000, R9 ;  /* 0x0001000012127824 */ /* 0x000fe200078e0209 */
[----:B------:R-:W-:Y:S06]  /*110f0*/  BRA `(.L_x_1329) ;  /* 0x0000000000f47947 */ /* 0x000fec0003800000 */
.L_x_1328:
[----:B------:R-:W0:Y:S02]  /*11100*/  LDC.64 R2, c[0x0][0xc90] ;  /* 0x00032400ff027b82 */ /* 0x000e240000000a00 */
[----:B0-----:R-:W-:-:S05]  /*11110*/  IMAD.WIDE R2, R19, 0x4, R2 ;  /* 0x0000000413027825 */ /* 0x001fca00078e0202 */
[----:B------:R0:W2:Y:S01]  /*11120*/  LDG.E R13, desc[UR36][R2.64] ;  /* 0x00000024020d7981 */ /* 0x0000a2000c1e1900 */
[----:B------:R-:W-:Y:S01]  /*11130*/  IABS R15, R5 ;  /* 0x00000005000f7213 */ /* 0x000fe20000000000 */
[----:B0-----:R-:W-:Y:S02]  /*11140*/  IMAD.MOV.U32 R2, RZ, RZ, RZ ;  /* 0x000000ffff027224 */ /* 0x001fe400078e00ff */
[----:B--2---:R-:W-:-:S05]  /*11150*/  IMAD R4, R6, R13, RZ ;  /* 0x0000000d06047224 */ /* 0x004fca00078e02ff */
[-C--:B------:R-:W-:Y:S02]  /*11160*/  IABS R10, R4.reuse ;  /* 0x00000004000a7213 */ /* 0x080fe40000000000 */
[----:B------:R-:W-:Y:S02]  /*11170*/  IABS R12, R4 ;  /* 0x00000004000c7213 */ /* 0x000fe40000000000 */
[----:B------:R-:W0:Y:S08]  /*11180*/  I2F.RP R8, R10 ;  /* 0x0000000a00087306 */ /* 0x000e300000209400 */
[----:B0-----:R-:W0:Y:S02]  /*11190*/  MUFU.RCP R8, R8 ;  /* 0x0000000800087308 */ /* 0x001e240000001000 */
[----:B0-----:R-:W-:-:S06]  /*111a0*/  VIADD R9, R8, 0xffffffe ;  /* 0x0ffffffe08097836 */ /* 0x001fcc0000000000 */
[----:B------:R-:W0:Y:S02]  /*111b0*/  F2I.FTZ.U32.TRUNC.NTZ R3, R9 ;  /* 0x0000000900037305 */ /* 0x000e24000021f000 */
[----:B0-----:R-:W-:-:S04]  /*111c0*/  IMAD.MOV R11, RZ, RZ, -R3 ;  /* 0x000000ffff0b7224 */ /* 0x001fc800078e0a03 */
[----:B------:R-:W-:-:S04]  /*111d0*/  IMAD R11, R11, R10, RZ ;  /* 0x0000000a0b0b7224 */ /* 0x000fc800078e02ff */
[----:B------:R-:W-:-:S04]  /*111e0*/  IMAD.HI.U32 R2, R3, R11, R2 ;  /* 0x0000000b03027227 */ /* 0x000fc800078e0002 */
[----:B------:R-:W-:Y:S02]  /*111f0*/  IMAD.MOV R3, RZ, RZ, -R12 ;  /* 0x000000ffff037224 */ /* 0x000fe400078e0a0c */
        /* <DEDUP_REMOVED lines=12> */
[----:B------:R-:W-:Y:S02]  /*112c0*/  IMAD R11, R13, R2, RZ ;  /* 0x000000020d0b7224 */ /* 0x000fe400078e02ff */
[----:B------:R-:W-:Y:S02]  /*112d0*/  IMAD.MOV R2, RZ, RZ, -R2 ;  /* 0x000000ffff027224 */ /* 0x000fe400078e0a02 */
[----:B------:R-:W-:Y:S02]  /*112e0*/  IMAD.MOV R3, RZ, RZ, -R11 ;  /* 0x000000ffff037224 */ /* 0x000fe400078e0a0b */
[----:B------:R-:W-:Y:S02]  /*112f0*/  IMAD R4, R4, R2, R5 ;  /* 0x0000000204047224 */ /* 0x000fe400078e0205 */
[----:B------:R-:W-:Y:S01]  /*11300*/  IMAD.MOV.U32 R2, RZ, RZ, RZ ;  /* 0x000000ffff027224 */ /* 0x000fe200078e00ff */
[----:B------:R-:W-:-:S04]  /*11310*/  VIADDMNMX R13, R3, UR5, R13, PT ;  /* 0x00000005030d7c46 */ /* 0x000fc8000b80010d */
[-C--:B------:R-:W-:Y:S01]  /*11320*/  IABS R10, R13.reuse ;  /* 0x0000000d000a7213 */ /* 0x080fe20000000000 */
[----:B------:R-:W-:Y:S01]  /*11330*/  IMAD.MOV R18, RZ, RZ, -R13 ;  /* 0x000000ffff127224 */ /* 0x000fe200078e0a0d */
[----:B------:R-:W-:Y:S02]  /*11340*/  IABS R12, R13 ;  /* 0x0000000d000c7213 */ /* 0x000fe40000000000 */
[----:B------:R-:W0:Y:S08]  /*11350*/  I2F.RP R8, R10 ;  /* 0x0000000a00087306 */ /* 0x000e300000209400 */
[----:B0-----:R-:W0:Y:S02]  /*11360*/  MUFU.RCP R8, R8 ;  /* 0x0000000800087308 */ /* 0x001e240000001000 */
[----:B0-----:R-:W-:-:S06]  /*11370*/  VIADD R3, R8, 0xffffffe ;  /* 0x0ffffffe08037836 */ /* 0x001fcc0000000000 */
[----:B------:R-:W0:Y:S02]  /*11380*/  F2I.FTZ.U32.TRUNC.NTZ R3, R3 ;  /* 0x0000000300037305 */ /* 0x000e24000021f000 */
[----:B0-----:R-:W-:-:S04]  /*11390*/  IMAD.MOV R9, RZ, RZ, -R3 ;  /* 0x000000ffff097224 */ /* 0x001fc800078e0a03 */
[----:B------:R-:W-:Y:S01]  /*113a0*/  IMAD.MOV.U32 R5, RZ, RZ, R9 ;  /* 0x000000ffff057224 */ /* 0x000fe200078e0009 */
[----:B------:R-:W-:-:S03]  /*113b0*/  IABS R9, R4 ;  /* 0x0000000400097213 */ /* 0x000fc60000000000 */
        /* <DEDUP_REMOVED lines=11> */
[----:B------:R-:W-:Y:S02]  /*11470*/  ISETP.GE.AND P2, PT, R3, RZ, PT ;  /* 0x000000ff0300720c */ /* 0x000fe40003f46270 */
[----:B------:R-:W-:-:S05]  /*11480*/  IADD3 R3, R11, 0x1000000, R4 ;  /* 0x010000000b037810 */ /* 0x000fca0007ffe004 */
[----:B------:R-:W-:-:S06]  /*11490*/  @P0 VIADD R2, R2, 0x1 ;  /* 0x0000000102020836 */ /* 0x000fcc0000000000 */
[----:B------:R-:W-:Y:S01]  /*114a0*/  @!P2 IMAD.MOV R2, RZ, RZ, -R2 ;  /* 0x000000ffff02a224 */ /* 0x000fe200078e0a02 */
[----:B------:R-:W-:-:S05]  /*114b0*/  @!P1 LOP3.LUT R2, RZ, R13, RZ, 0x33, !PT ;  /* 0x0000000dff029212 */ /* 0x000fca00078e33ff */
[----:B------:R-:W-:-:S07]  /*114c0*/  IMAD R18, R2, R18, R3 ;  /* 0x0000001202127224 */ /* 0x000fce00078e0203 */
.L_x_1329:
[----:B------:R-:W-:-:S05]  /*114d0*/  LOP3.LUT R17, RZ, R2, RZ, 0x33, !PT ;  /* 0x00000002ff117212 */ /* 0x000fca00078e33ff */
[----:B------:R-:W-:Y:S01]  /*114e0*/  IMAD.IADD R17, R6, 0x1, R17 ;  /* 0x0000000106117824 */ /* 0x000fe200078e0211 */
[----:B------:R-:W-:Y:S06]  /*114f0*/  BRA `(.L_x_1330) ;  /* 0x0000000000147947 */ /* 0x000fec0003800000 */
.L_x_1325:
[----:B------:R-:W-:Y:S01]  /*11500*/  ULDC UR4, c[0x0][0xc3c] ;  /* 0x00030f0000047ab9 */ /* 0x000fe20000000800 */
[----:B------:R-:W-:Y:S02]  /*11510*/  IMAD.MOV.U32 R17, RZ, RZ, RZ ;  /* 0x000000ffff117224 */ /* 0x000fe400078e00ff */
[----:B------:R-:W-:Y:S02]  /*11520*/  IMAD.U32 R16, RZ, RZ, UR6 ;  /* 0x00000006ff107e24 */ /* 0x000fe4000f8e00ff */
[----:B------:R-:W-:Y:S02]  /*11530*/  IMAD.MOV.U32 R18, RZ, RZ, RZ ;  /* 0x000000ffff127224 */ /* 0x000fe400078e00ff */
[----:B------:R-:W-:-:S07]  /*11540*/  IMAD.U32 R19, RZ, RZ, UR4 ;  /* 0x00000004ff137e24 */ /* 0x000fce000f8e00ff */
.L_x_1330:
[----:B------:R-:W-:-:S13]  /*11550*/  ISETP.NE.AND P0, PT, R7, RZ, PT ;  /* 0x000000ff0700720c */ /* 0x000fda0003f05270 */
[----:B------:R-:W0:Y:S01]  /*11560*/  @!P0 S2R R3, SR_CgaCtaId ;  /* 0x0000000000038919 */ /* 0x000e220000008800 */
[----:B------:R-:W-:-:S04]  /*11570*/  @!P0 MOV R2, 0x400 ;  /* 0x0000040000028802 */ /* 0x000fc80000000f00 */
[----:B0-----:R-:W-:-:S05]  /*11580*/  @!P0 LEA R2, R3, R2, 0x18 ;  /* 0x0000000203028211 */ /* 0x001fca00078ec0ff */
[----:B------:R0:W-:Y:S01]  /*11590*/  @!P0 STS.128 [R2+0x2a8d0], R16 ;  /* 0x02a8d01002008388 */ /* 0x0001e20000000c00 */
[----:B------:R-:W-:Y:S06]  /*115a0*/  BAR.ARV 0x5, 0x180 ;  /* 0x0146000000007b1d */ /* 0x000fec0000002000 */
.L_x_1323:
[----:B------:R2:W-:Y:S01]  /*115b0*/  STL [R1+0x10], RZ ;  /* 0x000010ff01007387 */ /* 0x0005e20000100800 */
[----:B------:R-:W-:Y:S01]  /*115c0*/  ULDC UR4, c[0x0][0xc3c] ;  /* 0x00030f0000047ab9 */ /* 0x000fe20000000800 */
[----:B------:R-:W-:Y:S01]  /*115d0*/  IMAD.MOV.U32 R28, RZ, RZ, 0x1 ;  /* 0x00000001ff1c7424 */ /* 0x000fe200078e00ff */
[----:B-1----:R-:W-:Y:S01]  /*115e0*/  ISETP.GE.AND P0, PT, R19, UR4, PT ;  /* 0x0000000413007c0c */ /* 0x002fe2000bf06270 */
[----:B------:R-:W-:-:S12]  /*115f0*/  IMAD.MOV.U32 R26, RZ, RZ, RZ ;  /* 0x000000ffff1a7224 */ /* 0x000fd800078e00ff */
[----:B--2---:R-:W-:Y:S05]  /*11600*/  @P0 BRA `(.L_x_1331) ;  /* 0x00000050009c0947 */ /* 0x004fea0003800000 */
[----:B0-----:R-:W2:Y:S01]  /*11610*/  LDL R2, [R1+0x14] ;  /* 0x0000140001027983 */ /* 0x001ea20000100800 */
[----:B------:R-:W0:Y:S01]  /*11620*/  S2UR UR5, SR_CgaCtaId ;  /* 0x00000000000579c3 */ /* 0x000e220000008800 */
[----:B------:R-:W-:Y:S01]  /*11630*/  LOP3.LUT R4, R0, 0x7f, RZ, 0xc0, !PT ;  /* 0x0000007f00047812 */ /* 0x000fe200078ec0ff */
[----:B------:R-:W-:Y:S01]  /*11640*/  BSSY B8, `(.L_x_1331) ;  /* 0x0000523000087945 */ /* 0x000fe20003800000 */
[----:B------:R1:W-:Y:S01]  /*11650*/  STL [R1+0x10], RZ ;  /* 0x000010ff01007387 */ /* 0x0003e20000100800 */
[----:B------:R-:W-:Y:S01]  /*11660*/  IMAD.MOV.U32 R28, RZ, RZ, 0x1 ;  /* 0x00000001ff1c7424 */ /* 0x000fe200078e00ff */
[----:B------:R-:W-:Y:S01]  /*11670*/  SHF.R.U32.HI R5, RZ, 0x3, R4 ;  /* 0x00000003ff057819 */ /* 0x000fe20000011604 */
[----:B------:R-:W-:Y:S01]  /*11680*/  IMAD.MOV.U32 R26, RZ, RZ, RZ ;  /* 0x000000ffff1a7224 */ /* 0x000fe200078e00ff */
[----:B------:R-:W-:Y:S01]  /*11690*/  ULDC UR39, c[0x0][0xc] ;  /* 0x0000030000277ab9 */ /* 0x000fe20000000800 */
[----:B--2---:R-:W-:Y:S01]  /*116a0*/  R2UR UR4, R2 ;  /* 0x00000000020472ca */ /* 0x004fe200000e0000 */
[----:B------:R-:W-:-:S05]  /*116b0*/  IMAD.SHL.U32 R2, R0, 0x8, RZ ;  /* 0x0000000800027824 */ /* 0x000fca00078e00ff */
[C---:B------:R-:W-:Y:S02]  /*116c0*/  LOP3.LUT R3, R2.reuse, 0x1f8, RZ, 0xc0, !PT ;  /* 0x000001f802037812 */ /* 0x040fe400078ec0ff */
[----:B------:R-:W-:Y:S02]  /*116d0*/  LOP3.LUT R4, R2, 0x38, RZ, 0xc0, !PT ;  /* 0x0000003802047812 */ /* 0x000fe400078ec0ff */
[----:B------:R-:W-:Y:S01]  /*116e0*/  LOP3.LUT R3, R3, 0x38, R0, 0x78, !PT ;  /* 0x0000003803037812 */ /* 0x000fe200078e7800 */
[----:B------:R-:W-:Y:S02]  /*116f0*/  IMAD.SHL.U32 R0, R0, 0x10, RZ ;  /* 0x0000001000007824 */ /* 0x000fe400078e00ff */
[----:B------:R-:W-:Y:S01]  /*11700*/  ULOP3.LUT UR38, UR4, 0x2, URZ, 0xfc, !UPT ;  /* 0x0000000204267892 */ /* 0x000fe2000f8efc3f */
[----:B------:R-:W-:Y:S02]  /*11710*/  LOP3.LUT R32, R3, 0x200, R2, 0xf8, !PT ;  /* 0x0000020003207812 */ /* 0x000fe400078ef802 */
[----:B------:R-:W-:Y:S01]  /*11720*/  UMOV UR4, 0x400 ;  /* 0x0000040000047882 */ /* 0x000fe20000000000 */
[----:B------:R-:W-:Y:S01]  /*11730*/  LOP3.LUT R3, R5, 0x70, R0, 0xf8, !PT ;  /* 0x0000007005037812 */ /* 0x000fe200078ef800 */
[----:B0-----:R-:W-:Y:S01]  /*11740*/  ULEA UR4, UR5, UR4, 0x18 ;  /* 0x0000000405047291 */ /* 0x001fe2000f8ec03f */
[----:B------:R-:W-:-:S02]  /*11750*/  LOP3.LUT R2, R4, 0x40, RZ, 0xfc, !PT ;  /* 0x0000004004027812 */ /* 0x000fc400078efcff */
[----:B------:R-:W-:-:S03]  /*11760*/  LOP3.LUT R0, R4, 0x80, RZ, 0xfc, !PT ;  /* 0x0000008004007812 */ /* 0x000fc600078efcff */
[----:B------:R-:W-:-:S04]  /*11770*/  IMAD.U32 R22, RZ, RZ, UR4 ;  /* 0x00000004ff167e24 */ /* 0x000fc8000f8e00ff */
[----:B-1----:R-:W-:-:S07]  /*11780*/  IMAD R33, R32, 0x2, R22 ;  /* 0x0000000220217824 */ /* 0x002fce00078e0216 */
.L_x_1404:
[----:B------:R-:W-:Y:S05]  /*11790*/  YIELD ;  /* 0x0000000000007946 */ /* 0x000fea0003800000 */
[----:B------:R-:W-:Y:S01]  /*117a0*/  ULDC.64 UR4, c[0x0][0xa28] ;  /* 0x00028a0000047ab9 */ /* 0x000fe20000000a00 */
[----:B------:R-:W-:Y:S01]  /*117b0*/  IMAD.MOV.U32 R37, RZ, RZ, RZ ;  /* 0x000000ffff257224 */ /* 0x000fe200078e00ff */
[----:B------:R-:W-:-:S04]  /*117c0*/  ISETP.NE.U32.AND P0, PT, RZ, UR4, PT ;  /* 0x00000004ff007c0c */ /* 0x000fc8000bf05070 */
[----:B------:R-:W-:Y:S01]  /*117d0*/  ISETP.NE.AND.EX P0, PT, RZ, UR5, PT, P0 ;  /* 0x00000005ff007c0c */ /* 0x000fe2000bf05300 */
[----:B------:R-:W-:-:S12]  /*117e0*/  ULDC.64 UR4, c[0x0][0xa18] ;  /* 0x0002860000047ab9 */ /* 0x000fd80000000a00 */
[----:B0-----:R-:W0:Y:S02]  /*117f0*/  @P0 LDC.64 R2, c[0x0][0xa28] ;  /* 0x00028a00ff020b82 */ /* 0x001e240000000a00 */
[----:B0-----:R-:W-:-:S05]  /*11800*/  @P0 IMAD.WIDE R2, R19, 0x4, R2 ;  /* 0x0000000413020825 */ /* 0x001fca00078e0202 */
[----:B------:R0:W5:Y:S01]  /*11810*/  @P0 LDG.E R37, desc[UR36][R2.64] ;  /* 0x0000002402250981 */ /* 0x000162000c1e1900 */
[----:B------:R-:W-:Y:S01]  /*11820*/  ISETP.NE.U32.AND P0, PT, RZ, UR4, PT ;  /* 0x00000004ff007c0c */ /* 0x000fe2000bf05070 */
[----:B------:R-:W-:Y:S01]  /*11830*/  IMAD.MOV.U32 R35, RZ, RZ, RZ ;  /* 0x000000ffff237224 */ /* 0x000fe200078e00ff */
[----:B------:R-:W-:Y:S02]  /*11840*/  LOP3.LUT R23, R23, 0xffffff7f, RZ, 0xc0, !PT ;  /* 0xffffff7f17177812 */ /* 0x000fe400078ec0ff */
[----:B------:R-:W-:Y:S01]  /*11850*/  ISETP.NE.AND.EX P1, PT, RZ, UR5, PT, P0 ;  /* 0x00000005ff007c0c */ /* 0x000fe2000bf25300 */
[----:B------:R-:W-:Y:S02]  /*11860*/  ULDC.64 UR4, c[0x0][0xa00] ;  /* 0x0002800000047ab9 */ /* 0x000fe40000000a00 */
[----:B------:R-:W-:Y:S01]  /*11870*/  ISETP.NE.U32.AND P0, PT, RZ, UR4, PT ;  /* 0x00000004ff007c0c */ /* 0x000fe2000bf05070 */
[----:B0-----:R-:W0:Y:S03]  /*11880*/  LDC.64 R2, c[0x0][0xa00] ;  /* 0x00028000ff027b82 */ /* 0x001e260000000a00 */
[----:B------:R-:W-:Y:S01]  /*11890*/  ISETP.NE.AND.EX P2, PT, RZ, UR5, PT, P0 ;  /* 0x00000005ff007c0c */ /* 0x000fe2000bf45300 */
[----:B------:R-:W-:-:S05]  /*118a0*/  ULDC.64 UR4, c[0x0][0x418] ;  /* 0x0001060000047ab9 */ /* 0x000fca0000000a00 */
[----:B------:R-:W1:Y:S07]  /*118b0*/  @P1 LDC.64 R30, c[0x0][0xa18] ;  /* 0x00028600ff1e1b82 */ /* 0x000e6e0000000a00 */
[----:B------:R-:W-:Y:S01]  /*118c0*/  @P2 LOP3.LUT R23, R23, 0x80, RZ, 0xfc, !PT ;  /* 0x0000008017172812 */ /* 0x000fe200078efcff */
[----:B0-----:R-:W-:-:S05]  /*118d0*/  IMAD.WIDE R2, R19, 0x4, R2 ;  /* 0x0000000413027825 */ /* 0x001fca00078e0202 */
[----:B------:R0:W5:Y:S01]  /*118e0*/  @P2 LDG.E R35, desc[UR36][R2.64] ;  /* 0x0000002402232981 */ /* 0x000162000c1e1900 */
[----:B-1----:R-:W-:-:S06]  /*118f0*/  @P1 IMAD.WIDE R30, R19, 0x4, R30 ;  /* 0x00000004131e1825 */ /* 0x002fcc00078e021e */
[----:B------:R0:W5:Y:S01]  /*11900*/  @P1 LDG.E R30, desc[UR36][R30.64] ;  /* 0x000000241e1e1981 */ /* 0x000162000c1e1900 */
[----:B------:R-:W-:-:S03]  /*11910*/  UISETP.NE.U32.AND UP0, UPT, UR4, URZ, UPT ;  /* 0x0000003f0400728c */ /* 0x000fc6000bf05070 */
[----:B------:R-:W-:Y:S01]  /*11920*/  ULDC UR4, c[0x0][0x424] ;  /* 0x0001090000047ab9 */ /* 0x000fe20000000800 */
[----:B------:R-:W-:-:S03]  /*11930*/  UISETP.NE.AND.EX UP0, UPT, UR5, URZ, UPT, UP0 ;  /* 0x0000003f0500728c */ /* 0x000fc6000bf05300 */
[----:B------:R-:W-:Y:S01]  /*11940*/  ULDC UR5, c[0x0][0x2f0] ;  /* 0x0000bc0000057ab9 */ /* 0x000fe20000000800 */
[----:B------:R-:W-:-:S04]  /*11950*/  USEL UR4, UR4, 0x1, UP0 ;  /* 0x0000000104047887 */ /* 0x000fc80008000000 */
[----:B------:R-:W-:-:S06]  /*11960*/  UIMAD UR4, UR4, UR5, URZ ;  /* 0x00000005040472a4 */ /* 0x000fcc000f8e023f */
[----:B------:R-:W-:Y:S01]  /*11970*/  IMAD.U32 R34, RZ, RZ, UR4 ;  /* 0x00000004ff227e24 */ /* 0x000fe2000f8e00ff */
[----:B0-2---:R-:W-:Y:S06]  /*11980*/  @P1 BRA `(.L_x_1332) ;  /* 0x0000000000181947 */ /* 0x005fec0003800000 */
[----:B------:R-:W-:Y:S02]  /*11990*/  ULDC UR4, c[0x0][0x288] ;  /* 0x0000a20000047ab9 */ /* 0x000fe40000000800 */
[----:B-----5:R-:W-:Y:S01]  /*119a0*/  IMAD.U32 R30, RZ, RZ, UR4 ;  /* 0x00000004ff1e7e24 */ /* 0x020fe2000f8e00ff */
[----:B------:R-:W-:Y:S06]  /*119b0*/  @!P2 BRA `(.L_x_1332) ;  /* 0x00000000000ca947 */ /* 0x000fec0003800000 */
[----:B------:R-:W2:Y:S04]  /*119c0*/  LDG.E R5, desc[UR36][R2.64] ;  /* 0x0000002402057981 */ /* 0x000ea8000c1e1900 */
[----:B------:R-:W2:Y:S02]  /*119d0*/  LDG.E R30, desc[UR36][R2.64+0x4] ;  /* 0x00000424021e7981 */ /* 0x000ea4000c1e1900 */
[----:B--2---:R-:W-:-:S07]  /*119e0*/  IMAD.IADD R30, R30, 0x1, -R5 ;  /* 0x000000011e1e7824 */ /* 0x004fce00078e0a05 */
.L_x_1332:
[----:B------:R-:W-:Y:S02]  /*119f0*/  ULDC.64 UR4, c[0x0][0xa20] ;  /* 0x0002880000047ab9 */ /* 0x000fe40000000a00 */
[----:B------:R-:W-:-:S04]  /*11a00*/  ISETP.NE.U32.AND P0, PT, RZ, UR4, PT ;  /* 0x00000004ff007c0c */ /* 0x000fc8000bf05070 */
[----:B------:R-:W-:-:S13]  /*11a10*/  ISETP.NE.AND.EX P0, PT, RZ, UR5, PT, P0 ;  /* 0x00000005ff007c0c */ /* 0x000fda000bf05300 */
[----:B------:R-:W-:Y:S05]  /*11a20*/  @!P0 BRA `(.L_x_1333) ;  /* 0x0000000000108947 */ /* 0x000fea0003800000 */
[----:B------:R-:W0:Y:S02]  /*11a30*/  LDC.64 R2, c[0x0][0xa20] ;  /* 0x00028800ff027b82 */ /* 0x000e240000000a00 */
[----:B0-----:R-:W-:-:S05]  /*11a40*/  IMAD.WIDE R2, R19, 0x4, R2 ;  /* 0x0000000413027825 */ /* 0x001fca00078e0202 */
[----:B------:R0:W5:Y:S01]  /*11a50*/  LDG.E R34, desc[UR36][R2.64] ;  /* 0x0000002402227981 */ /* 0x000162000c1e1900 */
[----:B------:R-:W-:Y:S05]  /*11a60*/  BRA `(.L_x_1334) ;  /* 0x0000000000247947 */ /* 0x000fea0003800000 */
.L_x_1333:
        /* <DEDUP_REMOVED lines=9> */
.L_x_1334:
[----:B------:R-:W1:Y:S01]  /*11b00*/  LDC R0, c[0x0][0x448] ;  /* 0x00011200ff007b82 */ /* 0x000e620000000800 */
[----:B------:R-:W-:Y:S01]  /*11b10*/  IMAD.SHL.U32 R27, R17, 0x80, RZ ;  /* 0x00000080111b7824 */ /* 0x000fe200078e00ff */
[----:B------:R-:W-:Y:S01]  /*11b20*/  LOP3.LUT R23, R23, 0xffffffbf, RZ, 0xc0, !PT ;  /* 0xffffffbf17177812 */ /* 0x000fe200078ec0ff */
[----:B-----5:R-:W-:-:S05]  /*11b30*/  IMAD.IADD R34, R34, 0x1, -R37 ;  /* 0x0000000122227824 */ /* 0x020fca00078e0a25 */
[----:B0-----:R-:W0:Y:S01]  /*11b40*/  LDC.64 R2, c[0x0][0x9e0] ;  /* 0x00027800ff027b82 */ /* 0x001e220000000a00 */
[----:B-1----:R-:W-:Y:S01]  /*11b50*/  ISETP.NE.AND P2, PT, R0, 0x1, PT ;  /* 0x000000010000780c */ /* 0x002fe20003f45270 */
[----:B------:R-:W-:Y:S01]  /*11b60*/  VIADD R0, R27, 0x7f ;  /* 0x0000007f1b007836 */ /* 0x000fe20000000000 */
[----:B0-----:R-:W-:-:S11]  /*11b70*/  ISETP.GE.AND P1, PT, R3, 0x1, PT ;  /* 0x000000010300780c */ /* 0x001fd60003f26270 */
[----:B------:R-:W0:Y:S01]  /*11b80*/  @P2 LDC R5, c[0x0][0x44c] ;  /* 0x00011300ff052b82 */ /* 0x000e220000000800 */
[----:B------:R-:W-:-:S07]  /*11b90*/  @P2 LOP3.LUT R23, R23, 0x40, RZ, 0xfc, !PT ;  /* 0x0000004017172812 */ /* 0x000fce00078efcff */
[----:B------:R-:W1:Y:S01]  /*11ba0*/  @P2 LDC R7, c[0x0][0x450] ;  /* 0x00011400ff072b82 */ /* 0x000e620000000800 */
[----:B0-----:R-:W-:Y:S01]  /*11bb0*/  @P2 IMAD.HI.U32 R4, R0, R5, RZ ;  /* 0x0000000500042227 */ /* 0x001fe200078e00ff */
[----:B------:R-:W-:-:S04]  /*11bc0*/  IADD3 R5, R34, 0x1, -R30 ;  /* 0x0000000122057810 */ /* 0x000fc80007ffe81e */
[----:B-1----:R-:W-:-:S05]  /*11bd0*/  @P2 SHF.R.U32.HI R0, RZ, R7, R4 ;  /* 0x00000007ff002219 */ /* 0x002fca0000011604 */
[----:B------:R-:W-:-:S04]  /*11be0*/  IMAD.IADD R7, R5, 0x1, R0 ;  /* 0x0000000105077824 */ /* 0x000fc800078e0200 */
[----:B------:R-:W-:Y:S01]  /*11bf0*/  IMAD.IADD R2, R7, 0x1, R2 ;  /* 0x0000000107027824 */ /* 0x000fe200078e0202 */
[----:B------:R-:W-:Y:S06]  /*11c00*/  @!P1 BRA `(.L_x_1335) ;  /* 0x0000000000489947 */ /* 0x000fec0003800000 */
[C---:B------:R-:W-:Y:S01]  /*11c10*/  ISETP.GT.AND P0, PT, R7.reuse, RZ, PT ;  /* 0x000000ff0700720c */ /* 0x040fe20003f04270 */
[----:B------:R-:W-:Y:S01]  /*11c20*/  BSSY B0, `(.L_x_1336) ;  /* 0x000000e000007945 */ /* 0x000fe20003800000 */
[----:B------:R-:W-:-:S11]  /*11c30*/  VIADD R0, R7, 0xffffffff ;  /* 0xffffffff07007836 */ /* 0x000fd60000000000 */
        /* <DEDUP_REMOVED lines=8> */
.L_x_1337:
[----:B------:R-:W-:-:S13]  /*11cc0*/  ISETP.NE.AND P0, PT, R3, 0x1, PT ;  /* 0x000000010300780c */ /* 0x000fda0003f05270 */
[----:B------:R-:W0:Y:S02]  /*11cd0*/  @P0 LDC.64 R4, c[0x0][0x9e8] ;  /* 0x00027a00ff040b82 */ /* 0x000e240000000a00 */
[----:B0-----:R-:W-:-:S05]  /*11ce0*/  @P0 IMAD.HI.U32 R4, R0, R4, RZ ;  /* 0x0000000400040227 */ /* 0x001fca00078e00ff */
[----:B------:R-:W-:-:S07]  /*11cf0*/  @P0 SHF.R.U32.HI R0, RZ, R5, R4 ;  /* 0x00000005ff000219 */ /* 0x000fce0000011604 */
.L_x_1338:
[----:B------:R-:W-:Y:S05]  /*11d00*/  BSYNC B0 ;  /* 0x0000000000007941 */ /* 0x000fea0003800000 */
.L_x_1336:
[----:B------:R-:W-:-:S05]  /*11d10*/  IMAD R5, R0, R3, R3 ;  /* 0x0000000300057224 */ /* 0x000fca00078e0203 */
[----:B------:R-:W-:-:S07]  /*11d20*/  VIMNMX R2, R2, R5, PT ;  /* 0x0000000502027248 */ /* 0x000fce0003fe0100 */
.L_x_1335:
[----:B------:R-:W0:Y:S01]  /*11d30*/  @P2 LDC R0, c[0x0][0x44c] ;  /* 0x00011300ff002b82 */ /* 0x000e220000000800 */
[----:B------:R-:W-:Y:S01]  /*11d40*/  VIADD R2, R2, 0x5f ;  /* 0x0000005f02027836 */ /* 0x000fe20000000000 */
[----:B------:R-:W-:Y:S01]  /*11d50*/  ULDC UR4, c[0x0][0x9dc] ;  /* 0x0002770000047ab9 */ /* 0x000fe20000000800 */
[----:B------:R-:W-:Y:S02]  /*11d60*/  IMAD.MOV.U32 R5, RZ, RZ, R27 ;  /* 0x000000ffff057224 */ /* 0x000fe400078e001b */
[----:B------:R-:W-:-:S03]  /*11d70*/  IMAD.HI R2, R2, 0x2aaaaaab, RZ ;  /* 0x2aaaaaab02027827 */ /* 0x000fc600078e02ff */
[----:B------:R-:W1:Y:S01]  /*11d80*/  @P2 LDC R7, c[0x0][0x450] ;  /* 0x00011400ff072b82 */ /* 0x000e620000000800 */
[----:B0-----:R-:W-:-:S05]  /*11d90*/  @P2 IMAD.HI.U32 R0, R27, R0, RZ ;  /* 0x000000001b002227 */ /* 0x001fca00078e00ff */
[----:B-1----:R-:W-:Y:S01]  /*11da0*/  @P2 SHF.R.U32.HI R5, RZ, R7, R0 ;  /* 0x00000007ff052219 */ /* 0x002fe20000011600 */
[----:B------:R-:W-:Y:S01]  /*11db0*/  VIADD R0, R34, 0x5f ;  /* 0x0000005f22007836 */ /* 0x000fe20000000000 */
[----:B------:R-:W-:-:S03]  /*11dc0*/  SHF.R.U32.HI R7, RZ, 0x1f, R2 ;  /* 0x0000001fff077819 */ /* 0x000fc60000011602 */
[----:B------:R-:W-:Y:S01]  /*11dd0*/  IMAD.HI R0, R0, 0x2aaaaaab, RZ ;  /* 0x2aaaaaab00007827 */ /* 0x000fe200078e02ff */
[----:B------:R-:W-:-:S04]  /*11de0*/  LEA.HI.SX32 R2, R2, R7, 0x1c ;  /* 0x0000000702027211 */ /* 0x000fc800078fe2ff */
[----:B------:R-:W-:-:S04]  /*11df0*/  SHF.R.U32.HI R7, RZ, 0x1f, R0 ;  /* 0x0000001fff077819 */ /* 0x000fc80000011600 */
[----:B------:R-:W-:-:S04]  /*11e00*/  LEA.HI.SX32 R7, R0, R7, 0x1c ;  /* 0x0000000700077211 */ /* 0x000fc800078fe2ff */
[----:B------:R-:W-:Y:S02]  /*11e10*/  VIMNMX R7, R7, R2, PT ;  /* 0x0000000207077248 */ /* 0x000fe40003fe0100 */
[----:B------:R-:W-:-:S05]  /*11e20*/  IADD3 R2, R5, R34, -R30 ;  /* 0x0000002205027210 */ /* 0x000fca0007ffe81e */
[----:B------:R-:W-:Y:S01]  /*11e30*/  VIADD R0, R2, -UR4 ;  /* 0x8000000402007c36 */ /* 0x000fe20008000000 */
[----:B------:R-:W-:Y:S06]  /*11e40*/  @!P1 BRA `(.L_x_1339) ;  /* 0x0000000000449947 */ /* 0x000fec0003800000 */
[----:B------:R-:W-:Y:S01]  /*11e50*/  ISETP.GT.AND P0, PT, R2, -0x1, PT ;  /* 0xffffffff0200780c */ /* 0x000fe20003f04270 */
[----:B------:R-:W-:-:S12]  /*11e60*/  BSSY B0, `(.L_x_1340) ;  /* 0x000000d000007945 */ /* 0x000fd80003800000 */
        /* <DEDUP_REMOVED lines=8> */
.L_x_1341:
[----:B------:R-:W-:-:S13]  /*11ef0*/  ISETP.NE.AND P0, PT, R3, 0x1, PT ;  /* 0x000000010300780c */ /* 0x000fda0003f05270 */
[----:B------:R-:W0:Y:S02]  /*11f00*/  @P0 LDC.64 R4, c[0x0][0x9e8] ;  /* 0x00027a00ff040b82 */ /* 0x000e240000000a00 */
[----:B0-----:R-:W-:-:S05]  /*11f10*/  @P0 IMAD.HI.U32 R4, R2, R4, RZ ;  /* 0x0000000402040227 */ /* 0x001fca00078e00ff */
[----:B------:R-:W-:-:S07]  /*11f20*/  @P0 SHF.R.U32.HI R2, RZ, R5, R4 ;  /* 0x00000005ff020219 */ /* 0x000fce0000011604 */
.L_x_1342:
[----:B------:R-:W-:Y:S05]  /*11f30*/  BSYNC B0 ;  /* 0x0000000000007941 */ /* 0x000fea0003800000 */
.L_x_1340:
[----:B------:R-:W-:-:S05]  /*11f40*/  IMAD R3, R2, R3, RZ ;  /* 0x0000000302037224 */ /* 0x000fca00078e02ff */
[----:B------:R-:W-:-:S07]  /*11f50*/  VIMNMX R0, R0, R3, !PT ;  /* 0x0000000300007248 */ /* 0x000fce0007fe0100 */
.L_x_1339:
[----:B------:R-:W-:Y:S01]  /*11f60*/  IMAD.HI R0, R0, 0x2aaaaaab, RZ ;  /* 0x2aaaaaab00007827 */ /* 0x000fe200078e02ff */
[----:B------:R-:W-:Y:S04]  /*11f70*/  BSSY B0, `(.L_x_1343) ;  /* 0x000002a000007945 */ /* 0x000fe80003800000 */
[----:B------:R-:W-:-:S04]  /*11f80*/  SHF.R.U32.HI R3, RZ, 0x1f, R0 ;  /* 0x0000001fff037819 */ /* 0x000fc80000011600 */
[----:B------:R-:W-:Y:S02]  /*11f90*/  LEA.HI.SX32 R3, R0, R3, 0x1c ;  /* 0x0000000300037211 */ /* 0x000fe400078fe2ff */
[C---:B------:R-:W-:Y:S02]  /*11fa0*/  LOP3.LUT R0, R18.reuse, 0xff000000, RZ, 0xc0, !PT ;  /* 0xff00000012007812 */ /* 0x040fe400078ec0ff */
[----:B------:R-:W-:Y:S02]  /*11fb0*/  VIMNMX R36, RZ, R3, !PT ;  /* 0x00000003ff247248 */ /* 0x000fe40007fe0100 */
[----:B------:R-:W-:Y:S02]  /*11fc0*/  SHF.R.U32.HI R3, RZ, 0x8, R0 ;  /* 0x00000008ff037819 */ /* 0x000fe40000011600 */
[----:B------:R-:W-:Y:S02]  /*11fd0*/  ISETP.GT.AND P0, PT, R7, R36, PT ;  /* 0x000000240700720c */ /* 0x000fe40003f04270 */
[----:B------:R-:W-:-:S04]  /*11fe0*/  LOP3.LUT R0, R18, 0xff0000, RZ, 0xc0, !PT ;  /* 0x00ff000012007812 */ /* 0x000fc800078ec0ff */
[----:B------:R-:W-:Y:S01]  /*11ff0*/  LEA.HI R3, R0, R3, RZ, 0x10 ;  /* 0x0000000300037211 */ /* 0x000fe200078f80ff */
[----:B------:R-:W-:-:S03]  /*12000*/  IMAD.MOV.U32 R0, RZ, RZ, RZ ;  /* 0x000000ffff007224 */ /* 0x000fc600078e00ff */
[----:B------:R-:W-:-:S03]  /*12010*/  LOP3.LUT R5, R3, 0xff, RZ, 0xc0, !PT ;  /* 0x000000ff03057812 */ /* 0x000fc600078ec0ff */
[----:B------:R-:W-:Y:S05]  /*12020*/  @!P0 BRA `(.L_x_1344) ;  /* 0x0000000000788947 */ /* 0x000fea0003800000 */
[----:B------:R-:W-:Y:S01]  /*12030*/  SHF.R.U32.HI R0, RZ, 0x10, R3 ;  /* 0x00000010ff007819 */ /* 0x000fe20000011603 */
[----:B------:R-:W-:-:S03]  /*12040*/  IMAD.MOV.U32 R2, RZ, RZ, RZ ;  /* 0x000000ffff027224 */ /* 0x000fc600078e00ff */
[----:B------:R-:W-:-:S13]  /*12050*/  ISETP.NE.AND P0, PT, R0, RZ, PT ;  /* 0x000000ff0000720c */ /* 0x000fda0003f05270 */
[----:B------:R-:W0:Y:S02]  /*12060*/  @!P0 LDC R0, c[0x0][0x9f0] ;  /* 0x00027c00ff008b82 */ /* 0x000e240000000800 */
[-C--:B0-----:R-:W-:Y:S02]  /*12070*/  IABS R4, R0.reuse ;  /* 0x0000000000047213 */ /* 0x081fe40000000000 */
[----:B------:R-:W-:Y:S02]  /*12080*/  IABS R10, R0 ;  /* 0x00000000000a7213 */ /* 0x000fe40000000000 */
[----:B------:R-:W0:Y:S08]  /*12090*/  I2F.RP R6, R4 ;  /* 0x0000000400067306 */ /* 0x000e300000209400 */
[----:B0-----:R-:W0:Y:S02]  /*120a0*/  MUFU.RCP R6, R6 ;  /* 0x0000000600067308 */ /* 0x001e240000001000 */
[----:B0-----:R-:W-:-:S02]  /*120b0*/  VIADD R8, R6, 0xffffffe ;  /* 0x0ffffffe06087836 */ /* 0x001fc40000000000 */
[----:B------:R-:W-:-:S04]  /*120c0*/  IMAD.MOV R6, RZ, RZ, -R10 ;  /* 0x000000ffff067224 */ /* 0x000fc800078e0a0a */
[----:B------:R-:W0:Y:S02]  /*120d0*/  F2I.FTZ.U32.TRUNC.NTZ R3, R8 ;  /* 0x0000000800037305 */ /* 0x000e24000021f000 */
[----:B0-----:R-:W-:-:S04]  /*120e0*/  IMAD.MOV R9, RZ, RZ, -R3 ;  /* 0x000000ffff097224 */ /* 0x001fc800078e0a03 */
[----:B------:R-:W-:-:S04]  /*120f0*/  IMAD R9, R9, R4, RZ ;  /* 0x0000000409097224 */ /* 0x000fc800078e02ff */
[----:B------:R-:W-:Y:S01]  /*12100*/  IMAD.HI.U32 R2, R3, R9, R2 ;  /* 0x0000000903027227 */ /* 0x000fe200078e0002 */
[----:B------:R-:W-:-:S05]  /*12110*/  IADD3 R3, R0, -0x1, R7 ;  /* 0xffffffff00037810 */ /* 0x000fca0007ffe007 */
[----:B------:R-:W-:-:S05]  /*12120*/  IMAD.IADD R3, R3, 0x1, -R36 ;  /* 0x0000000103037824 */ /* 0x000fca00078e0a24 */
[----:B------:R-:W-:Y:S02]  /*12130*/  IABS R9, R3 ;  /* 0x0000000300097213 */ /* 0x000fe40000000000 */
[----:B------:R-:W-:-:S03]  /*12140*/  LOP3.LUT R3, R3, R0, RZ, 0x3c, !PT ;  /* 0x0000000003037212 */ /* 0x000fc600078e3cff */
        /* <DEDUP_REMOVED lines=12> */
.L_x_1344:
[----:B------:R-:W-:Y:S05]  /*12210*/  BSYNC B0 ;  /* 0x0000000000007941 */ /* 0x000fea0003800000 */
.L_x_1343:
[-C--:B------:R-:W-:Y:S01]  /*12220*/  IMAD R36, R5, R0.reuse, R36 ;  /* 0x0000000005247224 */ /* 0x080fe200078e0224 */
        /* <DEDUP_REMOVED lines=22> */
.L_x_1346:
        /* <DEDUP_REMOVED lines=20> */
.L_x_1349:
[----:B------:R-:W-:Y:S05]  /*124d0*/  BSYNC B6 ;  /* 0x0000000000067941 */ /* 0x000fea0003800000 */
.L_x_1348:
        /* <DEDUP_REMOVED lines=20> */
.L_x_1352:
        /* <DEDUP_REMOVED lines=15> */
.L_x_1351:
[----:B------:R-:W-:Y:S05]  /*12710*/  BSYNC B6 ;  /* 0x0000000000067941 */ /* 0x000fea0003800000 */
.L_x_1350:
[----:B------:R-:W-:Y:S01]  /*12720*/  ULDC.64 UR4, c[0x0][0x9f8] ;  /* 0x00027e0000047ab9 */ /* 0x000fe20000000a00 */
[----:B------:R-:W-:Y:S01]  /*12730*/  IMAD.MOV.U32 R31, RZ, RZ, R19 ;  /* 0x000000ffff1f7224 */ /* 0x000fe200078e0013 */
[----:B------:R-:W-:Y:S01]  /*12740*/  ISETP.NE.U32.AND P0, PT, RZ, UR4, PT ;  /* 0x00000004ff007c0c */ /* 0x000fe2000bf05070 */
[----:B------:R-:W0:Y:S01]  /*12750*/  S2R R17, SR_TID.X ;  /* 0x0000000000117919 */ /* 0x000e220000002100 */
[----:B------:R-:W1:Y:S01]  /*12760*/  LDC R8, c[0x0][0x430] ;  /* 0x00010c00ff087b82 */ /* 0x000e620000000800 */
[----:B------:R-:W-:Y:S01]  /*12770*/  VIADD R25, R24, 0xffffffff ;  /* 0xffffffff18197836 */ /* 0x000fe20000000000 */
[----:B------:R-:W-:Y:S01]  /*12780*/  ISETP.NE.AND.EX P0, PT, RZ, UR5, PT, P0 ;  /* 0x00000005ff007c0c */ /* 0x000fe2000bf05300 */
[----:B------:R-:W2:Y:S01]  /*12790*/  S2R R21, SR_TID.X ;  /* 0x0000000000157919 */ /* 0x000ea20000002100 */
[----:B------:R-:W-:-:S11]  /*127a0*/  ULDC UR4, c[0x0][0x320] ;  /* 0x0000c80000047ab9 */ /* 0x000fd60000000800 */
[----:B------:R-:W3:Y:S01]  /*127b0*/  @P0 LDC.64 R2, c[0x0][0x9f8] ;  /* 0x00027e00ff020b82 */ /* 0x000ee20000000a00 */
[----:B0-----:R-:W-:-:S04]  /*127c0*/  LOP3.LUT R17, R17, 0x7f, RZ, 0xc0, !PT ;  /* 0x0000007f11117812 */ /* 0x001fc800078ec0ff */
[----:B------:R-:W-:Y:S01]  /*127d0*/  SHF.R.U32.HI R20, RZ, 0x3, R17 ;  /* 0x00000003ff147819 */ /* 0x000fe20000011611 */
[----:B---3--:R-:W-:-:S05]  /*127e0*/  @P0 IMAD.WIDE R2, R19, 0x4, R2 ;  /* 0x0000000413020825 */ /* 0x008fca00078e0202 */
[----:B------:R0:W3:Y:S01]  /*127f0*/  @P0 LDG.E R31, desc[UR36][R2.64] ;  /* 0x00000024021f0981 */ /* 0x0000e2000c1e1900 */
[----:B-1----:R-:W-:Y:S01]  /*12800*/  ISETP.NE.AND P1, PT, R8, 0x1, PT ;  /* 0x000000010800780c */ /* 0x002fe20003f25270 */
[----:B--2---:R-:W-:Y:S01]  /*12810*/  IMAD.SHL.U32 R21, R21, 0x8, RZ ;  /* 0x0000000815157824 */ /* 0x004fe200078e00ff */
[----:B------:R-:W-:Y:S01]  /*12820*/  LOP3.LUT R23, R23, 0xffffffdf, RZ, 0xc0, !PT ;  /* 0xffffffdf17177812 */ /* 0x000fe200078ec0ff */
[----:B------:R-:W1:Y:S03]  /*12830*/  S2R R17, SR_TID.X ;  /* 0x0000000000117919 */ /* 0x000e660000002100 */
[----:B------:R-:W-:-:S07]  /*12840*/  LOP3.LUT R21, R21, 0x38, RZ, 0xc0, !PT ;  /* 0x0000003815157812 */ /* 0x000fce00078ec0ff */
[----:B------:R-:W2:Y:S01]  /*12850*/  @P1 LDC R7, c[0x0][0x434] ;  /* 0x00010d00ff071b82 */ /* 0x000ea20000000800 */
[----:B------:R-:W-:-:S07]  /*12860*/  @P1 LOP3.LUT R23, R23, 0x20, RZ, 0xfc, !PT ;  /* 0x0000002017171812 */ /* 0x000fce00078efcff */
[----:B------:R-:W4:Y:S01]  /*12870*/  @P1 LDC R5, c[0x0][0x438] ;  /* 0x00010e00ff051b82 */ /* 0x000f220000000800 */
[----:B-1----:R-:W-:-:S05]  /*12880*/  IMAD.SHL.U32 R17, R17, 0x10, RZ ;  /* 0x0000001011117824 */ /* 0x002fca00078e00ff */
[----:B------:R-:W-:Y:S02]  /*12890*/  LOP3.LUT R17, R20, 0x70, R17, 0xf8, !PT ;  /* 0x0000007014117812 */ /* 0x000fe400078ef811 */
[----:B------:R-:W-:-:S03]  /*128a0*/  LOP3.LUT R20, R21, 0x40, RZ, 0xfc, !PT ;  /* 0x0000004015147812 */ /* 0x000fc600078efcff */
[----:B------:R-:W-:Y:S01]  /*128b0*/  IMAD R0, R25, 0x60, R17 ;  /* 0x0000006019007824 */ /* 0x000fe200078e0211 */
[----:B------:R-:W-:-:S04]  /*128c0*/  ISETP.GE.AND P2, PT, R20, UR4, PT ;  /* 0x0000000414007c0c */ /* 0x000fc8000bf46270 */
[C---:B------:R-:W-:Y:S01]  /*128d0*/  ISETP.GE.AND P0, PT, R0.reuse, R34, PT ;  /* 0x000000220000720c */ /* 0x040fe20003f06270 */
[----:B------:R-:W-:-:S03]  /*128e0*/  IMAD.IADD R0, R0, 0x1, R37 ;  /* 0x0000000100007824 */ /* 0x000fc600078e0225 */
[----:B------:R-:W-:Y:S01]  /*128f0*/  ISETP.GT.U32.OR P0, PT, R17, 0x5f, P0 ;  /* 0x0000005f1100780c */ /* 0x000fe20000704470 */
[----:B--2---:R-:W-:-:S04]  /*12900*/  @P1 IMAD.HI.U32 R6, R0, R7, RZ ;  /* 0x0000000700061227 */ /* 0x004fc800078e00ff */
[----:B------:R-:W-:Y:S01]  /*12910*/  IMAD.MOV.U32 R4, RZ, RZ, R0 ;  /* 0x000000ffff047224 */ /* 0x000fe200078e0000 */
[----:B----4-:R-:W-:Y:S02]  /*12920*/  @P1 SHF.R.U32.HI R4, RZ, R5, R6 ;  /* 0x00000005ff041219 */ /* 0x010fe40000011606 */
[----:B------:R-:W-:Y:S01]  /*12930*/  ISETP.GE.AND P1, PT, R21, UR4, PT ;  /* 0x0000000415007c0c */ /* 0x000fe2000bf26270 */
[----:B------:R-:W-:Y:S02]  /*12940*/  ULDC UR4, c[0x0][0x2f4] ;  /* 0x0000bd0000047ab9 */ /* 0x000fe40000000800 */
[----:B------:R-:W-:Y:S01]  /*12950*/  IMAD.MOV R5, RZ, RZ, -R4 ;  /* 0x000000ffff057224 */ /* 0x000fe200078e0a04 */
[----:B------:R-:W-:Y:S01]  /*12960*/  SEL R29, RZ, 0x1, P1 ;  /* 0x00000001ff1d7807 */ /* 0x000fe20000800000 */
[----:B0-----:R-:W0:Y:S02]  /*12970*/  @!P0 LDC.64 R2, c[0x0][0x428] ;  /* 0x00010a00ff028b82 */ /* 0x001e240000000a00 */
[----:B------:R-:W-:Y:S01]  /*12980*/  IMAD R0, R8, R5, R0 ;  /* 0x0000000508007224 */ /* 0x000fe200078e0200 */
[----:B------:R-:W-:-:S02]  /*12990*/  @!P0 SHF.R.S32.HI R5, RZ, 0x1f, R4 ;  /* 0x0000001fff058819 */ /* 0x000fc40000011404 */
[----:B------:R-:W-:Y:S02]  /*129a0*/  LOP3.LUT R23, R23, 0xfffffffb, RZ, 0xc0, !PT ;  /* 0xfffffffb17177812 */ /* 0x000fe400078ec0ff */
[----:B------:R-:W-:Y:S01]  /*129b0*/  LOP3.LUT R8, R21, 0x80, RZ, 0xfc, !PT ;  /* 0x0000008015087812 */ /* 0x000fe200078efcff */
[----:B------:R-:W-:Y:S01]  /*129c0*/  UMOV UR5, 0xffffffff ;  /* 0xffffffff00057882 */ /* 0x000fe20000000000 */
[----:B------:R-:W-:Y:S02]  /*129d0*/  LOP3.LUT R24, R18, 0xffff, RZ, 0xc0, !PT ;  /* 0x0000ffff12187812 */ /* 0x000fe400078ec0ff */
[----:B---3--:R-:W-:Y:S01]  /*129e0*/  SHF.R.S32.HI R6, RZ, 0x1f, R31 ;  /* 0x0000001fff067819 */ /* 0x008fe2000001141f */
[----:B0-----:R-:W-:-:S04]  /*129f0*/  @!P0 IMAD.WIDE.U32 R4, R31, R2, R4 ;  /* 0x000000021f048225 */ /* 0x001fc800078e0004 */
[----:B------:R0:W-:Y:S02]  /*12a00*/  STL [R1], R6 ;  /* 0x0000000601007387 */ /* 0x0001e40000100800 */
[----:B0-----:R-:W-:Y:S01]  /*12a10*/  @!P0 IMAD R6, R6, R2, RZ ;  /* 0x0000000206068224 */ /* 0x001fe200078e02ff */
[----:B------:R-:W-:-:S03]  /*12a20*/  SEL R2, RZ, 0xffffffff, P2 ;  /* 0xffffffffff027807 */ /* 0x000fc60001000000 */
[----:B------:R-:W-:Y:S02]  /*12a30*/  @!P0 IMAD R6, R31, R3, R6 ;  /* 0x000000031f068224 */ /* 0x000fe400078e0206 */
[----:B------:R-:W-:Y:S01]  /*12a40*/  IMAD.SHL.U32 R2, R2, 0x2, RZ ;  /* 0x0000000202027824 */ /* 0x000fe200078e00ff */
[----:B------:R-:W-:Y:S01]  /*12a50*/  ISETP.GE.AND P2, PT, R21, UR4, PT ;  /* 0x0000000415007c0c */ /* 0x000fe2000bf46270 */
[----:B------:R-:W-:-:S03]  /*12a60*/  @!P0 IMAD.IADD R6, R5, 0x1, R6 ;  /* 0x0000000105068824 */ /* 0x000fc600078e0206 */
[----:B------:R-:W-:Y:S02]  /*12a70*/  LOP3.LUT R29, R2, 0x2, R29, 0xe2, !PT ;  /* 0x00000002021d7812 */ /* 0x000fe400078ee21d */
[----:B------:R-:W0:Y:S07]  /*12a80*/  @!P0 LDC.64 R2, c[0x0][0x418] ;  /* 0x00010600ff028b82 */ /* 0x000e2e0000000a00 */
[----:B------:R-:W-:Y:S02]  /*12a90*/  @P2 LOP3.LUT R23, R23, 0x4, RZ, 0xfc, !PT ;  /* 0x0000000417172812 */ /* 0x000fe400078efcff */
[----:B0-----:R-:W-:-:S04]  /*12aa0*/  @!P0 LEA R2, P1, R4, R2, 0x2 ;  /* 0x0000000204028211 */ /* 0x001fc800078210ff */
[----:B------:R-:W-:Y:S01]  /*12ab0*/  @!P0 LEA.HI.X R3, R4, R3, R6, 0x2, P1 ;  /* 0x0000000304038211 */ /* 0x000fe200008f1406 */
[----:B------:R-:W-:Y:S01]  /*12ac0*/  IMAD.MOV.U32 R4, RZ, RZ, RZ ;  /* 0x000000ffff047224 */ /* 0x000fe200078e00ff */
[----:B------:R-:W-:Y:S02]  /*12ad0*/  ISETP.GE.AND P1, PT, R20, UR4, PT ;  /* 0x0000000414007c0c */ /* 0x000fe4000bf26270 */
[----:B------:R-:W-:-:S03]  /*12ae0*/  LOP3.LUT R23, R23, 0xfffffffd, RZ, 0xc0, !PT ;  /* 0xfffffffd17177812 */ /* 0x000fc600078ec0ff */
[----:B------:R0:W5:Y:S01]  /*12af0*/  @!P0 LDG.E R4, desc[UR36][R2.64] ;  /* 0x0000002402048981 */ /* 0x000162000c1e1900 */
[----:B------:R-:W-:-:S07]  /*12b00*/  ISETP.GE.AND P0, PT, R8, UR4, PT ;  /* 0x0000000408007c0c */ /* 0x000fce000bf06270 */
[----:B------:R-:W-:Y:S01]  /*12b10*/  @P1 LOP3.LUT R23, R23, 0x2, RZ, 0xfc, !PT ;  /* 0x0000000217171812 */ /* 0x000fe200078efcff */
[----:B0-----:R-:W-:-:S03]  /*12b20*/  IMAD.U32 R2, RZ, RZ, UR38 ;  /* 0x00000026ff027e24 */ /* 0x001fc6000f8e00ff */
[----:B------:R-:W-:-:S04]  /*12b30*/  LOP3.LUT R23, R23, 0xfffffffe, RZ, 0xc0, !PT ;  /* 0xfffffffe17177812 */ /* 0x000fc800078ec0ff */
[----:B------:R-:W-:Y:S01]  /*12b40*/  @P0 LOP3.LUT R23, R23, 0x1, RZ, 0xfc, !PT ;  /* 0x0000000117170812 */ /* 0x000fe200078efcff */
[----:B------:R-:W-:Y:S06]  /*12b50*/  BRA.DIV UR5, `(.L_x_1353) ;  /* 0x00000046050c7947 */ /* 0x000fec000b800000 */
.L_x_1421:
[----:B------:R-:W-:Y:S02]  /*12b60*/  ISETP.NE.AND P0, PT, R2, 0x3, PT ;  /* 0x000000030200780c */ /* 0x000fe40003f05270 */
[----:B------:R-:W-:Y:S02]  /*12b70*/  ISETP.GT.U32.AND P1, PT, R17, 0x5f, PT ;  /* 0x0000005f1100780c */ /* 0x000fe40003f24070 */
[----:B------:R-:W-:-:S09]  /*12b80*/  LOP3.LUT R23, R23, 0xffffffef, RZ, 0xc0, !PT ;  /* 0xffffffef17177812 */ /* 0x000fd200078ec0ff */
[----:B------:R-:W-:-:S04]  /*12b90*/  @P0 LOP3.LUT R23, R23, 0x10, RZ, 0xfc, !PT ;  /* 0x0000001017170812 */ /* 0x000fc800078efcff */
[----:B------:R-:W-:-:S04]  /*12ba0*/  LOP3.LUT R23, R23, 0xfffffff7, RZ, 0xc0, !PT ;  /* 0xfffffff717177812 */ /* 0x000fc800078ec0ff */
[----:B------:R-:W-:Y:S01]  /*12bb0*/  @P1 LOP3.LUT R23, R23, 0x8, RZ, 0xfc, !PT ;  /* 0x0000000817171812 */ /* 0x000fe200078efcff */
[----:B------:R-:W-:Y:S06]  /*12bc0*/  @!P0 BRA `(.L_x_1354) ;  /* 0x0000000000048947 */ /* 0x000fec0003800000 */
[----:B------:R-:W-:Y:S01]  /*12bd0*/  BPT.TRAP 0x1 ;  /* 0x000000040000795c */ /* 0x000fe20000300000 */
.L_x_1354:
        /* <DEDUP_REMOVED lines=23> */
.L_x_1422:
[----:B------:R-:W-:Y:S05]  /*12d50*/  BSYNC B0 ;  /* 0x0000000000007941 */ /* 0x000fea0003800000 */
.L_x_1355:
[----:B------:R-:W1:Y:S01]  /*12d60*/  S2R R8, SR_TID.X ;  /* 0x0000000000087919 */ /* 0x000e620000002100 */
[----:B------:R-:W-:Y:S01]  /*12d70*/  ULDC.64 UR4, c[0x0][0x300] ;  /* 0x0000c00000047ab9 */ /* 0x000fe20000000a00 */
[----:B------:R-:W-:Y:S01]  /*12d80*/  ULDC.64 UR6, c[0x0][0x2e8] ;  /* 0x0000ba0000067ab9 */ /* 0x000fe20000000a00 */
[----:B------:R-:W-:Y:S01]  /*12d90*/  IMAD R5, R5, UR4, RZ ;  /* 0x0000000405057c24 */ /* 0x000fe2000f8e02ff */
[----:B------:R-:W2:Y:S01]  /*12da0*/  S2R R9, SR_TID.X ;  /* 0x0000000000097919 */ /* 0x000ea20000002100 */
[C---:B0-----:R-:W-:Y:S01]  /*12db0*/  IMAD.WIDE.U32 R2, R0.reuse, UR4, RZ ;  /* 0x0000000400027c25 */ /* 0x041fe2000f8e00ff */
[C---:B------:R-:W-:Y:S02]  /*12dc0*/  LOP3.LUT P4, RZ, R23.reuse, 0x4, RZ, 0xc0, !PT ;  /* 0x0000000417ff7812 */ /* 0x040fe4000788c0ff */
[C---:B------:R-:W-:Y:S01]  /*12dd0*/  LOP3.LUT P3, RZ, R23.reuse, 0x2, RZ, 0xc0, !PT ;  /* 0x0000000217ff7812 */ /* 0x040fe2000786c0ff */
[----:B------:R-:W-:Y:S01]  /*12de0*/  IMAD R5, R0, UR5, R5 ;  /* 0x0000000500057c24 */ /* 0x000fe2000f8e0205 */
[----:B------:R-:W-:Y:S01]  /*12df0*/  ULDC.64 UR4, c[0x0][0x310] ;  /* 0x0000c40000047ab9 */ /* 0x000fe20000000a00 */
[----:B------:R-:W-:Y:S01]  /*12e00*/  LOP3.LUT P2, RZ, R23, 0x1, RZ, 0xc0, !PT ;  /* 0x0000000117ff7812 */ /* 0x000fe2000784c0ff */
[----:B------:R-:W-:-:S02]  /*12e10*/  IMAD R6, R6, UR4, RZ ;  /* 0x0000000406067c24 */ /* 0x000fc4000f8e02ff */
        /* <DEDUP_REMOVED lines=12> */
[----:B------:R-:W-:Y:S01]  /*12ee0*/  LEA.HI.X R0, R2, UR7, R0, 0x1, P0 ;  /* 0x0000000702007c11 */ /* 0x000fe200080f0c00 */
[----:B--2---:R-:W-:Y:S01]  /*12ef0*/  IMAD.SHL.U32 R9, R9, 0x8, RZ ;  /* 0x0000000809097824 */ /* 0x004fe200078e00ff */
[----:B------:R-:W-:-:S04]  /*12f00*/  SHF.R.U32.HI R8, RZ, 0x3, R8 ;  /* 0x00000003ff087819 */ /* 0x000fc80000011608 */
[----:B------:R-:W-:Y:S01]  /*12f10*/  LOP3.LUT R9, R9, 0x38, RZ, 0xc0, !PT ;  /* 0x0000003809097812 */ /* 0x000fe200078ec0ff */
[----:B------:R-:W-:-:S05]  /*12f20*/  IMAD.IADD R6, R6, 0x1, -R8 ;  /* 0x0000000106067824 */ /* 0x000fca00078e0a08 */
        /* <DEDUP_REMOVED lines=64> */
.L_x_1436:
        /* <DEDUP_REMOVED lines=12> */
.L_x_1358:
        /* <DEDUP_REMOVED lines=10> */
.L_x_1359:
[----:B------:R2:W-:Y:S02]  /*13490*/  SYNCS.ARRIVE.TRANS64.A1T0 RZ, [R7+URZ+0x2a830], RZ ;  /* 0x02a830ff07ff79a7 */ /* 0x0005e4000810003f */
[----:B------:R-:W-:Y:S05]  /*134a0*/  WARPSYNC.ALL ;  /* 0x0000000000007948 */ /* 0x000fea0003800000 */
[----:B------:R-:W-:Y:S01]  /*134b0*/  ULDC.64 UR4, c[0x0][0x298] ;  /* 0x0000a60000047ab9 */ /* 0x000fe20000000a00 */
[----:B-1----:R-:W-:Y:S01]  /*134c0*/  VIADD R2, R22, 0xc400 ;  /* 0x0000c40016027836 */ /* 0x002fe20000000000 */
[----:B------:R-:W-:Y:S01]  /*134d0*/  SHF.R.S32.HI R0, RZ, 0x1f, R35 ;  /* 0x0000001fff007819 */ /* 0x000fe20000011423 */
[----:B0-----:R-:W-:Y:S01]  /*134e0*/  IMAD.WIDE.U32 R4, R35, UR4, RZ ;  /* 0x0000000423047c25 */ /* 0x001fe2000f8e00ff */
[----:B------:R-:W-:Y:S01]  /*134f0*/  BSSY B6, `(.L_x_1360) ;  /* 0x0000018000067945 */ /* 0x000fe20003800000 */
[----:B------:R-:W-:Y:S01]  /*13500*/  BAR.SYNC.DEFER_BLOCKING 0x8, 0x180 ;  /* 0x0206000000007b1d */ /* 0x000fe20000010000 */
[----:B------:R-:W-:Y:S01]  /*13510*/  LOP3.LUT P0, RZ, R2, 0x3ff, RZ, 0xc0, !PT ;  /* 0x000003ff02ff7812 */ /* 0x000fe2000780c0ff */
[----:B------:R-:W-:-:S04]  /*13520*/  IMAD R0, R0, UR4, RZ ;  /* 0x0000000400007c24 */ /* 0x000fc8000f8e02ff */
[----:B------:R-:W-:Y:S01]  /*13530*/  IMAD R0, R35, UR5, R0 ;  /* 0x0000000523007c24 */ /* 0x000fe2000f8e0200 */
[----:B------:R0:W-:Y:S03]  /*13540*/  STL.64 [R1+0x8], R4 ;  /* 0x0000080401007387 */ /* 0x0001e60000100a00 */
[----:B------:R-:W-:-:S04]  /*13550*/  IMAD.IADD R35, R5, 0x1, R0 ;  /* 0x0000000105237824 */ /* 0x000fc800078e0200 */
[----:B------:R-:W-:Y:S05]  /*13560*/  @!P0 BRA `(.L_x_1361) ;  /* 0x0000000000408947 */ /* 0x000fea0003800000 */
[----:B------:R-:W-:Y:S01]  /*13570*/  MOV R2, 0x0 ;  /* 0x0000000000027802 */ /* 0x000fe20000000f00 */
[----:B------:R-:W-:Y:S01]  /*13580*/  ULDC.64 UR6, c[0x4][0x90] ;  /* 0x0100240000067ab9 */ /* 0x000fe20000000a00 */
[----:B------:R-:W-:Y:S01]  /*13590*/  ULDC.64 UR8, c[0x4][0x98] ;  /* 0x0100260000087ab9 */ /* 0x000fe20000000a00 */
[----:B------:R-:W-:Y:S01]  /*135a0*/  ULDC.64 UR4, c[0x4][0x20] ;  /* 0x0100080000047ab9 */ /* 0x000fe20000000a00 */
[----:B0-----:R-:W-:Y:S02]  /*135b0*/  IMAD.U32 R4, RZ, RZ, UR6 ;  /* 0x00000006ff047e24 */ /* 0x001fe4000f8e00ff */
[----:B------:R-:W0:Y:S01]  /*135c0*/  LDC.64 R2, c[0x4][R2] ;  /* 0x0100000002027b82 */ /* 0x000e220000000a00 */
[----:B------:R-:W-:Y:S02]  /*135d0*/  IMAD.U32 R5, RZ, RZ, UR7 ;  /* 0x00000007ff057e24 */ /* 0x000fe4000f8e00ff */
[----:B------:R-:W-:Y:S02]  /*135e0*/  IMAD.U32 R6, RZ, RZ, UR8 ;  /* 0x00000008ff067e24 */ /* 0x000fe4000f8e00ff */
[----:B--2---:R-:W-:-:S02]  /*135f0*/  IMAD.U32 R7, RZ, RZ, UR9 ;  /* 0x00000009ff077e24 */ /* 0x004fc4000f8e00ff */
[----:B------:R-:W-:Y:S02]  /*13600*/  IMAD.U32 R10, RZ, RZ, UR4 ;  /* 0x00000004ff0a7e24 */ /* 0x000fe4000f8e00ff */
[----:B------:R-:W-:Y:S02]  /*13610*/  IMAD.U32 R11, RZ, RZ, UR5 ;  /* 0x00000005ff0b7e24 */ /* 0x000fe4000f8e00ff */
[----:B------:R-:W-:Y:S02]  /*13620*/  IMAD.MOV.U32 R8, RZ, RZ, 0x70 ;  /* 0x00000070ff087424 */ /* 0x000fe400078e00ff */
[----:B------:R-:W-:Y:S02]  /*13630*/  IMAD.MOV.U32 R12, RZ, RZ, 0x1 ;  /* 0x00000001ff0c7424 */ /* 0x000fe400078e00ff */
[----:B------:R-:W-:-:S07]  /*13640*/  IMAD.MOV.U32 R13, RZ, RZ, RZ ;  /* 0x000000ffff0d7224 */ /* 0x000fce00078e00ff */
[----:B------:R-:W-:-:S07]  /*13650*/  LEPC R20, `(.L_x_1361) ;  /* 0x000000001014794e */ /* 0x000fce0000000000 */
[----:B0-----:R-:W-:Y:S05]  /*13660*/  CALL.ABS.NOINC R2 ;  /* 0x0000000002007343 */ /* 0x001fea0003c00000 */
.L_x_1361:
[----:B------:R-:W-:Y:S05]  /*13670*/  BSYNC B6 ;  /* 0x0000000000067941 */ /* 0x000fea0003800000 */
.L_x_1360:
[----:B------:R-:W3:Y:S01]  /*13680*/  LDL.LU.64 R20, [R1+0x8] ;  /* 0x0000080001147983 */ /* 0x000ee20000300a00 */
[----:B------:R-:W-:Y:S01]  /*13690*/  LOP3.LUT P6, RZ, R23, 0x80, RZ, 0xc0, !PT ;  /* 0x0000008017ff7812 */ /* 0x000fe200078cc0ff */
[----:B------:R-:W-:Y:S01]  /*136a0*/  IMAD.MOV.U32 R3, RZ, RZ, R35 ;  /* 0x000000ffff037224 */ /* 0x000fe200078e0023 */
[----:B------:R-:W-:Y:S01]  /*136b0*/  SHF.R.S32.HI R0, RZ, 0x1f, R19 ;  /* 0x0000001fff007819 */ /* 0x000fe20000011413 */
[----:B------:R-:W-:Y:S01]  /*136c0*/  ULDC.64 UR4, c[0x0][0x2d8] ;  /* 0x0000b60000047ab9 */ /* 0x000fe20000000a00 */
[----:B0-----:R-:W-:Y:S01]  /*136d0*/  SEL R4, R19, RZ, !P6 ;  /* 0x000000ff13047207 */ /* 0x001fe20007000000 */
[----:B------:R-:W-:Y:S01]  /*136e0*/  ULDC.64 UR6, c[0x0][0x2e0] ;  /* 0x0000b80000067ab9 */ /* 0x000fe20000000a00 */
[----:B------:R-:W-:Y:S01]  /*136f0*/  SEL R0, R0, RZ, !P6 ;  /* 0x000000ff00007207 */ /* 0x000fe20007000000 */
[----:B------:R-:W0:Y:S04]  /*13700*/  S2R R8, SR_TID.X ;  /* 0x0000000000087919 */ /* 0x000e280000002100 */
[----:B------:R-:W-:-:S04]  /*13710*/  IMAD R0, R0, UR6, RZ ;  /* 0x0000000600007c24 */ /* 0x000fc8000f8e02ff */
[----:B------:R-:W-:Y:S02]  /*13720*/  IMAD R5, R4, UR7, R0 ;  /* 0x0000000704057c24 */ /* 0x000fe4000f8e0200 */
[----:B0-----:R-:W-:-:S05]  /*13730*/  IMAD.SHL.U32 R8, R8, 0x8, RZ ;  /* 0x0000000808087824 */ /* 0x001fca00078e00ff */
[----:B------:R-:W-:Y:S01]  /*13740*/  LOP3.LUT R8, R8, 0x38, RZ, 0xc0, !PT ;  /* 0x0000003808087812 */ /* 0x000fe200078ec0ff */
[----:B---3--:R-:W-:Y:S01]  /*13750*/  IMAD.MOV.U32 R2, RZ, RZ, R20 ;  /* 0x000000ffff027224 */ /* 0x008fe200078e0014 */
[----:B------:R-:W0:Y:S01]  /*13760*/  LDC R21, c[0x0][0x448] ;  /* 0x00011200ff157b82 */ /* 0x000e220000000800 */
[----:B------:R-:W1:Y:S02]  /*13770*/  S2R R20, SR_TID.X ;  /* 0x0000000000147919 */ /* 0x000e640000002100 */
[----:B------:R-:W-:-:S04]  /*13780*/  IMAD.WIDE.U32 R2, R24, UR4, R2 ;  /* 0x0000000418027c25 */ /* 0x000fc8000f8e0002 */
[----:B------:R-:W-:Y:S01]  /*13790*/  IMAD R3, R24, UR5, R3 ;  /* 0x0000000518037c24 */ /* 0x000fe2000f8e0203 */
[----:B------:R-:W-:Y:S01]  /*137a0*/  ULDC.64 UR4, c[0x0][0x2d0] ;  /* 0x0000b40000047ab9 */ /* 0x000fe20000000a00 */
[----:B------:R-:W-:-:S04]  /*137b0*/  IMAD.WIDE.U32 R2, R4, UR6, R2 ;  /* 0x0000000604027c25 */ /* 0x000fc8000f8e0002 */
[----:B------:R-:W-:Y:S01]  /*137c0*/  IMAD.IADD R3, R3, 0x1, R5 ;  /* 0x0000000103037824 */ /* 0x000fe200078e0205 */
[----:B0-----:R-:W-:Y:S02]  /*137d0*/  ISETP.NE.AND P6, PT, R21, 0x1, PT ;  /* 0x000000011500780c */ /* 0x001fe40003fc5270 */
[----:B-1----:R-:W-:-:S04]  /*137e0*/  LOP3.LUT R20, R20, 0x7f, RZ, 0xc0, !PT ;  /* 0x0000007f14147812 */ /* 0x002fc800078ec0ff */
[----:B------:R-:W-:-:S07]  /*137f0*/  SHF.R.U32.HI R21, RZ, 0x3, R20 ;  /* 0x00000003ff157819 */ /* 0x000fce0000011614 */
[----:B--2---:R-:W0:Y:S01]  /*13800*/  @P6 LDC R7, c[0x0][0x44c] ;  /* 0x00011300ff076b82 */ /* 0x004e220000000800 */
[----:B------:R-:W1:Y:S07]  /*13810*/  S2R R20, SR_TID.X ;  /* 0x0000000000147919 */ /* 0x000e6e0000002100 */
[----:B------:R-:W2:Y:S01]  /*13820*/  @P6 LDC R6, c[0x0][0x450] ;  /* 0x00011400ff066b82 */ /* 0x000ea20000000800 */
[----:B-1----:R-:W-:-:S05]  /*13830*/  IMAD.SHL.U32 R20, R20, 0x10, RZ ;  /* 0x0000001014147824 */ /* 0x002fca00078e00ff */
[----:B------:R-:W-:Y:S02]  /*13840*/  LOP3.LUT R20, R21, 0x70, R20, 0xf8, !PT ;  /* 0x0000007015147812 */ /* 0x000fe400078ef814 */
[----:B------:R-:W1:Y:S03]  /*13850*/  S2R R21, SR_TID.X ;  /* 0x0000000000157919 */ /* 0x000e660000002100 */
[----:B------:R-:W-:Y:S02]  /*13860*/  IMAD.IADD R4, R20, 0x1, R27 ;  /* 0x0000000114047824 */ /* 0x000fe400078e021b */
[----:B------:R-:W3:Y:S02]  /*13870*/  S2R R20, SR_TID.X ;  /* 0x0000000000147919 */ /* 0x000ee40000002100 */
[----:B0-----:R-:W-:-:S04]  /*13880*/  @P6 IMAD.HI.U32 R7, R4, R7, RZ ;  /* 0x0000000704076227 */ /* 0x001fc800078e00ff */
[----:B------:R-:W-:Y:S01]  /*13890*/  IMAD.MOV.U32 R0, RZ, RZ, R4 ;  /* 0x000000ffff007224 */ /* 0x000fe200078e0004 */
[----:B--2---:R-:W-:Y:S02]  /*138a0*/  @P6 SHF.R.U32.HI R0, RZ, R6, R7 ;  /* 0x00000006ff006219 */ /* 0x004fe40000011607 */
[----:B------:R-:W0:Y:S03]  /*138b0*/  LDC R6, c[0x0][0x448] ;  /* 0x00011200ff067b82 */ /* 0x000e260000000800 */
[----:B------:R-:W-:Y:S02]  /*138c0*/  IMAD.MOV R5, RZ, RZ, -R0 ;  /* 0x000000ffff057224 */ /* 0x000fe400078e0a00 */
[----:B------:R-:W-:-:S04]  /*138d0*/  IMAD.WIDE.U32 R2, R0, UR4, R2 ;  /* 0x0000000400027c25 */ /* 0x000fc8000f8e0002 */
[----:B-1----:R-:W-:-:S05]  /*138e0*/  IMAD.SHL.U32 R21, R21, 0x8, RZ ;  /* 0x0000000815157824 */ /* 0x002fca00078e00ff */
[----:B------:R-:W-:Y:S01]  /*138f0*/  LOP3.LUT R21, R21, 0x38, RZ, 0xc0, !PT ;  /* 0x0000003815157812 */ /* 0x000fe200078ec0ff */
[----:B0-----:R-:W-:Y:S01]  /*13900*/  IMAD R4, R6, R5, R4 ;  /* 0x0000000506047224 */ /* 0x001fe200078e0204 */
[----:B------:R-:W-:Y:S02]  /*13910*/  SHF.R.S32.HI R5, RZ, 0x1f, R0 ;  /* 0x0000001fff057819 */ /* 0x000fe40000011400 */
[C---:B------:R-:W-:Y:S02]  /*13920*/  LOP3.LUT R9, R21.reuse, 0x40, RZ, 0xfc, !PT ;  /* 0x0000004015097812 */ /* 0x040fe400078efcff */
[----:B------:R-:W-:Y:S01]  /*13930*/  LOP3.LUT R10, R21, 0x80, RZ, 0xfc, !PT ;  /* 0x00000080150a7812 */ /* 0x000fe200078efcff */
[----:B------:R-:W-:Y:S01]  /*13940*/  IMAD R5, R5, UR4, RZ ;  /* 0x0000000405057c24 */ /* 0x000fe2000f8e02ff */
[----:B---3--:R-:W-:-:S03]  /*13950*/  LOP3.LUT R20, R20, 0x7f, RZ, 0xc0, !PT ;  /* 0x0000007f14147812 */ /* 0x008fc600078ec0ff */
[----:B------:R-:W-:Y:S01]  /*13960*/  IMAD R5, R0, UR5, R5 ;  /* 0x0000000500057c24 */ /* 0x000fe2000f8e0205 */
[----:B------:R-:W-:Y:S01]  /*13970*/  SHF.R.S32.HI R0, RZ, 0x1f, R4 ;  /* 0x0000001fff007819 */ /* 0x000fe20000011404 */
[----:B------:R-:W-:Y:S02]  /*13980*/  ULDC.64 UR4, c[0x0][0x2c8] ;  /* 0x0000b20000047ab9 */ /* 0x000fe40000000a00 */
[----:B------:R-:W-:Y:S02]  /*13990*/  IMAD.IADD R3, R3, 0x1, R5 ;  /* 0x0000000103037824 */ /* 0x000fe400078e0205 */
[----:B------:R-:W-:Y:S02]  /*139a0*/  IMAD R5, R0, UR4, RZ ;  /* 0x0000000400057c24 */ /* 0x000fe4000f8e02ff */
[----:B------:R-:W-:-:S04]  /*139b0*/  IMAD.WIDE.U32 R2, R4, UR4, R2 ;  /* 0x0000000404027c25 */ /* 0x000fc8000f8e0002 */
[----:B------:R-:W-:Y:S01]  /*139c0*/  IMAD R0, R4, UR5, R5 ;  /* 0x0000000504007c24 */ /* 0x000fe2000f8e0205 */
[----:B------:R-:W-:-:S03]  /*139d0*/  ULDC.64 UR4, c[0x0][0x280] ;  /* 0x0000a00000047ab9 */ /* 0x000fc60000000a00 */
[----:B------:R-:W-:Y:S01]  /*139e0*/  IMAD.IADD R3, R3, 0x1, R0 ;  /* 0x0000000103037824 */ /* 0x000fe200078e0200 */
[----:B------:R-:W-:Y:S01]  /*139f0*/  LEA R0, P0, R2, UR4, 0x1 ;  /* 0x0000000402007c11 */ /* 0x000fe2000f8008ff */
[----:B------:R-:W-:Y:S02]  /*13a00*/  ULDC UR4, c[0x0][0x2b8] ;  /* 0x0000ae0000047ab9 */ /* 0x000fe40000000800 */
[----:B------:R-:W-:Y:S02]  /*13a10*/  ISETP.GE.AND P3, PT, R8, UR4, PT ;  /* 0x0000000408007c0c */ /* 0x000fe4000bf66270 */
[----:B------:R-:W-:Y:S01]  /*13a20*/  LEA.HI.X R4, R2, UR5, R3, 0x1, P0 ;  /* 0x0000000502047c11 */ /* 0x000fe200080f0c03 */
[----:B------:R-:W-:Y:S01]  /*13a30*/  UMOV UR5, 0xffffffff ;  /* 0xffffffff00057882 */ /* 0x000fe20000000000 */
[----:B------:R-:W-:Y:S02]  /*13a40*/  ISETP.GE.AND P2, PT, R9, UR4, PT ;  /* 0x0000000409007c0c */ /* 0x000fe4000bf46270 */
[----:B------:R-:W-:-:S02]  /*13a50*/  ISETP.GE.AND P0, PT, R10, UR4, PT ;  /* 0x000000040a007c0c */ /* 0x000fc4000bf06270 */
[----:B------:R-:W-:Y:S01]  /*13a60*/  SHF.R.U32.HI R9, RZ, 0x3, R20 ;  /* 0x00000003ff097819 */ /* 0x000fe20000011614 */
[----:B------:R-:W-:Y:S10]  /*13a70*/  BRA.DIV UR5, `(.L_x_1362) ;  /* 0x0000003e05b47947 */ /* 0x000ff4000b800000 */
[----:B------:R-:W0:Y:S01]  /*13a80*/  SHFL.IDX PT, R14, R0, RZ, 0x181f ;  /* 0x00181fff000e7589 */ /* 0x000e2200000e0000 */
[----:B------:R-:W-:Y:S02]  /*13a90*/  IMAD R30, R30, R6, RZ ;  /* 0x000000061e1e7224 */ /* 0x000fe400078e02ff */
        /* <DEDUP_REMOVED lines=72> */
[----:B------:R-:W-:Y:S01]  /*13f20*/  @!P1 IMAD.MOV.U32 R3, RZ, RZ, R5 ;  /* 0x000000ffff039224 */ /* 0x000fe200078e0005 */
[----:B------:R1:W2:Y:S04]  /*13f30*/  SHFL.IDX PT, R14, R0, 0x7, 0x181f ;  /* 0x00f81f00000e7f89 */ /* 0x0002a800000e0000 */
[----:B------:R1:W-:Y:S04]  /*13f40*/  @!P1 LDGSTS.E.BYPASS.LTC128B.128 [R33+0xf400], desc[UR36][R2.64], !P3 ;  /* 0x0f40000002219fae */ /* 0x0003e8000d901d64 */
[----:B------:R1:W-:Y:S04]  /*13f50*/  @!P1 LDGSTS.E.BYPASS.LTC128B.128 [R33+0x13400], desc[UR36][R2.64+0x80], !P2 ;  /* 0x1340008002219fae */ /* 0x0003e8000d101d64 */
[----:B0-----:R1:W-:Y:S02]  /*13f60*/  @!P1 LDGSTS.E.BYPASS.LTC128B.128 [R33+0x17400], desc[UR36][R2.64+0x100], !P0 ;  /* 0x1740010002219fae */ /* 0x0013e4000c101d64 */
.L_x_1453:
[----:B------:R-:W-:Y:S01]  /*13f70*/  VIADD R27, R27, 0x70 ;  /* 0x000000701b1b7836 */ /* 0x000fe20000000000 */
[----:B------:R-:W-:Y:S04]  /*13f80*/  BSSY B0, `(.L_x_1363) ;  /* 0x000000b000007945 */ /* 0x000fe80003800000 */
[----:B------:R-:W-:-:S13]  /*13f90*/  ISETP.GE.AND P1, PT, R27, R30, PT ;  /* 0x0000001e1b00720c */ /* 0x000fda0003f26270 */
[----:B------:R-:W-:Y:S05]  /*13fa0*/  @P1 BRA `(.L_x_1364) ;  /* 0x0000000000201947 */ /* 0x000fea0003800000 */
[----:B-12---:R-:W-:-:S05]  /*13fb0*/  LEA R2, P1, R8, R14, 0x1 ;  /* 0x0000000e08027211 */ /* 0x006fca00078208ff */
[----:B------:R-:W-:-:S05]  /*13fc0*/  IMAD.X R3, RZ, RZ, R4, P1 ;  /* 0x000000ffff037224 */ /* 0x000fca00008e0604 */
[----:B------:R-:W-:Y:S01]  /*13fd0*/  @!PT LDS RZ, [RZ] ;  /* 0x00000000fffff984 */ /* 0x000fe20000000800 */
[----:B------:R-:W-:Y:S01]  /*13fe0*/  @!PT LDS RZ, [RZ] ;  /* 0x00000000fffff984 */ /* 0x000fe20000000800 */
[----:B------:R-:W-:Y:S01]  /*13ff0*/  @!PT LDS RZ, [RZ] ;  /* 0x00000000fffff984 */ /* 0x000fe20000000800 */
[----:B------:R0:W-:Y:S04]  /*14000*/  LDGSTS.E.BYPASS.LTC128B.128 [R33+0xfc00], desc[UR36][R2.64], !P3 ;  /* 0x0fc0000002217fae */ /* 0x0001e8000d901d64 */
[----:B------:R0:W-:Y:S04]  /*14010*/  LDGSTS.E.BYPASS.LTC128B.128 [R33+0x13c00], desc[UR36][R2.64+0x80], !P2 ;  /* 0x13c0008002217fae */ /* 0x0001e8000d101d64 */
[----:B------:R0:W-:Y:S02]  /*14020*/  LDGSTS.E.BYPASS.LTC128B.128 [R33+0x17c00], desc[UR36][R2.64+0x100], !P0 ;  /* 0x17c0010002217fae */ /* 0x0001e4000c101d64 */
.L_x_1364:
[----:B------:R-:W-:Y:S05]  /*14030*/  BSYNC B0 ;  /* 0x0000000000007941 */ /* 0x000fea0003800000 */
.L_x_1363:
[----:B------:R-:W-:Y:S01]  /*14040*/  NOP ;  /* 0x0000000000007918 */ /* 0x000fe20000000000 */
[----:B------:R-:W-:-:S13]  /*14050*/  PLOP3.LUT P0, PT, PT, PT, PT, 0x80, 0x0 ;  /* 0x000000000000781c */ /* 0x000fda0003f0f070 */
.L_x_1365:
[----:B------:R-:W-:Y:S02]  /*14060*/  PLOP3.LUT P1, PT, P1, P0, PT, 0xa2, 0x0 ;  /* 0x000000000000781c */ /* 0x000fe40000f21472 */
[----:B------:R-:W-:-:S08]  /*14070*/  @P0 R2UR P1, UR4, R22 ;  /* 0x00000000160402ca */ /* 0x000fd00000020000 */
[----:B------:R-:W-:-:S05]  /*14080*/  @P0 PLOP3.LUT P0, PT, P1, PT, PT, 0x80, 0x0 ;  /* 0x000000000000081c */ /* 0x000fca0000f0f070 */
[----:B------:R-:W-:Y:S01]  /*14090*/  @!P1 SYNCS.ARRIVE.TRANS64.RED.A0T1 RZ, [UR4+0x2a800], RZ ;  /* 0x02a800ffffff99a7 */ /* 0x000fe20008200404 */
[----:B------:R-:W-:Y:S07]  /*140a0*/  @!P1 ARRIVES.LDGSTSBAR.64.TRANSCNT [UR4+0x2a800] ;  /* 0x02a80000ff0099b0 */ /* 0x000fee0008000a84 */
[----:B------:R-:W-:Y:S05]  /*140b0*/  @P0 BRA.U.ANY `(.L_x_1365) ;  /* 0xfffffffd00e80947 */ /* 0x000fea000393ffff */
[----:B01----:R-:W3:Y:S04]  /*140c0*/  LDL.LU R3, [R1+0x10] ;  /* 0x0000100001037983 */ /* 0x003ee80000300800 */
        /* <DEDUP_REMOVED lines=13> */
.L_x_1454:
[----:B------:R-:W-:Y:S05]  /*141a0*/  BSYNC B0 ;  /* 0x0000000000007941 */ /* 0x000fea0003800000 */
.L_x_1366:
[----:B------:R-:W-:Y:S01]  /*141b0*/  ISETP.GE.AND P0, PT, R0, R36, PT ;  /* 0x000000240000720c */ /* 0x000fe20003f06270 */
[----:B------:R-:W-:-:S12]  /*141c0*/  BSSY B0, `(.L_x_1368) ;  /* 0x00000f6000007945 */ /* 0x000fd80003800000 */
[----:B------:R-:W-:Y:S05]  /*141d0*/  @!P0 BRA `(.L_x_1369) ;  /* 0x0000000c00d08947 */ /* 0x000fea0003800000 */
[----:B------:R-:W-:Y:S02]  /*141e0*/  IMAD.MOV.U32 R10, RZ, RZ, R26 ;  /* 0x000000ffff0a7224 */ /* 0x000fe400078e001a */
[----:B------:R-:W-:Y:S02]  /*141f0*/  IMAD.MOV.U32 R20, RZ, RZ, R28 ;  /* 0x000000ffff147224 */ /* 0x000fe400078e001c */
[----:B------:R-:W-:-:S07]  /*14200*/  IMAD.MOV.U32 R30, RZ, RZ, R25 ;  /* 0x000000ffff1e7224 */ /* 0x000fce00078e0019 */
.L_x_1382:
        /* <DEDUP_REMOVED lines=15> */
[----:B0-----:R-:W-:-:S04]  /*14300*/  @P0 IMAD.HI.U32 R3, R7, R6, RZ ;  /* 0x0000000607030227 */ /* 0x001fc800078e00ff */
[----:B------:R-:W-:Y:S01]  /*14310*/  IMAD.MOV.U32 R6, RZ, RZ, R7 ;  /* 0x000000ffff067224 */ /* 0x000fe200078e0007 */
        /* <DEDUP_REMOVED lines=25> */
.L_x_1370:
[----:B------:R-:W-:Y:S01]  /*144b0*/  IMAD R6, R26, 0x8, R22 ;  /* 0x000000081a067824 */ /* 0x000fe200078e0216 */
[----:B------:R-:W-:Y:S01]  /*144c0*/  SHF.L.U32 R3, R28, 0x1f, RZ ;  /* 0x0000001f1c037819 */ /* 0x000fe200000006ff */
[----:B------:R-:W-:Y:S03]  /*144d0*/  BSSY B1, `(.L_x_1371) ;  /* 0x0000003000017945 */ /* 0x000fe60003800000 */
[----:B------:R-:W0:Y:S02]  /*144e0*/  SYNCS.PHASECHK.TRANS64.TRYWAIT P0, [R6+URZ+0x2a840], R3 ;  /* 0x02a84003060075a7 */ /* 0x000e24000800017f */
[----:B0-----:R-:W-:Y:S05]  /*144f0*/  @!P0 BRA `(.L_x_1372) ;  /* 0x0000003c00c48947 */ /* 0x001fea0003800000 */
.L_x_1455:
[----:B------:R-:W-:Y:S05]  /*14500*/  BSYNC B1 ;  /* 0x0000000000017941 */ /* 0x000fea0003800000 */
.L_x_1371:
[----:B------:R-:W-:Y:S01]  /*14510*/  SHF.R.S32.HI R21, RZ, 0x1f, R7 ;  /* 0x0000001fff157819 */ /* 0x000fe20000011407 */
[----:B------:R-:W-:Y:S01]  /*14520*/  ULDC.64 UR4, c[0x0][0x300] ;  /* 0x0000c00000047ab9 */ /* 0x000fe20000000a00 */
[----:B-----5:R-:W-:Y:S01]  /*14530*/  SHF.R.S32.HI R27, RZ, 0x1f, R8 ;  /* 0x0000001fff1b7819 */ /* 0x020fe20000011408 */
[----:B0-----:R-:W-:Y:S01]  /*14540*/  IMAD.WIDE.U32 R2, R7, UR4, RZ ;  /* 0x0000000407027c25 */ /* 0x001fe2000f8e00ff */
[----:B------:R-:W-:Y:S01]  /*14550*/  ULDC.64 UR6, c[0x0][0x2e8] ;  /* 0x0000ba0000067ab9 */ /* 0x000fe20000000a00 */
[----:B------:R-:W-:Y:S02]  /*14560*/  LOP3.LUT P3, RZ, R23, 0x4, RZ, 0xc0, !PT ;  /* 0x0000000417ff7812 */ /* 0x000fe4000786c0ff */
[----:B------:R-:W-:Y:S01]  /*14570*/  IMAD R0, R21, UR4, RZ ;  /* 0x0000000415007c24 */ /* 0x000fe2000f8e02ff */
[C---:B------:R-:W-:Y:S01]  /*14580*/  LOP3.LUT P2, RZ, R23.reuse, 0x2, RZ, 0xc0, !PT ;  /* 0x0000000217ff7812 */ /* 0x040fe2000784c0ff */
        /* <DEDUP_REMOVED lines=19> */
[----:B------:R-:W3:Y:S04]  /*146c0*/  SHFL.IDX PT, R3, R5, RZ, 0x181f ;  /* 0x00181fff05037589 */ /* 0x000ee800000e0000 */
[----:B------:R-:W-:Y:S01]  /*146d0*/  SHFL.IDX PT, R35, R5, 0x2, 0x181f ;  /* 0x00581f0005237f89 */ /* 0x000fe200000e0000 */
[----:B0-----:R-:W-:-:S05]  /*146e0*/  IMAD.SHL.U32 R11, R11, 0x8, RZ ;  /* 0x000000080b0b7824 */ /* 0x001fca00078e00ff */
[----:B------:R-:W-:-:S05]  /*146f0*/  LOP3.LUT R11, R11, 0x38, RZ, 0xc0, !PT ;  /* 0x000000380b0b7812 */ /* 0x000fca00078ec0ff */
[----:B------:R-:W-:-:S05]  /*14700*/  IMAD.SHL.U32 R0, R11, 0x2, RZ ;  /* 0x000000020b007824 */ /* 0x000fca00078e00ff */
[----:B-1----:R-:W-:-:S05]  /*14710*/  IADD3 R2, P0, R2, R0, RZ ;  /* 0x0000000002027210 */ /* 0x002fca0007f1e0ff */
[----:B---3--:R-:W-:-:S05]  /*14720*/  IMAD.X R3, RZ, RZ, R3, P0 ;  /* 0x000000ffff037224 */ /* 0x008fca00000e0603 */
        /* <DEDUP_REMOVED lines=32> */
.L_x_1469:
        /* <DEDUP_REMOVED lines=10> */
.L_x_1374:
        /* <DEDUP_REMOVED lines=10> */
.L_x_1375:
[----:B------:R3:W-:Y:S01]  /*14a70*/  SYNCS.ARRIVE.TRANS64.A1T0 RZ, [R6+URZ+0x2a830], RZ ;  /* 0x02a830ff06ff79a7 */ /* 0x0007e2000810003f */
[----:B------:R-:W-:Y:S05]  /*14a80*/  @!P2 BRA `(.L_x_1376) ;  /* 0x000000000004a947 */ /* 0x000fea0003800000 */
[----:B------:R-:W-:Y:S01]  /*14a90*/  BPT.TRAP 0x1 ;  /* 0x000000040000795c */ /* 0x000fe20000300000 */
.L_x_1376:
[----:B-1----:R-:W-:Y:S01]  /*14aa0*/  SHF.L.U32 R2, R20, 0x1f, RZ ;  /* 0x0000001f14027819 */ /* 0x002fe200000006ff */
[----:B------:R-:W-:Y:S01]  /*14ab0*/  IMAD R4, R10, 0x8, R22 ;  /* 0x000000080a047824 */ /* 0x000fe200078e0216 */
[----:B------:R-:W-:Y:S03]  /*14ac0*/  BSSY B1, `(.L_x_1377) ;  /* 0x0000003000017945 */ /* 0x000fe60003800000 */
[----:B------:R-:W1:Y:S02]  /*14ad0*/  SYNCS.PHASECHK.TRANS64.TRYWAIT P0, [R4+URZ+0x2a860], R2 ;  /* 0x02a86002040075a7 */ /* 0x000e64000800017f */
[----:B-1----:R-:W-:Y:S05]  /*14ae0*/  @!P0 BRA `(.L_x_1378) ;  /* 0x0000004000388947 */ /* 0x002fea0003800000 */
.L_x_1470:
[----:B------:R-:W-:Y:S05]  /*14af0*/  BSYNC B1 ;  /* 0x0000000000017941 */ /* 0x000fea0003800000 */
.L_x_1377:
        /* <DEDUP_REMOVED lines=10> */
[----:B------:R-:W-:-:S03]  /*14ba0*/  IMAD R5, R5, 0x2, R22 ;  /* 0x0000000205057824 */ /* 0x000fc600078e0216 */
        /* <DEDUP_REMOVED lines=42> */
.L_x_1484:
[C---:B------:R-:W-:Y:S01]  /*14e50*/  ISETP.LT.OR P1, PT, R6.reuse, 0x51, !P1 ;  /* 0x000000510600780c */ /* 0x040fe20004f21670 */
[----:B------:R-:W-:Y:S01]  /*14e60*/  ULDC.64 UR4, c[0x0][0x328] ;  /* 0x0000ca0000047ab9 */ /* 0x000fe20000000a00 */
[----:B------:R-:W-:Y:S02]  /*14e70*/  ISETP.LT.OR P0, PT, R6, 0x51, !P0 ;  /* 0x000000510600780c */ /* 0x000fe40004701670 */
[----:B01----:R-:W-:Y:S01]  /*14e80*/  IADD3 R2, P2, R14, R0, RZ ;  /* 0x000000000e027210 */ /* 0x003fe20007f5e0ff */
[----:B------:R-:W-:-:S04]  /*14e90*/  IMAD R0, R21, UR4, RZ ;  /* 0x0000000415007c24 */ /* 0x000fc8000f8e02ff */
[----:B------:R-:W-:Y:S02]  /*14ea0*/  IMAD.X R3, RZ, RZ, R18, P2 ;  /* 0x000000ffff037224 */ /* 0x000fe400010e0612 */
[----:B------:R-:W-:-:S03]  /*14eb0*/  IMAD R9, R7, UR5, R0 ;  /* 0x0000000507097c24 */ /* 0x000fc6000f8e0200 */
        /* <DEDUP_REMOVED lines=14> */
.L_x_1380:
        /* <DEDUP_REMOVED lines=10> */
.L_x_1381:
[----:B------:R-:W-:Y:S01]  /*15040*/  IMAD.MOV.U32 R3, RZ, RZ, R27 ;  /* 0x000000ffff037224 */ /* 0x000fe200078e001b */
[----:B------:R-:W-:Y:S01]  /*15050*/  ULDC.64 UR4, c[0x0][0x330] ;  /* 0x0000cc0000047ab9 */ /* 0x000fe20000000a00 */
[----:B------:R-:W-:Y:S01]  /*15060*/  ULDC.64 UR6, c[0x0][0x318] ;  /* 0x0000c60000067ab9 */ /* 0x000fe20000000a00 */
[----:B------:R1:W-:Y:S01]  /*15070*/  SYNCS.ARRIVE.TRANS64.A1T0 RZ, [R4+URZ+0x2a850], RZ ;  /* 0x02a850ff04ff79a7 */ /* 0x0003e2000810003f */
[----:B------:R-:W-:-:S04]  /*15080*/  IMAD.WIDE.U32 R2, R24, UR4, R2 ;  /* 0x0000000418027c25 */ /* 0x000fc8000f8e0002 */
[----:B------:R-:W-:Y:S01]  /*15090*/  IMAD R3, R24, UR5, R3 ;  /* 0x0000000518037c24 */ /* 0x000fe2000f8e0203 */
[C---:B------:R-:W-:Y:S01]  /*150a0*/  LEA R17, P0, R2.reuse, UR6, 0x1 ;  /* 0x0000000602117c11 */ /* 0x040fe2000f8008ff */
[C---:B------:R-:W-:Y:S02]  /*150b0*/  VIADD R0, R25.reuse, 0xffffffff ;  /* 0xffffffff19007836 */ /* 0x040fe40000000000 */
[----:B------:R-:W-:Y:S01]  /*150c0*/  IMAD.MOV.U32 R10, RZ, RZ, R26 ;  /* 0x000000ffff0a7224 */ /* 0x000fe200078e001a */
[----:B------:R-:W-:Y:S01]  /*150d0*/  LEA.HI.X R18, R2, UR7, R3, 0x1, P0 ;  /* 0x0000000702127c11 */ /* 0x000fe200080f0c03 */
[----:B------:R-:W-:Y:S01]  /*150e0*/  IMAD.MOV.U32 R20, RZ, RZ, R28 ;  /* 0x000000ffff147224 */ /* 0x000fe200078e001c */
[----:B------:R-:W-:Y:S01]  /*150f0*/  ISETP.GT.AND P0, PT, R25, R36, PT ;  /* 0x000000241900720c */ /* 0x000fe20003f04270 */
[----:B------:R-:W-:-:S12]  /*15100*/  IMAD.MOV.U32 R30, RZ, RZ, R25 ;  /* 0x000000ffff1e7224 */ /* 0x000fd800078e0019 */
[----:B-1----:R-:W-:Y:S05]  /*15110*/  @P0 BRA `(.L_x_1382) ;  /* 0xfffffff0003c0947 */ /* 0x002fea000383ffff */
.L_x_1369:
[----:B------:R-:W-:Y:S05]  /*15120*/  BSYNC B0 ;  /* 0x0000000000007941 */ /* 0x000fea0003800000 */
.L_x_1368:
        /* <DEDUP_REMOVED lines=17> */
.L_x_1384:
[----:B------:R-:W-:Y:S05]  /*15240*/  BSYNC B0 ;  /* 0x0000000000007941 */ /* 0x000fea0003800000 */
.L_x_1383:
[----:B------:R-:W-:-:S13]  /*15250*/  LOP3.LUT P0, RZ, R23, 0x10, RZ, 0xc0, !PT ;  /* 0x0000001017ff7812 */ /* 0x000fda000780c0ff */
[----:B------:R-:W-:Y:S05]  /*15260*/  @!P0 BRA `(.L_x_1385) ;  /* 0x0000000000048947 */ /* 0x000fea0003800000 */
[----:B------:R-:W-:Y:S01]  /*15270*/  BPT.TRAP 0x1 ;  /* 0x000000040000795c */ /* 0x000fe20000300000 */
.L_x_1385:
[----:B------:R-:W-:Y:S01]  /*15280*/  IMAD R0, R26, 0x8, R22 ;  /* 0x000000081a007824 */ /* 0x000fe200078e0216 */
[----:B0-----:R-:W-:Y:S01]  /*15290*/  SHF.L.U32 R3, R28, 0x1f, RZ ;  /* 0x0000001f1c037819 */ /* 0x001fe200000006ff */
[----:B------:R-:W-:Y:S01]  /*152a0*/  BSSY B0, `(.L_x_1386) ;  /* 0x0000004000007945 */ /* 0x000fe20003800000 */
[----:B------:R-:W-:Y:S02]  /*152b0*/  IMAD R6, R25, -0x60, R34 ;  /* 0xffffffa019067824 */ /* 0x000fe400078e0222 */
[----:B------:R-:W0:Y:S02]  /*152c0*/  SYNCS.PHASECHK.TRANS64.TRYWAIT P0, [R0+URZ+0x2a860], R3 ;  /* 0x02a86003000075a7 */ /* 0x000e24000800017f */
[----:B0-----:R-:W-:Y:S05]  /*152d0*/  @!P0 BRA `(.L_x_1387) ;  /* 0x00000040003c8947 */ /* 0x001fea0003800000 */
.L_x_1485:
[----:B------:R-:W-:Y:S05]  /*152e0*/  BSYNC B0 ;  /* 0x0000000000007941 */ /* 0x000fea0003800000 */
.L_x_1386:
        /* <DEDUP_REMOVED lines=8> */
[----:B------:R-:W-:Y:S01]  /*15370*/  LOP3.LUT R2, R29, 0x1, RZ, 0xc0, !PT ;  /* 0x000000011d027812 */ /* 0x000fe200078ec0ff */
[----:B------:R-:W-:Y:S01]  /*15380*/  IMAD R4, R7, 0x2, R22 ;  /* 0x0000000207047824 */ /* 0x000fe200078e0216 */
[----:B------:R-:W-:Y:S01]  /*15390*/  LOP3.LUT P0, RZ, R29, 0x2, RZ, 0xc0, !PT ;  /* 0x000000021dff7812 */ /* 0x000fe2000780c0ff */
[----:B--2---:R-:W2:Y:S01]  /*153a0*/  SHFL.IDX PT, R14, R17, RZ, 0x181f ;  /* 0x00181fff110e7589 */ /* 0x004ea200000e0000 */
        /* <DEDUP_REMOVED lines=45> */
.L_x_1499:
        /* <DEDUP_REMOVED lines=11> */
.L_x_1389:
        /* <DEDUP_REMOVED lines=10> */
.L_x_1390:
[----:B------:R1:W-:Y:S01]  /*157d0*/  SYNCS.ARRIVE.TRANS64.A1T0 RZ, [R0+URZ+0x2a850], RZ ;  /* 0x02a850ff00ff79a7 */ /* 0x0003e2000810003f */
[----:B------:R-:W-:-:S05]  /*157e0*/  VIADD R26, R26, 0x1 ;  /* 0x000000011a1a7836 */ /* 0x000fca0000000000 */
[----:B------:R-:W-:-:S04]  /*157f0*/  ISETP.NE.AND P0, PT, R26, 0x2, PT ;  /* 0x000000021a00780c */ /* 0x000fc80003f05270 */
[----:B0-----:R-:W-:Y:S02]  /*15800*/  SEL R3, RZ, 0x1, P0 ;  /* 0x00000001ff037807 */ /* 0x001fe40000000000 */
[----:B------:R-:W-:Y:S02]  /*15810*/  SEL R26, R26, RZ, P0 ;  /* 0x000000ff1a1a7207 */ /* 0x000fe40000000000 */
[----:B-1----:R-:W-:-:S07]  /*15820*/  LOP3.LUT R28, R28, R3, RZ, 0x3c, !PT ;  /* 0x000000031c1c7212 */ /* 0x002fce00078e3cff */
.L_x_1347:
[----:B------:R-:W-:Y:S05]  /*15830*/  BSYNC B7 ;  /* 0x0000000000077941 */ /* 0x000fea0003800000 */
.L_x_1345:
        /* <DEDUP_REMOVED lines=11> */
.L_x_1391:
        /* <DEDUP_REMOVED lines=43> */
.L_x_1509:
[----:B------:R-:W-:Y:S02]  /*15ba0*/  ULDC UR4, c[0x0][0xc38] ;  /* 0x00030e0000047ab9 */ /* 0x000fe40000000800 */
[----:B------:R-:W-:-:S04]  /*15bb0*/  IMAD.U32 R5, RZ, RZ, UR4 ;  /* 0x00000004ff057e24 */ /* 0x000fc8000f8e00ff */
[----:B-1----:R-:W-:-:S04]  /*15bc0*/  IMAD R14, R14, R5, RZ ;  /* 0x000000050e0e7224 */ /* 0x002fc800078e02ff */
[----:B------:R-:W-:-:S05]  /*15bd0*/  IMAD.IADD R7, R7, 0x1, R14 ;  /* 0x0000000107077824 */ /* 0x000fca00078e020e */
[----:B------:R-:W-:-:S13]  /*15be0*/  ISETP.GT.AND P6, PT, R7, R0, PT ;  /* 0x000000000700720c */ /* 0x000fda0003fc4270 */
[----:B------:R-:W-:Y:S05]  /*15bf0*/  @P6 BRA `(.L_x_1394) ;  /* 0x0000000000a46947 */ /* 0x000fea0003800000 */
.L_x_1397:
        /* <DEDUP_REMOVED lines=35> */
.L_x_1517:
[----:B------:R-:W-:Y:S02]  /*15e30*/  ULDC UR4, c[0x0][0xc38] ;  /* 0x00030e0000047ab9 */ /* 0x000fe40000000800 */
[----:B------:R-:W-:-:S04]  /*15e40*/  IMAD.U32 R5, RZ, RZ, UR4 ;  /* 0x00000004ff057e24 */ /* 0x000fc8000f8e00ff */
[----:B-1----:R-:W-:-:S04]  /*15e50*/  IMAD R14, R14, R5, RZ ;  /* 0x000000050e0e7224 */ /* 0x002fc800078e02ff */
[----:B------:R-:W-:-:S05]  /*15e60*/  IMAD.IADD R7, R14, 0x1, R7 ;  /* 0x000000010e077824 */ /* 0x000fca00078e0207 */
[----:B------:R-:W-:-:S13]  /*15e70*/  ISETP.GT.AND P6, PT, R7, R0, PT ;  /* 0x000000000700720c */ /* 0x000fda0003fc4270 */
[----:B------:R-:W-:Y:S05]  /*15e80*/  @!P6 BRA `(.L_x_1397) ;  /* 0xfffffffc005ce947 */ /* 0x000fea000383ffff */
.L_x_1394:
[----:B------:R-:W-:Y:S01]  /*15e90*/  IMAD.IADD R7, R7, 0x1, -R14 ;  /* 0x0000000107077824 */ /* 0x000fe200078e0a0e */
[----:B------:R-:W-:-:S03]  /*15ea0*/  UMOV UR4, 0xffffffff ;  /* 0xffffffff00047882 */ /* 0x000fc60000000000 */
[----:B------:R-:W-:-:S05]  /*15eb0*/  IMAD R3, R2, R5, R7 ;  /* 0x0000000502037224 */ /* 0x000fca00078e0207 */
[----:B------:R-:W-:Y:S01]  /*15ec0*/  ISETP.GT.AND P6, PT, R3, R0, PT ;  /* 0x000000000300720c */ /* 0x000fe20003fc4270 */
[----:B------:R-:W-:-:S12]  /*15ed0*/  BRA.DIV UR4, `(.L_x_1398) ;  /* 0x0000004604307947 */ /* 0x000fd8000b800000 */
[----:B------:R-:W-:-:S04]  /*15ee0*/  VOTE.ANY R3, PT, !P6 ;  /* 0x0000000000037806 */ /* 0x000fc800070e0100 */
[----:B------:R-:W1:Y:S02]  /*15ef0*/  POPC R12, R3 ;  /* 0x00000003000c7309 */ /* 0x000e640000000000 */
[----:B-1----:R1:W2:Y:S01]  /*15f00*/  SHFL.IDX PT, R17, R17, R12, 0x1f ;  /* 0x00001f0c11117589 */ /* 0x0022a200000e0000 */
[----:B------:R-:W-:-:S03]  /*15f10*/  IMAD.IADD R19, R12, 0x1, R19 ;  /* 0x000000010c137824 */ /* 0x000fc600078e0213 */
[----:B------:R1:W3:Y:S04]  /*15f20*/  SHFL.IDX PT, R8, R8, R12, 0x1f ;  /* 0x00001f0c08087589 */ /* 0x0002e800000e0000 */
.L_x_1522:
[----:B------:R-:W-:-:S13]  /*15f30*/  ISETP.NE.AND P0, PT, R3, RZ, PT ;  /* 0x000000ff0300720c */ /* 0x000fda0003f05270 */
[----:B------:R-:W-:Y:S05]  /*15f40*/  @!P0 BRA `(.L_x_1399) ;  /* 0x0000000000108947 */ /* 0x000fea0003800000 */
[----:B------:R-:W-:Y:S01]  /*15f50*/  UMOV UR4, 0xffffffff ;  /* 0xffffffff00047882 */ /* 0x000fe20000000000 */
[----:B-1----:R-:W-:Y:S02]  /*15f60*/  VIADD R12, R12, 0xffffffff ;  /* 0xffffffff0c0c7836 */ /* 0x002fe40000000000 */
[----:B------:R-:W-:Y:S05]  /*15f70*/  BRA.DIV UR4, `(.L_x_1400) ;  /* 0x0000004604647947 */ /* 0x000fea000b800000 */
[----:B------:R4:W1:Y:S02]  /*15f80*/  SHFL.IDX PT, R6, R2, R12, 0x1f ;  /* 0x00001f0c02067589 */ /* 0x00086400000e0000 */
.L_x_1399:
[----:B---3--:R-:W-:Y:S01]  /*15f90*/  ISETP.NE.AND P0, PT, R8, 0x1, PT ;  /* 0x000000010800780c */ /* 0x008fe20003f05270 */
[----:B-1----:R-:W-:-:S04]  /*15fa0*/  IMAD R16, R6, R5, R7 ;  /* 0x0000000506107224 */ /* 0x002fc800078e0207 */
[----:B------:R-:W-:-:S08]  /*15fb0*/  IMAD.IADD R0, R0, 0x1, -R16 ;  /* 0x0000000100007824 */ /* 0x000fd000078e0a10 */
[----:B------:R-:W-:Y:S05]  /*15fc0*/  @!P0 BRA `(.L_x_1401) ;  /* 0x0000000000dc8947 */ /* 0x000fea0003800000 */
[-C--:B--2---:R-:W-:Y:S02]  /*15fd0*/  IABS R5, R17.reuse ;  /* 0x0000001100057213 */ /* 0x084fe40000000000 */
[----:B------:R-:W-:Y:S02]  /*15fe0*/  IABS R4, R8 ;  /* 0x0000000800047213 */ /* 0x000fe40000000000 */
[----:B------:R-:W1:Y:S08]  /*15ff0*/  I2F.RP R6, R5 ;  /* 0x0000000500067306 */ /* 0x000e700000209400 */
[----:B------:R-:W2:Y:S08]  /*16000*/  I2F.RP R7, R4 ;  /* 0x0000000400077306 */ /* 0x000eb00000209400 */
[----:B-1----:R-:W0:Y:S08]  /*16010*/  MUFU.RCP R6, R6 ;  /* 0x0000000600067308 */ /* 0x002e300000001000 */
[----:B--2---:R-:W-:Y:S01]  /*16020*/  MUFU.RCP R7, R7 ;  /* 0x0000000700077308 */ /* 0x004fe20000001000 */
[----:B0---4-:R-:W-:Y:S01]  /*16030*/  VIADD R2, R6, 0xffffffe ;  /* 0x0ffffffe06027836 */ /* 0x011fe20000000000 */
[----:B------:R-:W-:-:S06]  /*16040*/  IABS R6, R17 ;  /* 0x0000001100067213 */ /* 0x000fcc0000000000 */
[----:B------:R0:W1:Y:S02]  /*16050*/  F2I.FTZ.U32.TRUNC.NTZ R3, R2 ;  /* 0x0000000200037305 */ /* 0x000064000021f000 */
[----:B0-----:R-:W-:Y:S02]  /*16060*/  IMAD.MOV.U32 R2, RZ, RZ, RZ ;  /* 0x000000ffff027224 */ /* 0x001fe400078e00ff */
[----:B-1----:R-:W-:-:S04]  /*16070*/  IMAD.MOV R10, RZ, RZ, -R3 ;  /* 0x000000ffff0a7224 */ /* 0x002fc800078e0a03 */
[----:B------:R-:W-:-:S04]  /*16080*/  IMAD R9, R10, R5, RZ ;  /* 0x000000050a097224 */ /* 0x000fc800078e02ff */
[----:B------:R-:W-:Y:S01]  /*16090*/  IMAD.HI.U32 R3, R3, R9, R2 ;  /* 0x0000000903037227 */ /* 0x000fe200078e0002 */
[----:B------:R-:W-:-:S03]  /*160a0*/  IABS R2, R0 ;  /* 0x0000000000027213 */ /* 0x000fc60000000000 */
[----:B------:R-:W-:Y:S02]  /*160b0*/  IMAD.MOV R9, RZ, RZ, -R6 ;  /* 0x000000ffff097224 */ /* 0x000fe400078e0a06 */
[----:B------:R-:W-:-:S04]  /*160c0*/  IMAD.HI.U32 R6, R3, R2, RZ ;  /* 0x0000000203067227 */ /* 0x000fc800078e00ff */
[----:B------:R-:W-:Y:S02]  /*160d0*/  IMAD R2, R6, R9, R2 ;  /* 0x0000000906027224 */ /* 0x000fe400078e0202 */
[----:B------:R-:W-:-:S03]  /*160e0*/  VIADD R3, R7, 0xffffffe ;  /* 0x0ffffffe07037836 */ /* 0x000fc60000000000 */
[----:B------:R-:W-:-:S03]  /*160f0*/  ISETP.GT.U32.AND P1, PT, R5, R2, PT ;  /* 0x000000020500720c */ /* 0x000fc60003f24070 */
[----:B------:R-:W0:Y:S10]  /*16100*/  F2I.FTZ.U32.TRUNC.NTZ R3, R3 ;  /* 0x0000000300037305 */ /* 0x000e34000021f000 */
[----:B------:R-:W-:-:S02]  /*16110*/  @!P1 IMAD.IADD R2, R2, 0x1, -R5 ;  /* 0x0000000102029824 */ /* 0x000fc400078e0a05 */
[----:B------:R-:W-:Y:S01]  /*16120*/  @!P1 VIADD R6, R6, 0x1 ;  /* 0x0000000106069836 */ /* 0x000fe20000000000 */
[----:B------:R-:W-:Y:S02]  /*16130*/  ISETP.NE.AND P1, PT, R17, RZ, PT ;  /* 0x000000ff1100720c */ /* 0x000fe40003f25270 */
[----:B------:R-:W-:Y:S01]  /*16140*/  ISETP.GE.U32.AND P0, PT, R2, R5, PT ;  /* 0x000000050200720c */ /* 0x000fe20003f06070 */
[----:B0-----:R-:W-:Y:S02]  /*16150*/  IMAD.MOV R5, RZ, RZ, -R3 ;  /* 0x000000ffff057224 */ /* 0x001fe400078e0a03 */
[----:B------:R-:W-:Y:S02]  /*16160*/  IMAD.MOV.U32 R2, RZ, RZ, RZ ;  /* 0x000000ffff027224 */ /* 0x000fe400078e00ff */
[----:B------:R-:W-:-:S04]  /*16170*/  IMAD R5, R5, R4, RZ ;  /* 0x0000000405057224 */ /* 0x000fc800078e02ff */
[----:B------:R-:W-:Y:S01]  /*16180*/  IMAD.HI.U32 R5, R3, R5, R2 ;  /* 0x0000000503057227 */ /* 0x000fe200078e0002 */
[----:B------:R-:W-:Y:S02]  /*16190*/  LOP3.LUT R2, R0, R17, RZ, 0x3c, !PT ;  /* 0x0000001100027212 */ /* 0x000fe400078e3cff */
[----:B------:R-:W-:Y:S01]  /*161a0*/  IABS R3, R8 ;  /* 0x0000000800037213 */ /* 0x000fe20000000000 */
[----:B------:R-:W-:Y:S01]  /*161b0*/  @P0 VIADD R6, R6, 0x1 ;  /* 0x0000000106060836 */ /* 0x000fe20000000000 */
[----:B------:R-:W-:-:S03]  /*161c0*/  ISETP.GE.AND P2, PT, R2, RZ, PT ;  /* 0x000000ff0200720c */ /* 0x000fc60003f46270 */
[----:B------:R-:W-:-:S10]  /*161d0*/  IMAD.MOV R3, RZ, RZ, -R3 ;  /* 0x000000ffff037224 */ /* 0x000fd400078e0a03 */
[----:B------:R-:W-:Y:S01]  /*161e0*/  @!P2 IMAD.MOV R6, RZ, RZ, -R6 ;  /* 0x000000ffff06a224 */ /* 0x000fe200078e0a06 */
[----:B------:R-:W-:-:S04]  /*161f0*/  @!P1 LOP3.LUT R6, RZ, R17, RZ, 0x33, !PT ;  /* 0x00000011ff069212 */ /* 0x000fc800078e33ff */
[----:B------:R-:W-:-:S05]  /*16200*/  IABS R2, R6 ;  /* 0x0000000600027213 */ /* 0x000fca0000000000 */
[----:B------:R-:W-:-:S04]  /*16210*/  IMAD.HI.U32 R5, R5, R2, RZ ;  /* 0x0000000205057227 */ /* 0x000fc800078e00ff */
[----:B------:R-:W-:Y:S01]  /*16220*/  IMAD R3, R5, R3, R2 ;  /* 0x0000000305037224 */ /* 0x000fe200078e0202 */
[----:B------:R-:W-:-:S04]  /*16230*/  LOP3.LUT R2, R6, R8, RZ, 0x3c, !PT ;  /* 0x0000000806027212 */ /* 0x000fc800078e3cff */
[----:B------:R-:W-:Y:S02]  /*16240*/  ISETP.GT.U32.AND P1, PT, R4, R3, PT ;  /* 0x000000030400720c */ /* 0x000fe40003f24070 */
[----:B------:R-:W-:Y:S01]  /*16250*/  ISETP.GE.AND P2, PT, R2, RZ, PT ;  /* 0x000000ff0200720c */ /* 0x000fe20003f46270 */
[----:B------:R-:W-:-:S04]  /*16260*/  IMAD.MOV R2, RZ, RZ, -R6 ;  /* 0x000000ffff027224 */ /* 0x000fc800078e0a06 */
[----:B------:R-:W-:-:S06]  /*16270*/  IMAD R2, R17, R2, R0 ;  /* 0x0000000211027224 */ /* 0x000fcc00078e0200 */
[----:B------:R-:W-:Y:S02]  /*16280*/  @!P1 IMAD.IADD R3, R3, 0x1, -R4 ;  /* 0x0000000103039824 */ /* 0x000fe400078e0a04 */
[----:B------:R-:W-:Y:S01]  /*16290*/  @!P1 VIADD R5, R5, 0x1 ;  /* 0x0000000105059836 */ /* 0x000fe20000000000 */
[----:B------:R-:W-:Y:S02]  /*162a0*/  ISETP.NE.AND P1, PT, R8, RZ, PT ;  /* 0x000000ff0800720c */ /* 0x000fe40003f25270 */
[----:B------:R-:W-:-:S13]  /*162b0*/  ISETP.GE.U32.AND P0, PT, R3, R4, PT ;  /* 0x000000040300720c */ /* 0x000fda0003f06070 */
[----:B------:R-:W-:-:S04]  /*162c0*/  @P0 VIADD R5, R5, 0x1 ;  /* 0x0000000105050836 */ /* 0x000fc80000000000 */
[----:B------:R-:W-:Y:S01]  /*162d0*/  @!P2 IMAD.MOV R5, RZ, RZ, -R5 ;  /* 0x000000ffff05a224 */ /* 0x000fe200078e0a05 */
[----:B------:R-:W-:-:S05]  /*162e0*/  @!P1 LOP3.LUT R5, RZ, R8, RZ, 0x33, !PT ;  /* 0x00000008ff059212 */ /* 0x000fca00078e33ff */
[--C-:B------:R-:W-:Y:S02]  /*162f0*/  IMAD.MOV R3, RZ, RZ, -R5.reuse ;  /* 0x000000ffff037224 */ /* 0x100fe400078e0a05 */
[C---:B------:R-:W-:Y:S02]  /*16300*/  IMAD R5, R8.reuse, 0x1000000, R5 ;  /* 0x0100000008057824 */ /* 0x040fe400078e0205 */
[----:B------:R-:W-:-:S04]  /*16310*/  IMAD R8, R8, R3, R6 ;  /* 0x0000000308087224 */ /* 0x000fc800078e0206 */
[----:B------:R-:W-:Y:S01]  /*16320*/  IMAD R18, R8, 0x10000, R5 ;  /* 0x0001000008127824 */ /* 0x000fe200078e0205 */
[----:B------:R-:W-:Y:S06]  /*16330*/  BRA `(.L_x_1402) ;  /* 0x0000000000f07947 */ /* 0x000fec0003800000 */
.L_x_1401:
[----:B0---4-:R-:W0:Y:S02]  /*16340*/  LDC.64 R2, c[0x0][0xc90] ;  /* 0x00032400ff027b82 */ /* 0x011e240000000a00 */
[----:B0-----:R-:W-:-:S05]  /*16350*/  IMAD.WIDE R2, R19, 0x4, R2 ;  /* 0x0000000413027825 */ /* 0x001fca00078e0202 */
[----:B------:R0:W2:Y:S02]  /*16360*/  LDG.E R6, desc[UR36][R2.64] ;  /* 0x0000002402067981 */ /* 0x0000a4000c1e1900 */
[----:B0-----:R-:W-:Y:S02]  /*16370*/  IMAD.MOV.U32 R2, RZ, RZ, RZ ;  /* 0x000000ffff027224 */ /* 0x001fe400078e00ff */
[----:B--2---:R-:W-:-:S05]  /*16380*/  IMAD R7, R17, R6, RZ ;  /* 0x0000000611077224 */ /* 0x004fca00078e02ff */
[----:B------:R-:W-:-:S04]  /*16390*/  IABS R4, R7 ;  /* 0x0000000700047213 */ /* 0x000fc80000000000 */
[----:B------:R-:W0:Y:S08]  /*163a0*/  I2F.RP R8, R4 ;  /* 0x0000000400087306 */ /* 0x000e300000209400 */
[----:B0-----:R-:W0:Y:S02]  /*163b0*/  MUFU.RCP R8, R8 ;  /* 0x0000000800087308 */ /* 0x001e240000001000 */
[----:B0-----:R-:W-:-:S06]  /*163c0*/  VIADD R9, R8, 0xffffffe ;  /* 0x0ffffffe08097836 */ /* 0x001fcc0000000000 */
[----:B------:R-:W0:Y:S02]  /*163d0*/  F2I.FTZ.U32.TRUNC.NTZ R3, R9 ;  /* 0x0000000900037305 */ /* 0x000e24000021f000 */
[----:B0-----:R-:W-:-:S04]  /*163e0*/  IMAD.MOV R11, RZ, RZ, -R3 ;  /* 0x000000ffff0b7224 */ /* 0x001fc800078e0a03 */
[----:B------:R-:W-:-:S04]  /*163f0*/  IMAD R11, R11, R4, RZ ;  /* 0x000000040b0b7224 */ /* 0x000fc800078e02ff */
        /* <DEDUP_REMOVED lines=21> */
[----:B------:R-:W-:-:S04]  /*16550*/  VIADDMNMX R5, R3, R5, R6, PT ;  /* 0x0000000503057246 */ /* 0x000fc80003800106 */
[----:B------:R-:W-:-:S04]  /*16560*/  IABS R6, R5 ;  /* 0x0000000500067213 */ /* 0x000fc80000000000 */
[----:B------:R-:W0:Y:S08]  /*16570*/  I2F.RP R8, R6 ;  /* 0x0000000600087306 */ /* 0x000e300000209400 */
[----:B0-----:R-:W0:Y:S02]  /*16580*/  MUFU.RCP R8, R8 ;  /* 0x0000000800087308 */ /* 0x001e240000001000 */
[----:B0-----:R-:W-:Y:S01]  /*16590*/  VIADD R3, R8, 0xffffffe ;  /* 0x0ffffffe08037836 */ /* 0x001fe20000000000 */
[----:B------:R-:W-:-:S05]  /*165a0*/  IABS R8, R5 ;  /* 0x0000000500087213 */ /* 0x000fca0000000000 */
[----:B------:R-:W0:Y:S02]  /*165b0*/  F2I.FTZ.U32.TRUNC.NTZ R3, R3 ;  /* 0x0000000300037305 */ /* 0x000e24000021f000 */
[----:B0-----:R-:W-:-:S04]  /*165c0*/  IMAD.MOV R7, RZ, RZ, -R3 ;  /* 0x000000ffff077224 */ /* 0x001fc800078e0a03 */
[----:B------:R-:W-:-:S04]  /*165d0*/  IMAD R7, R7, R6, RZ ;  /* 0x0000000607077224 */ /* 0x000fc800078e02ff */
[----:B------:R-:W-:Y:S01]  /*165e0*/  IMAD.HI.U32 R2, R3, R7, R2 ;  /* 0x0000000703027227 */ /* 0x000fe200078e0002 */
[----:B------:R-:W-:-:S03]  /*165f0*/  IABS R7, R0 ;  /* 0x0000000000077213 */ /* 0x000fc60000000000 */
        /* <DEDUP_REMOVED lines=13> */
[----:B------:R-:W-:Y:S01]  /*166d0*/  @!P1 LOP3.LUT R2, RZ, R5, RZ, 0x33, !PT ;  /* 0x00000005ff029212 */ /* 0x000fe200078e33ff */
[----:B------:R-:W-:-:S04]  /*166e0*/  IMAD.MOV R5, RZ, RZ, -R5 ;  /* 0x000000ffff057224 */ /* 0x000fc800078e0a05 */
[----:B------:R-:W-:-:S07]  /*166f0*/  IMAD R18, R2, R5, R3 ;  /* 0x0000000502127224 */ /* 0x000fce00078e0203 */
.L_x_1402:
[----:B------:R-:W-:-:S05]  /*16700*/  LOP3.LUT R2, RZ, R2, RZ, 0x33, !PT ;  /* 0x00000002ff027212 */ /* 0x000fca00078e33ff */
[----:B------:R-:W-:Y:S01]  /*16710*/  IMAD.IADD R17, R17, 0x1, R2 ;  /* 0x0000000111117824 */ /* 0x000fe200078e0202 */
[----:B------:R-:W-:Y:S06]  /*16720*/  BRA `(.L_x_1403) ;  /* 0x00000000001c7947 */ /* 0x000fec0003800000 */
.L_x_1395:
[----:B------:R-:W-:Y:S01]  /*16730*/  UMOV UR4, URZ ;  /* 0x0000003f00047c82 */ /* 0x000fe20008000000 */
[----:B------:R-:W-:Y:S01]  /*16740*/  UMOV UR5, URZ ;  /* 0x0000003f00057c82 */ /* 0x000fe20008000000 */
[----:B------:R-:W-:Y:S01]  /*16750*/  ULDC UR6, c[0x0][0xc3c] ;  /* 0x00030f0000067ab9 */ /* 0x000fe20000000800 */
[----:B------:R-:W-:Y:S02]  /*16760*/  IMAD.MOV.U32 R16, RZ, RZ, R0 ;  /* 0x000000ffff107224 */ /* 0x000fe400078e0000 */
[----:B------:R-:W-:Y:S02]  /*16770*/  IMAD.U32 R17, RZ, RZ, UR4 ;  /* 0x00000004ff117e24 */ /* 0x000fe4000f8e00ff */
[----:B------:R-:W-:Y:S02]  /*16780*/  IMAD.U32 R18, RZ, RZ, UR5 ;  /* 0x00000005ff127e24 */ /* 0x000fe4000f8e00ff */
[----:B------:R-:W-:-:S07]  /*16790*/  IMAD.U32 R19, RZ, RZ, UR6 ;  /* 0x00000006ff137e24 */ /* 0x000fce000f8e00ff */
.L_x_1403:
        /* <DEDUP_REMOVED lines=10> */
.L_x_1392:
[----:B------:R-:W-:Y:S02]  /*16840*/  ULDC UR4, c[0x0][0xc3c] ;  /* 0x00030f0000047ab9 */ /* 0x000fe40000000800 */
[----:B-1----:R-:W-:-:S13]  /*16850*/  ISETP.GE.AND P0, PT, R19, UR4, PT ;  /* 0x0000000413007c0c */ /* 0x002fda000bf06270 */
[----:B------:R-:W-:Y:S05]  /*16860*/  @!P0 BRA `(.L_x_1404) ;  /* 0xffffffac00c88947 */ /* 0x000fea000383ffff */
[----:B------:R-:W-:Y:S05]  /*16870*/  BSYNC B8 ;  /* 0x0000000000087941 */ /* 0x000fea0003800000 */
.L_x_1331:
[----:B------:R-:W3:Y:S01]  /*16880*/  LDL.LU R0, [R1+0x10] ;  /* 0x0000100001007983 */ /* 0x000ee20000300800 */
[----:B------:R-:W-:Y:S01]  /*16890*/  BSSY B0, `(.L_x_1405) ;  /* 0x000000b000007945 */ /* 0x000fe20003800000 */
[----:B------:R-:W1:Y:S01]  /*168a0*/  S2R R5, SR_CgaCtaId ;  /* 0x0000000000057919 */ /* 0x000e620000008800 */
[----:B---3--:R-:W-:-:S05]  /*168b0*/  VIADD R0, R0, 0x1 ;  /* 0x0000000100007836 */ /* 0x008fca0000000000 */
[----:B0-----:R-:W-:-:S04]  /*168c0*/  LEA.HI R2, R0, R0, RZ, 0x1 ;  /* 0x0000000000027211 */ /* 0x001fc800078f08ff */
[----:B------:R-:W-:Y:S02]  /*168d0*/  LOP3.LUT R3, R2, 0xfffffffe, RZ, 0xc0, !PT ;  /* 0xfffffffe02037812 */ /* 0x000fe400078ec0ff */
[----:B------:R-:W-:-:S03]  /*168e0*/  MOV R2, 0x400 ;  /* 0x0000040000027802 */ /* 0x000fc60000000f00 */
[----:B------:R-:W-:Y:S01]  /*168f0*/  IMAD.IADD R0, R0, 0x1, -R3 ;  /* 0x0000000100007824 */ /* 0x000fe200078e0a03 */
[----:B-1----:R-:W-:-:S04]  /*16900*/  LEA R7, R5, R2, 0x18 ;  /* 0x0000000205077211 */ /* 0x002fc800078ec0ff */
[----:B------:R-:W-:-:S04]  /*16910*/  SHF.L.U32 R0, R0, 0x1f, RZ ;  /* 0x0000001f00007819 */ /* 0x000fc800000006ff */
[----:B------:R-:W0:Y:S02]  /*16920*/  SYNCS.PHASECHK.TRANS64.TRYWAIT P0, [R7+URZ+0x2a820], R0 ;  /* 0x02a82000070075a7 */ /* 0x000e24000800017f */
[----:B0-----:R-:W-:Y:S05]  /*16930*/  @!P0 BRA `(.L_x_1406) ;  /* 0x0000003c001c8947 */ /* 0x001fea0003800000 */
.L_x_1525:
[----:B------:R-:W-:Y:S05]  /*16940*/  BSYNC B0 ;  /* 0x0000000000007941 */ /* 0x000fea0003800000 */
.L_x_1405:
[----:B------:R-:W-:-:S03]  /*16950*/  UMOV UR4, 0xffffffff ;  /* 0xffffffff00047882 */ /* 0x000fc60000000000 */
[----:B------:R-:W-:Y:S05]  /*16960*/  BRA.DIV UR4, `(.L_x_1407) ;  /* 0x0000003e04247947 */ /* 0x000fea000b800000 */
[----:B0-----:R-:W0:Y:S02]  /*16970*/  S2R R0, SR_TID.X ;  /* 0x0000000000007919 */ /* 0x001e240000002100 */
[----:B0-----:R-:W-:-:S04]  /*16980*/  SHF.R.U32.HI R0, RZ, 0x5, R0 ;  /* 0x00000005ff007819 */ /* 0x001fc80000011600 */
[----:B------:R-:W-:-:S05]  /*16990*/  LOP3.LUT R0, R0, 0x3, RZ, 0xc0, !PT ;  /* 0x0000000300007812 */ /* 0x000fca00078ec0ff */
[----:B------:R0:W1:Y:S02]  /*169a0*/  SHFL.IDX PT, R14, R0, RZ, 0x1f ;  /* 0x00001fff000e7589 */ /* 0x00006400000e0000 */
.L_x_1528:
[----:B-1----:R-:W-:Y:S01]  /*169b0*/  ISETP.NE.AND P0, PT, R14, RZ, PT ;  /* 0x000000ff0e00720c */ /* 0x002fe20003f05270 */
[----:B------:R-:W-:-:S12]  /*169c0*/  BSSY B0, `(.L_x_1408) ;  /* 0x0000026000007945 */ /* 0x000fd80003800000 */
[----:B------:R-:W-:Y:S05]  /*169d0*/  @P0 BRA `(.L_x_1409) ;  /* 0x0000000000900947 */ /* 0x000fea0003800000 */
[----:B------:R-:W-:-:S03]  /*169e0*/  UMOV UR4, 0xffffffff ;  /* 0xffffffff00047882 */ /* 0x000fc60000000000 */
[----:B------:R-:W-:Y:S05]  /*169f0*/  BRA.DIV UR4, `(.L_x_1410) ;  /* 0x0000003e04347947 */ /* 0x000fea000b800000 */
[----:B------:R-:W-:-:S13]  /*16a00*/  ELECT P6, URZ, PT ;  /* 0x00000000003f782f */ /* 0x000fda00038c0000 */
.L_x_1531:
[----:B------:R-:W-:Y:S05]  /*16a10*/  @!P6 BRA `(.L_x_1409) ;  /* 0x000000000080e947 */ /* 0x000fea0003800000 */
[----:B0-----:R-:W3:Y:S02]  /*16a20*/  LDL R0, [R1+0x14] ;  /* 0x0000140001007983 */ /* 0x001ee40000100800 */
[----:B---3--:R-:W-:-:S13]  /*16a30*/  R2UR UR4, R0 ;  /* 0x00000000000472ca */ /* 0x008fda00000e0000 */
[----:B------:R-:W-:-:S06]  /*16a40*/  ULOP3.LUT UR4, UR4, 0x2, URZ, 0xfc, !UPT ;  /* 0x0000000204047892 */ /* 0x000fcc000f8efc3f */
[----:B------:R-:W-:-:S05]  /*16a50*/  IMAD.U32 R0, RZ, RZ, UR4 ;  /* 0x00000004ff007e24 */ /* 0x000fca000f8e00ff */
[----:B------:R-:W-:-:S13]  /*16a60*/  ISETP.NE.AND P0, PT, R0, 0x3, PT ;  /* 0x000000030000780c */ /* 0x000fda0003f05270 */
[----:B------:R-:W-:Y:S05]  /*16a70*/  @!P0 BRA `(.L_x_1411) ;  /* 0x0000000000048947 */ /* 0x000fea0003800000 */
[----:B------:R-:W-:Y:S01]  /*16a80*/  BPT.TRAP 0x1 ;  /* 0x000000040000795c */ /* 0x000fe20000300000 */
.L_x_1411:
[----:B------:R-:W-:Y:S01]  /*16a90*/  IMAD R5, R26, 0x8, R7 ;  /* 0x000000081a057824 */ /* 0x000fe200078e0207 */
[----:B------:R-:W-:Y:S01]  /*16aa0*/  SHF.L.U32 R0, R28, 0x1f, RZ ;  /* 0x0000001f1c007819 */ /* 0x000fe200000006ff */
[----:B------:R-:W-:-:S03]  /*16ab0*/  VIADD R26, R26, 0x1 ;  /* 0x000000011a1a7836 */ /* 0x000fc60000000000 */
[----:B------:R-:W0:Y:S02]  /*16ac0*/  SYNCS.PHASECHK.TRANS64.TRYWAIT P1, [R5+URZ+0x2a840], R0 ;  /* 0x02a84000050075a7 */ /* 0x000e24000802017f */
[----:B------:R-:W-:-:S04]  /*16ad0*/  ISETP.NE.AND P2, PT, R26, 0x2, PT ;  /* 0x000000021a00780c */ /* 0x000fc80003f45270 */
[----:B------:R-:W-:Y:S01]  /*16ae0*/  SEL R3, RZ, 0x1, P2 ;  /* 0x00000001ff037807 */ /* 0x000fe20001000000 */
[----:B0-----:R-:W-:Y:S08]  /*16af0*/  @!P1 BRA `(.L_x_1412) ;  /* 0x0000003c00149947 */ /* 0x001ff00003800000 */
.L_x_1532:
[----:B------:R-:W-:Y:S02]  /*16b00*/  SEL R26, R26, RZ, P2 ;  /* 0x000000ff1a1a7207 */ /* 0x000fe40001000000 */
[----:B------:R-:W-:Y:S01]  /*16b10*/  LOP3.LUT R2, R28, R3, RZ, 0x3c, !PT ;  /* 0x000000031c027212 */ /* 0x000fe200078e3cff */
[----:B------:R-:W-:Y:S06]  /*16b20*/  @!P0 BRA `(.L_x_1413) ;  /* 0x0000000000048947 */ /* 0x000fec0003800000 */
[----:B------:R-:W-:Y:S01]  /*16b30*/  BPT.TRAP 0x1 ;  /* 0x000000040000795c */ /* 0x000fe20000300000 */
.L_x_1413:
[----:B------:R-:W-:Y:S01]  /*16b40*/  IMAD R3, R26, 0x8, R7 ;  /* 0x000000081a037824 */ /* 0x000fe200078e0207 */
[----:B------:R-:W-:-:S04]  /*16b50*/  SHF.L.U32 R2, R2, 0x1f, RZ ;  /* 0x0000001f02027819 */ /* 0x000fc800000006ff */
[----:B------:R-:W1:Y:S02]  /*16b60*/  SYNCS.PHASECHK.TRANS64.TRYWAIT P1, [R3+URZ+0x2a840], R2 ;  /* 0x02a84002030075a7 */ /* 0x000e64000802017f */
[----:B-1----:R-:W-:Y:S05]  /*16b70*/  @!P1 BRA `(.L_x_1414) ;  /* 0x0000003c00089947 */ /* 0x002fea0003800000 */
.L_x_1533:
[----:B------:R-:W-:Y:S05]  /*16b80*/  @!P0 BRA `(.L_x_1415) ;  /* 0x0000000000048947 */ /* 0x000fea0003800000 */
[----:B------:R-:W-:Y:S01]  /*16b90*/  BPT.TRAP 0x1 ;  /* 0x000000040000795c */ /* 0x000fe20000300000 */
.L_x_1415:
[----:B------:R-:W3:Y:S02]  /*16ba0*/  SYNCS.PHASECHK.TRANS64.TRYWAIT P1, [R5+URZ+0x2a860], R0 ;  /* 0x02a86000050075a7 */ /* 0x000ee4000802017f */
[----:B---3--:R-:W-:Y:S05]  /*16bb0*/  @!P1 BRA `(.L_x_1416) ;  /* 0x0000003c000c9947 */ /* 0x008fea0003800000 */
.L_x_1534:
[----:B------:R-:W-:Y:S05]  /*16bc0*/  @!P0 BRA `(.L_x_1417) ;  /* 0x0000000000048947 */ /* 0x000fea0003800000 */
[----:B------:R-:W-:Y:S01]  /*16bd0*/  BPT.TRAP 0x1 ;  /* 0x000000040000795c */ /* 0x000fe20000300000 */
.L_x_1417:
[----:B----4-:R4:W0:Y:S02]  /*16be0*/  SYNCS.PHASECHK.TRANS64.TRYWAIT P0, [R3+URZ+0x2a860], R2 ;  /* 0x02a86002030075a7 */ /* 0x010824000800017f */
[----:B0-----:R-:W-:Y:S05]  /*16bf0*/  @!P0 NANOSLEEP.SYNCS 0x989680 ;  /* 0x009896800000895d */ /* 0x001fea0003900000 */
[----:B------:R-:W0:Y:S02]  /*16c00*/  @!P0 SYNCS.PHASECHK.TRANS64 P0, [R3+URZ+0x2a860], R2 ;  /* 0x02a86002030085a7 */ /* 0x000e24000800007f */
[----:B0-----:R-:W-:Y:S05]  /*16c10*/  @!P0 BRA `(.L_x_1417) ;  /* 0xfffffffc00f08947 */ /* 0x001fea000383ffff */
.L_x_1409:
[----:B------:R-:W-:Y:S05]  /*16c20*/  BSYNC B0 ;  /* 0x0000000000007941 */ /* 0x000fea0003800000 */
.L_x_1408:
[----:B------:R-:W-:Y:S05]  /*16c30*/  EXIT ;  /* 0x000000000000794d */ /* 0x000fea0003800000 */
.L_x_1222:
[----:B0-----:R-:W-:-:S04]  /*16c40*/  IMAD.U32 R3, RZ, RZ, UR60 ;  /* 0x0000003cff037e24 */ /* 0x001fc8000f8e00ff */
[----:B------:R0:W1:Y:S03]  /*16c50*/  SYNCS.PHASECHK.TRANS64.TRYWAIT P1, [R3+URZ+0x2a800], R0 ;  /* 0x02a80000030075a7 */ /* 0x000066000802017f */
[----:B-1----:R-:W-:Y:S05]  /*16c60*/  @!P1 NANOSLEEP.SYNCS 0x989680 ;  /* 0x009896800000995d */ /* 0x002fea0003900000 */
[----:B------:R-:W1:Y:S02]  /*16c70*/  @!P1 SYNCS.PHASECHK.TRANS64 P1, [R3+URZ+0x2a800], R0 ;  /* 0x02a80000030095a7 */ /* 0x000e64000802007f */
[----:B-1----:R-:W-:Y:S05]  /*16c80*/  @!P1 BRA `(.L_x_1222) ;  /* 0xfffffffc00ec9947 */ /* 0x002fea000383ffff */
[----:B------:R-:W-:Y:S05]  /*16c90*/  BRA `(.L_x_1418) ;  /* 0xfffffeb000f47947 */ /* 0x000fea000383ffff */
.L_x_1226:
[----:B-1----:R1:W2:Y:S02]  /*16ca0*/  SYNCS.PHASECHK.TRANS64.TRYWAIT P1, [R3+URZ+0x2a830], R0 ;  /* 0x02a83000030075a7 */ /* 0x0022a4000802017f */
[----:B--2---:R-:W-:Y:S05]  /*16cb0*/  @!P1 NANOSLEEP.SYNCS 0x989680 ;  /* 0x009896800000995d */ /* 0x004fea0003900000 */
[----:B------:R-:W2:Y:S02]  /*16cc0*/  @!P1 SYNCS.PHASECHK.TRANS64 P1, [R3+URZ+0x2a830], R0 ;  /* 0x02a83000030095a7 */ /* 0x000ea4000802007f */
[----:B--2---:R-:W-:Y:S05]  /*16cd0*/  @!P1 BRA `(.L_x_1226) ;  /* 0xfffffffc00f09947 */ /* 0x004fea000383ffff */
[----:B------:R-:W-:Y:S05]  /*16ce0*/  BRA `(.L_x_1225) ;  /* 0xfffffeb400107947 */ /* 0x000fea000383ffff */
.L_x_1243:
[----:B-1----:R-:W-:-:S04]  /*16cf0*/  IMAD.U32 R8, RZ, RZ, UR5 ;  /* 0x00000005ff087e24 */ /* 0x002fc8000f8e00ff */
[----:B------:R1:W2:Y:S03]  /*16d00*/  SYNCS.PHASECHK.TRANS64.TRYWAIT P1, [R8+URZ+0x2a830], R7 ;  /* 0x02a83007080075a7 */ /* 0x0002a6000802017f */
[----:B--2---:R-:W-:Y:S05]  /*16d10*/  @!P1 NANOSLEEP.SYNCS 0x989680 ;  /* 0x009896800000995d */ /* 0x004fea0003900000 */
[----:B------:R-:W2:Y:S02]  /*16d20*/  @!P1 SYNCS.PHASECHK.TRANS64 P1, [R8+URZ+0x2a830], R7 ;  /* 0x02a83007080095a7 */ /* 0x000ea4000802007f */
[----:B--2---:R-:W-:Y:S05]  /*16d30*/  @!P1 BRA `(.L_x_1243) ;  /* 0xfffffffc00ec9947 */ /* 0x004fea000383ffff */
[----:B------:R-:W-:Y:S05]  /*16d40*/  BRA `(.L_x_1242) ;  /* 0xfffffee0002c7947 */ /* 0x000fea000383ffff */
.L_x_1247:
[----:B01----:R-:W-:-:S04]  /*16d50*/  IMAD.U32 R7, RZ, RZ, UR10 ;  /* 0x0000000aff077e24 */ /* 0x003fc8000f8e00ff */
[----:B------:R0:W1:Y:S03]  /*16d60*/  SYNCS.PHASECHK.TRANS64.TRYWAIT P1, [R7+URZ+0x2a850], R0 ;  /* 0x02a85000070075a7 */ /* 0x000066000802017f */
[----:B-1----:R-:W-:Y:S05]  /*16d70*/  @!P1 NANOSLEEP.SYNCS 0x989680 ;  /* 0x009896800000995d */ /* 0x002fea0003900000 */
[----:B------:R-:W1:Y:S02]  /*16d80*/  @!P1 SYNCS.PHASECHK.TRANS64 P1, [R7+URZ+0x2a850], R0 ;  /* 0x02a85000070095a7 */ /* 0x000e64000802007f */
[----:B-1----:R-:W-:Y:S05]  /*16d90*/  @!P1 BRA `(.L_x_1247) ;  /* 0xfffffffc00ec9947 */ /* 0x002fea000383ffff */
[----:B------:R-:W-:Y:S05]  /*16da0*/  BRA `(.L_x_1246) ;  /* 0xfffffee800587947 */ /* 0x000fea000383ffff */
.L_x_1266:
[----:B-1----:R-:W-:-:S04]  /*16db0*/  IMAD.U32 R8, RZ, RZ, UR5 ;  /* 0x00000005ff087e24 */ /* 0x002fc8000f8e00ff */
[----:B------:R1:W2:Y:S03]  /*16dc0*/  SYNCS.PHASECHK.TRANS64.TRYWAIT P1, [R8+URZ+0x2a830], R7 ;  /* 0x02a83007080075a7 */ /* 0x0002a6000802017f */
[----:B--2---:R-:W-:Y:S05]  /*16dd0*/  @!P1 NANOSLEEP.SYNCS 0x989680 ;  /* 0x009896800000995d */ /* 0x004fea0003900000 */
[----:B------:R-:W2:Y:S02]  /*16de0*/  @!P1 SYNCS.PHASECHK.TRANS64 P1, [R8+URZ+0x2a830], R7 ;  /* 0x02a83007080095a7 */ /* 0x000ea4000802007f */
[----:B--2---:R-:W-:Y:S05]  /*16df0*/  @!P1 BRA `(.L_x_1266) ;  /* 0xfffffffc00ec9947 */ /* 0x004fea000383ffff */
[----:B------:R-:W-:Y:S05]  /*16e00*/  BRA `(.L_x_1265) ;  /* 0xffffff1000307947 */ /* 0x000fea000383ffff */
.L_x_1270:
[----:B01----:R-:W-:-:S04]  /*16e10*/  IMAD.U32 R7, RZ, RZ, UR10 ;  /* 0x0000000aff077e24 */ /* 0x003fc8000f8e00ff */
[----:B------:R0:W1:Y:S03]  /*16e20*/  SYNCS.PHASECHK.TRANS64.TRYWAIT P1, [R7+URZ+0x2a850], R0 ;  /* 0x02a85000070075a7 */ /* 0x000066000802017f */
[----:B-1----:R-:W-:Y:S05]  /*16e30*/  @!P1 NANOSLEEP.SYNCS 0x989680 ;  /* 0x009896800000995d */ /* 0x002fea0003900000 */
[----:B------:R-:W1:Y:S02]  /*16e40*/  @!P1 SYNCS.PHASECHK.TRANS64 P1, [R7+URZ+0x2a850], R0 ;  /* 0x02a85000070095a7 */ /* 0x000e64000802007f */
[----:B-1----:R-:W-:Y:S05]  /*16e50*/  @!P1 BRA `(.L_x_1270) ;  /* 0xfffffffc00ec9947 */ /* 0x002fea000383ffff */
[----:B------:R-:W-:Y:S05]  /*16e60*/  BRA `(.L_x_1269) ;  /* 0xffffff18005c7947 */ /* 0x000fea000383ffff */
.L_x_1278:
[----:B-1----:R-:W-:-:S04]  /*16e70*/  IMAD.U32 R8, RZ, RZ, UR5 ;  /* 0x00000005ff087e24 */ /* 0x002fc8000f8e00ff */
[----:B------:R1:W2:Y:S03]  /*16e80*/  SYNCS.PHASECHK.TRANS64.TRYWAIT P1, [R8+URZ+0x2a830], R7 ;  /* 0x02a83007080075a7 */ /* 0x0002a6000802017f */
[----:B--2---:R-:W-:Y:S05]  /*16e90*/  @!P1 NANOSLEEP.SYNCS 0x989680 ;  /* 0x009896800000995d */ /* 0x004fea0003900000 */
[----:B------:R-:W2:Y:S02]  /*16ea0*/  @!P1 SYNCS.PHASECHK.TRANS64 P1, [R8+URZ+0x2a830], R7 ;  /* 0x02a83007080095a7 */ /* 0x000ea4000802007f */
[----:B--2---:R-:W-:Y:S05]  /*16eb0*/  @!P1 BRA `(.L_x_1278) ;  /* 0xfffffffc00ec9947 */ /* 0x004fea000383ffff */
[----:B------:R-:W-:Y:S05]  /*16ec0*/  BRA `(.L_x_1277) ;  /* 0xffffff2c002c7947 */ /* 0x000fea000383ffff */
.L_x_1282:
[----:B01----:R-:W-:-:S04]  /*16ed0*/  IMAD.U32 R7, RZ, RZ, UR10 ;  /* 0x0000000aff077e24 */ /* 0x003fc8000f8e00ff */
[----:B------:R0:W1:Y:S03]  /*16ee0*/  SYNCS.PHASECHK.TRANS64.TRYWAIT P1, [R7+URZ+0x2a850], R0 ;  /* 0x02a85000070075a7 */ /* 0x000066000802017f */
[----:B-1----:R-:W-:Y:S05]  /*16ef0*/  @!P1 NANOSLEEP.SYNCS 0x989680 ;  /* 0x009896800000995d */ /* 0x002fea0003900000 */
[----:B------:R-:W1:Y:S02]  /*16f00*/  @!P1 SYNCS.PHASECHK.TRANS64 P1, [R7+URZ+0x2a850], R0 ;  /* 0x02a85000070095a7 */ /* 0x000e64000802007f */
[----:B-1----:R-:W-:Y:S05]  /*16f10*/  @!P1 BRA `(.L_x_1282) ;  /* 0xfffffffc00ec9947 */ /* 0x002fea000383ffff */
[----:B------:R-:W-:Y:S05]  /*16f20*/  BRA `(.L_x_1281) ;  /* 0xffffff3400587947 */ /* 0x000fea000383ffff */
.L_x_1297:
[----:B-1----:R-:W-:-:S04]  /*16f30*/  IMAD.U32 R5, RZ, RZ, UR5 ;  /* 0x00000005ff057e24 */ /* 0x002fc8000f8e00ff */
[----:B------:R1:W2:Y:S03]  /*16f40*/  SYNCS.PHASECHK.TRANS64.TRYWAIT P1, [R5+URZ+0x2a850], R0 ;  /* 0x02a85000050075a7 */ /* 0x0002a6000802017f */
[----:B--2---:R-:W-:Y:S05]  /*16f50*/  @!P1 NANOSLEEP.SYNCS 0x989680 ;  /* 0x009896800000995d */ /* 0x004fea0003900000 */
[----:B------:R-:W2:Y:S02]  /*16f60*/  @!P1 SYNCS.PHASECHK.TRANS64 P1, [R5+URZ+0x2a850], R0 ;  /* 0x02a85000050095a7 */ /* 0x000ea4000802007f */
[----:B--2---:R-:W-:Y:S05]  /*16f70*/  @!P1 BRA `(.L_x_1297) ;  /* 0xfffffffc00ec9947 */ /* 0x004fea000383ffff */
[----:B------:R-:W-:Y:S05]  /*16f80*/  BRA `(.L_x_1296) ;  /* 0xffffff5c005c7947 */ /* 0x000fea000383ffff */
.L_x_1353:
        /* <DEDUP_REMOVED lines=11> */
.L_x_1420:
[----:B------:R-:W-:Y:S05]  /*17040*/  BSYNC B0 ;  /* 0x0000000000007941 */ /* 0x000fea0003800000 */
.L_x_1419:
[----:B------:R-:W-:Y:S05]  /*17050*/  BRA `(.L_x_1421) ;  /* 0xffffffb800c07947 */ /* 0x000fea000383ffff */
.L_x_1356:
[----:B0-----:R0:W1:Y:S02]  /*17060*/  SYNCS.PHASECHK.TRANS64.TRYWAIT P0, [R7+URZ+0x2a840], R2 ;  /* 0x02a84002070075a7 */ /* 0x001064000800017f */
[----:B-1----:R-:W-:Y:S05]  /*17070*/  @!P0 NANOSLEEP.SYNCS 0x989680 ;  /* 0x009896800000895d */ /* 0x002fea0003900000 */
[----:B------:R-:W1:Y:S02]  /*17080*/  @!P0 SYNCS.PHASECHK.TRANS64 P0, [R7+URZ+0x2a840], R2 ;  /* 0x02a84002070085a7 */ /* 0x000e64000800007f */
[----:B-1----:R-:W-:Y:S05]  /*17090*/  @!P0 BRA `(.L_x_1356) ;  /* 0xfffffffc00f08947 */ /* 0x002fea000383ffff */
[----:B------:R-:W-:Y:S05]  /*170a0*/  BRA `(.L_x_1422) ;  /* 0xffffffbc00287947 */ /* 0x000fea000383ffff */
.L_x_1357:
        /* <DEDUP_REMOVED lines=8> */
.L_x_1424:
[----:B------:R-:W-:Y:S05]  /*17130*/  BSYNC B0 ;  /* 0x0000000000007941 */ /* 0x000fea0003800000 */
.L_x_1423:
        /* <DEDUP_REMOVED lines=9> */
.L_x_1425:
[----:B------:R-:W-:Y:S02]  /*171d0*/  IMAD.MOV.U32 R13, RZ, RZ, R0 ;  /* 0x000000ffff0d7224 */ /* 0x000fe400078e0000 */
[----:B------:R-:W-:Y:S02]  /*171e0*/  IMAD.MOV.U32 R12, RZ, RZ, 0x1 ;  /* 0x00000001ff0c7424 */ /* 0x000fe400078e00ff */
[----:B------:R-:W-:-:S07]  /*171f0*/  IMAD.MOV.U32 R3, RZ, RZ, R14 ;  /* 0x000000ffff037224 */ /* 0x000fce00078e000e */
[----:B------:R-:W-:Y:S05]  /*17200*/  WARPSYNC.COLLECTIVE R15, `(.L_x_1426) ;  /* 0x000000000f087348 */ /* 0x000fea0003c00000 */
[----:B------:R0:W1:Y:S02]  /*17210*/  SHFL.IDX P6, R14, R13, R12, R11 ;  /* 0x0000000c0d0e7389 */ /* 0x00006400000c000b */
[----:B01----:R-:W-:Y:S01]  /*17220*/  ENDCOLLECTIVE ;  /* 0x000000000000791b */ /* 0x003fe20003800000 */
.L_x_1426:
        /* <DEDUP_REMOVED lines=17> */
.L_x_1427:
[----:B------:R-:W-:Y:S02]  /*17340*/  @P1 IMAD R8, R5, 0x2, R22 ;  /* 0x0000000205081824 */ /* 0x000fe400078e0216 */
[----:B------:R-:W-:Y:S02]  /*17350*/  IMAD.MOV.U32 R13, RZ, RZ, R0 ;  /* 0x000000ffff0d7224 */ /* 0x000fe400078e0000 */
[----:B------:R-:W-:Y:S02]  /*17360*/  IMAD.MOV.U32 R12, RZ, RZ, 0x2 ;  /* 0x00000002ff0c7424 */ /* 0x000fe400078e00ff */
[----:B------:R-:W-:-:S07]  /*17370*/  IMAD.MOV.U32 R3, RZ, RZ, R14 ;  /* 0x000000ffff037224 */ /* 0x000fce00078e000e */
[----:B------:R-:W-:Y:S05]  /*17380*/  WARPSYNC.COLLECTIVE R15, `(.L_x_1428) ;  /* 0x000000000f087348 */ /* 0x000fea0003c00000 */
[----:B------:R0:W1:Y:S02]  /*17390*/  SHFL.IDX P6, R14, R13, R12, R11 ;  /* 0x0000000c0d0e7389 */ /* 0x00006400000c000b */
[----:B01----:R-:W-:Y:S01]  /*173a0*/  ENDCOLLECTIVE ;  /* 0x000000000000791b */ /* 0x003fe20003800000 */
.L_x_1428:
        /* <DEDUP_REMOVED lines=17> */
.L_x_1429:
[----:B------:R-:W-:Y:S02]  /*174c0*/  @P1 IMAD R8, R5, 0x2, R22 ;  /* 0x0000000205081824 */ /* 0x000fe400078e0216 */
[----:B------:R-:W-:Y:S02]  /*174d0*/  IMAD.MOV.U32 R13, RZ, RZ, R0 ;  /* 0x000000ffff0d7224 */ /* 0x000fe400078e0000 */
[----:B------:R-:W-:Y:S02]  /*174e0*/  IMAD.MOV.U32 R12, RZ, RZ, 0x3 ;  /* 0x00000003ff0c7424 */ /* 0x000fe400078e00ff */
[----:B------:R-:W-:-:S07]  /*174f0*/  IMAD.MOV.U32 R3, RZ, RZ, R14 ;  /* 0x000000ffff037224 */ /* 0x000fce00078e000e */
[----:B------:R-:W-:Y:S05]  /*17500*/  WARPSYNC.COLLECTIVE R15, `(.L_x_1430) ;  /* 0x000000000f087348 */ /* 0x000fea0003c00000 */
[----:B------:R0:W1:Y:S02]  /*17510*/  SHFL.IDX P6, R14, R13, R12, R11 ;  /* 0x0000000c0d0e7389 */ /* 0x00006400000c000b */
[----:B01----:R-:W-:Y:S01]  /*17520*/  ENDCOLLECTIVE ;  /* 0x000000000000791b */ /* 0x003fe20003800000 */
.L_x_1430:
        /* <DEDUP_REMOVED lines=17> */
.L_x_1431:
[----:B------:R-:W-:Y:S02]  /*17640*/  @P1 IMAD R8, R5, 0x2, R22 ;  /* 0x0000000205081824 */ /* 0x000fe400078e0216 */
[----:B------:R-:W-:Y:S02]  /*17650*/  IMAD.MOV.U32 R13, RZ, RZ, R0 ;  /* 0x000000ffff0d7224 */ /* 0x000fe400078e0000 */
[----:B------:R-:W-:Y:S02]  /*17660*/  IMAD.MOV.U32 R12, RZ, RZ, 0x4 ;  /* 0x00000004ff0c7424 */ /* 0x000fe400078e00ff */
[----:B------:R-:W-:-:S07]  /*17670*/  IMAD.MOV.U32 R3, RZ, RZ, R14 ;  /* 0x000000ffff037224 */ /* 0x000fce00078e000e */
[----:B------:R-:W-:Y:S05]  /*17680*/  WARPSYNC.COLLECTIVE R15, `(.L_x_1432) ;  /* 0x000000000f087348 */ /* 0x000fea0003c00000 */
[----:B------:R0:W1:Y:S02]  /*17690*/  SHFL.IDX P6, R14, R13, R12, R11 ;  /* 0x0000000c0d0e7389 */ /* 0x00006400000c000b */
[----:B01----:R-:W-:Y:S01]  /*176a0*/  ENDCOLLECTIVE ;  /* 0x000000000000791b */ /* 0x003fe20003800000 */
.L_x_1432:
        /* <DEDUP_REMOVED lines=17> */
.L_x_1433:
[----:B------:R-:W-:Y:S02]  /*177c0*/  @P1 IMAD R8, R5, 0x2, R22 ;  /* 0x0000000205081824 */ /* 0x000fe400078e0216 */
[----:B------:R-:W-:Y:S02]  /*177d0*/  IMAD.MOV.U32 R13, RZ, RZ, R0 ;  /* 0x000000ffff0d7224 */ /* 0x000fe400078e0000 */
[----:B------:R-:W-:Y:S02]  /*177e0*/  IMAD.MOV.U32 R12, RZ, RZ, 0x5 ;  /* 0x00000005ff0c7424 */ /* 0x000fe400078e00ff */
[----:B------:R-:W-:-:S07]  /*177f0*/  IMAD.MOV.U32 R3, RZ, RZ, R14 ;  /* 0x000000ffff037224 */ /* 0x000fce00078e000e */
[----:B------:R-:W-:Y:S05]  /*17800*/  WARPSYNC.COLLECTIVE R15, `(.L_x_1434) ;  /* 0x000000000f087348 */ /* 0x000fea0003c00000 */
[----:B------:R0:W1:Y:S02]  /*17810*/  SHFL.IDX P6, R14, R13, R12, R11 ;  /* 0x0000000c0d0e7389 */ /* 0x00006400000c000b */
[----:B01----:R-:W-:Y:S01]  /*17820*/  ENDCOLLECTIVE ;  /* 0x000000000000791b */ /* 0x003fe20003800000 */
.L_x_1434:
        /* <DEDUP_REMOVED lines=10> */
.L_x_1435:
        /* <DEDUP_REMOVED lines=8> */
.L_x_1362:
[----:B------:R-:W-:Y:S02]  /*17950*/  IMAD.MOV.U32 R13, RZ, RZ, R4 ;  /* 0x000000ffff0d7224 */ /* 0x000fe400078e0004 */
[----:B------:R-:W-:Y:S02]  /*17960*/  IMAD.MOV.U32 R12, RZ, RZ, RZ ;  /* 0x000000ffff0c7224 */ /* 0x000fe400078e00ff */
[----:B------:R-:W-:Y:S02]  /*17970*/  IMAD.MOV.U32 R11, RZ, RZ, 0x181f ;  /* 0x0000181fff0b7424 */ /* 0x000fe400078e00ff */
[----:B------:R-:W-:Y:S02]  /*17980*/  IMAD.MOV.U32 R15, RZ, RZ, -0x1 ;  /* 0xffffffffff0f7424 */ /* 0x000fe400078e00ff */
[----:B------:R-:W-:Y:S02]  /*17990*/  IMAD R30, R30, R6, RZ ;  /* 0x000000061e1e7224 */ /* 0x000fe400078e02ff */
[----:B------:R-:W-:-:S07]  /*179a0*/  IMAD.IADD R27, R9, 0x1, R27 ;  /* 0x00000001091b7824 */ /* 0x000fce00078e021b */
[----:B------:R-:W-:Y:S05]  /*179b0*/  WARPSYNC.COLLECTIVE R15, `(.L_x_1437) ;  /* 0x000000000f087348 */ /* 0x000fea0003c00000 */
[----:B------:R0:W1:Y:S02]  /*179c0*/  SHFL.IDX P6, R14, R13, R12, R11 ;  /* 0x0000000c0d0e7389 */ /* 0x00006400000c000b */
[----:B01----:R-:W-:Y:S01]  /*179d0*/  ENDCOLLECTIVE ;  /* 0x000000000000791b */ /* 0x003fe20003800000 */
.L_x_1437:
[C---:B------:R-:W-:Y:S01]  /*179e0*/  VIADD R5, R27.reuse, 0x10 ;  /* 0x000000101b057836 */ /* 0x040fe20000000000 */
[----:B------:R-:W-:Y:S01]  /*179f0*/  ISETP.GE.AND P1, PT, R27, R30, PT ;  /* 0x0000001e1b00720c */ /* 0x000fe20003f26270 */
[----:B------:R-:W-:Y:S02]  /*17a00*/  IMAD.MOV.U32 R13, RZ, RZ, R0 ;  /* 0x000000ffff0d7224 */ /* 0x000fe400078e0000 */
[----:B------:R-:W-:-:S10]  /*17a10*/  IMAD.MOV.U32 R2, RZ, RZ, R14 ;  /* 0x000000ffff027224 */ /* 0x000fd400078e000e */
[----:B------:R-:W-:Y:S05]  /*17a20*/  WARPSYNC.COLLECTIVE R15, `(.L_x_1438) ;  /* 0x000000000f087348 */ /* 0x000fea0003c00000 */
[----:B------:R0:W1:Y:S02]  /*17a30*/  SHFL.IDX P6, R14, R13, R12, R11 ;  /* 0x0000000c0d0e7389 */ /* 0x00006400000c000b */
[----:B01----:R-:W-:Y:S01]  /*17a40*/  ENDCOLLECTIVE ;  /* 0x000000000000791b */ /* 0x003fe20003800000 */
.L_x_1438:
        /* <DEDUP_REMOVED lines=8> */
.L_x_1439:
[----:B------:R-:W-:Y:S01]  /*17ad0*/  @!PT LDS RZ, [RZ] ;  /* 0x00000000fffff984 */ /* 0x000fe20000000800 */
[----:B------:R-:W-:Y:S01]  /*17ae0*/  @!PT LDS RZ, [RZ] ;  /* 0x00000000fffff984 */ /* 0x000fe20000000800 */
[----:B------:R-:W-:Y:S01]  /*17af0*/  @!PT LDS RZ, [RZ] ;  /* 0x00000000fffff984 */ /* 0x000fe20000000800 */
[----:B------:R-:W-:Y:S04]  /*17b00*/  @!P1 LDGSTS.E.BYPASS.LTC128B.128 [R33+0xc400], desc[UR36][R2.64], !P3 ;  /* 0x0c40000002219fae */ /* 0x000fe8000d901d64 */
[----:B------:R-:W-:Y:S04]  /*17b10*/  @!P1 LDGSTS.E.BYPASS.LTC128B.128 [R33+0x10400], desc[UR36][R2.64+0x80], !P2 ;  /* 0x1040008002219fae */ /* 0x000fe8000d101d64 */
[----:B------:R0:W-:Y:S01]  /*17b20*/  @!P1 LDGSTS.E.BYPASS.LTC128B.128 [R33+0x14400], desc[UR36][R2.64+0x100], !P0 ;  /* 0x1440010002219fae */ /* 0x0001e2000c101d64 */
[----:B------:R-:W-:Y:S01]  /*17b30*/  ISETP.GE.AND P1, PT, R5, R30, PT ;  /* 0x0000001e0500720c */ /* 0x000fe20003f26270 */
[----:B------:R-:W-:-:S02]  /*17b40*/  IMAD.MOV.U32 R13, RZ, RZ, R0 ;  /* 0x000000ffff0d7224 */ /* 0x000fc400078e0000 */
[----:B0-----:R-:W-:-:S10]  /*17b50*/  IMAD.MOV.U32 R2, RZ, RZ, R14 ;  /* 0x000000ffff027224 */ /* 0x001fd400078e000e */
[----:B------:R-:W-:Y:S05]  /*17b60*/  WARPSYNC.COLLECTIVE R15, `(.L_x_1440) ;  /* 0x000000000f087348 */ /* 0x000fea0003c00000 */
[----:B------:R0:W1:Y:S02]  /*17b70*/  SHFL.IDX P6, R14, R13, R12, R11 ;  /* 0x0000000c0d0e7389 */ /* 0x00006400000c000b */
[----:B01----:R-:W-:Y:S01]  /*17b80*/  ENDCOLLECTIVE ;  /* 0x000000000000791b */ /* 0x003fe20003800000 */
.L_x_1440:
        /* <DEDUP_REMOVED lines=8> */
.L_x_1441:
        /* <DEDUP_REMOVED lines=14> */
.L_x_1442:
        /* <DEDUP_REMOVED lines=8> */
.L_x_1443:
        /* <DEDUP_REMOVED lines=14> */
.L_x_1444:
        /* <DEDUP_REMOVED lines=8> */
.L_x_1445:
        /* <DEDUP_REMOVED lines=14> */
.L_x_1446:
        /* <DEDUP_REMOVED lines=8> */
.L_x_1447:
        /* <DEDUP_REMOVED lines=14> */
.L_x_1448:
        /* <DEDUP_REMOVED lines=8> */
.L_x_1449:
        /* <DEDUP_REMOVED lines=14> */
.L_x_1450:
        /* <DEDUP_REMOVED lines=8> */
.L_x_1451:
        /* <DEDUP_REMOVED lines=12> */
.L_x_1452:
[----:B------:R-:W-:Y:S05]  /*183b0*/  BRA `(.L_x_1453) ;  /* 0xffffffb800ec7947 */ /* 0x000fea000383ffff */
.L_x_1367:
[----:B0-----:R0:W1:Y:S02]  /*183c0*/  SYNCS.PHASECHK.TRANS64.TRYWAIT P0, [R22+URZ+0x2a820], R3 ;  /* 0x02a82003160075a7 */ /* 0x001064000800017f */
[----:B-1----:R-:W-:Y:S05]  /*183d0*/  @!P0 NANOSLEEP.SYNCS 0x989680 ;  /* 0x009896800000895d */ /* 0x002fea0003900000 */
[----:B------:R-:W1:Y:S02]  /*183e0*/  @!P0 SYNCS.PHASECHK.TRANS64 P0, [R22+URZ+0x2a820], R3 ;  /* 0x02a82003160085a7 */ /* 0x000e64000800007f */
[----:B-1----:R-:W-:Y:S05]  /*183f0*/  @!P0 BRA `(.L_x_1367) ;  /* 0xfffffffc00f08947 */ /* 0x002fea000383ffff */
[----:B------:R-:W-:Y:S05]  /*18400*/  BRA `(.L_x_1454) ;  /* 0xffffffbc00647947 */ /* 0x000fea000383ffff */
.L_x_1372:
[----:B0-----:R0:W1:Y:S02]  /*18410*/  SYNCS.PHASECHK.TRANS64.TRYWAIT P0, [R6+URZ+0x2a840], R3 ;  /* 0x02a84003060075a7 */ /* 0x001064000800017f */
[----:B-1----:R-:W-:Y:S05]  /*18420*/  @!P0 NANOSLEEP.SYNCS 0x989680 ;  /* 0x009896800000895d */ /* 0x002fea0003900000 */
[----:B------:R-:W1:Y:S02]  /*18430*/  @!P0 SYNCS.PHASECHK.TRANS64 P0, [R6+URZ+0x2a840], R3 ;  /* 0x02a84003060085a7 */ /* 0x000e64000800007f */
[----:B-1----:R-:W-:Y:S05]  /*18440*/  @!P0 BRA `(.L_x_1372) ;  /* 0xfffffffc00f08947 */ /* 0x002fea000383ffff */
[----:B------:R-:W-:Y:S05]  /*18450*/  BRA `(.L_x_1455) ;  /* 0xffffffc000287947 */ /* 0x000fea000383ffff */
.L_x_1373:
[----:B------:R-:W-:Y:S01]  /*18460*/  BSSY B1, `(.L_x_1456) ;  /* 0x0000008000017945 */ /* 0x000fe20003800000 */
[----:B------:R-:W-:Y:S02]  /*18470*/  IMAD.MOV.U32 R13, RZ, RZ, R5 ;  /* 0x000000ffff0d7224 */ /* 0x000fe400078e0005 */
[----:B------:R-:W-:Y:S02]  /*18480*/  IMAD.MOV.U32 R12, RZ, RZ, RZ ;  /* 0x000000ffff0c7224 */ /* 0x000fe400078e00ff */
[----:B------:R-:W-:Y:S02]  /*18490*/  IMAD.MOV.U32 R11, RZ, RZ, 0x181f ;  /* 0x0000181fff0b7424 */ /* 0x000fe400078e00ff */
[----:B------:R-:W-:-:S07]  /*184a0*/  IMAD.MOV.U32 R15, RZ, RZ, -0x1 ;  /* 0xffffffffff0f7424 */ /* 0x000fce00078e00ff */
[----:B--2---:R-:W-:Y:S05]  /*184b0*/  WARPSYNC.COLLECTIVE R15, `(.L_x_1457) ;  /* 0x000000000f087348 */ /* 0x004fea0003c00000 */
[----:B--2---:R0:W1:Y:S02]  /*184c0*/  SHFL.IDX P6, R14, R13, R12, R11 ;  /* 0x0000000c0d0e7389 */ /* 0x00406400000c000b */
[----:B01----:R-:W-:Y:S01]  /*184d0*/  ENDCOLLECTIVE ;  /* 0x000000000000791b */ /* 0x003fe20003800000 */
.L_x_1457:
[----:B------:R-:W-:Y:S05]  /*184e0*/  BSYNC B1 ;  /* 0x0000000000017941 */ /* 0x000fea0003800000 */
.L_x_1456:
        /* <DEDUP_REMOVED lines=10> */
.L_x_1458:
        /* <DEDUP_REMOVED lines=8> */
.L_x_1459:
        /* <DEDUP_REMOVED lines=14> */
.L_x_1460:
[----:B------:R-:W-:Y:S02]  /*186f0*/  IMAD.MOV.U32 R13, RZ, RZ, R5 ;  /* 0x000000ffff0d7224 */ /* 0x000fe400078e0005 */
[----:B------:R-:W-:Y:S02]  /*18700*/  IMAD.MOV.U32 R12, RZ, RZ, 0x2 ;  /* 0x00000002ff0c7424 */ /* 0x000fe400078e00ff */
[----:B------:R-:W-:-:S07]  /*18710*/  IMAD.MOV.U32 R2, RZ, RZ, R14 ;  /* 0x000000ffff027224 */ /* 0x000fce00078e000e */
[----:B------:R-:W-:Y:S05]  /*18720*/  WARPSYNC.COLLECTIVE R15, `(.L_x_1461) ;  /* 0x000000000f087348 */ /* 0x000fea0003c00000 */
[----:B------:R0:W1:Y:S02]  /*18730*/  SHFL.IDX P6, R14, R13, R12, R11 ;  /* 0x0000000c0d0e7389 */ /* 0x00006400000c000b */
[----:B01----:R-:W-:Y:S01]  /*18740*/  ENDCOLLECTIVE ;  /* 0x000000000000791b */ /* 0x003fe20003800000 */
.L_x_1461:
        /* <DEDUP_REMOVED lines=13> */
.L_x_1462:
[----:B------:R-:W-:Y:S02]  /*18820*/  IMAD.MOV.U32 R13, RZ, RZ, R5 ;  /* 0x000000ffff0d7224 */ /* 0x000fe400078e0005 */
[----:B------:R-:W-:Y:S02]  /*18830*/  IMAD.MOV.U32 R12, RZ, RZ, 0x3 ;  /* 0x00000003ff0c7424 */ /* 0x000fe400078e00ff */
[----:B------:R-:W-:-:S07]  /*18840*/  IMAD.MOV.U32 R2, RZ, RZ, R14 ;  /* 0x000000ffff027224 */ /* 0x000fce00078e000e */
[----:B------:R-:W-:Y:S05]  /*18850*/  WARPSYNC.COLLECTIVE R15, `(.L_x_1463) ;  /* 0x000000000f087348 */ /* 0x000fea0003c00000 */
[----:B------:R0:W1:Y:S02]  /*18860*/  SHFL.IDX P6, R14, R13, R12, R11 ;  /* 0x0000000c0d0e7389 */ /* 0x00006400000c000b */
[----:B01----:R-:W-:Y:S01]  /*18870*/  ENDCOLLECTIVE ;  /* 0x000000000000791b */ /* 0x003fe20003800000 */
.L_x_1463:
        /* <DEDUP_REMOVED lines=13> */
.L_x_1464:
[----:B------:R-:W-:Y:S02]  /*18950*/  IMAD.MOV.U32 R13, RZ, RZ, R5 ;  /* 0x000000ffff0d7224 */ /* 0x000fe400078e0005 */
[----:B------:R-:W-:Y:S02]  /*18960*/  IMAD.MOV.U32 R12, RZ, RZ, 0x4 ;  /* 0x00000004ff0c7424 */ /* 0x000fe400078e00ff */
[----:B------:R-:W-:-:S07]  /*18970*/  IMAD.MOV.U32 R2, RZ, RZ, R14 ;  /* 0x000000ffff027224 */ /* 0x000fce00078e000e */
[----:B------:R-:W-:Y:S05]  /*18980*/  WARPSYNC.COLLECTIVE R15, `(.L_x_1465) ;  /* 0x000000000f087348 */ /* 0x000fea0003c00000 */
[----:B------:R0:W1:Y:S02]  /*18990*/  SHFL.IDX P6, R14, R13, R12, R11 ;  /* 0x0000000c0d0e7389 */ /* 0x00006400000c000b */
[----:B01----:R-:W-:Y:S01]  /*189a0*/  ENDCOLLECTIVE ;  /* 0x000000000000791b */ /* 0x003fe20003800000 */
.L_x_1465:
        /* <DEDUP_REMOVED lines=13> */
.L_x_1466:
[----:B------:R-:W-:Y:S02]  /*18a80*/  IMAD.MOV.U32 R13, RZ, RZ, R5 ;  /* 0x000000ffff0d7224 */ /* 0x000fe400078e0005 */
[----:B------:R-:W-:Y:S02]  /*18a90*/  IMAD.MOV.U32 R12, RZ, RZ, 0x5 ;  /* 0x00000005ff0c7424 */ /* 0x000fe400078e00ff */
[----:B------:R-:W-:-:S07]  /*18aa0*/  IMAD.MOV.U32 R2, RZ, RZ, R14 ;  /* 0x000000ffff027224 */ /* 0x000fce00078e000e */
[----:B------:R-:W-:Y:S05]  /*18ab0*/  WARPSYNC.COLLECTIVE R15, `(.L_x_1467) ;  /* 0x000000000f087348 */ /* 0x000fea0003c00000 */
[----:B------:R0:W1:Y:S02]  /*18ac0*/  SHFL.IDX P6, R14, R13, R12, R11 ;  /* 0x0000000c0d0e7389 */ /* 0x00006400000c000b */
[----:B01----:R-:W-:Y:S01]  /*18ad0*/  ENDCOLLECTIVE ;  /* 0x000000000000791b */ /* 0x003fe20003800000 */
.L_x_1467:
        /* <DEDUP_REMOVED lines=13> */
.L_x_1468:
[----:B------:R-:W-:Y:S01]  /*18bb0*/  IMAD.MOV.U32 R2, RZ, RZ, R14 ;  /* 0x000000ffff027224 */ /* 0x000fe200078e000e */
[----:B------:R-:W-:Y:S06]  /*18bc0*/  BRA `(.L_x_1469) ;  /* 0xffffffbc00587947 */ /* 0x000fec000383ffff */
.L_x_1378:
[----:B-1----:R1:W4:Y:S02]  /*18bd0*/  SYNCS.PHASECHK.TRANS64.TRYWAIT P0, [R4+URZ+0x2a860], R2 ;  /* 0x02a86002040075a7 */ /* 0x002324000800017f */
[----:B----4-:R-:W-:Y:S05]  /*18be0*/  @!P0 NANOSLEEP.SYNCS 0x989680 ;  /* 0x009896800000895d */ /* 0x010fea0003900000 */
[----:B------:R-:W4:Y:S02]  /*18bf0*/  @!P0 SYNCS.PHASECHK.TRANS64 P0, [R4+URZ+0x2a860], R2 ;  /* 0x02a86002040085a7 */ /* 0x000f24000800007f */
[----:B----4-:R-:W-:Y:S05]  /*18c00*/  @!P0 BRA `(.L_x_1378) ;  /* 0xfffffffc00f08947 */ /* 0x010fea000383ffff */
[----:B------:R-:W-:Y:S05]  /*18c10*/  BRA `(.L_x_1470) ;  /* 0xffffffbc00b47947 */ /* 0x000fea000383ffff */
.L_x_1379:
        /* <DEDUP_REMOVED lines=8> */
.L_x_1472:
[----:B------:R-:W-:Y:S05]  /*18ca0*/  BSYNC B1 ;  /* 0x0000000000017941 */ /* 0x000fea0003800000 */
.L_x_1471:
        /* <DEDUP_REMOVED lines=9> */
.L_x_1473:
[----:B------:R-:W-:Y:S02]  /*18d40*/  IMAD.MOV.U32 R13, RZ, RZ, R18 ;  /* 0x000000ffff0d7224 */ /* 0x000fe400078e0012 */
[----:B------:R-:W-:Y:S02]  /*18d50*/  IMAD.MOV.U32 R12, RZ, RZ, 0x1 ;  /* 0x00000001ff0c7424 */ /* 0x000fe400078e00ff */
[----:B------:R-:W-:-:S07]  /*18d60*/  IMAD.MOV.U32 R2, RZ, RZ, R14 ;  /* 0x000000ffff027224 */ /* 0x000fce00078e000e */
[----:B------:R-:W-:Y:S05]  /*18d70*/  WARPSYNC.COLLECTIVE R15, `(.L_x_1474) ;  /* 0x000000000f087348 */ /* 0x000fea0003c00000 */
[----:B------:R0:W1:Y:S02]  /*18d80*/  SHFL.IDX P6, R14, R13, R12, R11 ;  /* 0x0000000c0d0e7389 */ /* 0x00006400000c000b */
[----:B01----:R-:W-:Y:S01]  /*18d90*/  ENDCOLLECTIVE ;  /* 0x000000000000791b */ /* 0x003fe20003800000 */
.L_x_1474:
        /* <DEDUP_REMOVED lines=15> */
.L_x_1475:
[----:B------:R-:W-:Y:S02]  /*18e90*/  IMAD.MOV.U32 R13, RZ, RZ, R18 ;  /* 0x000000ffff0d7224 */ /* 0x000fe400078e0012 */
[----:B------:R-:W-:Y:S02]  /*18ea0*/  IMAD.MOV.U32 R12, RZ, RZ, 0x2 ;  /* 0x00000002ff0c7424 */ /* 0x000fe400078e00ff */
[----:B------:R-:W-:-:S07]  /*18eb0*/  IMAD.MOV.U32 R2, RZ, RZ, R14 ;  /* 0x000000ffff027224 */ /* 0x000fce00078e000e */
[----:B------:R-:W-:Y:S05]  /*18ec0*/  WARPSYNC.COLLECTIVE R15, `(.L_x_1476) ;  /* 0x000000000f087348 */ /* 0x000fea0003c00000 */
[----:B------:R0:W1:Y:S02]  /*18ed0*/  SHFL.IDX P6, R14, R13, R12, R11 ;  /* 0x0000000c0d0e7389 */ /* 0x00006400000c000b */
[----:B01----:R-:W-:Y:S01]  /*18ee0*/  ENDCOLLECTIVE ;  /* 0x000000000000791b */ /* 0x003fe20003800000 */
.L_x_1476:
        /* <DEDUP_REMOVED lines=14> */
.L_x_1477:
[----:B------:R-:W-:Y:S02]  /*18fd0*/  IMAD.MOV.U32 R13, RZ, RZ, R18 ;  /* 0x000000ffff0d7224 */ /* 0x000fe400078e0012 */
[----:B------:R-:W-:Y:S02]  /*18fe0*/  IMAD.MOV.U32 R12, RZ, RZ, 0x3 ;  /* 0x00000003ff0c7424 */ /* 0x000fe400078e00ff */
[----:B------:R-:W-:-:S07]  /*18ff0*/  IMAD.MOV.U32 R2, RZ, RZ, R14 ;  /* 0x000000ffff027224 */ /* 0x000fce00078e000e */
[----:B------:R-:W-:Y:S05]  /*19000*/  WARPSYNC.COLLECTIVE R15, `(.L_x_1478) ;  /* 0x000000000f087348 */ /* 0x000fea0003c00000 */
[----:B------:R0:W1:Y:S02]  /*19010*/  SHFL.IDX P6, R14, R13, R12, R11 ;  /* 0x0000000c0d0e7389 */ /* 0x00006400000c000b */
[----:B01----:R-:W-:Y:S01]  /*19020*/  ENDCOLLECTIVE ;  /* 0x000000000000791b */ /* 0x003fe20003800000 */
.L_x_1478:
        /* <DEDUP_REMOVED lines=14> */
.L_x_1479:
[----:B------:R-:W-:Y:S02]  /*19110*/  IMAD.MOV.U32 R13, RZ, RZ, R18 ;  /* 0x000000ffff0d7224 */ /* 0x000fe400078e0012 */
[----:B------:R-:W-:Y:S02]  /*19120*/  IMAD.MOV.U32 R12, RZ, RZ, 0x4 ;  /* 0x00000004ff0c7424 */ /* 0x000fe400078e00ff */
[----:B------:R-:W-:-:S07]  /*19130*/  IMAD.MOV.U32 R2, RZ, RZ, R14 ;  /* 0x000000ffff027224 */ /* 0x000fce00078e000e */
[----:B------:R-:W-:Y:S05]  /*19140*/  WARPSYNC.COLLECTIVE R15, `(.L_x_1480) ;  /* 0x000000000f087348 */ /* 0x000fea0003c00000 */
[----:B------:R0:W1:Y:S02]  /*19150*/  SHFL.IDX P6, R14, R13, R12, R11 ;  /* 0x0000000c0d0e7389 */ /* 0x00006400000c000b */
[----:B01----:R-:W-:Y:S01]  /*19160*/  ENDCOLLECTIVE ;  /* 0x000000000000791b */ /* 0x003fe20003800000 */
.L_x_1480:
        /* <DEDUP_REMOVED lines=14> */
.L_x_1481:
[----:B------:R-:W-:Y:S02]  /*19250*/  IMAD.MOV.U32 R13, RZ, RZ, R18 ;  /* 0x000000ffff0d7224 */ /* 0x000fe400078e0012 */
[----:B------:R-:W-:Y:S02]  /*19260*/  IMAD.MOV.U32 R12, RZ, RZ, 0x5 ;  /* 0x00000005ff0c7424 */ /* 0x000fe400078e00ff */
[----:B------:R-:W-:-:S07]  /*19270*/  IMAD.MOV.U32 R2, RZ, RZ, R14 ;  /* 0x000000ffff027224 */ /* 0x000fce00078e000e */
[----:B------:R-:W-:Y:S05]  /*19280*/  WARPSYNC.COLLECTIVE R15, `(.L_x_1482) ;  /* 0x000000000f087348 */ /* 0x000fea0003c00000 */
[----:B------:R0:W1:Y:S02]  /*19290*/  SHFL.IDX P6, R14, R13, R12, R11 ;  /* 0x0000000c0d0e7389 */ /* 0x00006400000c000b */
[----:B01----:R-:W-:Y:S01]  /*192a0*/  ENDCOLLECTIVE ;  /* 0x000000000000791b */ /* 0x003fe20003800000 */
.L_x_1482:
        /* <DEDUP_REMOVED lines=13> */
.L_x_1483:
[----:B------:R-:W-:Y:S01]  /*19380*/  @!PT LDS RZ, [RZ] ;  /* 0x00000000fffff984 */ /* 0x000fe20000000800 */
[----:B------:R-:W-:Y:S01]  /*19390*/  @!PT LDS RZ, [RZ] ;  /* 0x00000000fffff984 */ /* 0x000fe20000000800 */
[----:B------:R-:W-:Y:S01]  /*193a0*/  @!PT LDS RZ, [RZ] ;  /* 0x00000000fffff984 */ /* 0x000fe20000000800 */
[----:B------:R1:W-:Y:S01]  /*193b0*/  LDGSTS.E.BYPASS.LTC128B.128 [R5+0x5400], desc[UR36][R2.64+0x80], !P2 ;  /* 0x0540008002057fae */ /* 0x0003e2000d101d64 */
[----:B------:R-:W-:Y:S05]  /*193c0*/  BRA `(.L_x_1484) ;  /* 0xffffffb800a07947 */ /* 0x000fea000383ffff */
.L_x_1387:
[----:B0-----:R0:W1:Y:S02]  /*193d0*/  SYNCS.PHASECHK.TRANS64.TRYWAIT P0, [R0+URZ+0x2a860], R3 ;  /* 0x02a86003000075a7 */ /* 0x001064000800017f */
[----:B-1----:R-:W-:Y:S05]  /*193e0*/  @!P0 NANOSLEEP.SYNCS 0x989680 ;  /* 0x009896800000895d */ /* 0x002fea0003900000 */
[----:B------:R-:W1:Y:S02]  /*193f0*/  @!P0 SYNCS.PHASECHK.TRANS64 P0, [R0+URZ+0x2a860], R3 ;  /* 0x02a86003000085a7 */ /* 0x000e64000800007f */
[----:B-1----:R-:W-:Y:S05]  /*19400*/  @!P0 BRA `(.L_x_1387) ;  /* 0xfffffffc00f08947 */ /* 0x002fea000383ffff */
[----:B------:R-:W-:Y:S05]  /*19410*/  BRA `(.L_x_1485) ;  /* 0xffffffbc00b07947 */ /* 0x000fea000383ffff */
.L_x_1388:
        /* <DEDUP_REMOVED lines=8> */
.L_x_1487:
[----:B------:R-:W-:Y:S05]  /*194a0*/  BSYNC B0 ;  /* 0x0000000000007941 */ /* 0x000fea0003800000 */
.L_x_1486:
        /* <DEDUP_REMOVED lines=14> */
.L_x_1488:
[----:B------:R-:W-:Y:S02]  /*19590*/  IMAD.MOV.U32 R13, RZ, RZ, R18 ;  /* 0x000000ffff0d7224 */ /* 0x000fe400078e0012 */
[----:B------:R-:W-:Y:S02]  /*195a0*/  IMAD.MOV.U32 R12, RZ, RZ, 0x1 ;  /* 0x00000001ff0c7424 */ /* 0x000fe400078e00ff */
[----:B------:R-:W-:-:S05]  /*195b0*/  IMAD.SHL.U32 R4, R4, 0x8, RZ ;  /* 0x0000000804047824 */ /* 0x000fca00078e00ff */
[----:B------:R-:W-:-:S05]  /*195c0*/  LOP3.LUT R4, R4, 0x38, RZ, 0xc0, !PT ;  /* 0x0000003804047812 */ /* 0x000fca00078ec0ff */
[----:B------:R-:W-:Y:S02]  /*195d0*/  IMAD.SHL.U32 R5, R4, 0x2, RZ ;  /* 0x0000000204057824 */ /* 0x000fe400078e00ff */
[----:B------:R-:W-:-:S03]  /*195e0*/  IMAD R4, R7, 0x2, R22 ;  /* 0x0000000207047824 */ /* 0x000fc600078e0216 */
[----:B------:R-:W-:-:S13]  /*195f0*/  IADD3 R2, P2, R14, R5, RZ ;  /* 0x000000050e027210 */ /* 0x000fda0007f5e0ff */
[----:B------:R-:W-:Y:S05]  /*19600*/  WARPSYNC.COLLECTIVE R15, `(.L_x_1489) ;  /* 0x000000000f087348 */ /* 0x000fea0003c00000 */
[----:B------:R0:W1:Y:S02]  /*19610*/  SHFL.IDX P6, R14, R13, R12, R11 ;  /* 0x0000000c0d0e7389 */ /* 0x00006400000c000b */
[----:B01----:R-:W-:Y:S01]  /*19620*/  ENDCOLLECTIVE ;  /* 0x000000000000791b */ /* 0x003fe20003800000 */
.L_x_1489:
        /* <DEDUP_REMOVED lines=13> */
.L_x_1490:
[----:B------:R-:W-:Y:S02]  /*19700*/  IMAD.MOV.U32 R13, RZ, RZ, R18 ;  /* 0x000000ffff0d7224 */ /* 0x000fe400078e0012 */
[----:B------:R-:W-:Y:S01]  /*19710*/  IMAD.MOV.U32 R12, RZ, RZ, 0x2 ;  /* 0x00000002ff0c7424 */ /* 0x000fe200078e00ff */
[----:B------:R-:W-:-:S13]  /*19720*/  IADD3 R2, P2, R14, R5, RZ ;  /* 0x000000050e027210 */ /* 0x000fda0007f5e0ff */
[----:B------:R-:W-:Y:S05]  /*19730*/  WARPSYNC.COLLECTIVE R15, `(.L_x_1491) ;  /* 0x000000000f087348 */ /* 0x000fea0003c00000 */
[----:B------:R0:W1:Y:S02]  /*19740*/  SHFL.IDX P6, R14, R13, R12, R11 ;  /* 0x0000000c0d0e7389 */ /* 0x00006400000c000b */
[----:B01----:R-:W-:Y:S01]  /*19750*/  ENDCOLLECTIVE ;  /* 0x000000000000791b */ /* 0x003fe20003800000 */
.L_x_1491:
        /* <DEDUP_REMOVED lines=13> */
.L_x_1492:
[----:B------:R-:W-:Y:S02]  /*19830*/  IMAD.MOV.U32 R13, RZ, RZ, R18 ;  /* 0x000000ffff0d7224 */ /* 0x000fe400078e0012 */
[----:B------:R-:W-:Y:S02]  /*19840*/  IMAD.MOV.U32 R12, RZ, RZ, 0x3 ;  /* 0x00000003ff0c7424 */ /* 0x000fe400078e00ff */
[----:B------:R-:W-:-:S07]  /*19850*/  IMAD.MOV.U32 R10, RZ, RZ, R14 ;  /* 0x000000ffff0a7224 */ /* 0x000fce00078e000e */
[----:B------:R-:W-:Y:S05]  /*19860*/  WARPSYNC.COLLECTIVE R15, `(.L_x_1493) ;  /* 0x000000000f087348 */ /* 0x000fea0003c00000 */
[----:B------:R0:W1:Y:S02]  /*19870*/  SHFL.IDX P6, R14, R13, R12, R11 ;  /* 0x0000000c0d0e7389 */ /* 0x00006400000c000b */
[----:B01----:R-:W-:Y:S01]  /*19880*/  ENDCOLLECTIVE ;  /* 0x000000000000791b */ /* 0x003fe20003800000 */
.L_x_1493:
        /* <DEDUP_REMOVED lines=14> */
.L_x_1494:
[----:B------:R-:W-:Y:S02]  /*19970*/  IMAD.MOV.U32 R13, RZ, RZ, R18 ;  /* 0x000000ffff0d7224 */ /* 0x000fe400078e0012 */
[----:B------:R-:W-:Y:S01]  /*19980*/  IMAD.MOV.U32 R12, RZ, RZ, 0x4 ;  /* 0x00000004ff0c7424 */ /* 0x000fe200078e00ff */
[----:B------:R-:W-:-:S13]  /*19990*/  IADD3 R2, P2, R14, R5, RZ ;  /* 0x000000050e027210 */ /* 0x000fda0007f5e0ff */
[----:B------:R-:W-:Y:S05]  /*199a0*/  WARPSYNC.COLLECTIVE R15, `(.L_x_1495) ;  /* 0x000000000f087348 */ /* 0x000fea0003c00000 */
[----:B------:R0:W1:Y:S02]  /*199b0*/  SHFL.IDX P6, R14, R13, R12, R11 ;  /* 0x0000000c0d0e7389 */ /* 0x00006400000c000b */
[----:B01----:R-:W-:Y:S01]  /*199c0*/  ENDCOLLECTIVE ;  /* 0x000000000000791b */ /* 0x003fe20003800000 */
.L_x_1495:
        /* <DEDUP_REMOVED lines=13> */
.L_x_1496:
[----:B------:R-:W-:Y:S02]  /*19aa0*/  IMAD.MOV.U32 R13, RZ, RZ, R18 ;  /* 0x000000ffff0d7224 */ /* 0x000fe400078e0012 */
[----:B------:R-:W-:Y:S02]  /*19ab0*/  IMAD.MOV.U32 R12, RZ, RZ, 0x5 ;  /* 0x00000005ff0c7424 */ /* 0x000fe400078e00ff */
[----:B------:R-:W-:-:S07]  /*19ac0*/  IMAD.MOV.U32 R10, RZ, RZ, R14 ;  /* 0x000000ffff0a7224 */ /* 0x000fce00078e000e */
[----:B------:R-:W-:Y:S05]  /*19ad0*/  WARPSYNC.COLLECTIVE R15, `(.L_x_1497) ;  /* 0x000000000f087348 */ /* 0x000fea0003c00000 */
[----:B------:R0:W1:Y:S02]  /*19ae0*/  SHFL.IDX P6, R14, R13, R12, R11 ;  /* 0x0000000c0d0e7389 */ /* 0x00006400000c000b */
[----:B01----:R-:W-:Y:S01]  /*19af0*/  ENDCOLLECTIVE ;  /* 0x000000000000791b */ /* 0x003fe20003800000 */
.L_x_1497:
        /* <DEDUP_REMOVED lines=12> */
.L_x_1498:
[----:B------:R-:W-:Y:S05]  /*19bc0*/  BRA `(.L_x_1499) ;  /* 0xffffffb800ac7947 */ /* 0x000fea000383ffff */
.L_x_1393:
        /* <DEDUP_REMOVED lines=8> */
.L_x_1501:
[----:B------:R-:W-:Y:S05]  /*19c50*/  BSYNC B0 ;  /* 0x0000000000007941 */ /* 0x000fea0003800000 */
.L_x_1500:
[----:B------:R-:W-:Y:S02]  /*19c60*/  IMAD.MOV.U32 R13, RZ, RZ, R16 ;  /* 0x000000ffff0d7224 */ /* 0x000fe400078e0010 */
[----:B------:R-:W-:Y:S02]  /*19c70*/  IMAD.MOV.U32 R12, RZ, RZ, 0x1 ;  /* 0x00000001ff0c7424 */ /* 0x000fe400078e00ff */
[----:B------:R-:W-:Y:S02]  /*19c80*/  IMAD.MOV.U32 R11, RZ, RZ, 0x1f ;  /* 0x0000001fff0b7424 */ /* 0x000fe400078e00ff */
[----:B------:R-:W-:Y:S02]  /*19c90*/  IMAD.MOV.U32 R15, RZ, RZ, -0x1 ;  /* 0xffffffffff0f7424 */ /* 0x000fe400078e00ff */
[----:B------:R-:W-:Y:S02]  /*19ca0*/  IMAD.IADD R9, R19, 0x1, R10 ;  /* 0x0000000113097824 */ /* 0x000fe400078e020a */
[----:B------:R-:W-:-:S07]  /*19cb0*/  IMAD.MOV.U32 R0, RZ, RZ, R14 ;  /* 0x000000ffff007224 */ /* 0x000fce00078e000e */
[----:B------:R-:W-:Y:S05]  /*19cc0*/  WARPSYNC.COLLECTIVE R15, `(.L_x_1502) ;  /* 0x000000000f087348 */ /* 0x000fea0003c00000 */
[----:B------:R0:W1:Y:S02]  /*19cd0*/  SHFL.IDX P6, R14, R13, R12, R11 ;  /* 0x0000000c0d0e7389 */ /* 0x00006400000c000b */
[----:B01----:R-:W-:Y:S01]  /*19ce0*/  ENDCOLLECTIVE ;  /* 0x000000000000791b */ /* 0x003fe20003800000 */
.L_x_1502:
[----:B------:R-:W-:Y:S02]  /*19cf0*/  ULDC UR4, c[0x0][0xc3c] ;  /* 0x00030f0000047ab9 */ /* 0x000fe40000000800 */
[----:B------:R-:W-:-:S13]  /*19d00*/  ISETP.GE.OR P1, PT, R9, UR4, !P0 ;  /* 0x0000000409007c0c */ /* 0x000fda000c726670 */
[----:B------:R-:W0:Y:S08]  /*19d10*/  @!P1 LDC.64 R4, c[0x0][0xc80] ;  /* 0x00032000ff049b82 */ /* 0x000e300000000a00 */
[----:B------:R-:W1:Y:S01]  /*19d20*/  @!P1 LDC.64 R2, c[0x0][0xc78] ;  /* 0x00031e00ff029b82 */ /* 0x000e620000000a00 */
[----:B------:R-:W-:Y:S02]  /*19d30*/  IMAD.MOV.U32 R17, RZ, RZ, RZ ;  /* 0x000000ffff117224 */ /* 0x000fe400078e00ff */
[----:B------:R-:W-:-:S02]  /*19d40*/  IMAD.MOV.U32 R8, RZ, RZ, RZ ;  /* 0x000000ffff087224 */ /* 0x000fc400078e00ff */
[----:B------:R-:W-:Y:S02]  /*19d50*/  IMAD.MOV.U32 R11, RZ, RZ, RZ ;  /* 0x000000ffff0b7224 */ /* 0x000fe400078e00ff */
[----:B------:R-:W-:Y:S02]  /*19d60*/  IMAD.MOV.U32 R7, RZ, RZ, R14 ;  /* 0x000000ffff077224 */ /* 0x000fe400078e000e */
[----:B0-----:R-:W-:-:S06]  /*19d70*/  @!P1 IMAD.WIDE R4, R9, 0x4, R4 ;  /* 0x0000000409049825 */ /* 0x001fcc00078e0204 */
[----:B------:R-:W2:Y:S01]  /*19d80*/  @!P1 LDG.E R4, desc[UR36][R4.64] ;  /* 0x0000002404049981 */ /* 0x000ea2000c1e1900 */
[----:B-1----:R-:W-:-:S06]  /*19d90*/  @!P1 IMAD.WIDE R2, R9, 0x4, R2 ;  /* 0x0000000409029825 */ /* 0x002fcc00078e0202 */
[----:B------:R-:W3:Y:S01]  /*19da0*/  @!P1 LDG.E R2, desc[UR36][R2.64] ;  /* 0x0000002402029981 */ /* 0x000ee2000c1e1900 */
        /* <DEDUP_REMOVED lines=11> */
.L_x_1503:
[----:B------:R-:W-:Y:S01]  /*19e60*/  IMAD.MOV.U32 R12, RZ, RZ, 0x2 ;  /* 0x00000002ff0c7424 */ /* 0x000fe200078e00ff */
[----:B------:R-:W-:-:S05]  /*19e70*/  SEL R6, R14, RZ, P1 ;  /* 0x000000ff0e067207 */ /* 0x000fca0000800000 */
[----:B------:R-:W-:-:S04]  /*19e80*/  IMAD.IADD R6, R13, 0x1, R6 ;  /* 0x000000010d067824 */ /* 0x000fc800078e0206 */
[----:B------:R-:W-:-:S07]  /*19e90*/  IMAD.MOV.U32 R13, RZ, RZ, R6 ;  /* 0x000000ffff0d7224 */ /* 0x000fce00078e0006 */
[----:B------:R-:W-:Y:S05]  /*19ea0*/  WARPSYNC.COLLECTIVE R15, `(.L_x_1504) ;  /* 0x000000000f087348 */ /* 0x000fea0003c00000 */
[----:B------:R0:W1:Y:S02]  /*19eb0*/  SHFL.UP P6, R14, R13, R12, R11 ;  /* 0x0400000c0d0e7389 */ /* 0x00006400000c000b */
[----:B01----:R-:W-:Y:S01]  /*19ec0*/  ENDCOLLECTIVE ;  /* 0x000000000000791b */ /* 0x003fe20003800000 */
.L_x_1504:
[----:B------:R-:W-:Y:S01]  /*19ed0*/  IMAD.MOV.U32 R12, RZ, RZ, 0x4 ;  /* 0x00000004ff0c7424 */ /* 0x000fe200078e00ff */
[----:B------:R-:W-:-:S05]  /*19ee0*/  SEL R3, R14, RZ, P2 ;  /* 0x000000ff0e037207 */ /* 0x000fca0001000000 */
[----:B------:R-:W-:Y:S02]  /*19ef0*/  IMAD.IADD R2, R6, 0x1, R3 ;  /* 0x0000000106027824 */ /* 0x000fe400078e0203 */
[----:B------:R-:W-:Y:S02]  /*19f00*/  IMAD.MOV.U32 R6, RZ, RZ, RZ ;  /* 0x000000ffff067224 */ /* 0x000fe400078e00ff */
[----:B------:R-:W-:-:S07]  /*19f10*/  IMAD.MOV.U32 R13, RZ, RZ, R2 ;  /* 0x000000ffff0d7224 */ /* 0x000fce00078e0002 */
[----:B------:R-:W-:Y:S05]  /*19f20*/  WARPSYNC.COLLECTIVE R15, `(.L_x_1505) ;  /* 0x000000000f087348 */ /* 0x000fea0003c00000 */
[----:B------:R0:W1:Y:S02]  /*19f30*/  SHFL.UP P6, R14, R13, R12, R11 ;  /* 0x0400000c0d0e7389 */ /* 0x00006400000c000b */
[----:B01----:R-:W-:Y:S01]  /*19f40*/  ENDCOLLECTIVE ;  /* 0x000000000000791b */ /* 0x003fe20003800000 */
.L_x_1505:
[----:B------:R-:W-:Y:S01]  /*19f50*/  IMAD.MOV.U32 R12, RZ, RZ, 0x8 ;  /* 0x00000008ff0c7424 */ /* 0x000fe200078e00ff */
[----:B------:R-:W-:-:S05]  /*19f60*/  SEL R3, R14, RZ, P3 ;  /* 0x000000ff0e037207 */ /* 0x000fca0001800000 */
[----:B------:R-:W-:-:S04]  /*19f70*/  IMAD.IADD R3, R2, 0x1, R3 ;  /* 0x0000000102037824 */ /* 0x000fc800078e0203 */
[----:B------:R-:W-:-:S07]  /*19f80*/  IMAD.MOV.U32 R13, RZ, RZ, R3 ;  /* 0x000000ffff0d7224 */ /* 0x000fce00078e0003 */
[----:B------:R-:W-:Y:S05]  /*19f90*/  WARPSYNC.COLLECTIVE R15, `(.L_x_1506) ;  /* 0x000000000f087348 */ /* 0x000fea0003c00000 */
[----:B------:R0:W1:Y:S02]  /*19fa0*/  SHFL.UP P6, R14, R13, R12, R11 ;  /* 0x0400000c0d0e7389 */ /* 0x00006400000c000b */
[----:B01----:R-:W-:Y:S01]  /*19fb0*/  ENDCOLLECTIVE ;  /* 0x000000000000791b */ /* 0x003fe20003800000 */
.L_x_1506:
[----:B------:R-:W-:Y:S01]  /*19fc0*/  IMAD.MOV.U32 R12, RZ, RZ, 0x10 ;  /* 0x00000010ff0c7424 */ /* 0x000fe200078e00ff */
[----:B------:R-:W-:-:S05]  /*19fd0*/  SEL R4, R14, RZ, P4 ;  /* 0x000000ff0e047207 */ /* 0x000fca0002000000 */
[----:B------:R-:W-:-:S04]  /*19fe0*/  IMAD.IADD R4, R3, 0x1, R4 ;  /* 0x0000000103047824 */ /* 0x000fc800078e0204 */
[----:B------:R-:W-:-:S07]  /*19ff0*/  IMAD.MOV.U32 R13, RZ, RZ, R4 ;  /* 0x000000ffff0d7224 */ /* 0x000fce00078e0004 */
[----:B------:R-:W-:Y:S05]  /*1a000*/  WARPSYNC.COLLECTIVE R15, `(.L_x_1507) ;  /* 0x000000000f087348 */ /* 0x000fea0003c00000 */
[----:B------:R0:W1:Y:S02]  /*1a010*/  SHFL.UP P6, R14, R13, R12, R11 ;  /* 0x0400000c0d0e7389 */ /* 0x00006400000c000b */
[----:B01----:R-:W-:Y:S01]  /*1a020*/  ENDCOLLECTIVE ;  /* 0x000000000000791b */ /* 0x003fe20003800000 */
.L_x_1507:
        /* <DEDUP_REMOVED lines=8> */
.L_x_1508:
[----:B------:R-:W-:Y:S05]  /*1a0b0*/  BRA `(.L_x_1509) ;  /* 0xffffffb800b87947 */ /* 0x000fea000383ffff */
.L_x_1396:
[----:B------:R-:W-:Y:S01]  /*1a0c0*/  BSSY B0, `(.L_x_1510) ;  /* 0x0000007000007945 */ /* 0x000fe20003800000 */
[----:B------:R-:W-:Y:S02]  /*1a0d0*/  IMAD.MOV.U32 R12, RZ, RZ, 0x1 ;  /* 0x00000001ff0c7424 */ /* 0x000fe400078e00ff */
[----:B------:R-:W-:Y:S02]  /*1a0e0*/  IMAD.MOV.U32 R11, RZ, RZ, RZ ;  /* 0x000000ffff0b7224 */ /* 0x000fe400078e00ff */
[----:B------:R-:W-:-:S07]  /*1a0f0*/  IMAD.MOV.U32 R15, RZ, RZ, -0x1 ;  /* 0xffffffffff0f7424 */ /* 0x000fce00078e00ff */
[----:B------:R-:W-:Y:S05]  /*1a100*/  WARPSYNC.COLLECTIVE R15, `(.L_x_1511) ;  /* 0x000000000f087348 */ /* 0x000fea0003c00000 */
[----:B------:R0:W1:Y:S02]  /*1a110*/  SHFL.UP P6, R14, R13, R12, R11 ;  /* 0x0400000c0d0e7389 */ /* 0x00006400000c000b */
[----:B01----:R-:W-:Y:S01]  /*1a120*/  ENDCOLLECTIVE ;  /* 0x000000000000791b */ /* 0x003fe20003800000 */
.L_x_1511:
[----:B------:R-:W-:Y:S05]  /*1a130*/  BSYNC B0 ;  /* 0x0000000000007941 */ /* 0x000fea0003800000 */
.L_x_1510:
        /* <DEDUP_REMOVED lines=8> */
.L_x_1512:
[----:B------:R-:W-:Y:S01]  /*1a1c0*/  IMAD.MOV.U32 R12, RZ, RZ, 0x4 ;  /* 0x00000004ff0c7424 */ /* 0x000fe200078e00ff */
[----:B------:R-:W-:-:S05]  /*1a1d0*/  SEL R2, R14, RZ, P2 ;  /* 0x000000ff0e027207 */ /* 0x000fca0001000000 */
[----:B------:R-:W-:-:S04]  /*1a1e0*/  IMAD.IADD R2, R13, 0x1, R2 ;  /* 0x000000010d027824 */ /* 0x000fc800078e0202 */
[----:B------:R-:W-:-:S07]  /*1a1f0*/  IMAD.MOV.U32 R13, RZ, RZ, R2 ;  /* 0x000000ffff0d7224 */ /* 0x000fce00078e0002 */
[----:B------:R-:W-:Y:S05]  /*1a200*/  WARPSYNC.COLLECTIVE R15, `(.L_x_1513) ;  /* 0x000000000f087348 */ /* 0x000fea0003c00000 */
[----:B------:R0:W1:Y:S02]  /*1a210*/  SHFL.UP P6, R14, R13, R12, R11 ;  /* 0x0400000c0d0e7389 */ /* 0x00006400000c000b */
[----:B01----:R-:W-:Y:S01]  /*1a220*/  ENDCOLLECTIVE ;  /* 0x000000000000791b */ /* 0x003fe20003800000 */
.L_x_1513:
[----:B------:R-:W-:Y:S01]  /*1a230*/  IMAD.MOV.U32 R12, RZ, RZ, 0x8 ;  /* 0x00000008ff0c7424 */ /* 0x000fe200078e00ff */
[----:B------:R-:W-:-:S05]  /*1a240*/  SEL R3, R14, RZ, P3 ;  /* 0x000000ff0e037207 */ /* 0x000fca0001800000 */
[----:B------:R-:W-:-:S04]  /*1a250*/  IMAD.IADD R3, R2, 0x1, R3 ;  /* 0x0000000102037824 */ /* 0x000fc800078e0203 */
[----:B------:R-:W-:-:S07]  /*1a260*/  IMAD.MOV.U32 R13, RZ, RZ, R3 ;  /* 0x000000ffff0d7224 */ /* 0x000fce00078e0003 */
[----:B------:R-:W-:Y:S05]  /*1a270*/  WARPSYNC.COLLECTIVE R15, `(.L_x_1514) ;  /* 0x000000000f087348 */ /* 0x000fea0003c00000 */
[----:B------:R0:W1:Y:S02]  /*1a280*/  SHFL.UP P6, R14, R13, R12, R11 ;  /* 0x0400000c0d0e7389 */ /* 0x00006400000c000b */
[----:B01----:R-:W-:Y:S01]  /*1a290*/  ENDCOLLECTIVE ;  /* 0x000000000000791b */ /* 0x003fe20003800000 */
.L_x_1514:
[----:B------:R-:W-:Y:S01]  /*1a2a0*/  IMAD.MOV.U32 R12, RZ, RZ, 0x10 ;  /* 0x00000010ff0c7424 */ /* 0x000fe200078e00ff */
[----:B------:R-:W-:-:S05]  /*1a2b0*/  SEL R4, R14, RZ, P4 ;  /* 0x000000ff0e047207 */ /* 0x000fca0002000000 */
[----:B------:R-:W-:-:S04]  /*1a2c0*/  IMAD.IADD R4, R3, 0x1, R4 ;  /* 0x0000000103047824 */ /* 0x000fc800078e0204 */
[----:B------:R-:W-:-:S07]  /*1a2d0*/  IMAD.MOV.U32 R13, RZ, RZ, R4 ;  /* 0x000000ffff0d7224 */ /* 0x000fce00078e0004 */
[----:B------:R-:W-:Y:S05]  /*1a2e0*/  WARPSYNC.COLLECTIVE R15, `(.L_x_1515) ;  /* 0x000000000f087348 */ /* 0x000fea0003c00000 */
[----:B------:R0:W1:Y:S02]  /*1a2f0*/  SHFL.UP P6, R14, R13, R12, R11 ;  /* 0x0400000c0d0e7389 */ /* 0x00006400000c000b */
[----:B01----:R-:W-:Y:S01]  /*1a300*/  ENDCOLLECTIVE ;  /* 0x000000000000791b */ /* 0x003fe20003800000 */
.L_x_1515:
        /* <DEDUP_REMOVED lines=8> */
.L_x_1516:
[----:B------:R-:W-:Y:S05]  /*1a390*/  BRA `(.L_x_1517) ;  /* 0xffffffb800a47947 */ /* 0x000fea000383ffff */
.L_x_1398:
[----:B------:R-:W-:Y:S01]  /*1a3a0*/  BSSY B0, `(.L_x_1518) ;  /* 0x0000006000007945 */ /* 0x000fe20003800000 */
[----:B------:R-:W-:Y:S01]  /*1a3b0*/  PLOP3.LUT P6, PT, P6, PT, PT, 0x8, 0x0 ;  /* 0x000000000000781c */ /* 0x000fe200037ce170 */
[----:B------:R-:W-:-:S12]  /*1a3c0*/  IMAD.MOV.U32 R15, RZ, RZ, -0x1 ;  /* 0xffffffffff0f7424 */ /* 0x000fd800078e00ff */
[----:B0-----:R-:W-:Y:S05]  /*1a3d0*/  WARPSYNC.COLLECTIVE R15, `(.L_x_1519) ;  /* 0x000000000f087348 */ /* 0x001fea0003c00000 */
[----:B------:R-:W-:Y:S01]  /*1a3e0*/  VOTE.ANY R14, PT, P6 ;  /* 0x00000000000e7806 */ /* 0x000fe200030e0100 */
[----:B0-----:R-:W-:Y:S06]  /*1a3f0*/  ENDCOLLECTIVE ;  /* 0x000000000000791b */ /* 0x001fec0003800000 */
.L_x_1519:
[----:B------:R-:W-:Y:S05]  /*1a400*/  BSYNC B0 ;  /* 0x0000000000007941 */ /* 0x000fea0003800000 */
.L_x_1518:
[----:B------:R-:W-:Y:S02]  /*1a410*/  IMAD.MOV.U32 R3, RZ, RZ, R14 ;  /* 0x000000ffff037224 */ /* 0x000fe400078e000e */
[----:B------:R-:W-:Y:S02]  /*1a420*/  IMAD.MOV.U32 R13, RZ, RZ, R17 ;  /* 0x000000ffff0d7224 */ /* 0x000fe400078e0011 */
[----:B------:R0:W1:Y:S01]  /*1a430*/  POPC R12, R3 ;  /* 0x00000003000c7309 */ /* 0x0000620000000000 */
[----:B------:R-:W-:Y:S02]  /*1a440*/  IMAD.MOV.U32 R11, RZ, RZ, 0x1f ;  /* 0x0000001fff0b7424 */ /* 0x000fe400078e00ff */
[----:B------:R-:W-:-:S07]  /*1a450*/  IMAD.MOV.U32 R15, RZ, RZ, -0x1 ;  /* 0xffffffffff0f7424 */ /* 0x000fce00078e00ff */
[----:B01----:R-:W-:Y:S05]  /*1a460*/  WARPSYNC.COLLECTIVE R15, `(.L_x_1520) ;  /* 0x000000000f087348 */ /* 0x003fea0003c00000 */
[----:B-1----:R1:W2:Y:S02]  /*1a470*/  SHFL.IDX P6, R14, R13, R12, R11 ;  /* 0x0000000c0d0e7389 */ /* 0x0022a400000c000b */
[----:B012---:R-:W-:Y:S01]  /*1a480*/  ENDCOLLECTIVE ;  /* 0x000000000000791b */ /* 0x007fe20003800000 */
.L_x_1520:
[----:B------:R-:W-:Y:S02]  /*1a490*/  IMAD.IADD R19, R12, 0x1, R19 ;  /* 0x000000010c137824 */ /* 0x000fe400078e0213 */
[----:B------:R-:W-:Y:S02]  /*1a4a0*/  IMAD.MOV.U32 R13, RZ, RZ, R8 ;  /* 0x000000ffff0d7224 */ /* 0x000fe400078e0008 */
[----:B------:R-:W-:-:S07]  /*1a4b0*/  IMAD.MOV.U32 R17, RZ, RZ, R14 ;  /* 0x000000ffff117224 */ /* 0x000fce00078e000e */
[----:B------:R-:W-:Y:S05]  /*1a4c0*/  WARPSYNC.COLLECTIVE R15, `(.L_x_1521) ;  /* 0x000000000f087348 */ /* 0x000fea0003c00000 */
[----:B------:R0:W1:Y:S02]  /*1a4d0*/  SHFL.IDX P6, R14, R13, R12, R11 ;  /* 0x0000000c0d0e7389 */ /* 0x00006400000c000b */
[----:B01----:R-:W-:Y:S01]  /*1a4e0*/  ENDCOLLECTIVE ;  /* 0x000000000000791b */ /* 0x003fe20003800000 */
.L_x_1521:
[----:B------:R-:W-:Y:S01]  /*1a4f0*/  IMAD.MOV.U32 R8, RZ, RZ, R14 ;  /* 0x000000ffff087224 */ /* 0x000fe200078e000e */
[----:B------:R-:W-:Y:S06]  /*1a500*/  BRA `(.L_x_1522) ;  /* 0xffffffb800887947 */ /* 0x000fec000383ffff */
.L_x_1400:
[----:B------:R-:W-:Y:S01]  /*1a510*/  BSSY B0, `(.L_x_1523) ;  /* 0x0000007000007945 */ /* 0x000fe20003800000 */
[----:B------:R-:W-:Y:S02]  /*1a520*/  IMAD.MOV.U32 R13, RZ, RZ, R2 ;  /* 0x000000ffff0d7224 */ /* 0x000fe400078e0002 */
[----:B------:R-:W-:Y:S02]  /*1a530*/  IMAD.MOV.U32 R11, RZ, RZ, 0x1f ;  /* 0x0000001fff0b7424 */ /* 0x000fe400078e00ff */
[----:B------:R-:W-:-:S07]  /*1a540*/  IMAD.MOV.U32 R15, RZ, RZ, -0x1 ;  /* 0xffffffffff0f7424 */ /* 0x000fce00078e00ff */
[----:B0-23--:R-:W-:Y:S05]  /*1a550*/  WARPSYNC.COLLECTIVE R15, `(.L_x_1524) ;  /* 0x000000000f087348 */ /* 0x00dfea0003c00000 */
[----:B------:R1:W4:Y:S02]  /*1a560*/  SHFL.IDX P6, R14, R13, R12, R11 ;  /* 0x0000000c0d0e7389 */ /* 0x00032400000c000b */
[----:B01234-:R-:W-:Y:S01]  /*1a570*/  ENDCOLLECTIVE ;  /* 0x000000000000791b */ /* 0x01ffe20003800000 */
.L_x_1524:
[----:B------:R-:W-:Y:S05]  /*1a580*/  BSYNC B0 ;  /* 0x0000000000007941 */ /* 0x000fea0003800000 */
.L_x_1523:
[----:B------:R-:W-:Y:S01]  /*1a590*/  IMAD.MOV.U32 R6, RZ, RZ, R14 ;  /* 0x000000ffff067224 */ /* 0x000fe200078e000e */
[----:B------:R-:W-:Y:S06]  /*1a5a0*/  BRA `(.L_x_1399) ;  /* 0xffffffb800787947 */ /* 0x000fec000383ffff */
.L_x_1406:
[----:B0-----:R0:W1:Y:S02]  /*1a5b0*/  SYNCS.PHASECHK.TRANS64.TRYWAIT P0, [R7+URZ+0x2a820], R0 ;  /* 0x02a82000070075a7 */ /* 0x001064000800017f */
[----:B-1----:R-:W-:Y:S05]  /*1a5c0*/  @!P0 NANOSLEEP.SYNCS 0x989680 ;  /* 0x009896800000895d */ /* 0x002fea0003900000 */
[----:B------:R-:W1:Y:S02]  /*1a5d0*/  @!P0 SYNCS.PHASECHK.TRANS64 P0, [R7+URZ+0x2a820], R0 ;  /* 0x02a82000070085a7 */ /* 0x000e64000800007f */
[----:B-1----:R-:W-:Y:S05]  /*1a5e0*/  @!P0 BRA `(.L_x_1406) ;  /* 0xfffffffc00f08947 */ /* 0x002fea000383ffff */
[----:B------:R-:W-:Y:S05]  /*1a5f0*/  BRA `(.L_x_1525) ;  /* 0xffffffc000d07947 */ /* 0x000fea000383ffff */
.L_x_1407:
        /* <DEDUP_REMOVED lines=8> */
[----:B0-2---:R-:W-:Y:S05]  /*1a680*/  WARPSYNC.COLLECTIVE R15, `(.L_x_1527) ;  /* 0x000000000f087348 */ /* 0x005fea0003c00000 */
[----:B------:R1:W3:Y:S02]  /*1a690*/  SHFL.IDX P6, R14, R13, R12, R11 ;  /* 0x0000000c0d0e7389 */ /* 0x0002e400000c000b */
[----:B0123--:R-:W-:Y:S01]  /*1a6a0*/  ENDCOLLECTIVE ;  /* 0x000000000000791b */ /* 0x00ffe20003800000 */
.L_x_1527:
[----:B------:R-:W-:Y:S05]  /*1a6b0*/  BSYNC B0 ;  /* 0x0000000000007941 */ /* 0x000fea0003800000 */
.L_x_1526:
[----:B------:R-:W-:Y:S05]  /*1a6c0*/  BRA `(.L_x_1528) ;  /* 0xffffffc000b87947 */ /* 0x000fea000383ffff */
.L_x_1410:
[----:B------:R-:W-:Y:S01]  /*1a6d0*/  BSSY B1, `(.L_x_1529) ;  /* 0x0000006000017945 */ /* 0x000fe20003800000 */
[----:B------:R-:W-:-:S07]  /*1a6e0*/  IMAD.MOV.U32 R15, RZ, RZ, -0x1 ;  /* 0xffffffffff0f7424 */ /* 0x000fce00078e00ff */
[----:B0-2---:R-:W-:Y:S05]  /*1a6f0*/  WARPSYNC.COLLECTIVE R15, `(.L_x_1530) ;  /* 0x000000000f0c7348 */ /* 0x005fea0003c00000 */
[----:B------:R-:W-:Y:S02]  /*1a700*/  ELECT P6, UR62, PT ;  /* 0x00000000003e782f */ /* 0x000fe400038c0000 */
[----:B------:R-:W-:Y:S01]  /*1a710*/  MOV R14, UR62 ;  /* 0x0000003e000e7c02 */ /* 0x000fe20008000f00 */
[----:B0-2---:R-:W-:Y:S10]  /*1a720*/  ENDCOLLECTIVE ;  /* 0x000000000000791b */ /* 0x005ff40003800000 */
.L_x_1530:
[----:B------:R-:W-:Y:S05]  /*1a730*/  BSYNC B1 ;  /* 0x0000000000017941 */ /* 0x000fea0003800000 */
.L_x_1529:
[----:B------:R-:W-:Y:S05]  /*1a740*/  BRA `(.L_x_1531) ;  /* 0xffffffc000b07947 */ /* 0x000fea000383ffff */
.L_x_1412:
[----:B0-----:R0:W1:Y:S02]  /*1a750*/  SYNCS.PHASECHK.TRANS64.TRYWAIT P1, [R5+URZ+0x2a840], R0 ;  /* 0x02a84000050075a7 */ /* 0x001064000802017f */
[----:B-1----:R-:W-:Y:S05]  /*1a760*/  @!P1 NANOSLEEP.SYNCS 0x989680 ;  /* 0x009896800000995d */ /* 0x002fea0003900000 */
[----:B------:R-:W1:Y:S02]  /*1a770*/  @!P1 SYNCS.PHASECHK.TRANS64 P1, [R5+URZ+0x2a840], R0 ;  /* 0x02a84000050095a7 */ /* 0x000e64000802007f */
[----:B-1----:R-:W-:Y:S05]  /*1a780*/  @!P1 BRA `(.L_x_1412) ;  /* 0xfffffffc00f09947 */ /* 0x002fea000383ffff */
[----:B------:R-:W-:Y:S05]  /*1a790*/  BRA `(.L_x_1532) ;  /* 0xffffffc000d87947 */ /* 0x000fea000383ffff */
.L_x_1414:
[----:B-1----:R1:W3:Y:S02]  /*1a7a0*/  SYNCS.PHASECHK.TRANS64.TRYWAIT P1, [R3+URZ+0x2a840], R2 ;  /* 0x02a84002030075a7 */ /* 0x0022e4000802017f */
[----:B---3--:R-:W-:Y:S05]  /*1a7b0*/  @!P1 NANOSLEEP.SYNCS 0x989680 ;  /* 0x009896800000995d */ /* 0x008fea0003900000 */
[----:B------:R-:W3:Y:S02]  /*1a7c0*/  @!P1 SYNCS.PHASECHK.TRANS64 P1, [R3+URZ+0x2a840], R2 ;  /* 0x02a84002030095a7 */ /* 0x000ee4000802007f */
[----:B---3--:R-:W-:Y:S05]  /*1a7d0*/  @!P1 BRA `(.L_x_1414) ;  /* 0xfffffffc00f09947 */ /* 0x008fea000383ffff */
[----:B------:R-:W-:Y:S05]  /*1a7e0*/  BRA `(.L_x_1533) ;  /* 0xffffffc000e47947 */ /* 0x000fea000383ffff */
.L_x_1416:
[----:B---3--:R3:W4:Y:S02]  /*1a7f0*/  SYNCS.PHASECHK.TRANS64.TRYWAIT P1, [R5+URZ+0x2a860], R0 ;  /* 0x02a86000050075a7 */ /* 0x008724000802017f */
[----:B----4-:R-:W-:Y:S05]  /*1a800*/  @!P1 NANOSLEEP.SYNCS 0x989680 ;  /* 0x009896800000995d */ /* 0x010fea0003900000 */
[----:B------:R-:W4:Y:S02]  /*1a810*/  @!P1 SYNCS.PHASECHK.TRANS64 P1, [R5+URZ+0x2a860], R0 ;  /* 0x02a86000050095a7 */ /* 0x000f24000802007f */
[----:B----4-:R-:W-:Y:S05]  /*1a820*/  @!P1 BRA `(.L_x_1416) ;  /* 0xfffffffc00f09947 */ /* 0x010fea000383ffff */
[----:B------:R-:W-:Y:S05]  /*1a830*/  BRA `(.L_x_1534) ;  /* 0xffffffc000e07947 */ /* 0x000fea000383ffff */
.L_x_1535:
        /* <DEDUP_REMOVED lines=12> */
.L_x_3208:


//--------------------- .text._ZN7cutlass13device_kernelIN5flash11enable_sm90INS1_16FlashAttnFwdSm90INS1_25CollectiveMainloopFwdSm90ILi2EN4cute5tupleIJNS5_1CILi1EEES8_S8_EEENS6_IJNS7_ILi128EEENS7_ILi96EEENS7_ILi192EEEEEELi128ENS_10bfloat16_tEfNS_4arch4Sm90ELb0ELb1ELb0ELb1ELb1ELb1ELb0ELb1ELb1ELb1ELb1ELb0EEENS1_21CollectiveEpilogueFwdINS6_IJSA_SA_SB_EEES9_SE_SG_Li256ELb1ELb1ELb1ELb0EEENS1_36VarlenDynamicPersistentTileSchedulerILi128ELi96ELi256ELi128ELb1ELb1ELb1ELb1ELb0ELb1EEEEEEEEEvNT_6ParamsE --------------------------
	.section	.text._ZN7cutlass13device_kernelIN5flash11enable_sm90INS1_16FlashAttnFwdSm90INS1_25CollectiveMainloopFwdSm90ILi2EN4cute5tupleIJNS5_1CILi1EEES8_S8_EEENS6_IJNS7_ILi128EEENS7_ILi96EEENS7_ILi192EEEEEELi128ENS_10bfloat16_tEfNS_4arch4Sm90ELb0ELb1ELb0ELb1ELb1ELb1ELb0ELb1ELb1ELb1ELb1ELb0EEENS1_21CollectiveEpilogueFwdINS6_IJSA_SA_SB_EEES9_SE_SG_Li256ELb1ELb1ELb1ELb0EEENS1_36VarlenDynamicPersistentTileSchedulerILi128ELi96ELi256ELi128ELb1ELb1ELb1ELb1ELb0ELb1EEEEEEEEEvNT_6ParamsE,"ax",@progbits
	.align	128
.text._ZN7cutlass13device_kernelIN5flash11enable_sm90INS1_16FlashAttnFwdSm90INS1_25CollectiveMainloopFwdSm90ILi2EN4cute5tupleIJNS5_1CILi1EEES8_S8_EEENS6_IJNS7_ILi128EEENS7_ILi96EEENS7_ILi192EEEEEELi128ENS_10bfloat16_tEfNS_4arch4Sm90ELb0ELb1ELb0ELb1ELb1ELb1ELb0ELb1ELb1ELb1ELb1ELb0EEENS1_21CollectiveEpilogueFwdINS6_IJSA_SA_SB_EEES9_SE_SG_Li256ELb1ELb1ELb1ELb0EEENS1_36VarlenDynamicPersistentTileSchedulerILi128ELi96ELi256ELi128ELb1ELb1ELb1ELb1ELb0ELb1EEEEEEEEEvNT_6ParamsE:
        .type           _ZN7cutlass13device_kernelIN5flash11enable_sm90INS1_16FlashAttnFwdSm90INS1_25CollectiveMainloopFwdSm90ILi2EN4cute5tupleIJNS5_1CILi1EEES8_S8_EEENS6_IJNS7_ILi128EEENS7_ILi96EEENS7_ILi192EEEEEELi128ENS_10bfloat16_tEfNS_4arch4Sm90ELb0ELb1ELb0ELb1ELb1ELb1ELb0ELb1ELb1ELb1ELb1ELb0EEENS1_21CollectiveEpilogueFwdINS6_IJSA_SA_SB_EEES9_SE_SG_Li256ELb1ELb1ELb1ELb0EEENS1_36VarlenDynamicPersistentTileSchedulerILi128ELi96ELi256ELi128ELb1ELb1ELb1ELb1ELb0ELb1EEEEEEEEEvNT_6ParamsE,@function
        .size           _ZN7cutlass13device_kernelIN5flash11enable_sm90INS1_16FlashAttnFwdSm90INS1_25CollectiveMainloopFwdSm90ILi2EN4cute5tupleIJNS5_1CILi1EEES8_S8_EEENS6_IJNS7_ILi128EEENS7_ILi96EEENS7_ILi192EEEEEELi128ENS_10bfloat16_tEfNS_4arch4Sm90ELb0ELb1ELb0ELb1ELb1ELb1ELb0ELb1ELb1ELb1ELb1ELb0EEENS1_21CollectiveEpilogueFwdINS6_IJSA_SA_SB_EEES9_SE_SG_Li256ELb1ELb1ELb1ELb0EEENS1_36VarlenDynamicPersistentTileSchedulerILi128ELi96ELi256ELi128ELb1ELb1ELb1ELb1ELb0ELb1EEEEEEEEEvNT_6ParamsE,(.L_x_3209 - _ZN7cutlass13device_kernelIN5flash11enable_sm90INS1_16FlashAttnFwdSm90INS1_25CollectiveMainloopFwdSm90ILi2EN4cute5tupleIJNS5_1CILi1EEES8_S8_EEENS6_IJNS7_ILi128EEENS7_ILi96EEENS7_ILi192EEEEEELi128ENS_10bfloat16_tEfNS_4arch4Sm90ELb0ELb1ELb0ELb1ELb1ELb1ELb0ELb1ELb1ELb1ELb1ELb0EEENS1_21CollectiveEpilogueFwdINS6_IJSA_SA_SB_EEES9_SE_SG_Li256ELb1ELb1ELb1ELb0EEENS1_36VarlenDynamicPersistentTileSchedulerILi128ELi96ELi256ELi128ELb1ELb1ELb1ELb1ELb0ELb1EEEEEEEEEvNT_6ParamsE)
        .other          _ZN7cutlass13device_kernelIN5flash11enable_sm90INS1_16FlashAttnFwdSm90INS1_25CollectiveMainloopFwdSm90ILi2EN4cute5tupleIJNS5_1CILi1EEES8_S8_EEENS6_IJNS7_ILi128EEENS7_ILi96EEENS7_ILi192EEEEEELi128ENS_10bfloat16_tEfNS_4arch4Sm90ELb0ELb1ELb0ELb1ELb1ELb1ELb0ELb1ELb1ELb1ELb1ELb0EEENS1_21CollectiveEpilogueFwdINS6_IJSA_SA_SB_EEES9_SE_SG_Li256ELb1ELb1ELb1ELb0EEENS1_36VarlenDynamicPersistentTileSchedulerILi128ELi96ELi256ELi128ELb1ELb1ELb1ELb1ELb0ELb1EEEEEEEEEvNT_6ParamsE,@"STO_CUDA_ENTRY STV_DEFAULT"
_ZN7cutlass13device_kernelIN5flash11enable_sm90INS1_16FlashAttnFwdSm90INS1_25CollectiveMainloopFwdSm90ILi2EN4cute5tupleIJNS5_1CILi1EEES8_S8_EEENS6_IJNS7_ILi128EEENS7_ILi96EEENS7_ILi192EEEEEELi128ENS_10bfloat16_tEfNS_4arch4Sm90ELb0ELb1ELb0ELb1ELb1ELb1ELb0ELb1ELb1ELb1ELb1ELb0EEENS1_21CollectiveEpilogueFwdINS6_IJSA_SA_SB_EEES9_SE_SG_Li256ELb1ELb1ELb1ELb0EEENS1_36VarlenDynamicPersistentTileSchedulerILi128ELi96ELi256ELi128ELb1ELb1ELb1ELb1ELb0ELb1EEEEEEEEEvNT_6ParamsE:
        /* <DEDUP_REMOVED lines=18> */
.L_x_1537:
[----:B------:R-:W-:Y:S05]  /*0120*/  BSYNC B0 ;  /* 0x0000000000007941 */ /* 0x000fea0003800000 */
.L_x_1536:
        /* <DEDUP_REMOVED lines=41> */
.L_x_1538:
        /* <DEDUP_REMOVED lines=22> */
.L_x_1539:
        /* <DEDUP_REMOVED lines=18> */
.L_x_1540:
        /* <DEDUP_REMOVED lines=22> */
.L_x_1541:
        /* <DEDUP_REMOVED lines=22> */
.L_x_1542:
[----:B0-----:R-:W-:Y:S01]  /*0900*/  UMOV UR4, 0x1 ;  /* 0x0000000100047882 */ /* 0x001fe20000000000 */
[----:B------:R-:W-:Y:S01]  /*0910*/  PLOP3.LUT P0, PT, PT, PT, UP0, 0x80, 0x0 ;  /* 0x000000000000781c */ /* 0x000fe20003f0f008 */
[----:B------:R-:W-:Y:S01]  /*0920*/  USEL UR4, UR4, 0x2, !UP0 ;  /* 0x0000000204047887 */ /* 0x000fe2000c000000 */
[----:B------:R-:W-:Y:S01]  /*0930*/  NOP ;  /* 0x0000000000007918 */ /* 0x000fe20000000000 */
[----:B------:R-:W-:Y:S01]  /*0940*/  ULDC.64 UR60, c[0x0][0x208] ;  /* 0x00008200003c7ab9 */ /* 0x000fe20000000a00 */
[----:B------:R-:W-:Y:S03]  /*0950*/  BSSY B9, `(.L_x_1543) ;  /* 0x0002a58000097945 */ /* 0x000fe60003800000 */
[----:B------:R-:W-:-:S05]  /*0960*/  IMAD.U32 R3, RZ, RZ, UR4 ;  /* 0x00000004ff037e24 */ /* 0x000fca000f8e00ff */
[----:B------:R0:W-:Y:S01]  /*0970*/  STL [R1+0x58], R3 ;  /* 0x0000580301007387 */ /* 0x0001e20000100800 */
[----:B-12-4-:R-:W-:Y:S06]  /*0980*/  BAR.SYNC.DEFER_BLOCKING 0x0 ;  /* 0x0000000000007b1d */ /* 0x016fec0000010000 */
[----:B------:R-:W-:Y:S05]  /*0990*/  @!P0 BRA `(.L_x_1544) ;  /* 0x00000224002c8947 */ /* 0x000fea0003800000 */
.L_x_1545:
[----:B------:R-:W-:-:S08]  /*09a0*/  NOP ;  /* 0x0000000000007918 */ /* 0x000fd00000000000 */
[----:B------:R-:W1:Y:S02]  /*09b0*/  USETMAXREG.TRY_ALLOC.CTAPOOL UP0, 0xe8 ;  /* 0x000000e8000079c8 */ /* 0x000e640008000600 */
[----:B-1----:R-:W-:-:S13]  /*09c0*/  PLOP3.LUT P0, PT, PT, PT, UP0, 0x80, 0x0 ;  /* 0x000000000000781c */ /* 0x002fda0003f0f008 */
[----:B------:R-:W-:Y:S05]  /*09d0*/  @!P0 BRA `(.L_x_1545) ;  /* 0xfffffffc00f08947 */ /* 0x000fea000383ffff */
[----:B------:R-:W1:Y:S08]  /*09e0*/  S2UR UR4, SR_CgaCtaId ;  /* 0x00000000000479c3 */ /* 0x000e700000008800 */
[----:B------:R-:W-:Y:S06]  /*09f0*/  BAR.ARV 0x8, 0x180 ;  /* 0x0206000000007b1d */ /* 0x000fec0000002000 */
[----:B0-----:R-:W-:-:S02]  /*0a00*/  MOV R3, 0x400 ;  /* 0x0000040000037802 */ /* 0x001fc40000000f00 */
[----:B------:R-:W-:Y:S01]  /*0a10*/  BAR.SYNC.DEFER_BLOCKING 0x5, 0x180 ;  /* 0x0146000000007b1d */ /* 0x000fe20000010000 */
[----:B-1----:R-:W-:-:S05]  /*0a20*/  IMAD.U32 R172, RZ, RZ, UR4 ;  /* 0x00000004ffac7e24 */ /* 0x002fca000f8e00ff */
[----:B------:R-:W-:Y:S01]  /*0a30*/  ULDC UR4, c[0x0][0xc3c] ;  /* 0x00030f0000047ab9 */ /* 0x000fe20000000800 */
[----:B------:R-:W-:-:S05]  /*0a40*/  LEA R2, R172, R3, 0x18 ;  /* 0x00000003ac027211 */ /* 0x000fca00078ec0ff */
[----:B------:R-:W0:Y:S01]  /*0a50*/  LDS.128 R28, [R2+0x2a8d0] ;  /* 0x02a8d000021c7984 */ /* 0x000e220000000c00 */
[----:B------:R-:W-:Y:S06]  /*0a60*/  BAR.ARV 0x4, 0x180 ;  /* 0x0106000000007b1d */ /* 0x000fec0000002000 */
[----:B0-----:R-:W-:-:S13]  /*0a70*/  ISETP.GE.AND P0, PT, R31, UR4, PT ;  /* 0x000000041f007c0c */ /* 0x001fda000bf06270 */
[----:B------:R-:W-:Y:S05]  /*0a80*/  @P0 BRA `(.L_x_1546) ;  /* 0x000002a400100947 */ /* 0x000fea0003800000 */
[----:B------:R-:W2:Y:S01]  /*0a90*/  LDL R4, [R1+0x58] ;  /* 0x0000580001047983 */ /* 0x000ea20000100800 */
[----:B------:R-:W-:Y:S01]  /*0aa0*/  VIADD R0, R0, 0xffffff80 ;  /* 0xffffff8000007836 */ /* 0x000fe20000000000 */
[----:B------:R-:W-:Y:S01]  /*0ab0*/  R2UR UR4, R2 ;  /* 0x00000000020472ca */ /* 0x000fe200000e0000 */
[----:B------:R-:W-:Y:S02]  /*0ac0*/  IMAD.MOV.U32 R209, RZ, RZ, RZ ;  /* 0x000000ffffd17224 */ /* 0x000fe400078e00ff */
[----:B------:R-:W-:Y:S01]  /*0ad0*/  IMAD.MOV.U32 R17, RZ, RZ, RZ ;  /* 0x000000ffff117224 */ /* 0x000fe200078e00ff */
[----:B------:R-:W-:Y:S01]  /*0ae0*/  SHF.R.S32.HI R3, RZ, 0x1f, R0 ;  /* 0x0000001fff037819 */ /* 0x000fe20000011400 */
[----:B------:R-:W-:Y:S02]  /*0af0*/  IMAD.MOV.U32 R175, RZ, RZ, RZ ;  /* 0x000000ffffaf7224 */ /* 0x000fe400078e00ff */
[----:B------:R-:W-:Y:S01]  /*0b00*/  IMAD.MOV.U32 R164, RZ, RZ, RZ ;  /* 0x000000ffffa47224 */ /* 0x000fe200078e00ff */
[CC--:B------:R-:W-:Y:S01]  /*0b10*/  LEA.HI R5, R3.reuse, R0.reuse, RZ, 0x4 ;  /* 0x0000000003057211 */ /* 0x0c0fe200078f20ff */
[----:B------:R-:W-:Y:S01]  /*0b20*/  IMAD.MOV.U32 R23, RZ, RZ, RZ ;  /* 0x000000ffff177224 */ /* 0x000fe200078e00ff */
[----:B------:R-:W-:-:S02]  /*0b30*/  LEA.HI R226, R3, R0, RZ, 0x3 ;  /* 0x0000000003e27211 */ /* 0x000fc400078f18ff */
[----:B------:R-:W-:Y:S01]  /*0b40*/  SHF.R.S32.HI R6, RZ, 0x4, R5 ;  /* 0x00000004ff067819 */ /* 0x000fe20000011405 */
[----:B------:R-:W-:Y:S01]  /*0b50*/  UIADD3 UR4, UR4, 0xc400, URZ ;  /* 0x0000c40004047890 */ /* 0x000fe2000fffe03f */
[----:B------:R-:W-:Y:S02]  /*0b60*/  LOP3.LUT R11, R226, 0xfffffff8, RZ, 0xc0, !PT ;  /* 0xfffffff8e20b7812 */ /* 0x000fe400078ec0ff */
[C---:B------:R-:W-:Y:S02]  /*0b70*/  LEA.HI R7, R5.reuse, R6, RZ, 0x1 ;  /* 0x0000000605077211 */ /* 0x040fe400078f08ff */
[----:B------:R-:W-:Y:S01]  /*0b80*/  LOP3.LUT R5, R5, 0x3fffff0, RZ, 0xc0, !PT ;  /* 0x03fffff005057812 */ /* 0x000fe200078ec0ff */
[C---:B------:R-:W-:Y:S01]  /*0b90*/  IMAD.IADD R206, R0.reuse, 0x1, -R11 ;  /* 0x0000000100ce7824 */ /* 0x040fe200078e0a0b */
[----:B------:R-:W-:Y:S02]  /*0ba0*/  LOP3.LUT R7, R7, 0x1ffffffe, RZ, 0xc0, !PT ;  /* 0x1ffffffe07077812 */ /* 0x000fe400078ec0ff */
[----:B------:R-:W-:Y:S01]  /*0bb0*/  SHF.R.S32.HI R226, RZ, 0x3, R226 ;  /* 0x00000003ffe27819 */ /* 0x000fe200000114e2 */
[----:B------:R-:W-:-:S02]  /*0bc0*/  IMAD.IADD R5, R0, 0x1, -R5 ;  /* 0x0000000100057824 */ /* 0x000fc400078e0a05 */
[----:B------:R-:W-:Y:S01]  /*0bd0*/  IMAD.IADD R7, R6, 0x1, -R7 ;  /* 0x0000000106077824 */ /* 0x000fe200078e0a07 */
[----:B------:R-:W-:Y:S01]  /*0be0*/  LEA.HI R6, R3, R0, RZ, 0x5 ;  /* 0x0000000003067211 */ /* 0x000fe200078f28ff */
[----:B------:R-:W-:-:S03]  /*0bf0*/  IMAD.SHL.U32 R204, R206, 0x8, RZ ;  /* 0x00000008cecc7824 */ /* 0x000fc600078e00ff */
[----:B------:R-:W-:Y:S01]  /*0c00*/  SHF.R.S32.HI R6, RZ, 0x5, R6 ;  /* 0x00000005ff067819 */ /* 0x000fe20000011406 */
[----:B------:R-:W-:-:S04]  /*0c10*/  VIADD R205, R204, 0x40 ;  /* 0x00000040cccd7836 */ /* 0x000fc80000000000 */
[----:B------:R-:W-:Y:S01]  /*0c20*/  IMAD.SHL.U32 R187, R6, 0x200, RZ ;  /* 0x0000020006bb7824 */ /* 0x000fe200078e00ff */
[----:B--2---:R-:W-:Y:S02]  /*0c30*/  R2UR UR5, R4 ;  /* 0x00000000040572ca */ /* 0x004fe400000e0000 */
[----:B------:R-:W-:-:S04]  /*0c40*/  LEA.HI R4, R3, R0, RZ, 0x7 ;  /* 0x0000000003047211 */ /* 0x000fc800078f38ff */
[----:B------:R-:W-:Y:S02]  /*0c50*/  LOP3.LUT R229, R4, 0xffffff80, RZ, 0xc0, !PT ;  /* 0xffffff8004e57812 */ /* 0x000fe400078ec0ff */
[----:B------:R-:W-:-:S03]  /*0c60*/  SHF.R.S32.HI R14, RZ, 0x7, R4 ;  /* 0x00000007ff0e7819 */ /* 0x000fc60000011404 */
[----:B------:R-:W-:Y:S01]  /*0c70*/  IMAD.IADD R229, R0, 0x1, -R229 ;  /* 0x0000000100e57824 */ /* 0x000fe200078e0ae5 */
[----:B------:R-:W-:Y:S01]  /*0c80*/  LEA.HI R4, R4, R14, RZ, 0x1 ;  /* 0x0000000e04047211 */ /* 0x000fe200078f08ff */
[----:B------:R-:W-:Y:S01]  /*0c90*/  ULOP3.LUT UR5, UR5, 0x1, URZ, 0xfc, !UPT ;  /* 0x0000000105057892 */ /* 0x000fe2000f8efc3f */
[----:B------:R0:W-:Y:S02]  /*0ca0*/  STL [R1+0x4c], R14 ;  /* 0x00004c0e01007387 */ /* 0x0001e40000100800 */
[----:B------:R-:W-:Y:S02]  /*0cb0*/  SHF.R.S32.HI R8, RZ, 0x1f, R229 ;  /* 0x0000001fff087819 */ /* 0x000fe400000114e5 */
[----:B------:R-:W-:Y:S02]  /*0cc0*/  LOP3.LUT R4, R4, 0x3fffffe, RZ, 0xc0, !PT ;  /* 0x03fffffe04047812 */ /* 0x000fe400078ec0ff */
[CC--:B------:R-:W-:Y:S02]  /*0cd0*/  LEA.HI R10, R8.reuse, R229.reuse, RZ, 0x2 ;  /* 0x000000e5080a7211 */ /* 0x0c0fe400078f10ff */
[----:B------:R-:W-:Y:S01]  /*0ce0*/  LEA.HI R8, R8, R229, RZ, 0x5 ;  /* 0x000000e508087211 */ /* 0x000fe200078f28ff */
[----:B------:R-:W-:Y:S01]  /*0cf0*/  IMAD.IADD R4, R14, 0x1, -R4 ;  /* 0x000000010e047824 */ /* 0x000fe200078e0a04 */
[----:B------:R-:W-:-:S02]  /*0d00*/  SHF.R.S32.HI R9, RZ, 0x2, R10 ;  /* 0x00000002ff097819 */ /* 0x000fc4000001140a */
[----:B------:R-:W-:Y:S02]  /*0d10*/  SHF.R.S32.HI R12, RZ, 0x1f, R10 ;  /* 0x0000001fff0c7819 */ /* 0x000fe4000001140a */
[----:B------:R-:W-:Y:S02]  /*0d20*/  SHF.R.S32.HI R8, RZ, 0x5, R8 ;  /* 0x00000005ff087819 */ /* 0x000fe40000011408 */
[----:B------:R-:W-:Y:S02]  /*0d30*/  LEA.HI R12, R12, R9, RZ, 0x3 ;  /* 0x000000090c0c7211 */ /* 0x000fe400078f18ff */
[----:B------:R-:W-:Y:S02]  /*0d40*/  LOP3.LUT R10, R10, 0x7ffffffc, RZ, 0xc0, !PT ;  /* 0x7ffffffc0a0a7812 */ /* 0x000fe400078ec0ff */
[----:B------:R-:W-:Y:S02]  /*0d50*/  LOP3.LUT R12, R12, 0xfffffff8, RZ, 0xc0, !PT ;  /* 0xfffffff80c0c7812 */ /* 0x000fe400078ec0ff */
[----:B0-----:R-:W-:Y:S01]  /*0d60*/  SHF.R.S32.HI R14, RZ, 0x1f, R205 ;  /* 0x0000001fff0e7819 */ /* 0x001fe200000114cd */
[----:B------:R-:W-:-:S02]  /*0d70*/  IMAD.IADD R10, R229, 0x1, -R10 ;  /* 0x00000001e50a7824 */ /* 0x000fc400078e0a0a */
[----:B------:R-:W-:Y:S02]  /*0d80*/  IMAD.IADD R9, R9, 0x1, -R12 ;  /* 0x0000000109097824 */ /* 0x000fe400078e0a0c */
[----:B------:R-:W-:Y:S02]  /*0d90*/  IMAD.SHL.U32 R182, R10, 0x2, RZ ;  /* 0x000000020ab67824 */ /* 0x000fe400078e00ff */
[----:B------:R-:W-:Y:S01]  /*0da0*/  IMAD R13, R8, 0x10, R9 ;  /* 0x00000010080d7824 */ /* 0x000fe200078e0209 */
[----:B------:R-:W-:Y:S01]  /*0db0*/  LEA.HI R8, R3, R0, RZ, 0x2 ;  /* 0x0000000003087211 */ /* 0x000fe200078f10ff */
[----:B------:R-:W-:Y:S02]  /*0dc0*/  VIADD R223, R182, 0x20 ;  /* 0x00000020b6df7836 */ /* 0x000fe40000000000 */
[----:B------:R-:W-:Y:S01]  /*0dd0*/  IMAD R12, R4, 0x40, R13 ;  /* 0x00000040040c7824 */ /* 0x000fe200078e020d */
[----:B------:R-:W-:Y:S01]  /*0de0*/  LOP3.LUT R3, R8, 0xfffffffc, RZ, 0xc0, !PT ;  /* 0xfffffffc08037812 */ /* 0x000fe200078ec0ff */
[C---:B------:R-:W-:Y:S01]  /*0df0*/  VIADD R220, R182.reuse, 0x38 ;  /* 0x00000038b6dc7836 */ /* 0x040fe20000000000 */
[--C-:B------:R-:W-:Y:S01]  /*0e00*/  SHF.R.S32.HI R174, RZ, 0x2, R8.reuse ;  /* 0x00000002ffae7819 */ /* 0x100fe20000011408 */
[----:B------:R-:W-:Y:S01]  /*0e10*/  VIADD R217, R182, 0x50 ;  /* 0x00000050b6d97836 */ /* 0x000fe20000000000 */
[----:B------:R-:W-:Y:S01]  /*0e20*/  SHF.R.S32.HI R9, RZ, 0x1f, R8 ;  /* 0x0000001fff097819 */ /* 0x000fe20000011408 */
[----:B------:R-:W-:Y:S01]  /*0e30*/  IMAD.IADD R210, R0, 0x1, -R3 ;  /* 0x0000000100d27824 */ /* 0x000fe200078e0a03 */
[----:B------:R-:W-:Y:S01]  /*0e40*/  STL [R1+0x50], R12 ;  /* 0x0000500c01007387 */ /* 0x000fe20000100800 */
[----:B------:R-:W-:Y:S01]  /*0e50*/  IMAD R8, R6, 0x10, R5 ;  /* 0x0000001006087824 */ /* 0x000fe200078e0205 */
[----:B------:R-:W-:Y:S01]  /*0e60*/  LEA.HI R9, R9, R174, RZ, 0x3 ;  /* 0x000000ae09097211 */ /* 0x000fe200078f18ff */
[----:B------:R-:W-:-:S02]  /*0e70*/  VIADD R5, R174, 0x40 ;  /* 0x00000040ae057836 */ /* 0x000fc40000000000 */
[----:B------:R-:W-:Y:S01]  /*0e80*/  IMAD.SHL.U32 R162, R210, 0x4, RZ ;  /* 0x00000004d2a27824 */ /* 0x000fe200078e00ff */
[----:B------:R-:W-:Y:S01]  /*0e90*/  LOP3.LUT R9, R9, 0xfffffff8, RZ, 0xc0, !PT ;  /* 0xfffffff809097812 */ /* 0x000fe200078ec0ff */
[----:B------:R-:W-:Y:S01]  /*0ea0*/  IMAD.SHL.U32 R181, R5, 0x40, RZ ;  /* 0x0000004005b57824 */ /* 0x000fe200078e00ff */
[----:B------:R-:W-:Y:S01]  /*0eb0*/  SHF.R.S32.HI R0, RZ, 0x1f, R5 ;  /* 0x0000001fff007819 */ /* 0x000fe20000011405 */
[C---:B------:R-:W-:Y:S02]  /*0ec0*/  VIADD R177, R162.reuse, 0x20 ;  /* 0x00000020a2b17836 */ /* 0x040fe40000000000 */
[----:B------:R-:W-:Y:S01]  /*0ed0*/  VIADD R176, R162, 0x40 ;  /* 0x00000040a2b07836 */ /* 0x000fe20000000000 */
[----:B------:R-:W-:Y:S01]  /*0ee0*/  LEA.HI R0, R0, R5, RZ, 0x3 ;  /* 0x0000000500007211 */ /* 0x000fe200078f18ff */
[----:B------:R-:W-:Y:S01]  /*0ef0*/  IMAD.IADD R167, R162, 0x1, R177 ;  /* 0x00000001a2a77824 */ /* 0x000fe200078e02b1 */
[----:B------:R-:W-:Y:S01]  /*0f00*/  LOP3.LUT R181, R181, 0x1c0, RZ, 0xc0, !PT ;  /* 0x000001c0b5b57812 */ /* 0x000fe200078ec0ff */
[----:B------:R-:W-:-:S02]  /*0f10*/  IMAD.IADD R228, R174, 0x1, -R9 ;  /* 0x00000001aee47824 */ /* 0x000fc400078e0a09 */
[----:B------:R-:W-:Y:S01]  /*0f20*/  IMAD.SHL.U32 R201, R0, 0x40, RZ ;  /* 0x0000004000c97824 */ /* 0x000fe200078e00ff */
[----:B------:R-:W-:Y:S01]  /*0f30*/  SHF.R.S32.HI R0, RZ, 0x1f, R167 ;  /* 0x0000001fff007819 */ /* 0x000fe200000114a7 */
[----:B------:R-:W-:Y:S01]  /*0f40*/  IMAD.IADD R168, R162, 0x1, R176 ;  /* 0x00000001a2a87824 */ /* 0x000fe200078e02b0 */
[----:B------:R-:W-:Y:S01]  /*0f50*/  SHF.R.U32.HI R13, RZ, 0x3, R181 ;  /* 0x00000003ff0d7819 */ /* 0x000fe200000116b5 */
[----:B------:R-:W-:Y:S01]  /*0f60*/  IMAD.SHL.U32 R185, R228, 0x40, RZ ;  /* 0x00000040e4b97824 */ /* 0x000fe200078e00ff */
[-C--:B------:R-:W-:Y:S01]  /*0f70*/  LEA.HI R170, R0, R167.reuse, RZ, 0x3 ;  /* 0x000000a700aa7211 */ /* 0x080fe200078f18ff */
[----:B------:R-:W-:Y:S01]  /*0f80*/  IMAD R11, R8, 0x8, R7 ;  /* 0x00000008080b7824 */ /* 0x000fe200078e0207 */
[----:B------:R-:W-:Y:S01]  /*0f90*/  SHF.R.S32.HI R3, RZ, 0x1f, R168 ;  /* 0x0000001fff037819 */ /* 0x000fe200000114a8 */
[----:B------:R-:W-:Y:S01]  /*0fa0*/  IMAD.SHL.U32 R18, R210, 0x8, RZ ;  /* 0x00000008d2127824 */ /* 0x000fe200078e00ff */
[----:B------:R-:W-:Y:S01]  /*0fb0*/  LEA.HI R0, R0, R167, RZ, 0x6 ;  /* 0x000000a700007211 */ /* 0x000fe200078f30ff */
[C---:B------:R-:W-:Y:S01]  /*0fc0*/  VIADD R214, R182.reuse, 0x68 ;  /* 0x00000068b6d67836 */ /* 0x040fe20000000000 */
[----:B------:R-:W-:Y:S01]  /*0fd0*/  LOP3.LUT R185, R185, 0x1c0, RZ, 0xc0, !PT ;  /* 0x000001c0b9b97812 */ /* 0x000fe200078ec0ff */
[----:B------:R-:W-:Y:S01]  /*0fe0*/  VIADD R224, R182, 0x18 ;  /* 0x00000018b6e07836 */ /* 0x000fe20000000000 */
[CC--:B------:R-:W-:Y:S01]  /*0ff0*/  LEA.HI R5, R3.reuse, R168.reuse, RZ, 0x6 ;  /* 0x000000a803057211 */ /* 0x0c0fe200078f30ff */
[----:B------:R-:W-:Y:S01]  /*1000*/  IMAD.SHL.U32 R0, R0, 0x80, RZ ;  /* 0x0000008000007824 */ /* 0x000fe200078e00ff */
[----:B------:R-:W-:Y:S01]  /*1010*/  LEA.HI R4, R3, R168, RZ, 0x3 ;  /* 0x000000a803047211 */ /* 0x000fe200078f18ff */
[C---:B------:R-:W-:Y:S01]  /*1020*/  VIADD R221, R182.reuse, 0x30 ;  /* 0x00000030b6dd7836 */ /* 0x040fe20000000000 */
[----:B------:R-:W-:Y:S01]  /*1030*/  SHF.R.U32.HI R186, RZ, 0x3, R185 ;  /* 0x00000003ffba7819 */ /* 0x000fe200000116b9 */
[----:B------:R-:W-:Y:S01]  /*1040*/  IMAD.SHL.U32 R6, R5, 0x80, RZ ;  /* 0x0000008005067824 */ /* 0x000fe200078e00ff */
[--C-:B------:R-:W-:Y:S01]  /*1050*/  LOP3.LUT R3, R185, 0x38, R170.reuse, 0xf8, !PT ;  /* 0x00000038b9037812 */ /* 0x100fe200078ef8aa */
[C---:B------:R-:W-:Y:S01]  /*1060*/  VIADD R218, R182.reuse, 0x48 ;  /* 0x00000048b6da7836 */ /* 0x040fe20000000000 */
[----:B------:R-:W-:Y:S01]  /*1070*/  LOP3.LUT R7, R181, 0x38, R170, 0xf8, !PT ;  /* 0x00000038b5077812 */ /* 0x000fe200078ef8aa */
[C---:B------:R-:W-:Y:S01]  /*1080*/  VIADD R215, R182.reuse, 0x60 ;  /* 0x00000060b6d77836 */ /* 0x040fe20000000000 */
[--C-:B------:R-:W-:Y:S01]  /*1090*/  LOP3.LUT R5, R185, 0x38, R4.reuse, 0xf8, !PT ;  /* 0x00000038b9057812 */ /* 0x100fe200078ef804 */
[C---:B------:R-:W-:Y:S01]  /*10a0*/  VIADD R212, R182.reuse, 0x78 ;  /* 0x00000078b6d47836 */ /* 0x040fe20000000000 */
[----:B------:R-:W-:Y:S01]  /*10b0*/  LOP3.LUT R201, R201, 0xfffffe00, RZ, 0xc0, !PT ;  /* 0xfffffe00c9c97812 */ /* 0x000fe200078ec0ff */
[----:B------:R-:W-:Y:S01]  /*10c0*/  VIADD R222, R182, 0x28 ;  /* 0x00000028b6de7836 */ /* 0x000fe20000000000 */
[----:B------:R-:W-:Y:S01]  /*10d0*/  LOP3.LUT R0, R0, 0xffffe000, RZ, 0xc0, !PT ;  /* 0xffffe00000007812 */ /* 0x000fe200078ec0ff */
[C---:B------:R-:W-:Y:S01]  /*10e0*/  VIADD R219, R182.reuse, 0x40 ;  /* 0x00000040b6db7836 */ /* 0x040fe20000000000 */
[-C--:B------:R-:W-:Y:S01]  /*10f0*/  LOP3.LUT R3, R3, R186.reuse, RZ, 0x3c, !PT ;  /* 0x000000ba03037212 */ /* 0x080fe200078e3cff */
[----:B------:R-:W-:Y:S01]  /*1100*/  VIADD R216, R182, 0x58 ;  /* 0x00000058b6d87836 */ /* 0x000fe20000000000 */
[-C--:B------:R-:W-:Y:S01]  /*1110*/  LOP3.LUT R8, R7, R13.reuse, RZ, 0x3c, !PT ;  /* 0x0000000d07087212 */ /* 0x080fe200078e3cff */
[C---:B------:R-:W-:Y:S01]  /*1120*/  VIADD R22, R18.reuse, 0x60 ;  /* 0x0000006012167836 */ /* 0x040fe20000000000 */
[----:B------:R-:W-:Y:S01]  /*1130*/  LOP3.LUT R7, R5, R186, RZ, 0x3c, !PT ;  /* 0x000000ba05077212 */ /* 0x000fe200078e3cff */
[C---:B------:R-:W-:Y:S01]  /*1140*/  VIADD R160, R18.reuse, 0x80 ;  /* 0x0000008012a07836 */ /* 0x040fe20000000000 */
[-C--:B------:R-:W-:Y:S01]  /*1150*/  IADD3 R5, R3, R0.reuse, R187 ;  /* 0x0000000003057210 */ /* 0x080fe20007ffe0bb */
[----:B------:R-:W-:Y:S01]  /*1160*/  VIADD R161, R18, 0xa0 ;  /* 0x000000a012a17836 */ /* 0x000fe20000000000 */
[----:B------:R-:W-:Y:S01]  /*1170*/  IADD3 R8, R8, R0, R201 ;  /* 0x0000000008087210 */ /* 0x000fe20007ffe0c9 */
[----:B------:R-:W-:Y:S01]  /*1180*/  IMAD.U32 R0, RZ, RZ, UR5 ;  /* 0x00000005ff007e24 */ /* 0x000fe2000f8e00ff */
[--C-:B------:R-:W-:Y:S01]  /*1190*/  LOP3.LUT R9, R181, 0x38, R4.reuse, 0xf8, !PT ;  /* 0x00000038b5097812 */ /* 0x100fe200078ef804 */
[----:B------:R-:W-:Y:S01]  /*11a0*/  VIADD R213, R182, 0x70 ;  /* 0x00000070b6d57836 */ /* 0x000fe20000000000 */
[----:B------:R-:W-:Y:S01]  /*11b0*/  LOP3.LUT R6, R6, 0xffffe000, RZ, 0xc0, !PT ;  /* 0xffffe00006067812 */ /* 0x000fe200078ec0ff */
[C---:B------:R-:W-:Y:S01]  /*11c0*/  VIADD R179, R162.reuse, 0x10 ;  /* 0x00000010a2b37836 */ /* 0x040fe20000000000 */
[----:B------:R0:W-:Y:S01]  /*11d0*/  STL [R1+0x30], R0 ;  /* 0x0000300001007387 */ /* 0x0001e20000100800 */
[----:B------:R-:W-:Y:S01]  /*11e0*/  LOP3.LUT R9, R9, R13, RZ, 0x3c, !PT ;  /* 0x0000000d09097212 */ /* 0x000fe200078e3cff */
[C---:B------:R-:W-:Y:S01]  /*11f0*/  VIADD R178, R162.reuse, 0x30 ;  /* 0x00000030a2b27836 */ /* 0x040fe20000000000 */
[-C--:B------:R-:W-:Y:S01]  /*1200*/  IADD3 R7, R7, R6.reuse, R187 ;  /* 0x0000000607077210 */ /* 0x080fe20007ffe0bb */
[----:B------:R-:W-:Y:S01]  /*1210*/  VIADD R180, R162, 0x50 ;  /* 0x00000050a2b47836 */ /* 0x000fe20000000000 */
[----:B------:R-:W-:Y:S01]  /*1220*/  IADD3 R9, R9, R6, R201 ;  /* 0x0000000609097210 */ /* 0x000fe20007ffe0c9 */
[----:B------:R-:W-:Y:S01]  /*1230*/  IMAD.U32 R6, RZ, RZ, UR4 ;  /* 0x00000004ff067e24 */ /* 0x000fe2000f8e00ff */
[----:B------:R-:W-:-:S02]  /*1240*/  SHF.R.S32.HI R171, RZ, 0x3, R4 ;  /* 0x00000003ffab7819 */ /* 0x000fc40000011404 */
[----:B------:R-:W-:Y:S02]  /*1250*/  SHF.R.S32.HI R4, RZ, 0x1f, R224 ;  /* 0x0000001fff047819 */ /* 0x000fe400000114e0 */
[----:B0-----:R-:W-:Y:S01]  /*1260*/  LEA.HI R0, R210, R210, RZ, 0x1 ;  /* 0x000000d2d2007211 */ /* 0x001fe200078f08ff */
[----:B------:R0:W-:Y:S01]  /*1270*/  STL [R1+0x48], R6 ;  /* 0x0000480601007387 */ /* 0x0001e20000100800 */
[----:B------:R-:W-:Y:S02]  /*1280*/  SHF.R.S32.HI R4, RZ, 0x1f, R221 ;  /* 0x0000001fff047819 */ /* 0x000fe400000114dd */
[----:B------:R-:W-:Y:S02]  /*1290*/  LOP3.LUT R3, R0, 0x1ffffffe, RZ, 0xc0, !PT ;  /* 0x1ffffffe00037812 */ /* 0x000fe400078ec0ff */
[----:B------:R-:W-:Y:S02]  /*12a0*/  SHF.R.S32.HI R0, RZ, 0x1f, R204 ;  /* 0x0000001fff007819 */ /* 0x000fe400000114cc */
[----:B------:R-:W-:Y:S01]  /*12b0*/  LOP3.LUT R0, R181, 0x38, R18, 0xf8, !PT ;  /* 0x00000038b5007812 */ /* 0x000fe200078ef812 */
[----:B------:R-:W-:Y:S01]  /*12c0*/  IMAD.IADD R3, R210, 0x1, -R3 ;  /* 0x00000001d2037824 */ /* 0x000fe200078e0a03 */
[----:B------:R-:W-:Y:S01]  /*12d0*/  SHF.R.S32.HI R4, RZ, 0x1f, R218 ;  /* 0x0000001fff047819 */ /* 0x000fe200000114da */
[----:B0-----:R-:W-:Y:S01]  /*12e0*/  IMAD.SHL.U32 R6, R11, 0x8, RZ ;  /* 0x000000080b067824 */ /* 0x001fe200078e00ff */
[----:B------:R-:W-:Y:S01]  /*12f0*/  LOP3.LUT R0, R201, R0, R13, 0xf6, !PT ;  /* 0x00000000c9007212 */ /* 0x000fe200078ef60d */
[----:B------:R-:W-:Y:S01]  /*1300*/  IMAD R203, R3, 0x8, R12 ;  /* 0x0000000803cb7824 */ /* 0x000fe200078e020c */
[----:B------:R-:W-:-:S02]  /*1310*/  SHF.R.S32.HI R4, RZ, 0x1f, R215 ;  /* 0x0000001fff047819 */ /* 0x000fc400000114d7 */
[----:B------:R-:W-:Y:S01]  /*1320*/  LEA R0, R0, UR4, 0x1 ;  /* 0x0000000400007c11 */ /* 0x000fe2000f8e08ff */
[----:B------:R0:W-:Y:S01]  /*1330*/  STL [R1+0x54], R6 ;  /* 0x0000540601007387 */ /* 0x0001e20000100800 */
[----:B------:R-:W-:Y:S02]  /*1340*/  SHF.R.S32.HI R4, RZ, 0x1f, R212 ;  /* 0x0000001fff047819 */ /* 0x000fe400000114d4 */
[----:B------:R-:W-:Y:S01]  /*1350*/  LEA R4, R7, UR4, 0x1 ;  /* 0x0000000407047c11 */ /* 0x000fe2000f8e08ff */
[----:B------:R1:W-:Y:S01]  /*1360*/  STL [R1+0x40], R0 ;  /* 0x0000400001007387 */ /* 0x0003e20000100800 */
[----:B------:R-:W-:Y:S02]  /*1370*/  SHF.R.S32.HI R19, RZ, 0x1f, R18 ;  /* 0x0000001fff137819 */ /* 0x000fe40000011412 */
[----:B------:R-:W-:Y:S02]  /*1380*/  SHF.R.S32.HI R173, RZ, 0x1f, R22 ;  /* 0x0000001fffad7819 */ /* 0x000fe40000011416 */
[----:B------:R-:W-:-:S02]  /*1390*/  SHF.R.S32.HI R184, RZ, 0x1f, R160 ;  /* 0x0000001fffb87819 */ /* 0x000fc400000114a0 */
[----:B0-----:R-:W-:Y:S02]  /*13a0*/  SHF.R.S32.HI R6, RZ, 0x1f, R222 ;  /* 0x0000001fff067819 */ /* 0x001fe400000114de */
[----:B------:R-:W-:Y:S02]  /*13b0*/  SHF.R.S32.HI R6, RZ, 0x1f, R219 ;  /* 0x0000001fff067819 */ /* 0x000fe400000114db */
[----:B-1----:R-:W-:Y:S02]  /*13c0*/  SHF.R.S32.HI R0, RZ, 0x1f, R223 ;  /* 0x0000001fff007819 */ /* 0x002fe400000114df */
[----:B------:R-:W-:Y:S02]  /*13d0*/  SHF.R.S32.HI R0, RZ, 0x1f, R220 ;  /* 0x0000001fff007819 */ /* 0x000fe400000114dc */
[----:B------:R-:W-:Y:S02]  /*13e0*/  SHF.R.S32.HI R0, RZ, 0x1f, R217 ;  /* 0x0000001fff007819 */ /* 0x000fe400000114d9 */
[----:B------:R-:W-:-:S02]  /*13f0*/  SHF.R.S32.HI R0, RZ, 0x1f, R214 ;  /* 0x0000001fff007819 */ /* 0x000fc400000114d6 */
[----:B------:R-:W-:Y:S02]  /*1400*/  LEA R0, R5, UR4, 0x1 ;  /* 0x0000000405007c11 */ /* 0x000fe4000f8e08ff */
[----:B------:R-:W-:Y:S02]  /*1410*/  LEA R5, R8, UR4, 0x1 ;  /* 0x0000000408057c11 */ /* 0x000fe4000f8e08ff */
[----:B------:R-:W-:Y:S01]  /*1420*/  SHF.R.S32.HI R6, RZ, 0x1f, R216 ;  /* 0x0000001fff067819 */ /* 0x000fe200000114d8 */
[----:B------:R0:W-:Y:S01]  /*1430*/  STL [R1+0x44], R0 ;  /* 0x0000440001007387 */ /* 0x0001e20000100800 */
[----:B------:R-:W-:Y:S02]  /*1440*/  SHF.R.S32.HI R183, RZ, 0x1f, R161 ;  /* 0x0000001fffb77819 */ /* 0x000fe400000114a1 */
[----:B------:R-:W-:Y:S01]  /*1450*/  SHF.R.S32.HI R170, RZ, 0x3, R170 ;  /* 0x00000003ffaa7819 */ /* 0x000fe200000114aa */
[----:B------:R1:W-:Y:S01]  /*1460*/  STL [R1+0x38], R5 ;  /* 0x0000380501007387 */ /* 0x0003e20000100800 */
[----:B------:R-:W-:-:S03]  /*1470*/  SHF.R.S32.HI R6, RZ, 0x1f, R213 ;  /* 0x0000001fff067819 */ /* 0x000fc600000114d5 */
[----:B------:R1:W-:Y:S01]  /*1480*/  STL [R1+0x3c], R4 ;  /* 0x00003c0401007387 */ /* 0x0003e20000100800 */
[----:B0-----:R-:W-:-:S05]  /*1490*/  LEA R0, R9, UR4, 0x1 ;  /* 0x0000000409007c11 */ /* 0x001fca000f8e08ff */
[----:B------:R1:W-:Y:S02]  /*14a0*/  STL [R1+0x34], R0 ;  /* 0x0000340001007387 */ /* 0x0003e40000100800 */
.L_x_1853:
[----:B------:R-:W-:Y:S01]  /*14b0*/  ULDC.64 UR4, c[0x0][0xa28] ;  /* 0x00028a0000047ab9 */ /* 0x000fe20000000a00 */
[----:B0-23--:R-:W0:Y:S01]  /*14c0*/  LDC.64 R6, c[0x0][0xa08] ;  /* 0x00028200ff067b82 */ /* 0x00de220000000a00 */
[----:B------:R-:W-:Y:S01]  /*14d0*/  ISETP.NE.U32.AND P0, PT, RZ, UR4, PT ;  /* 0x00000004ff007c0c */ /* 0x000fe2000bf05070 */
[----:B------:R-:W-:Y:S01]  /*14e0*/  IMAD.MOV.U32 R13, RZ, RZ, RZ ;  /* 0x000000ffff0d7224 */ /* 0x000fe200078e00ff */
[----:B------:R-:W-:Y:S01]  /*14f0*/  ULDC.64 UR6, c[0x0][0xa20] ;  /* 0x0002880000067ab9 */ /* 0x000fe20000000a00 */
[----:B------:R-:W-:Y:S01]  /*1500*/  IMAD.MOV.U32 R129, RZ, RZ, RZ ;  /* 0x000000ffff817224 */ /* 0x000fe200078e00ff */
[----:B------:R-:W-:Y:S01]  /*1510*/  ISETP.NE.AND.EX P0, PT, RZ, UR5, PT, P0 ;  /* 0x00000005ff007c0c */ /* 0x000fe2000bf05300 */
[----:B------:R-:W-:Y:S02]  /*1520*/  ULDC.64 UR4, c[0x0][0xa18] ;  /* 0x0002860000047ab9 */ /* 0x000fe40000000a00 */
[----:B------:R-:W-:-:S04]  /*1530*/  ISETP.NE.U32.AND P1, PT, RZ, UR4, PT ;  /* 0x00000004ff007c0c */ /* 0x000fc8000bf25070 */
[----:B------:R-:W-:Y:S01]  /*1540*/  ISETP.NE.AND.EX P1, PT, RZ, UR5, PT, P1 ;  /* 0x00000005ff007c0c */ /* 0x000fe2000bf25310 */
[----:B------:R-:W-:Y:S02]  /*1550*/  ULDC.64 UR4, c[0x0][0xa08] ;  /* 0x0002820000047ab9 */ /* 0x000fe40000000a00 */
[----:B------:R-:W-:-:S03]  /*1560*/  ISETP.NE.U32.AND P3, PT, RZ, UR4, PT ;  /* 0x00000004ff007c0c */ /* 0x000fc6000bf65070 */
[----:B-1--4-:R-:W1:Y:S01]  /*1570*/  @P0 LDC.64 R4, c[0x0][0xa28] ;  /* 0x00028a00ff040b82 */ /* 0x012e620000000a00 */
[----:B------:R-:W-:Y:S01]  /*1580*/  ISETP.NE.AND.EX P3, PT, RZ, UR5, PT, P3 ;  /* 0x00000005ff007c0c */ /* 0x000fe2000bf65330 */
[----:B0-----:R-:W-:-:S06]  /*1590*/  IMAD.WIDE R10, R31, 0x4, R6 ;  /* 0x000000041f0a7825 */ /* 0x001fcc00078e0206 */
[----:B------:R-:W0:Y:S01]  /*15a0*/  @P1 LDC.64 R8, c[0x0][0xa18] ;  /* 0x00028600ff081b82 */ /* 0x000e220000000a00 */
[----:B------:R-:W-:Y:S02]  /*15b0*/  ULDC UR4, c[0x0][0x288] ;  /* 0x0000a20000047ab9 */ /* 0x000fe40000000800 */
[----:B------:R-:W-:Y:S01]  /*15c0*/  IMAD.U32 R165, RZ, RZ, UR4 ;  /* 0x00000004ffa57e24 */ /* 0x000fe2000f8e00ff */
[----:B------:R-:W-:Y:S02]  /*15d0*/  ULDC.64 UR4, c[0x0][0x418] ;  /* 0x0001060000047ab9 */ /* 0x000fe40000000a00 */
[----:B------:R2:W5:Y:S01]  /*15e0*/  @P3 LDG.E R129, desc[UR60][R10.64] ;  /* 0x0000003c0a813981 */ /* 0x000562000c1e1900 */
[----:B-1----:R-:W-:-:S05]  /*15f0*/  @P0 IMAD.WIDE R4, R31, 0x4, R4 ;  /* 0x000000041f040825 */ /* 0x002fca00078e0204 */
[----:B------:R2:W5:Y:S01]  /*1600*/  @P0 LDG.E R13, desc[UR60][R4.64] ;  /* 0x0000003c040d0981 */ /* 0x000562000c1e1900 */
[----:B0-----:R-:W-:-:S05]  /*1610*/  @P1 IMAD.WIDE R6, R31, 0x4, R8 ;  /* 0x000000041f061825 */ /* 0x001fca00078e0208 */
[----:B------:R2:W5:Y:S01]  /*1620*/  @P1 LDG.E R165, desc[UR60][R6.64] ;  /* 0x0000003c06a51981 */ /* 0x000562000c1e1900 */
[----:B------:R-:W-:Y:S01]  /*1630*/  UISETP.NE.U32.AND UP0, UPT, UR4, URZ, UPT ;  /* 0x0000003f0400728c */ /* 0x000fe2000bf05070 */
[C---:B------:R-:W-:Y:S02]  /*1640*/  LOP3.LUT R3, R30.reuse, 0xff000000, RZ, 0xc0, !PT ;  /* 0xff0000001e037812 */ /* 0x040fe400078ec0ff */
[----:B------:R-:W-:Y:S01]  /*1650*/  ULDC UR4, c[0x0][0x424] ;  /* 0x0001090000047ab9 */ /* 0x000fe20000000800 */
[----:B------:R-:W-:Y:S01]  /*1660*/  UISETP.NE.AND.EX UP0, UPT, UR5, URZ, UPT, UP0 ;  /* 0x0000003f0500728c */ /* 0x000fe2000bf05300 */
[----:B------:R-:W-:Y:S02]  /*1670*/  ISETP.NE.U32.AND P2, PT, RZ, UR6, PT ;  /* 0x00000006ff007c0c */ /* 0x000fe4000bf45070 */
[----:B------:R-:W-:Y:S01]  /*1680*/  ULDC UR5, c[0x0][0x2f0] ;  /* 0x0000bc0000057ab9 */ /* 0x000fe20000000800 */
[----:B------:R-:W-:Y:S01]  /*1690*/  USEL UR4, UR4, 0x1, UP0 ;  /* 0x0000000104047887 */ /* 0x000fe20008000000 */
[----:B------:R-:W-:-:S02]  /*16a0*/  LOP3.LUT R0, R30, 0xff0000, RZ, 0xc0, !PT ;  /* 0x00ff00001e007812 */ /* 0x000fc400078ec0ff */
[----:B------:R-:W-:Y:S01]  /*16b0*/  SHF.R.U32.HI R3, RZ, 0x8, R3 ;  /* 0x00000008ff037819 */ /* 0x000fe20000011603 */
[----:B------:R-:W-:Y:S01]  /*16c0*/  UIMAD UR4, UR4, UR5, URZ ;  /* 0x00000005040472a4 */ /* 0x000fe2000f8e023f */
[----:B------:R-:W-:Y:S02]  /*16d0*/  ISETP.NE.AND.EX P2, PT, RZ, UR7, PT, P2 ;  /* 0x00000007ff007c0c */ /* 0x000fe4000bf45320 */
[----:B------:R-:W-:Y:S01]  /*16e0*/  ULDC UR5, c[0x0][0x348] ;  /* 0x0000d20000057ab9 */ /* 0x000fe20000000800 */
[----:B------:R-:W-:Y:S01]  /*16f0*/  LEA.HI R207, R0, R3, RZ, 0x10 ;  /* 0x0000000300cf7211 */ /* 0x000fe200078f80ff */
[----:B------:R-:W-:Y:S01]  /*1700*/  IMAD.MOV.U32 R208, RZ, RZ, R31 ;  /* 0x000000ffffd07224 */ /* 0x000fe200078e001f */
[----:B------:R-:W-:Y:S01]  /*1710*/  LOP3.LUT R169, R30, 0xffff, RZ, 0xc0, !PT ;  /* 0x0000ffff1ea97812 */ /* 0x000fe200078ec0ff */
[----:B--2---:R-:W-:Y:S07]  /*1720*/  @P1 BRA `(.L_x_1547) ;  /* 0x0000000000241947 */ /* 0x004fee0003800000 */
        /* <DEDUP_REMOVED lines=9> */
.L_x_1547:
[----:B------:R-:W-:Y:S02]  /*17c0*/  IMAD.U32 R25, RZ, RZ, UR5 ;  /* 0x00000005ff197e24 */ /* 0x000fe4000f8e00ff */
[----:B------:R-:W-:Y:S01]  /*17d0*/  IMAD.U32 R26, RZ, RZ, UR4 ;  /* 0x00000004ff1a7e24 */ /* 0x000fe2000f8e00ff */
[----:B------:R-:W-:Y:S06]  /*17e0*/  @!P2 BRA `(.L_x_1548) ;  /* 0x000000000010a947 */ /* 0x000fec0003800000 */
[----:B------:R-:W0:Y:S02]  /*17f0*/  LDC.64 R26, c[0x0][0xa20] ;  /* 0x00028800ff1a7b82 */ /* 0x000e240000000a00 */
[----:B0-----:R-:W-:-:S06]  /*1800*/  IMAD.WIDE R26, R31, 0x4, R26 ;  /* 0x000000041f1a7825 */ /* 0x001fcc00078e021a */
[----:B------:R0:W5:Y:S01]  /*1810*/  LDG.E R26, desc[UR60][R26.64] ;  /* 0x0000003c1a1a7981 */ /* 0x000162000c1e1900 */
[----:B------:R-:W-:Y:S05]  /*1820*/  BRA `(.L_x_1549) ;  /* 0x0000000000107947 */ /* 0x000fea0003800000 */
.L_x_1548:
[----:B------:R-:W-:Y:S05]  /*1830*/  @!P3 BRA `(.L_x_1549) ;  /* 0x00000000000cb947 */ /* 0x000fea0003800000 */
[----:B------:R-:W2:Y:S04]  /*1840*/  LDG.E R3, desc[UR60][R10.64] ;  /* 0x0000003c0a037981 */ /* 0x000ea8000c1e1900 */
[----:B------:R-:W2:Y:S02]  /*1850*/  LDG.E R26, desc[UR60][R10.64+0x4] ;  /* 0x0000043c0a1a7981 */ /* 0x000ea4000c1e1900 */
[----:B--2---:R-:W-:-:S07]  /*1860*/  IMAD.IADD R26, R26, 0x1, -R3 ;  /* 0x000000011a1a7824 */ /* 0x004fce00078e0a03 */
.L_x_1549:
[----:B------:R-:W-:Y:S01]  /*1870*/  ULDC.64 UR4, c[0x0][0xa10] ;  /* 0x0002840000047ab9 */ /* 0x000fe20000000a00 */
[----:B------:R-:W1:Y:S01]  /*1880*/  LDC R4, c[0x0][0x448] ;  /* 0x00011200ff047b82 */ /* 0x000e620000000800 */
[----:B------:R-:W-:-:S04]  /*1890*/  ISETP.NE.U32.AND P0, PT, RZ, UR4, PT ;  /* 0x00000004ff007c0c */ /* 0x000fc8000bf05070 */
[----:B------:R-:W-:Y:S01]  /*18a0*/  ISETP.NE.AND.EX P0, PT, RZ, UR5, PT, P0 ;  /* 0x00000005ff007c0c */ /* 0x000fe2000bf05300 */
[----:B------:R-:W-:Y:S02]  /*18b0*/  ULDC.64 UR4, c[0x0][0xa30] ;  /* 0x00028c0000047ab9 */ /* 0x000fe40000000a00 */
[----:B------:R-:W-:-:S04]  /*18c0*/  ISETP.NE.U32.AND P1, PT, RZ, UR4, PT ;  /* 0x00000004ff007c0c */ /* 0x000fc8000bf25070 */
[----:B------:R-:W-:-:S06]  /*18d0*/  ISETP.NE.AND.EX P1, PT, RZ, UR5, PT, P1 ;  /* 0x00000005ff007c0c */ /* 0x000fcc000bf25310 */
[----:B------:R-:W2:Y:S08]  /*18e0*/  @P0 LDC.64 R6, c[0x0][0xa10] ;  /* 0x00028400ff060b82 */ /* 0x000eb00000000a00 */
[----:B------:R-:W3:Y:S01]  /*18f0*/  @P1 LDC.64 R8, c[0x0][0xa30] ;  /* 0x00028c00ff081b82 */ /* 0x000ee20000000a00 */
[----:B--2---:R-:W-:-:S05]  /*1900*/  @P0 IMAD.WIDE R6, R31, 0x4, R6 ;  /* 0x000000041f060825 */ /* 0x004fca00078e0206 */
[----:B------:R-:W2:Y:S04]  /*1910*/  @P0 LDG.E R0, desc[UR60][R6.64] ;  /* 0x0000003c06000981 */ /* 0x000ea8000c1e1900 */
[----:B------:R-:W2:Y:S01]  /*1920*/  @P0 LDG.E R3, desc[UR60][R6.64+0x4] ;  /* 0x0000043c06030981 */ /* 0x000ea2000c1e1900 */
[----:B-----5:R-:W-:Y:S02]  /*1930*/  IMAD.MOV.U32 R140, RZ, RZ, R26 ;  /* 0x000000ffff8c7224 */ /* 0x020fe400078e001a */
[----:B---3--:R-:W-:-:S05]  /*1940*/  @P1 IMAD.WIDE R8, R31, 0x4, R8 ;  /* 0x000000041f081825 */ /* 0x008fca00078e0208 */
[----:B------:R3:W5:Y:S01]  /*1950*/  @P1 LDG.E R140, desc[UR60][R8.64] ;  /* 0x0000003c088c1981 */ /* 0x000762000c1e1900 */
[----:B-1----:R-:W-:Y:S01]  /*1960*/  ISETP.NE.AND P1, PT, R4, 0x1, PT ;  /* 0x000000010400780c */ /* 0x002fe20003f25270 */
[----:B------:R-:W-:Y:S01]  /*1970*/  IMAD.SHL.U32 R188, R29, 0x80, RZ ;  /* 0x000000801dbc7824 */ /* 0x000fe200078e00ff */
[----:B------:R-:W1:Y:S01]  /*1980*/  LDC.64 R4, c[0x0][0x9e0] ;  /* 0x00027800ff047b82 */ /* 0x000e620000000a00 */
[----:B------:R-:W-:-:S10]  /*1990*/  IMAD.IADD R12, R26, 0x1, -R13 ;  /* 0x000000011a0c7824 */ /* 0x000fd400078e0a0d */
[----:B------:R-:W4:Y:S08]  /*19a0*/  @P1 LDC R10, c[0x0][0x44c] ;  /* 0x00011300ff0a1b82 */ /* 0x000f300000000800 */
[----:B------:R-:W0:Y:S01]  /*19b0*/  @P1 LDC R11, c[0x0][0x450] ;  /* 0x00011400ff0b1b82 */ /* 0x000e220000000800 */
[----:B-1----:R-:W-:Y:S01]  /*19c0*/  ISETP.GE.AND P2, PT, R5, 0x1, PT ;  /* 0x000000010500780c */ /* 0x002fe20003f46270 */
[----:B--2---:R-:W-:-:S02]  /*19d0*/  @P0 IMAD.IADD R25, R3, 0x1, -R0 ;  /* 0x0000000103190824 */ /* 0x004fc400078e0a00 */
[----:B------:R-:W-:Y:S02]  /*19e0*/  VIADD R3, R188, 0x7f ;  /* 0x0000007fbc037836 */ /* 0x000fe40000000000 */
[----:B------:R-:W-:Y:S02]  /*19f0*/  IMAD.IADD R166, R12, 0x1, R25 ;  /* 0x000000010ca67824 */ /* 0x000fe400078e0219 */
[----:B----4-:R-:W-:-:S04]  /*1a00*/  @P1 IMAD.HI.U32 R6, R3, R10, RZ ;  /* 0x0000000a03061227 */ /* 0x010fc800078e00ff */
[C---:B------:R-:W-:Y:S01]  /*1a10*/  VIADD R0, R166.reuse, 0x5f ;  /* 0x0000005fa6007836 */ /* 0x040fe20000000000 */
[----:B0-----:R-:W-:Y:S02]  /*1a20*/  @P1 SHF.R.U32.HI R3, RZ, R11, R6 ;  /* 0x0000000bff031219 */ /* 0x001fe40000011606 */
[----:B------:R-:W-:Y:S01]  /*1a30*/  IADD3 R6, R166, 0x1, -R165 ;  /* 0x00000001a6067810 */ /* 0x000fe20007ffe8a5 */
[----:B------:R-:W-:-:S04]  /*1a40*/  IMAD.HI R0, R0, 0x2aaaaaab, RZ ;  /* 0x2aaaaaab00007827 */ /* 0x000fc800078e02ff */
[----:B------:R-:W-:Y:S01]  /*1a50*/  IMAD.IADD R3, R6, 0x1, R3 ;  /* 0x0000000106037824 */ /* 0x000fe200078e0203 */
[----:B------:R-:W-:-:S03]  /*1a60*/  SHF.R.U32.HI R141, RZ, 0x1f, R0 ;  /* 0x0000001fff8d7819 */ /* 0x000fc60000011600 */
[----:B------:R-:W-:Y:S01]  /*1a70*/  IMAD.IADD R4, R3, 0x1, R4 ;  /* 0x0000000103047824 */ /* 0x000fe200078e0204 */
[----:B------:R-:W-:Y:S01]  /*1a80*/  LEA.HI.SX32 R141, R0, R141, 0x1c ;  /* 0x0000008d008d7211 */ /* 0x000fe200078fe2ff */
[----:B---3--:R-:W-:Y:S06]  /*1a90*/  @!P2 BRA `(.L_x_1550) ;  /* 0x000000000048a947 */ /* 0x008fec0003800000 */
        /* <DEDUP_REMOVED lines=11> */
.L_x_1552:
[----:B------:R-:W-:-:S13]  /*1b50*/  ISETP.NE.AND P0, PT, R5, 0x1, PT ;  /* 0x000000010500780c */ /* 0x000fda0003f05270 */
[----:B------:R-:W0:Y:S02]  /*1b60*/  @P0 LDC.64 R6, c[0x0][0x9e8] ;  /* 0x00027a00ff060b82 */ /* 0x000e240000000a00 */
[----:B0-----:R-:W-:-:S05]  /*1b70*/  @P0 IMAD.HI.U32 R6, R0, R6, RZ ;  /* 0x0000000600060227 */ /* 0x001fca00078e00ff */
[----:B------:R-:W-:-:S07]  /*1b80*/  @P0 SHF.R.U32.HI R0, RZ, R7, R6 ;  /* 0x00000007ff000219 */ /* 0x000fce0000011606 */
.L_x_1553:
[----:B------:R-:W-:Y:S05]  /*1b90*/  BSYNC B0 ;  /* 0x0000000000007941 */ /* 0x000fea0003800000 */
.L_x_1551:
[----:B------:R-:W-:-:S05]  /*1ba0*/  IMAD R3, R0, R5, R5 ;  /* 0x0000000500037224 */ /* 0x000fca00078e0205 */
[----:B------:R-:W-:-:S07]  /*1bb0*/  VIMNMX R4, R4, R3, PT ;  /* 0x0000000304047248 */ /* 0x000fce0003fe0100 */
.L_x_1550:
[----:B------:R-:W0:Y:S01]  /*1bc0*/  @P1 LDC R3, c[0x0][0x44c] ;  /* 0x00011300ff031b82 */ /* 0x000e220000000800 */
[----:B------:R-:W-:Y:S01]  /*1bd0*/  VIADD R4, R4, 0x5f ;  /* 0x0000005f04047836 */ /* 0x000fe20000000000 */
[----:B------:R-:W-:Y:S01]  /*1be0*/  ULDC UR4, c[0x0][0x9dc] ;  /* 0x0002770000047ab9 */ /* 0x000fe20000000800 */
[----:B------:R-:W-:Y:S02]  /*1bf0*/  IMAD.MOV.U32 R0, RZ, RZ, R188 ;  /* 0x000000ffff007224 */ /* 0x000fe400078e00bc */
[----:B------:R-:W-:-:S03]  /*1c00*/  IMAD.HI R4, R4, 0x2aaaaaab, RZ ;  /* 0x2aaaaaab04047827 */ /* 0x000fc600078e02ff */
[----:B------:R-:W1:Y:S01]  /*1c10*/  @P1 LDC R7, c[0x0][0x450] ;  /* 0x00011400ff071b82 */ /* 0x000e620000000800 */
[----:B------:R-:W-:Y:S02]  /*1c20*/  IMAD.IADD R193, R166, 0x1, -R165 ;  /* 0x00000001a6c17824 */ /* 0x000fe400078e0aa5 */
        /* <DEDUP_REMOVED lines=18> */
.L_x_1556:
[----:B------:R-:W-:-:S13]  /*1d50*/  ISETP.NE.AND P0, PT, R5, 0x1, PT ;  /* 0x000000010500780c */ /* 0x000fda0003f05270 */
[----:B------:R-:W0:Y:S02]  /*1d60*/  @P0 LDC.64 R6, c[0x0][0x9e8] ;  /* 0x00027a00ff060b82 */ /* 0x000e240000000a00 */
[----:B0-----:R-:W-:-:S05]  /*1d70*/  @P0 IMAD.HI.U32 R4, R0, R6, RZ ;  /* 0x0000000600040227 */ /* 0x001fca00078e00ff */
[----:B------:R-:W-:-:S07]  /*1d80*/  @P0 SHF.R.U32.HI R0, RZ, R7, R4 ;  /* 0x00000007ff000219 */ /* 0x000fce0000011604 */
.L_x_1557:
[----:B------:R-:W-:Y:S05]  /*1d90*/  BSYNC B0 ;  /* 0x0000000000007941 */ /* 0x000fea0003800000 */
.L_x_1555:
[----:B------:R-:W-:-:S05]  /*1da0*/  IMAD R0, R0, R5, RZ ;  /* 0x0000000500007224 */ /* 0x000fca00078e02ff */
[----:B------:R-:W-:-:S07]  /*1db0*/  VIMNMX R3, R3, R0, !PT ;  /* 0x0000000003037248 */ /* 0x000fce0007fe0100 */
.L_x_1554:
[----:B------:R-:W-:Y:S01]  /*1dc0*/  IMAD.HI R3, R3, 0x2aaaaaab, RZ ;  /* 0x2aaaaaab03037827 */ /* 0x000fe200078e02ff */
[----:B------:R-:W-:Y:S01]  /*1dd0*/  BSSY B0, `(.L_x_1558) ;  /* 0x0000028000007945 */ /* 0x000fe20003800000 */
[----:B------:R-:W-:Y:S02]  /*1de0*/  LOP3.LUT R211, R207, 0xff, RZ, 0xc0, !PT ;  /* 0x000000ffcfd37812 */ /* 0x000fe400078ec0ff */
[----:B------:R-:W-:Y:S02]  /*1df0*/  SHF.R.U32.HI R207, RZ, 0x10, R207 ;  /* 0x00000010ffcf7819 */ /* 0x000fe400000116cf */
[----:B------:R-:W-:-:S04]  /*1e00*/  SHF.R.U32.HI R0, RZ, 0x1f, R3 ;  /* 0x0000001fff007819 */ /* 0x000fc80000011603 */
[----:B------:R-:W-:-:S04]  /*1e10*/  LEA.HI.SX32 R0, R3, R0, 0x1c ;  /* 0x0000000003007211 */ /* 0x000fc800078fe2ff */
[----:B------:R-:W-:Y:S01]  /*1e20*/  VIMNMX R9, RZ, R0, !PT ;  /* 0x00000000ff097248 */ /* 0x000fe20007fe0100 */
[----:B------:R-:W-:-:S03]  /*1e30*/  IMAD.MOV.U32 R0, RZ, RZ, RZ ;  /* 0x000000ffff007224 */ /* 0x000fc600078e00ff */
[----:B------:R-:W-:-:S13]  /*1e40*/  ISETP.GT.AND P0, PT, R8, R9, PT ;  /* 0x000000090800720c */ /* 0x000fda0003f04270 */
[----:B------:R-:W-:Y:S05]  /*1e50*/  @!P0 BRA `(.L_x_1559) ;  /* 0x00000000007c8947 */ /* 0x000fea0003800000 */
[----:B------:R-:W-:Y:S01]  /*1e60*/  ISETP.NE.AND P0, PT, R207, RZ, PT ;  /* 0x000000ffcf00720c */ /* 0x000fe20003f05270 */
[----:B------:R-:W-:-:S03]  /*1e70*/  ULDC UR4, c[0x0][0x9f0] ;  /* 0x00027c0000047ab9 */ /* 0x000fc60000000800 */
[----:B------:R-:W-:-:S04]  /*1e80*/  SEL R11, R207, UR4, P0 ;  /* 0x00000004cf0b7c07 */ /* 0x000fc80008000000 */
[-C--:B------:R-:W-:Y:S02]  /*1e90*/  IABS R6, R11.reuse ;  /* 0x0000000b00067213 */ /* 0x080fe40000000000 */
[----:B------:R-:W-:Y:S02]  /*1ea0*/  IADD3 R0, R11, -0x1, R8 ;  /* 0xffffffff0b007810 */ /* 0x000fe40007ffe008 */
[----:B------:R-:W0:Y:S01]  /*1eb0*/  I2F.RP R3, R6 ;  /* 0x0000000600037306 */ /* 0x000e220000209400 */
[----:B------:R-:W-:Y:S02]  /*1ec0*/  IABS R13, R11 ;  /* 0x0000000b000d7213 */ /* 0x000fe40000000000 */
[----:B------:R-:W-:-:S05]  /*1ed0*/  IMAD.IADD R0, R0, 0x1, -R9 ;  /* 0x0000000100007824 */ /* 0x000fca00078e0a09 */
        /* <DEDUP_REMOVED lines=23> */
.L_x_1559:
[----:B------:R-:W-:Y:S05]  /*2050*/  BSYNC B0 ;  /* 0x0000000000007941 */ /* 0x000fea0003800000 */
.L_x_1558:
[----:B------:R-:W-:-:S05]  /*2060*/  IMAD R3, R211, R0, R9 ;  /* 0x00000000d3037224 */ /* 0x000fca00078e0209 */
[C---:B------:R-:W-:Y:S01]  /*2070*/  VIADDMNMX R0, R3.reuse, R0, R8, PT ;  /* 0x0000000003007246 */ /* 0x040fe20003800108 */
[----:B------:R-:W-:-:S04]  /*2080*/  IMAD R3, R3, 0x60, -R12 ;  /* 0x0000006003037824 */ /* 0x000fc800078e0a0c */
[----:B------:R-:W-:Y:S01]  /*2090*/  IMAD R0, R0, 0x60, -R12 ;  /* 0x0000006000007824 */ /* 0x000fe200078e0a0c */
[----:B------:R-:W-:-:S04]  /*20a0*/  VIMNMX R3, RZ, R3, !PT ;  /* 0x00000003ff037248 */ /* 0x000fc80007fe0100 */
[----:B------:R-:W-:Y:S01]  /*20b0*/  VIMNMX R0, R0, R25, PT ;  /* 0x0000001900007248 */ /* 0x000fe20003fe0100 */
[----:B------:R-:W-:-:S03]  /*20c0*/  IMAD.WIDE.U32 R4, R3, -0x55555555, RZ ;  /* 0xaaaaaaab03047825 */ /* 0x000fc600078e00ff */
[----:B------:R-:W-:Y:S02]  /*20d0*/  ISETP.GT.AND P0, PT, R0, R3, PT ;  /* 0x000000030000720c */ /* 0x000fe40003f04270 */
[----:B------:R-:W-:-:S05]  /*20e0*/  SHF.R.U32.HI R125, RZ, 0x6, R5 ;  /* 0x00000006ff7d7819 */ /* 0x000fca0000011605 */
[----:B------:R-:W-:-:S06]  /*20f0*/  IMAD.MOV.U32 R24, RZ, RZ, R125 ;  /* 0x000000ffff187224 */ /* 0x000fcc00078e007d */
[----:B------:R-:W-:-:S04]  /*2100*/  @P0 VIADD R0, R0, 0x5f ;  /* 0x0000005f00000836 */ /* 0x000fc80000000000 */
[----:B------:R-:W-:-:S05]  /*2110*/  @P0 IMAD.HI R0, R0, 0x2aaaaaab, RZ ;  /* 0x2aaaaaab00000827 */ /* 0x000fca00078e02ff */
[----:B------:R-:W-:-:S04]  /*2120*/  @P0 SHF.R.U32.HI R3, RZ, 0x1f, R0 ;  /* 0x0000001fff030819 */ /* 0x000fc80000011600 */
[----:B------:R-:W-:Y:S02]  /*2130*/  @P0 LEA.HI.SX32 R24, R0, R3, 0x1c ;  /* 0x0000000300180211 */ /* 0x000fe400078fe2ff */
[----:B------:R-:W-:Y:S02]  /*2140*/  PLOP3.LUT P0, PT, PT, PT, PT, 0x80, 0x0 ;  /* 0x000000000000781c */ /* 0x000fe40003f0f070 */
        /* <DEDUP_REMOVED lines=22> */
.L_x_1562:
[----:B------:R-:W-:Y:S05]  /*22b0*/  BSYNC B6 ;  /* 0x0000000000067941 */ /* 0x000fea0003800000 */
.L_x_1561:
        /* <DEDUP_REMOVED lines=20> */
.L_x_1564:
[----:B------:R-:W-:Y:S05]  /*2400*/  BSYNC B6 ;  /* 0x0000000000067941 */ /* 0x000fea0003800000 */
.L_x_1563:
[----:B------:R-:W-:Y:S01]  /*2410*/  ULDC.64 UR4, c[0x0][0x9f8] ;  /* 0x00027e0000047ab9 */ /* 0x000fe20000000a00 */
[----:B------:R-:W-:Y:S01]  /*2420*/  IMAD.MOV.U32 R100, RZ, RZ, R31 ;  /* 0x000000ffff647224 */ /* 0x000fe200078e001f */
[----:B------:R-:W-:Y:S01]  /*2430*/  ISETP.NE.U32.AND P0, PT, RZ, UR4, PT ;  /* 0x00000004ff007c0c */ /* 0x000fe2000bf05070 */
[----:B------:R-:W-:Y:S01]  /*2440*/  ULDC UR4, c[0x0][0x2f4] ;  /* 0x0000bd0000047ab9 */ /* 0x000fe20000000800 */
[----:B------:R-:W0:Y:S02]  /*2450*/  LDC.64 R94, c[0x0][0x3f8] ;  /* 0x0000fe00ff5e7b82 */ /* 0x000e240000000a00 */
[----:B------:R-:W-:Y:S01]  /*2460*/  ISETP.NE.AND.EX P0, PT, RZ, UR5, PT, P0 ;  /* 0x00000005ff007c0c */ /* 0x000fe2000bf05300 */
[----:B------:R-:W-:-:S05]  /*2470*/  ULDC UR5, c[0x0][0x320] ;  /* 0x0000c80000057ab9 */ /* 0x000fca0000000800 */
[----:B------:R-:W1:Y:S08]  /*2480*/  LDC R15, c[0x0][0x3f4] ;  /* 0x0000fd00ff0f7b82 */ /* 0x000e700000000800 */
[----:B------:R-:W2:Y:S08]  /*2490*/  @P0 LDC.64 R4, c[0x0][0x9f8] ;  /* 0x00027e00ff040b82 */ /* 0x000eb00000000a00 */
[----:B------:R-:W3:Y:S01]  /*24a0*/  LDC.64 R88, c[0x0][0x408] ;  /* 0x00010200ff587b82 */ /* 0x000ee20000000a00 */
[----:B--2---:R-:W-:-:S05]  /*24b0*/  @P0 IMAD.WIDE R4, R31, 0x4, R4 ;  /* 0x000000041f040825 */ /* 0x004fca00078e0204 */
[----:B------:R2:W4:Y:S01]  /*24c0*/  @P0 LDG.E R100, desc[UR60][R4.64] ;  /* 0x0000003c04640981 */ /* 0x000522000c1e1900 */
[C---:B------:R-:W-:Y:S01]  /*24d0*/  ISETP.GE.AND P1, PT, R167.reuse, UR4, PT ;  /* 0x00000004a7007c0c */ /* 0x040fe2000bf26270 */
[--C-:B0-----:R-:W-:Y:S01]  /*24e0*/  IMAD.WIDE.U32 R96, R174, R94, R18.reuse ;  /* 0x0000005eae607225 */ /* 0x101fe200078e0012 */
[----:B------:R-:W-:Y:S01]  /*24f0*/  ISETP.GE.AND P0, PT, R18, UR4, PT ;  /* 0x0000000412007c0c */ /* 0x000fe2000bf06270 */
[----:B------:R-:W0:Y:S01]  /*2500*/  S2R R194, SR_TID.X ;  /* 0x0000000000c27919 */ /* 0x000e220000002100 */
[----:B------:R-:W-:Y:S01]  /*2510*/  SEL R3, RZ, 0xffffffff, P1 ;  /* 0xffffffffff037807 */ /* 0x000fe20000800000 */
[----:B---3--:R-:W-:Y:S01]  /*2520*/  IMAD.WIDE.U32 R90, R174, R88, R18 ;  /* 0x00000058ae5a7225 */ /* 0x008fe200078e0012 */
[----:B------:R-:W-:Y:S02]  /*2530*/  SEL R0, RZ, 0x1, P0 ;  /* 0x00000001ff007807 */ /* 0x000fe40000000000 */
[----:B------:R-:W-:Y:S01]  /*2540*/  ISETP.GE.AND P0, PT, R167, UR5, PT ;  /* 0x00000005a7007c0c */ /* 0x000fe2000bf06270 */
[----:B------:R-:W-:Y:S01]  /*2550*/  IMAD.SHL.U32 R3, R3, 0x2, RZ ;  /* 0x0000000203037824 */ /* 0x000fe200078e00ff */
[----:B------:R-:W-:Y:S01]  /*2560*/  ISETP.GE.AND P1, PT, R22, UR4, PT ;  /* 0x0000000416007c0c */ /* 0x000fe2000bf26270 */
[----:B------:R-:W-:Y:S01]  /*2570*/  IMAD.SHL.U32 R106, R94, 0x40, RZ ;  /* 0x000000405e6a7824 */ /* 0x000fe200078e00ff */
[----:B------:R-:W-:Y:S01]  /*2580*/  SHF.R.S32.HI R9, RZ, 0x1f, R174 ;  /* 0x0000001fff097819 */ /* 0x000fe200000114ae */
[----:B------:R-:W-:Y:S01]  /*2590*/  IMAD.MOV.U32 R126, RZ, RZ, 0x20 ;  /* 0x00000020ff7e7424 */ /* 0x000fe200078e00ff */
[----:B------:R-:W-:Y:S01]  /*25a0*/  LOP3.LUT R0, R3, 0x2, R0, 0xe2, !PT ;  /* 0x0000000203007812 */ /* 0x000fe200078ee200 */
[----:B------:R-:W-:Y:S01]  /*25b0*/  IMAD.SHL.U32 R108, R88, 0x40, RZ ;  /* 0x00000040586c7824 */ /* 0x000fe200078e00ff */
[----:B------:R-:W-:Y:S01]  /*25c0*/  SEL R3, RZ, 0xffffffff, P0 ;  /* 0xffffffffff037807 */ /* 0x000fe20000000000 */
[----:B------:R-:W-:Y:S01]  /*25d0*/  IMAD.IADD R129, R129, 0x1, R26 ;  /* 0x0000000181817824 */ /* 0x000fe200078e021a */
[----:B------:R-:W-:Y:S01]  /*25e0*/  ISETP.GE.AND P0, PT, R168, UR4, PT ;  /* 0x00000004a8007c0c */ /* 0x000fe2000bf06270 */
[----:B------:R-:W-:Y:S01]  /*25f0*/  IMAD R112, R210, 0x40, R174 ;  /* 0x00000040d2707824 */ /* 0x000fe200078e02ae */
[----:B--2---:R-:W-:Y:S01]  /*2600*/  SEL R4, RZ, 0x8, P1 ;  /* 0x00000008ff047807 */ /* 0x004fe20000800000 */
[----:B------:R-:W-:Y:S01]  /*2610*/  IMAD.SHL.U32 R6, R3, 0x2, RZ ;  /* 0x0000000203067824 */ /* 0x000fe200078e00ff */
[----:B------:R-:W-:Y:S01]  /*2620*/  SEL R3, RZ, 0x4, P0 ;  /* 0x00000004ff037807 */ /* 0x000fe20000000000 */
[----:B-1----:R-:W-:Y:S01]  /*2630*/  IMAD.SHL.U32 R124, R15, 0x2, RZ ;  /* 0x000000020f7c7824 */ /* 0x002fe200078e00ff */
[----:B------:R-:W-:-:S02]  /*2640*/  ISETP.GE.AND P2, PT, R18, UR5, PT ;  /* 0x0000000512007c0c */ /* 0x000fc4000bf46270 */
[--C-:B------:R-:W-:Y:S02]  /*2650*/  SHF.R.S32.HI R163, RZ, 0x1f, R162.reuse ;  /* 0x0000001fffa37819 */ /* 0x100fe400000114a2 */
[----:B------:R-:W-:Y:S01]  /*2660*/  LOP3.LUT R0, R4, R0, R3, 0xfe, !PT ;  /* 0x0000000004007212 */ /* 0x000fe200078efe03 */
[CC--:B------:R-:W-:Y:S01]  /*2670*/  IMAD R3, R9.reuse, R94.reuse, RZ ;  /* 0x0000005e09037224 */ /* 0x0c0fe200078e02ff */
[----:B------:R-:W-:Y:S01]  /*2680*/  SEL R5, RZ, 0x1, P2 ;  /* 0x00000001ff057807 */ /* 0x000fe20001000000 */
[----:B------:R-:W-:Y:S01]  /*2690*/  IMAD.WIDE.U32 R98, R174, R94, R162 ;  /* 0x0000005eae627225 */ /* 0x000fe200078e00a2 */
[----:B------:R-:W-:Y:S02]  /*26a0*/  ISETP.GE.AND P0, PT, R160, UR4, PT ;  /* 0x00000004a0007c0c */ /* 0x000fe4000bf06270 */
[----:B------:R-:W-:Y:S01]  /*26b0*/  ISETP.GE.AND P1, PT, R168, UR5, PT ;  /* 0x00000005a8007c0c */ /* 0x000fe2000bf26270 */
[----:B------:R-:W-:Y:S01]  /*26c0*/  IMAD R3, R174, R95, R3 ;  /* 0x0000005fae037224 */ /* 0x000fe200078e0203 */
[-C--:B------:R-:W-:Y:S01]  /*26d0*/  ISETP.GE.AND P3, PT, R18, R15.reuse, PT ;  /* 0x0000000f1200720c */ /* 0x080fe20003f66270 */
[-C--:B------:R-:W-:Y:S01]  /*26e0*/  IMAD R9, R9, R88.reuse, RZ ;  /* 0x0000005809097224 */ /* 0x080fe200078e02ff */
[----:B------:R-:W-:Y:S01]  /*26f0*/  LOP3.LUT R5, R6, 0x2, R5, 0xe2, !PT ;  /* 0x0000000206057812 */ /* 0x000fe200078ee205 */
[----:B------:R-:W-:Y:S01]  /*2700*/  IMAD.IADD R99, R99, 0x1, R3 ;  /* 0x0000000163637824 */ /* 0x000fe200078e0203 */
[----:B------:R-:W-:Y:S01]  /*2710*/  SEL R7, RZ, 0x10, P0 ;  /* 0x00000010ff077807 */ /* 0x000fe20000000000 */
[----:B------:R-:W-:Y:S01]  /*2720*/  IMAD.IADD R97, R3, 0x1, R97 ;  /* 0x0000000103617824 */ /* 0x000fe200078e0261 */
[----:B------:R-:W-:Y:S01]  /*2730*/  SEL R4, RZ, 0x4, P1 ;  /* 0x00000004ff047807 */ /* 0x000fe20000800000 */
[----:B------:R-:W-:Y:S01]  /*2740*/  IMAD.WIDE.U32 R92, R174, R88, R162 ;  /* 0x00000058ae5c7225 */ /* 0x000fe200078e00a2 */
[----:B------:R-:W-:-:S02]  /*2750*/  ISETP.GE.AND P2, PT, R167, R15, PT ;  /* 0x0000000fa700720c */ /* 0x000fc40003f46270 */
[----:B------:R-:W-:Y:S01]  /*2760*/  SEL R3, R15, RZ, P3 ;  /* 0x000000ff0f037207 */ /* 0x000fe20001800000 */
[----:B-----5:R-:W-:Y:S01]  /*2770*/  IMAD.WIDE.U32 R98, R140, R94, R98 ;  /* 0x0000005e8c627225 */ /* 0x020fe200078e0062 */
[----:B------:R-:W-:Y:S02]  /*2780*/  LOP3.LUT R4, R5, R4, RZ, 0xfc, !PT ;  /* 0x0000000405047212 */ /* 0x000fe400078efcff */
[----:B------:R-:W-:Y:S01]  /*2790*/  LOP3.LUT R7, R0, R7, RZ, 0xfc, !PT ;  /* 0x0000000700077212 */ /* 0x000fe200078efcff */
[----:B------:R-:W-:Y:S01]  /*27a0*/  IMAD R5, R174, R89, R9 ;  /* 0x00000059ae057224 */ /* 0x000fe200078e0209 */
[----:B------:R-:W-:Y:S01]  /*27b0*/  SEL R0, R15, RZ, P2 ;  /* 0x000000ff0f007207 */ /* 0x000fe20001000000 */
[----:B------:R-:W-:Y:S01]  /*27c0*/  IMAD.IADD R3, R18, 0x1, R3 ;  /* 0x0000000112037824 */ /* 0x000fe200078e0203 */
[----:B------:R-:W-:Y:S01]  /*27d0*/  ISETP.GE.AND P1, PT, R168, R15, PT ;  /* 0x0000000fa800720c */ /* 0x000fe20003f26270 */
[----:B------:R-:W-:Y:S01]  /*27e0*/  IMAD.IADD R93, R93, 0x1, R5 ;  /* 0x000000015d5d7824 */ /* 0x000fe200078e0205 */
[----:B------:R-:W-:Y:S01]  /*27f0*/  SHF.R.U32.HI R21, RZ, 0x3, R181 ;  /* 0x00000003ff157819 */ /* 0x000fe200000116b5 */
[----:B------:R-:W-:Y:S01]  /*2800*/  IMAD.IADD R91, R5, 0x1, R91 ;  /* 0x00000001055b7824 */ /* 0x000fe200078e025b */
[----:B------:R-:W-:Y:S01]  /*2810*/  SEL R9, R15, RZ, P1 ;  /* 0x000000ff0f097207 */ /* 0x000fe20000800000 */
[----:B------:R-:W-:Y:S01]  /*2820*/  IMAD.IADD R5, R167, 0x1, R0 ;  /* 0x00000001a7057824 */ /* 0x000fe200078e0200 */
[----:B------:R-:W-:Y:S01]  /*2830*/  SHF.R.S32.HI R0, RZ, 0x1f, R3 ;  /* 0x0000001fff007819 */ /* 0x000fe20000011403 */
[----:B------:R-:W-:Y:S01]  /*2840*/  IMAD.WIDE.U32 R96, R140, R94, R96 ;  /* 0x0000005e8c607225 */ /* 0x000fe200078e0060 */
[----:B------:R-:W-:-:S02]  /*2850*/  SHF.R.S32.HI R13, RZ, 0x1f, R140 ;  /* 0x0000001fff0d7819 */ /* 0x000fc4000001148c */
[----:B------:R-:W-:Y:S01]  /*2860*/  SHF.R.S32.HI R8, RZ, 0x1f, R5 ;  /* 0x0000001fff087819 */ /* 0x000fe20000011405 */
[----:B------:R-:W-:Y:S01]  /*2870*/  IMAD.IADD R11, R168, 0x1, R9 ;  /* 0x00000001a80b7824 */ /* 0x000fe200078e0209 */
[-C--:B------:R-:W-:Y:S01]  /*2880*/  LEA.HI R6, R0, R3.reuse, RZ, 0x3 ;  /* 0x0000000300067211 */ /* 0x080fe200078f18ff */
[-C--:B------:R-:W-:Y:S01]  /*2890*/  IMAD.WIDE.U32 R92, R140, R88.reuse, R92 ;  /* 0x000000588c5c7225 */ /* 0x080fe200078e005c */
[----:B------:R-:W-:Y:S02]  /*28a0*/  LEA.HI R0, R0, R3, RZ, 0x6 ;  /* 0x0000000300007211 */ /* 0x000fe400078f30ff */
[-C--:B------:R-:W-:Y:S01]  /*28b0*/  LEA.HI R3, R8, R5.reuse, RZ, 0x6 ;  /* 0x0000000508037211 */ /* 0x080fe200078f30ff */
[----:B------:R-:W-:Y:S01]  /*28c0*/  IMAD.WIDE.U32 R90, R140, R88, R90 ;  /* 0x000000588c5a7225 */ /* 0x000fe200078e005a */
[----:B------:R-:W-:Y:S02]  /*28d0*/  LEA.HI R12, R8, R5, RZ, 0x3 ;  /* 0x00000005080c7211 */ /* 0x000fe400078f18ff */
[----:B------:R-:W-:-:S02]  /*28e0*/  SHF.R.S32.HI R0, RZ, 0x6, R0 ;  /* 0x00000006ff007819 */ /* 0x000fc40000011400 */
[----:B------:R-:W-:Y:S02]  /*28f0*/  SHF.R.S32.HI R8, RZ, 0x6, R3 ;  /* 0x00000006ff087819 */ /* 0x000fe40000011403 */
[----:B------:R-:W-:Y:S01]  /*2900*/  LOP3.LUT R3, R185, 0x38, R6, 0xf8, !PT ;  /* 0x00000038b9037812 */ /* 0x000fe200078ef806 */
[C---:B------:R-:W-:Y:S01]  /*2910*/  IMAD R139, R0.reuse, 0x1800, R187 ;  /* 0x00001800008b7824 */ /* 0x040fe200078e02bb */
[----:B------:R-:W-:Y:S01]  /*2920*/  SHF.R.S32.HI R14, RZ, 0x1f, R11 ;  /* 0x0000001fff0e7819 */ /* 0x000fe2000001140b */
[----:B------:R-:W-:Y:S01]  /*2930*/  IMAD R137, R0, 0x1800, R201 ;  /* 0x0000180000897824 */ /* 0x000fe200078e02c9 */
[----:B------:R-:W-:Y:S01]  /*2940*/  LOP3.LUT R0, R3, R186, RZ, 0x3c, !PT ;  /* 0x000000ba03007212 */ /* 0x000fe200078e3cff */
[----:B------:R-:W-:Y:S01]  /*2950*/  IMAD R138, R8, 0x1800, R187 ;  /* 0x00001800088a7824 */ /* 0x000fe200078e02bb */
[-C--:B------:R-:W-:Y:S01]  /*2960*/  LEA.HI R20, R14, R11.reuse, RZ, 0x3 ;  /* 0x0000000b0e147211 */ /* 0x080fe200078f18ff */
[----:B------:R-:W-:Y:S01]  /*2970*/  IMAD R135, R8, 0x1800, R201 ;  /* 0x0000180008877824 */ /* 0x000fe200078e02c9 */
[----:B------:R-:W-:Y:S01]  /*2980*/  LEA.HI R11, R14, R11, RZ, 0x6 ;  /* 0x0000000b0e0b7211 */ /* 0x000fe200078f30ff */
[----:B------:R-:W-:Y:S01]  /*2990*/  IMAD.IADD R139, R139, 0x1, R0 ;  /* 0x000000018b8b7824 */ /* 0x000fe200078e0200 */
[----:B------:R-:W-:-:S02]  /*29a0*/  LOP3.LUT R5, R185, 0x38, R12, 0xf8, !PT ;  /* 0x00000038b9057812 */ /* 0x000fc400078ef80c */
[----:B------:R-:W-:Y:S02]  /*29b0*/  SHF.R.S32.HI R0, RZ, 0x6, R11 ;  /* 0x00000006ff007819 */ /* 0x000fe4000001140b */
[----:B------:R-:W-:Y:S02]  /*29c0*/  LOP3.LUT R3, R185, 0x38, R20, 0xf8, !PT ;  /* 0x00000038b9037812 */ /* 0x000fe400078ef814 */
[-C--:B------:R-:W-:Y:S01]  /*29d0*/  LOP3.LUT R5, R5, R186.reuse, RZ, 0x3c, !PT ;  /* 0x000000ba05057212 */ /* 0x080fe200078e3cff */
[C---:B------:R-:W-:Y:S01]  /*29e0*/  IMAD R136, R0.reuse, 0x1800, R187 ;  /* 0x0000180000887824 */ /* 0x040fe200078e02bb */
[----:B------:R-:W-:Y:S01]  /*29f0*/  LOP3.LUT R9, R181, 0x38, R6, 0xf8, !PT ;  /* 0x00000038b5097812 */ /* 0x000fe200078ef806 */
[----:B------:R-:W-:Y:S01]  /*2a00*/  IMAD R134, R0, 0x1800, R201 ;  /* 0x0000180000867824 */ /* 0x000fe200078e02c9 */
[----:B------:R-:W-:Y:S01]  /*2a10*/  LOP3.LUT R3, R3, R186, RZ, 0x3c, !PT ;  /* 0x000000ba03037212 */ /* 0x000fe200078e3cff */
[----:B------:R-:W-:Y:S01]  /*2a20*/  IMAD.IADD R138, R138, 0x1, R5 ;  /* 0x000000018a8a7824 */ /* 0x000fe200078e0205 */
[----:B------:R-:W-:Y:S01]  /*2a30*/  LOP3.LUT R5, R181, 0x38, R12, 0xf8, !PT ;  /* 0x00000038b5057812 */ /* 0x000fe200078ef80c */
[----:B------:R-:W-:Y:S01]  /*2a40*/  IMAD R0, R13, R94, RZ ;  /* 0x0000005e0d007224 */ /* 0x000fe200078e02ff */
[----:B------:R-:W-:Y:S01]  /*2a50*/  LOP3.LUT R10, R9, R21, RZ, 0x3c, !PT ;  /* 0x00000015090a7212 */ /* 0x000fe200078e3cff */
[----:B------:R-:W-:Y:S01]  /*2a60*/  IMAD.IADD R136, R136, 0x1, R3 ;  /* 0x0000000188887824 */ /* 0x000fe200078e0203 */
[----:B------:R-:W-:Y:S01]  /*2a70*/  LOP3.LUT R9, R181, 0x38, R20, 0xf8, !PT ;  /* 0x00000038b5097812 */ /* 0x000fe200078ef814 */
[----:B------:R-:W-:Y:S01]  /*2a80*/  IMAD R11, R140, R95, R0 ;  /* 0x0000005f8c0b7224 */ /* 0x000fe200078e0200 */
[----:B------:R-:W-:Y:S01]  /*2a90*/  LOP3.LUT R3, R185, 0x18, R18, 0xf8, !PT ;  /* 0x00000018b9037812 */ /* 0x000fe200078ef812 */
[----:B------:R-:W-:Y:S01]  /*2aa0*/  IMAD R13, R13, R88, RZ ;  /* 0x000000580d0d7224 */ /* 0x000fe200078e02ff */
[-C--:B------:R-:W-:Y:S01]  /*2ab0*/  LOP3.LUT R8, R5, R21.reuse, RZ, 0x3c, !PT ;  /* 0x0000001505087212 */ /* 0x080fe200078e3cff */
[----:B------:R-:W-:Y:S01]  /*2ac0*/  IMAD R5, R95, 0x60, RZ ;  /* 0x000000605f057824 */ /* 0x000fe200078e02ff */
[----:B------:R-:W-:Y:S01]  /*2ad0*/  ISETP.GE.AND P4, PT, R22, UR5, PT ;  /* 0x0000000516007c0c */ /* 0x000fe2000bf86270 */
[----:B------:R-:W-:Y:S01]  /*2ae0*/  IMAD.IADD R137, R137, 0x1, R10 ;  /* 0x0000000189897824 */ /* 0x000fe200078e020a */
[----:B------:R-:W-:Y:S01]  /*2af0*/  LOP3.LUT R9, R9, R21, RZ, 0x3c, !PT ;  /* 0x0000001509097212 */ /* 0x000fe200078e3cff */
[----:B------:R-:W-:Y:S01]  /*2b00*/  IMAD.IADD R135, R135, 0x1, R8 ;  /* 0x0000000187877824 */ /* 0x000fe200078e0208 */
[----:B------:R-:W-:Y:S01]  /*2b10*/  ISETP.GE.AND P0, PT, R161, UR4, PT ;  /* 0x00000004a1007c0c */ /* 0x000fe2000bf06270 */
[----:B------:R-:W-:Y:S01]  /*2b20*/  IMAD R13, R140, R89, R13 ;  /* 0x000000598c0d7224 */ /* 0x000fe200078e020d */
[----:B------:R-:W-:Y:S01]  /*2b30*/  LOP3.LUT R0, R3, R186, RZ, 0x3c, !PT ;  /* 0x000000ba03007212 */ /* 0x000fe200078e3cff */
[----:B------:R-:W-:Y:S01]  /*2b40*/  IMAD.IADD R134, R134, 0x1, R9 ;  /* 0x0000000186867824 */ /* 0x000fe200078e0209 */
[----:B------:R-:W-:Y:S01]  /*2b50*/  SEL R3, RZ, 0x8, P4 ;  /* 0x00000008ff037807 */ /* 0x000fe20002000000 */
[----:B------:R-:W-:Y:S01]  /*2b60*/  IMAD R9, R89, 0x60, RZ ;  /* 0x0000006059097824 */ /* 0x000fe200078e02ff */
[C---:B------:R-:W-:Y:S01]  /*2b70*/  SHF.L.U64.HI R105, R94.reuse, 0x6, R95 ;  /* 0x000000065e697819 */ /* 0x040fe2000001025f */
[----:B------:R-:W-:Y:S01]  /*2b80*/  IMAD.WIDE.U32 R94, R94, 0x60, RZ ;  /* 0x000000605e5e7825 */ /* 0x000fe200078e00ff */
[----:B------:R-:W-:-:S02]  /*2b90*/  LOP3.LUT P5, RZ, R228, 0x4, RZ, 0xc0, !PT ;  /* 0x00000004e4ff7812 */ /* 0x000fc400078ac0ff */
[----:B------:R-:W-:Y:S01]  /*2ba0*/  SEL R8, RZ, 0x20, P0 ;  /* 0x00000020ff087807 */ /* 0x000fe20000000000 */
[----:B------:R-:W-:Y:S01]  /*2bb0*/  IMAD.IADD R130, R95, 0x1, R5 ;  /* 0x000000015f827824 */ /* 0x000fe200078e0205 */
[C---:B------:R-:W-:Y:S01]  /*2bc0*/  SHF.L.U64.HI R107, R88.reuse, 0x6, R89 ;  /* 0x00000006586b7819 */ /* 0x040fe20000010259 */
[----:B------:R-:W-:Y:S01]  /*2bd0*/  IMAD.WIDE.U32 R88, R88, 0x60, RZ ;  /* 0x0000006058587825 */ /* 0x000fe200078e00ff */
[C---:B------:R-:W-:Y:S02]  /*2be0*/  LOP3.LUT R10, R4.reuse, R3, RZ, 0xfc, !PT ;  /* 0x00000003040a7212 */ /* 0x040fe400078efcff */
[----:B------:R-:W-:Y:S01]  /*2bf0*/  LOP3.LUT R3, R4, 0x1, RZ, 0xc0, !PT ;  /* 0x0000000104037812 */ /* 0x000fe200078ec0ff */
[----:B------:R-:W-:Y:S01]  /*2c00*/  IMAD.IADD R0, R187, 0x1, R0 ;  /* 0x00000001bb007824 */ /* 0x000fe200078e0200 */
[----:B------:R-:W-:Y:S01]  /*2c10*/  SEL R126, R126, 0xffffffe0, !P5 ;  /* 0xffffffe07e7e7807 */ /* 0x000fe20006800000 */
[----:B------:R-:W-:Y:S01]  /*2c20*/  IMAD.IADD R132, R89, 0x1, R9 ;  /* 0x0000000159847824 */ /* 0x000fe200078e0209 */
[----:B------:R-:W-:Y:S01]  /*2c30*/  SHF.R.S32.HI R119, RZ, 0x3, R6 ;  /* 0x00000003ff777819 */ /* 0x000fe20000011406 */
[----:B------:R-:W-:Y:S01]  /*2c40*/  IMAD.IADD R104, R99, 0x1, R11 ;  /* 0x0000000163687824 */ /* 0x000fe200078e020b */
        /* <DEDUP_REMOVED lines=8> */
[----:B------:R-:W-:-:S02]  /*2cd0*/  SHF.R.S32.HI R113, RZ, 0x3, R20 ;  /* 0x00000003ff717819 */ /* 0x000fc40000011414 */
[C---:B------:R-:W-:Y:S02]  /*2ce0*/  LOP3.LUT R8, R10.reuse, 0x2, RZ, 0xc0, !PT ;  /* 0x000000020a087812 */ /* 0x040fe400078ec0ff */
[----:B------:R-:W-:Y:S02]  /*2cf0*/  LOP3.LUT R9, R10, 0x4, RZ, 0xc0, !PT ;  /* 0x000000040a097812 */ /* 0x000fe400078ec0ff */
[C---:B------:R-:W-:Y:S02]  /*2d00*/  LOP3.LUT R20, R76.reuse, 0x2, RZ, 0xc0, !PT ;  /* 0x000000024c147812 */ /* 0x040fe400078ec0ff */
[C---:B------:R-:W-:Y:S02]  /*2d10*/  LOP3.LUT R21, R76.reuse, 0x4, RZ, 0xc0, !PT ;  /* 0x000000044c157812 */ /* 0x040fe400078ec0ff */
[C---:B------:R-:W-:Y:S02]  /*2d20*/  LOP3.LUT R26, R76.reuse, 0x8, RZ, 0xc0, !PT ;  /* 0x000000084c1a7812 */ /* 0x040fe400078ec0ff */
[----:B------:R-:W-:-:S02]  /*2d30*/  LOP3.LUT R27, R76, 0x10, RZ, 0xc0, !PT ;  /* 0x000000104c1b7812 */ /* 0x000fc400078ec0ff */
[----:B0-----:R-:W-:Y:S02]  /*2d40*/  LEA.HI R194, R194, 0x8, RZ, 0x19 ;  /* 0x00000008c2c27811 */ /* 0x001fe400078fc8ff */
[----:B------:R-:W-:Y:S02]  /*2d50*/  SHF.R.S32.HI R118, RZ, 0x3, R12 ;  /* 0x00000003ff767819 */ /* 0x000fe4000001140c */
[----:B------:R-:W-:Y:S02]  /*2d60*/  LOP3.LUT R7, R7, 0x1, RZ, 0xc0, !PT ;  /* 0x0000000107077812 */ /* 0x000fe400078ec0ff */
[----:B------:R-:W-:Y:S02]  /*2d70*/  LOP3.LUT R10, R10, 0x8, RZ, 0xc0, !PT ;  /* 0x000000080a0a7812 */ /* 0x000fe400078ec0ff */
[----:B------:R-:W-:Y:S02]  /*2d80*/  SHF.R.S32.HI R111, RZ, 0x1f, R4 ;  /* 0x0000001fff6f7819 */ /* 0x000fe40000011404 */
[----:B------:R-:W-:-:S02]  /*2d90*/  SHF.R.S32.HI R110, RZ, 0x1f, R5 ;  /* 0x0000001fff6e7819 */ /* 0x000fc40000011405 */
[----:B------:R-:W-:Y:S02]  /*2da0*/  SHF.R.S32.HI R109, RZ, 0x1f, R6 ;  /* 0x0000001fff6d7819 */ /* 0x000fe40000011406 */
[----:B------:R-:W-:Y:S02]  /*2db0*/  LOP3.LUT R76, R76, 0x20, RZ, 0xc0, !PT ;  /* 0x000000204c4c7812 */ /* 0x000fe400078ec0ff */
[----:B----4-:R-:W-:-:S07]  /*2dc0*/  SHF.R.S32.HI R128, RZ, 0x1f, R100 ;  /* 0x0000001fff807819 */ /* 0x010fce0000011464 */
.L_x_1670:
[----:B0-----:R-:W0:Y:S01]  /*2dd0*/  LDC R78, c[0x0][0x430] ;  /* 0x00010c00ff4e7b82 */ /* 0x001e220000000800 */
[----:B------:R-:W-:Y:S02]  /*2de0*/  VIADD R24, R24, 0xffffffff ;  /* 0xffffffff18187836 */ /* 0x000fe40000000000 */
[----:B------:R-:W-:Y:S02]  /*2df0*/  IMAD.MOV.U32 R77, RZ, RZ, RZ ;  /* 0x000000ffff4d7224 */ /* 0x000fe400078e00ff */
[----:B------:R-:W-:-:S03]  /*2e00*/  IMAD R12, R24, 0x60, R112 ;  /* 0x00000060180c7824 */ /* 0x000fc600078e0270 */
[----:B-1----:R-:W1:Y:S01]  /*2e10*/  LDC R123, c[0x0][0x3f4] ;  /* 0x0000fd00ff7b7b82 */ /* 0x002e620000000800 */
[----:B------:R-:W-:Y:S01]  /*2e20*/  IMAD.IADD R32, R129, 0x1, R12 ;  /* 0x0000000181207824 */ /* 0x000fe200078e020c */
[----:B------:R-:W-:-:S03]  /*2e30*/  ISETP.GE.AND P0, PT, R12, R25, PT ;  /* 0x000000190c00720c */ /* 0x000fc60003f06270 */
[----:B------:R-:W-:Y:S01]  /*2e40*/  IMAD.MOV.U32 R28, RZ, RZ, R32 ;  /* 0x000000ffff1c7224 */ /* 0x000fe200078e0020 */
[----:B------:R-:W-:Y:S02]  /*2e50*/  ISETP.GT.OR P0, PT, R112, 0x5f, P0 ;  /* 0x0000005f7000780c */ /* 0x000fe40000704670 */
[----:B0-----:R-:W-:-:S11]  /*2e60*/  ISETP.NE.AND P4, PT, R78, 0x1, PT ;  /* 0x000000014e00780c */ /* 0x001fd60003f85270 */
[----:B------:R-:W0:Y:S08]  /*2e70*/  @!P0 LDC.64 R14, c[0x0][0x428] ;  /* 0x00010a00ff0e8b82 */ /* 0x000e300000000a00 */
[----:B------:R-:W2:Y:S08]  /*2e80*/  @!P0 LDC.64 R12, c[0x0][0x418] ;  /* 0x00010600ff0c8b82 */ /* 0x000eb00000000a00 */
[----:B------:R-:W3:Y:S08]  /*2e90*/  @P4 LDC R11, c[0x0][0x434] ;  /* 0x00010d00ff0b4b82 */ /* 0x000ef00000000800 */
[----:B----4-:R-:W4:Y:S01]  /*2ea0*/  @P4 LDC R30, c[0x0][0x438] ;  /* 0x00010e00ff1e4b82 */ /* 0x010f220000000800 */
[----:B---3--:R-:W-:-:S05]  /*2eb0*/  @P4 IMAD.HI.U32 R11, R32, R11, RZ ;  /* 0x0000000b200b4227 */ /* 0x008fca00078e00ff */
[----:B----4-:R-:W-:Y:S01]  /*2ec0*/  @P4 SHF.R.U32.HI R28, RZ, R30, R11 ;  /* 0x0000001eff1c4219 */ /* 0x010fe2000001160b */
[----:B0-----:R-:W-:-:S03]  /*2ed0*/  @!P0 IMAD R11, R128, R14, RZ ;  /* 0x0000000e800b8224 */ /* 0x001fc600078e02ff */
[--C-:B------:R-:W-:Y:S01]  /*2ee0*/  @!P0 SHF.R.S32.HI R29, RZ, 0x1f, R28.reuse ;  /* 0x0000001fff1d8819 */ /* 0x100fe2000001141c */
[C---:B------:R-:W-:Y:S02]  /*2ef0*/  @!P0 IMAD R11, R100.reuse, R15, R11 ;  /* 0x0000000f640b8224 */ /* 0x040fe400078e020b */
[----:B------:R-:W-:-:S04]  /*2f00*/  @!P0 IMAD.WIDE.U32 R14, R100, R14, R28 ;  /* 0x0000000e640e8225 */ /* 0x000fc800078e001c */
[----:B------:R-:W-:Y:S01]  /*2f10*/  @!P0 IMAD.IADD R11, R15, 0x1, R11 ;  /* 0x000000010f0b8824 */ /* 0x000fe200078e020b */
[----:B--2---:R-:W-:-:S04]  /*2f20*/  @!P0 LEA R12, P4, R14, R12, 0x2 ;  /* 0x0000000c0e0c8211 */ /* 0x004fc800078810ff */
[----:B------:R-:W-:-:S05]  /*2f30*/  @!P0 LEA.HI.X R13, R14, R13, R11, 0x2, P4 ;  /* 0x0000000d0e0d8211 */ /* 0x000fca00020f140b */
[----:B------:R0:W5:Y:S01]  /*2f40*/  @!P0 LDG.E R77, desc[UR60][R12.64] ;  /* 0x0000003c0c4d8981 */ /* 0x000162000c1e1900 */
[----:B-1----:R-:W-:Y:S01]  /*2f50*/  ISETP.GE.AND P0, PT, R123, 0x1, PT ;  /* 0x000000017b00780c */ /* 0x002fe20003f06270 */
[----:B------:R-:W-:Y:S01]  /*2f60*/  IMAD.MOV R11, RZ, RZ, -R28 ;  /* 0x000000ffff0b7224 */ /* 0x000fe200078e0a1c */
[----:B------:R-:W-:Y:S01]  /*2f70*/  ISETP.GT.AND P4, PT, R24, R125, PT ;  /* 0x0000007d1800720c */ /* 0x000fe20003f84270 */
[C---:B------:R-:W-:Y:S01]  /*2f80*/  IMAD R14, R17.reuse, 0x4800, R0 ;  /* 0x00004800110e7824 */ /* 0x040fe200078e0200 */
[----:B------:R-:W-:Y:S05]  /*2f90*/  YIELD ;  /* 0x0000000000007946 */ /* 0x000fea0003800000 */
[----:B------:R-:W-:Y:S01]  /*2fa0*/  IMAD R28, R17, 0x4800, R133 ;  /* 0x00004800111c7824 */ /* 0x000fe200078e0285 */
[----:B------:R-:W-:Y:S01]  /*2fb0*/  BSSY B0, `(.L_x_1565) ;  /* 0x00007ef000007945 */ /* 0x000fe20003800000 */
[----:B------:R-:W-:Y:S01]  /*2fc0*/  IMAD R78, R78, R11, R32 ;  /* 0x0000000b4e4e7224 */ /* 0x000fe200078e0220 */
[----:B------:R-:W-:Y:S01]  /*2fd0*/  P2R R122, PR, RZ, 0x10 ;  /* 0x00000010ff7a7803 */ /* 0x000fe20000000000 */
[----:B------:R-:W-:-:S02]  /*2fe0*/  IMAD R29, R14, 0x2, R121 ;  /* 0x000000020e1d7824 */ /* 0x000fc400078e0279 */
[----:B------:R-:W-:Y:S01]  /*2ff0*/  IMAD R28, R28, 0x2, R121 ;  /* 0x000000021c1c7824 */ /* 0x000fe200078e0279 */
[----:B0-----:R-:W-:Y:S06]  /*3000*/  @!P0 BRA `(.L_x_1566) ;  /* 0x0000007400d08947 */ /* 0x001fec0003800000 */
[----:B------:R-:W-:Y:S01]  /*3010*/  SHF.R.S32.HI R79, RZ, 0x1f, R78 ;  /* 0x0000001fff4f7819 */ /* 0x000fe2000001144e */
[----:B------:R-:W-:Y:S01]  /*3020*/  ULDC.64 UR4, c[0x0][0x300] ;  /* 0x0000c00000047ab9 */ /* 0x000fe20000000a00 */
[----:B-----5:R-:W-:Y:S01]  /*3030*/  SHF.R.S32.HI R84, RZ, 0x1f, R77 ;  /* 0x0000001fff547819 */ /* 0x020fe2000001144d */
[----:B------:R-:W-:Y:S01]  /*3040*/  IMAD.WIDE.U32 R12, R78, UR4, RZ ;  /* 0x000000044e0c7c25 */ /* 0x000fe2000f8e00ff */
[----:B------:R-:W-:Y:S02]  /*3050*/  ULDC.U8 UR6, c[0x0][0x410] ;  /* 0x0001040000067ab9 */ /* 0x000fe40000000000 */
[----:B------:R-:W-:Y:S01]  /*3060*/  ISETP.NE.AND P0, PT, RZ, UR6, PT ;  /* 0x00000006ff007c0c */ /* 0x000fe2000bf05270 */
[----:B------:R-:W-:Y:S02]  /*3070*/  IMAD R11, R79, UR4, RZ ;  /* 0x000000044f0b7c24 */ /* 0x000fe4000f8e02ff */
[----:B------:R-:W-:Y:S02]  /*3080*/  IMAD R15, R132, R24, RZ ;  /* 0x00000018840f7224 */ /* 0x000fe400078e02ff */
[----:B------:R-:W-:Y:S01]  /*3090*/  IMAD R11, R78, UR5, R11 ;  /* 0x000000054e0b7c24 */ /* 0x000fe2000f8e020b */
[----:B------:R-:W-:Y:S01]  /*30a0*/  ULDC.64 UR4, c[0x0][0x310] ;  /* 0x0000c40000047ab9 */ /* 0x000fe20000000a00 */
[----:B------:R-:W-:-:S02]  /*30b0*/  IMAD R85, R24, -0x60, R25 ;  /* 0xffffffa018557824 */ /* 0x000fc400078e0219 */
[----:B------:R-:W-:Y:S02]  /*30c0*/  IMAD R14, R84, UR4, RZ ;  /* 0x00000004540e7c24 */ /* 0x000fe4000f8e02ff */
[----:B------:R-:W-:Y:S01]  /*30d0*/  IMAD.IADD R13, R13, 0x1, R11 ;  /* 0x000000010d0d7824 */ /* 0x000fe200078e020b */
[----:B------:R-:W-:Y:S01]  /*30e0*/  VIMNMX R85, R85, 0x60, PT ;  /* 0x0000006055557848 */ /* 0x000fe20003fe0100 */
[C---:B------:R-:W-:Y:S02]  /*30f0*/  IMAD R11, R77.reuse, UR5, R14 ;  /* 0x000000054d0b7c24 */ /* 0x040fe4000f8e020e */
[----:B------:R-:W-:Y:S01]  /*3100*/  IMAD.WIDE.U32 R12, R77, UR4, R12 ;  /* 0x000000044d0c7c25 */ /* 0x000fe2000f8e000c */
[----:B------:R-:W-:-:S03]  /*3110*/  ULDC.64 UR4, c[0x0][0x308] ;  /* 0x0000c20000047ab9 */ /* 0x000fc60000000a00 */
[----:B------:R-:W-:Y:S01]  /*3120*/  IMAD.IADD R13, R13, 0x1, R11 ;  /* 0x000000010d0d7824 */ /* 0x000fe200078e020b */
[----:B------:R-:W-:Y:S01]  /*3130*/  SHF.R.S32.HI R11, RZ, 0x1f, R24 ;  /* 0x0000001fff0b7819 */ /* 0x000fe20000011418 */
[----:B------:R-:W-:Y:S02]  /*3140*/  IMAD R14, R130, R24, RZ ;  /* 0x00000018820e7224 */ /* 0x000fe400078e02ff */
[----:B------:R-:W-:-:S04]  /*3150*/  IMAD.WIDE.U32 R116, R169, UR4, R12 ;  /* 0x00000004a9747c25 */ /* 0x000fc8000f8e000c */
[C---:B------:R-:W-:Y:S02]  /*3160*/  IMAD R31, R11.reuse, R94, R14 ;  /* 0x0000005e0b1f7224 */ /* 0x040fe400078e020e */
[----:B------:R-:W-:Y:S02]  /*3170*/  IMAD R33, R11, R88, R15 ;  /* 0x000000580b217224 */ /* 0x000fe400078e020f */
[----:B------:R-:W-:Y:S01]  /*3180*/  IMAD R11, R169, UR5, R117 ;  /* 0x00000005a90b7c24 */ /* 0x000fe2000f8e0275 */
[----:B------:R-:W-:Y:S01]  /*3190*/  ULDC.64 UR4, c[0x0][0x2e8] ;  /* 0x0000ba0000047ab9 */ /* 0x000fe20000000a00 */
[----:B------:R-:W-:Y:S01]  /*31a0*/  IMAD.WIDE.U32 R14, R94, R24, RZ ;  /* 0x000000185e0e7225 */ /* 0x000fe200078e00ff */
[----:B------:R-:W-:-:S03]  /*31b0*/  LEA R117, P4, R116, UR4, 0x1 ;  /* 0x0000000474757c11 */ /* 0x000fc6000f8808ff */
[----:B------:R-:W-:Y:S01]  /*31c0*/  IMAD.WIDE.U32 R12, R88, R24, RZ ;  /* 0x00000018580c7225 */ /* 0x000fe200078e00ff */
[----:B------:R-:W-:-:S03]  /*31d0*/  LEA.HI.X R116, R116, UR5, R11, 0x1, P4 ;  /* 0x0000000574747c11 */ /* 0x000fc6000a0f0c0b */
        /* <DEDUP_REMOVED lines=21> */
[----:B------:R-:W-:Y:S01]  /*3330*/  IADD3 R35, P0, R92, R12, RZ ;  /* 0x0000000c5c237210 */ /* 0x000fe20007f1e0ff */
[----:B------:R-:W-:Y:S01]  /*3340*/  ULDC.64 UR6, c[0x0][0x400] ;  /* 0x0001000000067ab9 */ /* 0x000fe20000000a00 */
[----:B------:R-:W-:Y:S01]  /*3350*/  CS2R R74, SRZ ;  /* 0x00000000004a7805 */ /* 0x000fe2000001ff00 */
[----:B------:R-:W-:Y:S01]  /*3360*/  IMAD.X R34, R11, 0x1, R104, P5 ;  /* 0x000000010b227824 */ /* 0x000fe200028e0668 */
[----:B------:R-:W-:Y:S01]  /*3370*/  LEA R32, P5, R33, UR4, 0x1 ;  /* 0x0000000421207c11 */ /* 0x000fe2000f8a08ff */
[----:B------:R-:W-:Y:S01]  /*3380*/  IMAD.X R36, R82, 0x1, R103, P0 ;  /* 0x0000000152247824 */ /* 0x000fe200000e0667 */
[----:B------:R-:W-:Y:S02]  /*3390*/  ISETP.GE.AND P0, PT, R162, R123, PT ;  /* 0x0000007ba200720c */ /* 0x000fe40003f06270 */
[----:B------:R-:W-:-:S02]  /*33a0*/  CS2R R70, SRZ ;  /* 0x0000000000467805 */ /* 0x000fc4000001ff00 */
[----:B------:R-:W-:Y:S02]  /*33b0*/  LEA.HI.X R33, R33, UR5, R34, 0x1, P5 ;  /* 0x0000000521217c11 */ /* 0x000fe4000a8f0c22 */
[----:B------:R-:W-:Y:S02]  /*33c0*/  CS2R R80, SRZ ;  /* 0x0000000000507805 */ /* 0x000fe4000001ff00 */
[C---:B------:R-:W-:Y:S02]  /*33d0*/  LEA R34, P5, R35.reuse, UR6, 0x1 ;  /* 0x0000000623227c11 */ /* 0x040fe4000f8a08ff */
[----:B------:R-:W-:Y:S02]  /*33e0*/  CS2R R72, SRZ ;  /* 0x0000000000487805 */ /* 0x000fe4000001ff00 */
[----:B------:R-:W-:Y:S02]  /*33f0*/  LEA.HI.X R35, R35, UR7, R36, 0x1, P5 ;  /* 0x0000000723237c11 */ /* 0x000fe4000a8f0c24 */
[-C--:B------:R-:W-:Y:S01]  /*3400*/  ISETP.GE.AND P5, PT, R179, R123.reuse, PT ;  /* 0x0000007bb300720c */ /* 0x080fe20003fa6270 */
[----:B------:R0:W5:Y:S04]  /*3410*/  @!P0 LDG.E.64 R74, desc[UR60][R32.64] ;  /* 0x0000003c204a8981 */ /* 0x000168000c1e1b00 */
[----:B------:R0:W5:Y:S01]  /*3420*/  @!P0 LDG.E.64 R80, desc[UR60][R34.64] ;  /* 0x0000003c22508981 */ /* 0x000162000c1e1b00 */
[----:B------:R-:W-:-:S07]  /*3430*/  ISETP.GE.AND P0, PT, R177, R123, PT ;  /* 0x0000007bb100720c */ /* 0x000fce0003f06270 */
[----:B------:R0:W5:Y:S04]  /*3440*/  @!P5 LDG.E.64 R70, desc[UR60][R32.64+0x20] ;  /* 0x0000203c2046d981 */ /* 0x000168000c1e1b00 */
[----:B------:R0:W5:Y:S01]  /*3450*/  @!P5 LDG.E.64 R72, desc[UR60][R34.64+0x20] ;  /* 0x0000203c2248d981 */ /* 0x000162000c1e1b00 */
[----:B------:R-:W-:Y:S02]  /*3460*/  ISETP.GE.AND P5, PT, R178, R123, PT ;  /* 0x0000007bb200720c */ /* 0x000fe40003fa6270 */
[----:B------:R-:W-:Y:S02]  /*3470*/  CS2R R66, SRZ ;  /* 0x0000000000427805 */ /* 0x000fe4000001ff00 */
[----:B------:R-:W-:Y:S02]  /*3480*/  CS2R R68, SRZ ;  /* 0x0000000000447805 */ /* 0x000fe4000001ff00 */
[----:B------:R-:W-:-:S02]  /*3490*/  CS2R R62, SRZ ;  /* 0x00000000003e7805 */ /* 0x000fc4000001ff00 */
[----:B------:R-:W-:Y:S01]  /*34a0*/  CS2R R64, SRZ ;  /* 0x0000000000407805 */ /* 0x000fe2000001ff00 */
[----:B------:R0:W5:Y:S04]  /*34b0*/  @!P0 LDG.E.64 R66, desc[UR60][R32.64+0x40] ;  /* 0x0000403c20428981 */ /* 0x000168000c1e1b00 */
[----:B------:R0:W5:Y:S01]  /*34c0*/  @!P0 LDG.E.64 R68, desc[UR60][R34.64+0x40] ;  /* 0x0000403c22448981 */ /* 0x000162000c1e1b00 */
[----:B------:R-:W-:-:S03]  /*34d0*/  ISETP.GE.AND P0, PT, R176, R123, PT ;  /* 0x0000007bb000720c */ /* 0x000fc60003f06270 */
        /* <DEDUP_REMOVED lines=8> */
[----:B------:R0:W5:Y:S04]  /*3560*/  @!P0 LDG.E.64 R60, desc[UR60][R34.64+0x80] ;  /* 0x0000803c223c8981 */ /* 0x000168000c1e1b00 */
[----:B------:R0:W5:Y:S04]  /*3570*/  @!P5 LDG.E.64 R54, desc[UR60][R32.64+0xa0] ;  /* 0x0000a03c2036d981 */ /* 0x000168000c1e1b00 */
[----:B------:R0:W5:Y:S02]  /*3580*/  @!P5 LDG.E.64 R56, desc[UR60][R34.64+0xa0] ;  /* 0x0000a03c2238d981 */ /* 0x000164000c1e1b00 */
.L_x_1569:
[----:B------:R-:W-:Y:S05]  /*3590*/  BSYNC B1 ;  /* 0x0000000000017941 */ /* 0x000fea0003800000 */
.L_x_1568:
        /* <DEDUP_REMOVED lines=12> */
[----:B------:R-:W-:Y:S01]  /*3660*/  CS2R R48, SRZ ;  /* 0x0000000000307805 */ /* 0x000fe2000001ff00 */
[----:B-----5:R-:W-:Y:S01]  /*3670*/  IMAD.MOV.U32 R83, RZ, RZ, R54 ;  /* 0x000000ffff537224 */ /* 0x020fe200078e0036 */
[----:B------:R-:W-:Y:S01]  /*3680*/  CS2R R52, SRZ ;  /* 0x0000000000347805 */ /* 0x000fe2000001ff00 */
[----:B------:R-:W-:Y:S06]  /*3690*/  @P5 BRA `(.L_x_1571) ;  /* 0x0000000000a05947 */ /* 0x000fec0003800000 */
[----:B------:R-:W-:Y:S01]  /*36a0*/  IADD3 R14, P0, P6, R98, R14, R106 ;  /* 0x0000000e620e7210 */ /* 0x000fe20007e1e06a */
[----:B------:R-:W-:Y:S01]  /*36b0*/  ULDC.64 UR4, c[0x0][0x3e8] ;  /* 0x0000fa0000047ab9 */ /* 0x000fe20000000a00 */
[----:B------:R-:W-:Y:S01]  /*36c0*/  ULDC.64 UR6, c[0x0][0x400] ;  /* 0x0001000000067ab9 */ /* 0x000fe20000000a00 */
[----:B------:R-:W-:Y:S02]  /*36d0*/  CS2R R50, SRZ ;  /* 0x0000000000327805 */ /* 0x000fe4000001ff00 */
[----:B------:R-:W-:Y:S02]  /*36e0*/  IADD3.X R13, R104, R11, R105, P0, P6 ;  /* 0x0000000b680d7210 */ /* 0x000fe400007ec469 */
[----:B------:R-:W-:Y:S02]  /*36f0*/  CS2R R52, SRZ ;  /* 0x0000000000347805 */ /* 0x000fe4000001ff00 */
[----:B------:R-:W-:-:S04]  /*3700*/  IADD3 R11, P0, P6, R92, R12, R108 ;  /* 0x0000000c5c0b7210 */ /* 0x000fc80007e1e06c */
[----:B------:R-:W-:Y:S02]  /*3710*/  IADD3.X R82, R103, R82, R107, P0, P6 ;  /* 0x0000005267527210 */ /* 0x000fe400007ec46b */
[----:B------:R-:W-:-:S04]  /*3720*/  LEA R12, P0, R14, UR4, 0x1 ;  /* 0x000000040e0c7c11 */ /* 0x000fc8000f8008ff */
[----:B------:R-:W-:Y:S02]  /*3730*/  LEA.HI.X R13, R14, UR5, R13, 0x1, P0 ;  /* 0x000000050e0d7c11 */ /* 0x000fe400080f0c0d */
        /* <DEDUP_REMOVED lines=30> */
.L_x_1571:
[----:B------:R-:W-:Y:S05]  /*3920*/  BSYNC B1 ;  /* 0x0000000000017941 */ /* 0x000fea0003800000 */
.L_x_1570:
[----:B------:R-:W2:Y:S01]  /*3930*/  LDL R11, [R1+0x30] ;  /* 0x00003000010b7983 */ /* 0x000ea20000100800 */
[----:B0-----:R-:W-:Y:S02]  /*3940*/  IMAD.MOV.U32 R12, RZ, RZ, R58 ;  /* 0x000000ffff0c7224 */ /* 0x001fe400078e003a */
[----:B------:R-:W-:Y:S02]  /*3950*/  IMAD.MOV.U32 R13, RZ, RZ, R55 ;  /* 0x000000ffff0d7224 */ /* 0x000fe400078e0037 */
        /* <DEDUP_REMOVED lines=10> */
[----:B------:R-:W-:-:S03]  /*3a00*/  IMAD.MOV.U32 R13, RZ, RZ, R74 ;  /* 0x000000ffff0d7224 */ /* 0x000fc600078e004a */
[----:B------:R-:W-:Y:S01]  /*3a10*/  PRMT R192, R192, 0x5410, R12 ;  /* 0x00005410c0c07816 */ /* 0x000fe2000000000c */
[----:B------:R-:W-:Y:S01]  /*3a20*/  IMAD.MOV.U32 R12, RZ, RZ, R56 ;  /* 0x000000ffff0c7224 */ /* 0x000fe200078e0038 */
[----:B------:R-:W-:Y:S02]  /*3a30*/  PRMT R144, R14, 0x5410, R13 ;  /* 0x000054100e907816 */ /* 0x000fe4000000000d */
[----:B--2---:R-:W-:Y:S01]  /*3a40*/  R2UR UR4, R11 ;  /* 0x000000000b0472ca */ /* 0x004fe200000e0000 */
[----:B------:R-:W-:-:S05]  /*3a50*/  IMAD.MOV.U32 R11, RZ, RZ, R59 ;  /* 0x000000ffff0b7224 */ /* 0x000fca00078e003b */
[----:B------:R-:W-:Y:S01]  /*3a60*/  PRMT R156, R11, 0x7610, R156 ;  /* 0x000076100b9c7816 */ /* 0x000fe2000000009c */
[----:B------:R-:W-:-:S05]  /*3a70*/  IMAD.MOV.U32 R11, RZ, RZ, R66 ;  /* 0x000000ffff0b7224 */ /* 0x000fca00078e0042 */
[----:B------:R-:W-:Y:S01]  /*3a80*/  PRMT R189, R189, 0x5410, R11 ;  /* 0x00005410bdbd7816 */ /* 0x000fe2000000000b */
[----:B------:R-:W-:Y:S01]  /*3a90*/  IMAD.MOV.U32 R11, RZ, RZ, R70 ;  /* 0x000000ffff0b7224 */ /* 0x000fe200078e0046 */
[----:B------:R-:W-:-:S04]  /*3aa0*/  UISETP.NE.AND UP0, UPT, UR4, 0x3, UPT ;  /* 0x000000030400788c */ /* 0x000fc8000bf05270 */
[----:B------:R-:W-:Y:S01]  /*3ab0*/  PRMT R191, R191, 0x5410, R11 ;  /* 0x00005410bfbf7816 */ /* 0x000fe2000000000b */
[----:B------:R-:W-:Y:S01]  /*3ac0*/  IMAD.MOV.U32 R11, RZ, RZ, R57 ;  /* 0x000000ffff0b7224 */ /* 0x000fe200078e0039 */
[----:B------:R-:W-:-:S04]  /*3ad0*/  PLOP3.LUT P0, PT, PT, PT, UP0, 0x80, 0x0 ;  /* 0x000000000000781c */ /* 0x000fc80003f0f008 */
        /* <DEDUP_REMOVED lines=20> */
[----:B-----5:R-:W-:Y:S02]  /*3c20*/  IMAD.MOV.U32 R12, RZ, RZ, R30 ;  /* 0x000000ffff0c7224 */ /* 0x020fe400078e001e */
        /* <DEDUP_REMOVED lines=40> */
.L_x_1572:
[----:B------:R-:W-:Y:S01]  /*3eb0*/  IMAD R86, R17, 0x8, R2 ;  /* 0x0000000811567824 */ /* 0x000fe200078e0202 */
[----:B------:R-:W-:Y:S01]  /*3ec0*/  SHF.L.U32 R87, R175, 0x1f, RZ ;  /* 0x0000001faf577819 */ /* 0x000fe200000006ff */
[----:B------:R-:W-:Y:S03]  /*3ed0*/  BSSY B1, `(.L_x_1573) ;  /* 0x0000003000017945 */ /* 0x000fe60003800000 */
[----:B------:R-:W0:Y:S02]  /*3ee0*/  SYNCS.PHASECHK.TRANS64.TRYWAIT P6, [R86+URZ+0x2a890], R87 ;  /* 0x02a89057560075a7 */ /* 0x000e2400080c017f */
[----:B0-----:R-:W-:Y:S05]  /*3ef0*/  @!P6 BRA `(.L_x_1574) ;  /* 0x0000026c00fce947 */ /* 0x001fea0003800000 */
.L_x_1996:
[----:B------:R-:W-:Y:S05]  /*3f00*/  BSYNC B1 ;  /* 0x0000000000017941 */ /* 0x000fea0003800000 */
.L_x_1573:
[----:B------:R-:W-:-:S03]  /*3f10*/  UMOV UR4, 0xffffffff ;  /* 0xffffffff00047882 */ /* 0x000fc60000000000 */
[----:B------:R-:W-:Y:S05]  /*3f20*/  BRA.DIV UR4, `(.L_x_1575) ;  /* 0x0000027204047947 */ /* 0x000fea000b800000 */
[----:B------:R1:W2:Y:S04]  /*3f30*/  SHFL.IDX PT, R82, R116, RZ, 0x1c1f ;  /* 0x001c1fff74527589 */ /* 0x0002a800000e0000 */
[----:B------:R1:W3:Y:S02]  /*3f40*/  SHFL.IDX PT, R11, R117, RZ, 0x1c1f ;  /* 0x001c1fff750b7589 */ /* 0x0002e400000e0000 */
.L_x_2000:
        /* <DEDUP_REMOVED lines=13> */
[C---:B------:R-:W-:Y:S02]  /*4020*/  PRMT R81, R145.reuse, 0x5410, R75 ;  /* 0x0000541091517816 */ /* 0x040fe4000000004b */
[----:B------:R-:W-:-:S02]  /*4030*/  PRMT R75, R145, 0x5432, R80 ;  /* 0x00005432914b7816 */ /* 0x000fc40000000050 */
[C---:B------:R-:W-:Y:S02]  /*4040*/  PRMT R74, R144.reuse, 0x5432, R74 ;  /* 0x00005432904a7816 */ /* 0x040fe4000000004a */
[----:B0-----:R-:W-:Y:S02]  /*4050*/  LOP3.LUT R146, R13, 0xffff0000, RZ, 0xc0, !PT ;  /* 0xffff00000d927812 */ /* 0x001fe400078ec0ff */
[C---:B------:R-:W-:Y:S01]  /*4060*/  LOP3.LUT R145, R81.reuse, 0xffff0000, RZ, 0xc0, !PT ;  /* 0xffff000051917812 */ /* 0x040fe200078ec0ff */
[----:B------:R-:W-:Y:S01]  /*4070*/  IMAD.U32 R81, R81, 0x10000, RZ ;  /* 0x0001000051517824 */ /* 0x000fe200078e00ff */
[----:B------:R-:W-:Y:S01]  /*4080*/  PRMT R143, R144, 0x5410, R143 ;  /* 0x00005410908f7816 */ /* 0x000fe2000000008f */
[----:B------:R-:W-:Y:S01]  /*4090*/  IMAD.U32 R144, R13, 0x10000, RZ ;  /* 0x000100000d907824 */ /* 0x000fe200078e00ff */
[----:B------:R-:W-:Y:S01]  /*40a0*/  LOP3.LUT R13, R74, 0xffff0000, RZ, 0xc0, !PT ;  /* 0xffff00004a0d7812 */ /* 0x000fe200078ec0ff */
[----:B------:R-:W-:Y:S01]  /*40b0*/  FMUL.FTZ R80, R146, R145 ;  /* 0x0000009192507220 */ /* 0x000fe20000410000 */
[----:B------:R-:W-:-:S03]  /*40c0*/  IMAD.U32 R74, R74, 0x10000, RZ ;  /* 0x000100004a4a7824 */ /* 0x000fc600078e00ff */
        /* <DEDUP_REMOVED lines=32> */
.L_x_1581:
[----:B------:R-:W-:Y:S05]  /*42d0*/  BSYNC B3 ;  /* 0x0000000000037941 */ /* 0x000fea0003800000 */
.L_x_1580:
[----:B---3--:R-:W-:-:S04]  /*42e0*/  LEA R74, P4, R18, R11, 0x1 ;  /* 0x0000000b124a7211 */ /* 0x008fc800078808ff */
[----:B--2---:R-:W-:-:S05]  /*42f0*/  LEA.HI.X R75, R18, R82, R19, 0x1, P4 ;  /* 0x00000052124b7211 */ /* 0x004fca00020f0c13 */
[----:B0-----:R4:W-:Y:S04]  /*4300*/  ST.E.128 desc[UR60][R74.64], R12 ;  /* 0x0000000c4a007985 */ /* 0x0019e8000c101d3c */
.L_x_1579:
[----:B------:R-:W-:Y:S05]  /*4310*/  BSYNC B2 ;  /* 0x0000000000027941 */ /* 0x000fea0003800000 */
.L_x_1578:
        /* <DEDUP_REMOVED lines=54> */
.L_x_1585:
[----:B------:R-:W-:Y:S05]  /*4680*/  BSYNC B3 ;  /* 0x0000000000037941 */ /* 0x000fea0003800000 */
.L_x_1584:
[----:B------:R-:W-:Y:S02]  /*4690*/  IMAD.SHL.U32 R72, R170, 0x8, RZ ;  /* 0x00000008aa487824 */ /* 0x000fe400078e00ff */
[----:B---3--:R-:W-:Y:S02]  /*46a0*/  IMAD.MOV.U32 R70, RZ, RZ, R11 ;  /* 0x000000ffff467224 */ /* 0x008fe400078e000b */
[----:B--2---:R-:W-:Y:S02]  /*46b0*/  IMAD.MOV.U32 R71, RZ, RZ, R82 ;  /* 0x000000ffff477224 */ /* 0x004fe400078e0052 */
[----:B------:R-:W-:-:S05]  /*46c0*/  IMAD.WIDE R70, R72, 0x2, R70 ;  /* 0x0000000248467825 */ /* 0x000fca00078e0246 */
[----:B0-----:R0:W-:Y:S02]  /*46d0*/  ST.E.128 desc[UR60][R70.64], R12 ;  /* 0x0000000c46007985 */ /* 0x0011e4000c101d3c */
.L_x_1583:
[----:B------:R-:W-:Y:S05]  /*46e0*/  BSYNC B2 ;  /* 0x0000000000027941 */ /* 0x000fea0003800000 */
.L_x_1582:
        /* <DEDUP_REMOVED lines=54> */
.L_x_1589:
[----:B------:R-:W-:Y:S05]  /*4a50*/  BSYNC B3 ;  /* 0x0000000000037941 */ /* 0x000fea0003800000 */
.L_x_1588:
[----:B------:R-:W-:Y:S02]  /*4a60*/  IMAD.SHL.U32 R68, R171, 0x8, RZ ;  /* 0x00000008ab447824 */ /* 0x000fe400078e00ff */
[----:B---3--:R-:W-:Y:S02]  /*4a70*/  IMAD.MOV.U32 R66, RZ, RZ, R11 ;  /* 0x000000ffff427224 */ /* 0x008fe400078e000b */
[----:B--2---:R-:W-:Y:S02]  /*4a80*/  IMAD.MOV.U32 R67, RZ, RZ, R82 ;  /* 0x000000ffff437224 */ /* 0x004fe400078e0052 */
[----:B------:R-:W-:-:S05]  /*4a90*/  IMAD.WIDE R66, R68, 0x2, R66 ;  /* 0x0000000244427825 */ /* 0x000fca00078e0242 */
[----:B----4-:R0:W-:Y:S02]  /*4aa0*/  ST.E.128 desc[UR60][R66.64], R12 ;  /* 0x0000000c42007985 */ /* 0x0101e4000c101d3c */
.L_x_1587:
[----:B------:R-:W-:Y:S05]  /*4ab0*/  BSYNC B2 ;  /* 0x0000000000027941 */ /* 0x000fea0003800000 */
.L_x_1586:
[----:B------:R-:W-:Y:S01]  /*4ac0*/  ISETP.NE.AND P4, PT, R26, RZ, PT ;  /* 0x000000ff1a00720c */ /* 0x000fe20003f85270 */
[----:B------:R-:W-:-:S12]  /*4ad0*/  BSSY B2, `(.L_x_1590) ;  /* 0x000003a000027945 */ /* 0x000fd80003800000 */
[----:B------:R-:W-:Y:S05]  /*4ae0*/  @!P4 BRA `(.L_x_1591) ;  /* 0x0000000000e0c947 */ /* 0x000fea0003800000 */
[----:B0---4-:R0:W4:Y:S01]  /*4af0*/  LDS.128 R12, [R28+0x3000] ;  /* 0x003000001c0c7984 */ /* 0x0111220000000c00 */
[----:B------:R-:W-:Y:S01]  /*4b00*/  ISETP.GE.AND P4, PT, R178, R123, PT ;  /* 0x0000007bb200720c */ /* 0x000fe20003f86270 */
[----:B------:R-:W-:-:S12]  /*4b10*/  BSSY B3, `(.L_x_1592) ;  /* 0x0000032000037945 */ /* 0x000fd80003800000 */
[----:B0-----:R-:W-:Y:S05]  /*4b20*/  @P4 BRA `(.L_x_1593) ;  /* 0x0000000000c04947 */ /* 0x001fea0003800000 */
[--C-:B------:R-:W-:Y:S02]  /*4b30*/  SHF.R.U64 R62, R62, 0x10, R63.reuse ;  /* 0x000000103e3e7819 */ /* 0x100fe4000000123f */
[----:B------:R-:W-:Y:S02]  /*4b40*/  SHF.R.U32.HI R66, RZ, 0x10, R63 ;  /* 0x00000010ff427819 */ /* 0x000fe4000001163f */
[--C-:B------:R-:W-:Y:S02]  /*4b50*/  SHF.R.U64 R63, R64, 0x10, R65.reuse ;  /* 0x00000010403f7819 */ /* 0x100fe40000001241 */
[----:B------:R-:W-:Y:S02]  /*4b60*/  SHF.R.U32.HI R67, RZ, 0x10, R65 ;  /* 0x00000010ff437819 */ /* 0x000fe40000011641 */
[----:B------:R-:W-:Y:S01]  /*4b70*/  PRMT R65, R159, 0x5432, R63 ;  /* 0x000054329f417816 */ /* 0x000fe2000000003f */
[----:B----4-:R-:W-:Y:S01]  /*4b80*/  IMAD.U32 R63, R13, 0x10000, RZ ;  /* 0x000100000d3f7824 */ /* 0x010fe200078e00ff */
[----:B------:R-:W-:-:S02]  /*4b90*/  PRMT R62, R159, 0x5410, R62 ;  /* 0x000054109f3e7816 */ /* 0x000fc4000000003e */
[----:B------:R-:W-:Y:S02]  /*4ba0*/  LOP3.LUT R70, R13, 0xffff0000, RZ, 0xc0, !PT ;  /* 0xffff00000d467812 */ /* 0x000fe400078ec0ff */
[C---:B------:R-:W-:Y:S01]  /*4bb0*/  LOP3.LUT R68, R65.reuse, 0xffff0000, RZ, 0xc0, !PT ;  /* 0xffff000041447812 */ /* 0x040fe200078ec0ff */
[----:B------:R-:W-:Y:S01]  /*4bc0*/  IMAD.U32 R65, R65, 0x10000, RZ ;  /* 0x0001000041417824 */ /* 0x000fe200078e00ff */
[C---:B------:R-:W-:Y:S01]  /*4bd0*/  LOP3.LUT R64, R62.reuse, 0xffff0000, RZ, 0xc0, !PT ;  /* 0xffff00003e407812 */ /* 0x040fe200078ec0ff */
[----:B------:R-:W-:Y:S02]  /*4be0*/  IMAD.U32 R62, R62, 0x10000, RZ ;  /* 0x000100003e3e7824 */ /* 0x000fe400078e00ff */
[C---:B------:R-:W-:Y:S02]  /*4bf0*/  FMUL.FTZ R69, R70.reuse, R68 ;  /* 0x0000004446457220 */ /* 0x040fe40000410000 */
[-C--:B------:R-:W-:Y:S02]  /*4c00*/  FMUL.FTZ R13, R70, R64.reuse ;  /* 0x00000040460d7220 */ /* 0x080fe40000410000 */
[----:B------:R-:W-:-:S02]  /*4c10*/  FFMA.FTZ R64, R63, R64, -R69 ;  /* 0x000000403f407223 */ /* 0x000fc40000010845 */
[----:B------:R-:W-:Y:S01]  /*4c20*/  FFMA.FTZ R63, R63, R68, R13 ;  /* 0x000000443f3f7223 */ /* 0x000fe2000001000d */
[C---:B------:R-:W-:Y:S02]  /*4c30*/  PRMT R13, R158.reuse, 0x5432, R66 ;  /* 0x000054329e0d7816 */ /* 0x040fe40000000042 */
[----:B------:R-:W-:Y:S02]  /*4c40*/  PRMT R66, R158, 0x5410, R67 ;  /* 0x000054109e427816 */ /* 0x000fe40000000043 */
[----:B------:R-:W-:Y:S01]  /*4c50*/  LOP3.LUT R68, R14, 0xffff0000, RZ, 0xc0, !PT ;  /* 0xffff00000e447812 */ /* 0x000fe200078ec0ff */
[C---:B------:R-:W-:Y:S01]  /*4c60*/  IMAD.U32 R69, R13.reuse, 0x10000, RZ ;  /* 0x000100000d457824 */ /* 0x040fe200078e00ff */
[----:B------:R-:W-:Y:S01]  /*4c70*/  LOP3.LUT R13, R13, 0xffff0000, RZ, 0xc0, !PT ;  /* 0xffff00000d0d7812 */ /* 0x000fe200078ec0ff */
        /* <DEDUP_REMOVED lines=14> */
[C---:B------:R-:W-:Y:S01]  /*4d60*/  LOP3.LUT R13, R12.reuse, 0xffff0000, RZ, 0xc0, !PT ;  /* 0xffff00000c0d7812 */ /* 0x040fe200078ec0ff */
[----:B------:R-:W-:Y:S01]  /*4d70*/  FFMA.FTZ R14, R15, R66, R14 ;  /* 0x000000420f0e7223 */ /* 0x000fe2000001000e */
[----:B------:R-:W-:-:S03]  /*4d80*/  IMAD.U32 R12, R12, 0x10000, RZ ;  /* 0x000100000c0c7824 */ /* 0x000fc600078e00ff */
[C---:B------:R-:W-:Y:S01]  /*4d90*/  FMUL.FTZ R15, R13.reuse, R65 ;  /* 0x000000410d0f7220 */ /* 0x040fe20000410000 */
[-C--:B------:R-:W-:Y:S01]  /*4da0*/  FMUL.FTZ R13, R13, R62.reuse ;  /* 0x0000003e0d0d7220 */ /* 0x080fe20000410000 */
[----:B------:R-:W-:Y:S02]  /*4db0*/  F2FP.BF16.F32.PACK_AB R14, R14, R67 ;  /* 0x000000430e0e723e */ /* 0x000fe400000010ff */
[C---:B------:R-:W-:Y:S01]  /*4dc0*/  FFMA.FTZ R15, R12.reuse, R62, -R15 ;  /* 0x0000003e0c0f7223 */ /* 0x040fe2000001080f */
[----:B------:R-:W-:-:S05]  /*4dd0*/  FFMA.FTZ R13, R12, R65, R13 ;  /* 0x000000410c0d7223 */ /* 0x000fca000001000d */
[----:B------:R-:W-:Y:S01]  /*4de0*/  F2FP.BF16.F32.PACK_AB R13, R13, R15 ;  /* 0x0000000f0d0d723e */ /* 0x000fe200000010ff */
[----:B------:R-:W-:Y:S02]  /*4df0*/  IMAD.MOV.U32 R15, RZ, RZ, R14 ;  /* 0x000000ffff0f7224 */ /* 0x000fe400078e000e */
[----:B------:R-:W-:Y:S02]  /*4e00*/  IMAD.MOV.U32 R14, RZ, RZ, R68 ;  /* 0x000000ffff0e7224 */ /* 0x000fe400078e0044 */
[----:B------:R-:W-:Y:S02]  /*4e10*/  IMAD.MOV.U32 R12, RZ, RZ, R13 ;  /* 0x000000ffff0c7224 */ /* 0x000fe400078e000d */
[----:B------:R-:W-:-:S07]  /*4e20*/  IMAD.MOV.U32 R13, RZ, RZ, R63 ;  /* 0x000000ffff0d7224 */ /* 0x000fce00078e003f */
.L_x_1593:
[----:B------:R-:W-:Y:S05]  /*4e30*/  BSYNC B3 ;  /* 0x0000000000037941 */ /* 0x000fea0003800000 */
.L_x_1592:
[----:B---3--:R-:W-:-:S04]  /*4e40*/  LEA R62, P4, R22, R11, 0x1 ;  /* 0x0000000b163e7211 */ /* 0x008fc800078808ff */
[----:B--2---:R-:W-:-:S05]  /*4e50*/  LEA.HI.X R63, R22, R82, R173, 0x1, P4 ;  /* 0x00000052163f7211 */ /* 0x004fca00020f0cad */
[----:B----4-:R0:W-:Y:S04]  /*4e60*/  ST.E.128 desc[UR60][R62.64], R12 ;  /* 0x0000000c3e007985 */ /* 0x0101e8000c101d3c */
.L_x_1591:
[----:B------:R-:W-:Y:S05]  /*4e70*/  BSYNC B2 ;  /* 0x0000000000027941 */ /* 0x000fea0003800000 */
.L_x_1590:
[----:B------:R-:W-:Y:S01]  /*4e80*/  ISETP.NE.AND P4, PT, R27, RZ, PT ;  /* 0x000000ff1b00720c */ /* 0x000fe20003f85270 */
[----:B------:R-:W-:-:S12]  /*4e90*/  BSSY B2, `(.L_x_1594) ;  /* 0x0000039000027945 */ /* 0x000fd80003800000 */
[----:B------:R-:W-:Y:S05]  /*4ea0*/  @!P4 BRA `(.L_x_1595) ;  /* 0x0000000000dcc947 */ /* 0x000fea0003800000 */
[----:B0---4-:R0:W4:Y:S01]  /*4eb0*/  LDS.128 R12, [R29+0x6000] ;  /* 0x006000001d0c7984 */ /* 0x0111220000000c00 */
[----:B------:R-:W-:Y:S01]  /*4ec0*/  ISETP.GE.AND P4, PT, R176, R123, PT ;  /* 0x0000007bb000720c */ /* 0x000fe20003f86270 */
[----:B------:R-:W-:-:S12]  /*4ed0*/  BSSY B3, `(.L_x_1596) ;  /* 0x0000031000037945 */ /* 0x000fd80003800000 */
[----:B0-----:R-:W-:Y:S05]  /*4ee0*/  @P4 BRA `(.L_x_1597) ;  /* 0x0000000000bc4947 */ /* 0x001fea0003800000 */
[----:B------:R-:W-:Y:S02]  /*4ef0*/  SHF.R.U64 R58, R58, 0x10, R59 ;  /* 0x000000103a3a7819 */ /* 0x000fe4000000123b */
[--C-:B------:R-:W-:Y:S02]  /*4f00*/  SHF.R.U64 R62, R60, 0x10, R61.reuse ;  /* 0x000000103c3e7819 */ /* 0x100fe4000000123d */
[C---:B------:R-:W-:Y:S02]  /*4f10*/  PRMT R58, R157.reuse, 0x5432, R58 ;  /* 0x000054329d3a7816 */ /* 0x040fe4000000003a */
[----:B------:R-:W-:Y:S02]  /*4f20*/  PRMT R157, R157, 0x5410, R62 ;  /* 0x000054109d9d7816 */ /* 0x000fe4000000003e */
[----:B------:R-:W-:Y:S02]  /*4f30*/  SHF.R.U32.HI R60, RZ, 0x10, R61 ;  /* 0x00000010ff3c7819 */ /* 0x000fe4000001163d */
[C---:B----4-:R-:W-:Y:S01]  /*4f40*/  LOP3.LUT R64, R13.reuse, 0xffff0000, RZ, 0xc0, !PT ;  /* 0xffff00000d407812 */ /* 0x050fe200078ec0ff */
[----:B------:R-:W-:Y:S01]  /*4f50*/  IMAD.U32 R13, R13, 0x10000, RZ ;  /* 0x000100000d0d7824 */ /* 0x000fe200078e00ff */
[C---:B------:R-:W-:Y:S01]  /*4f60*/  LOP3.LUT R61, R157.reuse, 0xffff0000, RZ, 0xc0, !PT ;  /* 0xffff00009d3d7812 */ /* 0x040fe200078ec0ff */
[----:B------:R-:W-:Y:S01]  /*4f70*/  IMAD.U32 R157, R157, 0x10000, RZ ;  /* 0x000100009d9d7824 */ /* 0x000fe200078e00ff */
[C---:B------:R-:W-:Y:S01]  /*4f80*/  LOP3.LUT R62, R58.reuse, 0xffff0000, RZ, 0xc0, !PT ;  /* 0xffff00003a3e7812 */ /* 0x040fe200078ec0ff */
[----:B------:R-:W-:Y:S01]  /*4f90*/  IMAD.U32 R58, R58, 0x10000, RZ ;  /* 0x000100003a3a7824 */ /* 0x000fe200078e00ff */
[----:B------:R-:W-:Y:S01]  /*4fa0*/  SHF.R.U32.HI R59, RZ, 0x10, R59 ;  /* 0x00000010ff3b7819 */ /* 0x000fe2000001163b */
[-C--:B------:R-:W-:Y:S01]  /*4fb0*/  FMUL.FTZ R63, R64, R61.reuse ;  /* 0x0000003d403f7220 */ /* 0x080fe20000410000 */
[----:B------:R-:W-:Y:S01]  /*4fc0*/  PRMT R60, R156, 0x5432, R60 ;  /* 0x000054329c3c7816 */ /* 0x000fe2000000003c */
[-C--:B------:R-:W-:Y:S01]  /*4fd0*/  FMUL.FTZ R64, R64, R62.reuse ;  /* 0x0000003e40407220 */ /* 0x080fe20000410000 */
[----:B------:R-:W-:Y:S01]  /*4fe0*/  PRMT R59, R156, 0x5410, R59 ;  /* 0x000054109c3b7816 */ /* 0x000fe2000000003b */
[C---:B------:R-:W-:Y:S01]  /*4ff0*/  FFMA.FTZ R63, R13.reuse, R62, -R63 ;  /* 0x0000003e0d3f7223 */ /* 0x040fe2000001083f */
[----:B------:R-:W-:Y:S01]  /*5000*/  LOP3.LUT R65, R14, 0xffff0000, RZ, 0xc0, !PT ;  /* 0xffff00000e417812 */ /* 0x000fe200078ec0ff */
[----:B------:R-:W-:Y:S01]  /*5010*/  FFMA.FTZ R64, R13, R61, R64 ;  /* 0x0000003d0d407223 */ /* 0x000fe20000010040 */
[C---:B------:R-:W-:Y:S01]  /*5020*/  IMAD.U32 R61, R60.reuse, 0x10000, RZ ;  /* 0x000100003c3d7824 */ /* 0x040fe200078e00ff */
[----:B------:R-:W-:Y:S01]  /*5030*/  LOP3.LUT R60, R60, 0xffff0000, RZ, 0xc0, !PT ;  /* 0xffff00003c3c7812 */ /* 0x000fe200078ec0ff */
[C---:B------:R-:W-:Y:S01]  /*5040*/  IMAD.U32 R62, R59.reuse, 0x10000, RZ ;  /* 0x000100003b3e7824 */ /* 0x040fe200078e00ff */
[----:B------:R-:W-:Y:S01]  /*5050*/  LOP3.LUT R59, R59, 0xffff0000, RZ, 0xc0, !PT ;  /* 0xffff00003b3b7812 */ /* 0x000fe200078ec0ff */
[----:B------:R-:W-:-:S02]  /*5060*/  IMAD.U32 R13, R14, 0x10000, RZ ;  /* 0x000100000e0d7824 */ /* 0x000fc400078e00ff */
        /* <DEDUP_REMOVED lines=23> */
.L_x_1597:
[----:B------:R-:W-:Y:S05]  /*51e0*/  BSYNC B3 ;  /* 0x0000000000037941 */ /* 0x000fea0003800000 */
.L_x_1596:
[----:B---3--:R-:W-:-:S04]  /*51f0*/  LEA R58, P4, R160, R11, 0x1 ;  /* 0x0000000ba03a7211 */ /* 0x008fc800078808ff */
[----:B--2---:R-:W-:-:S05]  /*5200*/  LEA.HI.X R59, R160, R82, R184, 0x1, P4 ;  /* 0x00000052a03b7211 */ /* 0x004fca00020f0cb8 */
[----:B----4-:R0:W-:Y:S04]  /*5210*/  ST.E.128 desc[UR60][R58.64], R12 ;  /* 0x0000000c3a007985 */ /* 0x0101e8000c101d3c */
.L_x_1595:
[----:B------:R-:W-:Y:S05]  /*5220*/  BSYNC B2 ;  /* 0x0000000000027941 */ /* 0x000fea0003800000 */
.L_x_1594:
        /* <DEDUP_REMOVED lines=9> */
[----:B------:R-:W-:Y:S02]  /*52c0*/  SHF.R.U64 R54, R54, 0x10, R55 ;  /* 0x0000001036367819 */ /* 0x000fe40000001237 */
[----:B------:R-:W-:Y:S02]  /*52d0*/  PRMT R11, R155, 0x5410, R11 ;  /* 0x000054109b0b7816 */ /* 0x000fe4000000000b */
        /* <DEDUP_REMOVED lines=9> */
[CC--:B------:R-:W-:Y:S01]  /*5370*/  FMUL.FTZ R61, R62.reuse, R57.reuse ;  /* 0x000000393e3d7220 */ /* 0x0c0fe20000410000 */
        /* <DEDUP_REMOVED lines=34> */
.L_x_1599:
[----:B------:R-:W-:Y:S05]  /*55a0*/  BSYNC B2 ;  /* 0x0000000000027941 */ /* 0x000fea0003800000 */
.L_x_1598:
[----:B----4-:R0:W-:Y:S02]  /*55b0*/  ST.E.128 desc[UR60][R58.64], R12 ;  /* 0x0000000c3a007985 */ /* 0x0101e4000c101d3c */
.L_x_1577:
[----:B------:R-:W-:Y:S05]  /*55c0*/  BSYNC B1 ;  /* 0x0000000000017941 */ /* 0x000fea0003800000 */
.L_x_1576:
[----:B------:R-:W-:-:S03]  /*55d0*/  UMOV UR4, 0xffffffff ;  /* 0xffffffff00047882 */ /* 0x000fc60000000000 */
[----:B------:R-:W-:Y:S05]  /*55e0*/  BRA.DIV UR4, `(.L_x_1600) ;  /* 0x0000025a04a07947 */ /* 0x000fea000b800000 */
[----:B-1----:R-:W1:Y:S04]  /*55f0*/  SHFL.IDX PT, R116, R116, 0x1, 0x1c1f ;  /* 0x003c1f0074747f89 */ /* 0x002e6800000e0000 */
[----:B------:R-:W0:Y:S02]  /*5600*/  SHFL.IDX PT, R117, R117, 0x1, 0x1c1f ;  /* 0x003c1f0075757f89 */ /* 0x000e2400000e0000 */
.L_x_2004:
[----:B------:R-:W-:Y:S05]  /*5610*/  @P5 BRA `(.L_x_1601) ;  /* 0x0000005800205947 */ /* 0x000fea0003800000 */
[----:B------:R-:W-:Y:S01]  /*5620*/  ISETP.NE.AND P4, PT, R7, RZ, PT ;  /* 0x000000ff0700720c */ /* 0x000fe20003f85270 */
[----:B------:R-:W-:-:S12]  /*5630*/  BSSY B1, `(.L_x_1602) ;  /* 0x0000036000017945 */ /* 0x000fd80003800000 */
[----:B------:R-:W-:Y:S05]  /*5640*/  @!P4 BRA `(.L_x_1603) ;  /* 0x0000000000d0c947 */ /* 0x000fea0003800000 */
[----:B0---4-:R0:W4:Y:S01]  /*5650*/  LDS.128 R12, [R29+0x2000] ;  /* 0x002000001d0c7984 */ /* 0x0111220000000c00 */
[----:B------:R-:W-:Y:S01]  /*5660*/  ISETP.GE.AND P5, PT, R162, R123, PT ;  /* 0x0000007ba200720c */ /* 0x000fe20003fa6270 */
[----:B------:R-:W-:Y:S01]  /*5670*/  BSSY B2, `(.L_x_1604) ;  /* 0x0000030000027945 */ /* 0x000fe20003800000 */
[----:B------:R-:W-:-:S04]  /*5680*/  LEA R54, P4, R18, R117, 0x1 ;  /* 0x0000007512367211 */ /* 0x000fc800078808ff */
[----:B-1----:R-:W-:-:S07]  /*5690*/  LEA.HI.X R55, R18, R116, R19, 0x1, P4 ;  /* 0x0000007412377211 */ /* 0x002fce00020f0c13 */
[----:B0-----:R-:W-:Y:S05]  /*56a0*/  @P5 BRA `(.L_x_1605) ;  /* 0x0000000000b05947 */ /* 0x001fea0003800000 */
[----:B---3--:R-:W-:Y:S01]  /*56b0*/  SHF.R.U64 R11, R50, 0x10, R51 ;  /* 0x00000010320b7819 */ /* 0x008fe20000001233 */
[----:B----4-:R-:W-:Y:S01]  /*56c0*/  IMAD.U32 R58, R15, 0x10000, RZ ;  /* 0x000100000f3a7824 */ /* 0x010fe200078e00ff */
[--C-:B------:R-:W-:Y:S01]  /*56d0*/  SHF.R.U64 R50, R52, 0x10, R53.reuse ;  /* 0x0000001034327819 */ /* 0x100fe20000001235 */
[----:B------:R-:W-:Y:S01]  /*56e0*/  IMAD.U32 R56, R14, 0x10000, RZ ;  /* 0x000100000e387824 */ /* 0x000fe200078e00ff */
[----:B------:R-:W-:Y:S01]  /*56f0*/  SHF.R.U32.HI R53, RZ, 0x10, R53 ;  /* 0x00000010ff357819 */ /* 0x000fe20000011635 */
[----:B------:R-:W-:Y:S01]  /*5700*/  IMAD.U32 R57, R12, 0x10000, RZ ;  /* 0x000100000c397824 */ /* 0x000fe200078e00ff */
[----:B------:R-:W-:Y:S02]  /*5710*/  PRMT R50, R153, 0x5410, R50 ;  /* 0x0000541099327816 */ /* 0x000fe40000000032 */
[----:B------:R-:W-:Y:S02]  /*5720*/  SHF.R.U32.HI R51, RZ, 0x10, R51 ;  /* 0x00000010ff337819 */ /* 0x000fe40000011633 */
[----:B------:R-:W-:Y:S01]  /*5730*/  LOP3.LUT R52, R15, 0xffff0000, RZ, 0xc0, !PT ;  /* 0xffff00000f347812 */ /* 0x000fe200078ec0ff */
[C---:B------:R-:W-:Y:S01]  /*5740*/  IMAD.U32 R15, R13.reuse, 0x10000, RZ ;  /* 0x000100000d0f7824 */ /* 0x040fe200078e00ff */
[----:B------:R-:W-:-:S02]  /*5750*/  LOP3.LUT R13, R13, 0xffff0000, RZ, 0xc0, !PT ;  /* 0xffff00000d0d7812 */ /* 0x000fc400078ec0ff */
[C---:B------:R-:W-:Y:S01]  /*5760*/  LOP3.LUT R59, R50.reuse, 0xffff0000, RZ, 0xc0, !PT ;  /* 0xffff0000323b7812 */ /* 0x040fe200078ec0ff */
[----:B------:R-:W-:Y:S01]  /*5770*/  IMAD.U32 R50, R50, 0x10000, RZ ;  /* 0x0001000032327824 */ /* 0x000fe200078e00ff */
[C---:B------:R-:W-:Y:S02]  /*5780*/  PRMT R11, R152.reuse, 0x5410, R11 ;  /* 0x00005410980b7816 */ /* 0x040fe4000000000b */
[----:B------:R-:W-:Y:S01]  /*5790*/  PRMT R53, R153, 0x5432, R53 ;  /* 0x0000543299357816 */ /* 0x000fe20000000035 */
[----:B------:R-:W-:Y:S01]  /*57a0*/  FMUL.FTZ R60, R13, R59 ;  /* 0x0000003b0d3c7220 */ /* 0x000fe20000410000 */
[----:B------:R-:W-:Y:S02]  /*57b0*/  PRMT R51, R152, 0x5432, R51 ;  /* 0x0000543298337816 */ /* 0x000fe40000000033 */
[----:B------:R-:W-:Y:S01]  /*57c0*/  LOP3.LUT R62, R11, 0xffff0000, RZ, 0xc0, !PT ;  /* 0xffff00000b3e7812 */ /* 0x000fe200078ec0ff */
[----:B------:R-:W-:Y:S01]  /*57d0*/  IMAD.U32 R61, R53, 0x10000, RZ ;  /* 0x00010000353d7824 */ /* 0x000fe200078e00ff */
[----:B------:R-:W-:Y:S01]  /*57e0*/  LOP3.LUT R14, R14, 0xffff0000, RZ, 0xc0, !PT ;  /* 0xffff00000e0e7812 */ /* 0x000fe200078ec0ff */
[----:B------:R-:W-:Y:S01]  /*57f0*/  IMAD.U32 R63, R51, 0x10000, RZ ;  /* 0x00010000333f7824 */ /* 0x000fe200078e00ff */
[----:B------:R-:W-:Y:S01]  /*5800*/  LOP3.LUT R53, R53, 0xffff0000, RZ, 0xc0, !PT ;  /* 0xffff000035357812 */ /* 0x000fe200078ec0ff */
[-C--:B------:R-:W-:Y:S01]  /*5810*/  FMUL.FTZ R13, R13, R62.reuse ;  /* 0x0000003e0d0d7220 */ /* 0x080fe20000410000 */
[----:B------:R-:W-:Y:S01]  /*5820*/  FFMA.FTZ R60, R15, R62, -R60 ;  /* 0x0000003e0f3c7223 */ /* 0x000fe2000001083c */
[C---:B------:R-:W-:Y:S01]  /*5830*/  FMUL.FTZ R62, R14.reuse, R61 ;  /* 0x0000003d0e3e7220 */ /* 0x040fe20000410000 */
[----:B------:R-:W-:Y:S01]  /*5840*/  FMUL.FTZ R14, R14, R63 ;  /* 0x0000003f0e0e7220 */ /* 0x000fe20000410000 */
[----:B------:R-:W-:Y:S01]  /*5850*/  LOP3.LUT R51, R51, 0xffff0000, RZ, 0xc0, !PT ;  /* 0xffff000033337812 */ /* 0x000fe200078ec0ff */
[----:B------:R-:W-:Y:S01]  /*5860*/  IMAD.U32 R11, R11, 0x10000, RZ ;  /* 0x000100000b0b7824 */ /* 0x000fe200078e00ff */
[----:B------:R-:W-:Y:S01]  /*5870*/  LOP3.LUT R12, R12, 0xffff0000, RZ, 0xc0, !PT ;  /* 0xffff00000c0c7812 */ /* 0x000fe200078ec0ff */
[----:B------:R-:W-:Y:S01]  /*5880*/  FFMA.FTZ R13, R15, R59, R13 ;  /* 0x0000003b0f0d7223 */ /* 0x000fe2000001000d */
[C---:B------:R-:W-:Y:S01]  /*5890*/  FFMA.FTZ R62, R56.reuse, R63, -R62 ;  /* 0x0000003f383e7223 */ /* 0x040fe2000001083e */
[----:B------:R-:W-:Y:S01]  /*58a0*/  FFMA.FTZ R14, R56, R61, R14 ;  /* 0x0000003d380e7223 */ /* 0x000fe2000001000e */
[C---:B------:R-:W-:Y:S01]  /*58b0*/  FMUL.FTZ R15, R52.reuse, R53 ;  /* 0x00000035340f7220 */ /* 0x040fe20000410000 */
[----:B------:R-:W-:Y:S01]  /*58c0*/  FMUL.FTZ R56, R52, R51 ;  /* 0x0000003334387220 */ /* 0x000fe20000410000 */
[CC--:B------:R-:W-:Y:S01]  /*58d0*/  FMUL.FTZ R52, R12.reuse, R50.reuse ;  /* 0x000000320c347220 */ /* 0x0c0fe20000410000 */
[----:B------:R-:W-:Y:S01]  /*58e0*/  FMUL.FTZ R12, R12, R11 ;  /* 0x0000000b0c0c7220 */ /* 0x000fe20000410000 */
[C---:B------:R-:W-:Y:S01]  /*58f0*/  FFMA.FTZ R15, R58.reuse, R51, -R15 ;  /* 0x000000333a0f7223 */ /* 0x040fe2000001080f */
[----:B------:R-:W-:Y:S01]  /*5900*/  FFMA.FTZ R56, R58, R53, R56 ;  /* 0x000000353a387223 */ /* 0x000fe20000010038 */
[C---:B------:R-:W-:Y:S01]  /*5910*/  FFMA.FTZ R52, R57.reuse, R11, -R52 ;  /* 0x0000000b39347223 */ /* 0x040fe20000010834 */
[----:B------:R-:W-:Y:S01]  /*5920*/  FFMA.FTZ R12, R57, R50, R12 ;  /* 0x00000032390c7223 */ /* 0x000fe2000001000c */
[----:B------:R-:W-:-:S02]  /*5930*/  F2FP.BF16.F32.PACK_AB R13, R13, R60 ;  /* 0x0000003c0d0d723e */ /* 0x000fc400000010ff */
[----:B------:R-:W-:Y:S02]  /*5940*/  F2FP.BF16.F32.PACK_AB R15, R56, R15 ;  /* 0x0000000f380f723e */ /* 0x000fe400000010ff */
[----:B------:R-:W-:Y:S02]  /*5950*/  F2FP.BF16.F32.PACK_AB R14, R14, R62 ;  /* 0x0000003e0e0e723e */ /* 0x000fe400000010ff */
[----:B------:R-:W-:-:S07]  /*5960*/  F2FP.BF16.F32.PACK_AB R12, R12, R52 ;  /* 0x000000340c0c723e */ /* 0x000fce00000010ff */
.L_x_1605:
[----:B------:R-:W-:Y:S05]  /*5970*/  BSYNC B2 ;  /* 0x0000000000027941 */ /* 0x000fea0003800000 */
.L_x_1604:
[----:B----4-:R0:W-:Y:S02]  /*5980*/  ST.E.128 desc[UR60][R54.64], R12 ;  /* 0x0000000c36007985 */ /* 0x0101e4000c101d3c */
.L_x_1603:
[----:B------:R-:W-:Y:S05]  /*5990*/  BSYNC B1 ;  /* 0x0000000000017941 */ /* 0x000fea0003800000 */
.L_x_1602:
        /* <DEDUP_REMOVED lines=11> */
[----:B------:R-:W-:Y:S01]  /*5a50*/  SHF.R.U64 R11, R46, 0x10, R47 ;  /* 0x000000102e0b7819 */ /* 0x000fe2000000122f */
[----:B----4-:R-:W-:Y:S01]  /*5a60*/  IMAD.U32 R54, R12, 0x10000, RZ ;  /* 0x000100000c367824 */ /* 0x010fe200078e00ff */
[--C-:B------:R-:W-:Y:S02]  /*5a70*/  SHF.R.U64 R46, R48, 0x10, R49.reuse ;  /* 0x00000010302e7819 */ /* 0x100fe40000001231 */
[----:B------:R-:W-:Y:S01]  /*5a80*/  SHF.R.U32.HI R52, RZ, 0x10, R49 ;  /* 0x00000010ff347819 */ /* 0x000fe20000011631 */
[----:B------:R-:W-:Y:S01]  /*5a90*/  IMAD.U32 R49, R14, 0x10000, RZ ;  /* 0x000100000e317824 */ /* 0x000fe200078e00ff */
[----:B------:R-:W-:Y:S02]  /*5aa0*/  PRMT R46, R151, 0x5410, R46 ;  /* 0x00005410972e7816 */ /* 0x000fe4000000002e */
[----:B------:R-:W-:Y:S02]  /*5ab0*/  SHF.R.U32.HI R47, RZ, 0x10, R47 ;  /* 0x00000010ff2f7819 */ /* 0x000fe4000001162f */
[----:B------:R-:W-:-:S02]  /*5ac0*/  PRMT R11, R150, 0x5410, R11 ;  /* 0x00005410960b7816 */ /* 0x000fc4000000000b */
[----:B------:R-:W-:Y:S01]  /*5ad0*/  PRMT R151, R151, 0x5432, R52 ;  /* 0x0000543297977816 */ /* 0x000fe20000000034 */
[C---:B------:R-:W-:Y:S01]  /*5ae0*/  IMAD.U32 R52, R13.reuse, 0x10000, RZ ;  /* 0x000100000d347824 */ /* 0x040fe200078e00ff */
[----:B------:R-:W-:Y:S02]  /*5af0*/  LOP3.LUT R58, R13, 0xffff0000, RZ, 0xc0, !PT ;  /* 0xffff00000d3a7812 */ /* 0x000fe400078ec0ff */
[----:B------:R-:W-:Y:S01]  /*5b00*/  LOP3.LUT R13, R46, 0xffff0000, RZ, 0xc0, !PT ;  /* 0xffff00002e0d7812 */ /* 0x000fe200078ec0ff */
[----:B------:R-:W-:Y:S01]  /*5b10*/  IMAD.U32 R55, R151, 0x10000, RZ ;  /* 0x0001000097377824 */ /* 0x000fe200078e00ff */
[----:B------:R-:W-:Y:S02]  /*5b20*/  PRMT R47, R150, 0x5432, R47 ;  /* 0x00005432962f7816 */ /* 0x000fe4000000002f */
[----:B------:R-:W-:Y:S01]  /*5b30*/  LOP3.LUT R53, R11, 0xffff0000, RZ, 0xc0, !PT ;  /* 0xffff00000b357812 */ /* 0x000fe200078ec0ff */
[----:B------:R-:W-:Y:S01]  /*5b40*/  FMUL.FTZ R57, R58, R13 ;  /* 0x0000000d3a397220 */ /* 0x000fe20000410000 */
[----:B------:R-:W-:Y:S01]  /*5b50*/  LOP3.LUT R14, R14, 0xffff0000, RZ, 0xc0, !PT ;  /* 0xffff00000e0e7812 */ /* 0x000fe200078ec0ff */
[----:B------:R-:W-:Y:S01]  /*5b60*/  IMAD.U32 R56, R47, 0x10000, RZ ;  /* 0x000100002f387824 */ /* 0x000fe200078e00ff */
[----:B------:R-:W-:Y:S01]  /*5b70*/  LOP3.LUT R48, R15, 0xffff0000, RZ, 0xc0, !PT ;  /* 0xffff00000f307812 */ /* 0x000fe200078ec0ff */
[----:B------:R-:W-:Y:S01]  /*5b80*/  FMUL.FTZ R58, R58, R53 ;  /* 0x000000353a3a7220 */ /* 0x000fe20000410000 */
[----:B------:R-:W-:Y:S01]  /*5b90*/  LOP3.LUT R12, R12, 0xffff0000, RZ, 0xc0, !PT ;  /* 0xffff00000c0c7812 */ /* 0x000fe200078ec0ff */
[C---:B------:R-:W-:Y:S01]  /*5ba0*/  FMUL.FTZ R59, R14.reuse, R55 ;  /* 0x000000370e3b7220 */ /* 0x040fe20000410000 */
[----:B------:R-:W-:Y:S01]  /*5bb0*/  FMUL.FTZ R14, R14, R56 ;  /* 0x000000380e0e7220 */ /* 0x000fe20000410000 */
[----:B------:R-:W-:Y:S01]  /*5bc0*/  FFMA.FTZ R58, R52, R13, R58 ;  /* 0x0000000d343a7223 */ /* 0x000fe2000001003a */
[----:B------:R-:W-:Y:S01]  /*5bd0*/  LOP3.LUT R151, R151, 0xffff0000, RZ, 0xc0, !PT ;  /* 0xffff000097977812 */ /* 0x000fe200078ec0ff */
[----:B------:R-:W-:Y:S01]  /*5be0*/  IMAD.U32 R13, R46, 0x10000, RZ ;  /* 0x000100002e0d7824 */ /* 0x000fe200078e00ff */
[----:B------:R-:W-:Y:S01]  /*5bf0*/  LOP3.LUT R47, R47, 0xffff0000, RZ, 0xc0, !PT ;  /* 0xffff00002f2f7812 */ /* 0x000fe200078ec0ff */
[----:B------:R-:W-:-:S02]  /*5c00*/  IMAD.U32 R11, R11, 0x10000, RZ ;  /* 0x000100000b0b7824 */ /* 0x000fc400078e00ff */
[C---:B------:R-:W-:Y:S01]  /*5c10*/  FFMA.FTZ R59, R49.reuse, R56, -R59 ;  /* 0x00000038313b7223 */ /* 0x040fe2000001083b */
[----:B------:R-:W-:Y:S01]  /*5c20*/  FFMA.FTZ R14, R49, R55, R14 ;  /* 0x00000037310e7223 */ /* 0x000fe2000001000e */
[----:B------:R-:W-:Y:S02]  /*5c30*/  IMAD.U32 R15, R15, 0x10000, RZ ;  /* 0x000100000f0f7824 */ /* 0x000fe400078e00ff */
[----:B------:R-:W-:Y:S01]  /*5c40*/  FMUL.FTZ R46, R48, R151 ;  /* 0x00000097302e7220 */ /* 0x000fe20000410000 */
[----:B------:R-:W-:Y:S01]  /*5c50*/  FMUL.FTZ R49, R12, R13 ;  /* 0x0000000d0c317220 */ /* 0x000fe20000410000 */
[----:B------:R-:W-:Y:S01]  /*5c60*/  FMUL.FTZ R48, R48, R47 ;  /* 0x0000002f30307220 */ /* 0x000fe20000410000 */
[----:B------:R-:W-:Y:S01]  /*5c70*/  FMUL.FTZ R12, R12, R11 ;  /* 0x0000000b0c0c7220 */ /* 0x000fe20000410000 */
[C---:B------:R-:W-:Y:S01]  /*5c80*/  FFMA.FTZ R46, R15.reuse, R47, -R46 ;  /* 0x0000002f0f2e7223 */ /* 0x040fe2000001082e */
[----:B------:R-:W-:Y:S01]  /*5c90*/  FFMA.FTZ R57, R52, R53, -R57 ;  /* 0x0000003534397223 */ /* 0x000fe20000010839 */
[----:B------:R-:W-:Y:S01]  /*5ca0*/  FFMA.FTZ R15, R15, R151, R48 ;  /* 0x000000970f0f7223 */ /* 0x000fe20000010030 */
[C---:B------:R-:W-:Y:S01]  /*5cb0*/  FFMA.FTZ R49, R54.reuse, R11, -R49 ;  /* 0x0000000b36317223 */ /* 0x040fe20000010831 */
[----:B------:R-:W-:Y:S01]  /*5cc0*/  FFMA.FTZ R12, R54, R13, R12 ;  /* 0x0000000d360c7223 */ /* 0x000fe2000001000c */
[----:B------:R-:W-:-:S02]  /*5cd0*/  F2FP.BF16.F32.PACK_AB R14, R14, R59 ;  /* 0x0000003b0e0e723e */ /* 0x000fc400000010ff */
[----:B------:R-:W-:Y:S02]  /*5ce0*/  F2FP.BF16.F32.PACK_AB R13, R58, R57 ;  /* 0x000000393a0d723e */ /* 0x000fe400000010ff */
[----:B------:R-:W-:Y:S02]  /*5cf0*/  F2FP.BF16.F32.PACK_AB R15, R15, R46 ;  /* 0x0000002e0f0f723e */ /* 0x000fe400000010ff */
[----:B------:R-:W-:-:S07]  /*5d00*/  F2FP.BF16.F32.PACK_AB R12, R12, R49 ;  /* 0x000000310c0c723e */ /* 0x000fce00000010ff */
.L_x_1609:
[----:B------:R-:W-:Y:S05]  /*5d10*/  BSYNC B2 ;  /* 0x0000000000027941 */ /* 0x000fea0003800000 */
.L_x_1608:
[----:B----4-:R0:W-:Y:S02]  /*5d20*/  ST.E.128 desc[UR60][R50.64], R12 ;  /* 0x0000000c32007985 */ /* 0x0101e4000c101d3c */
.L_x_1607:
[----:B------:R-:W-:Y:S05]  /*5d30*/  BSYNC B1 ;  /* 0x0000000000017941 */ /* 0x000fea0003800000 */
.L_x_1606:
        /* <DEDUP_REMOVED lines=11> */
[----:B------:R-:W-:Y:S02]  /*5df0*/  SHF.R.U64 R44, R44, 0x10, R45 ;  /* 0x000000102c2c7819 */ /* 0x000fe4000000122d */
[----:B------:R-:W-:Y:S01]  /*5e00*/  SHF.R.U64 R51, R42, 0x10, R43 ;  /* 0x000000102a337819 */ /* 0x000fe2000000122b */
[----:B----4-:R-:W-:Y:S01]  /*5e10*/  IMAD.U32 R42, R14, 0x10000, RZ ;  /* 0x000100000e2a7824 */ /* 0x010fe200078e00ff */
[----:B------:R-:W-:Y:S02]  /*5e20*/  SHF.R.U32.HI R48, RZ, 0x10, R45 ;  /* 0x00000010ff307819 */ /* 0x000fe4000001162d */
[----:B------:R-:W-:Y:S02]  /*5e30*/  SHF.R.U32.HI R49, RZ, 0x10, R43 ;  /* 0x00000010ff317819 */ /* 0x000fe4000001162b */
[----:B------:R-:W-:Y:S02]  /*5e40*/  PRMT R44, R149, 0x5410, R44 ;  /* 0x00005410952c7816 */ /* 0x000fe4000000002c */
[----:B------:R-:W-:-:S02]  /*5e50*/  PRMT R43, R148, 0x5410, R51 ;  /* 0x00005410942b7816 */ /* 0x000fc40000000033 */
[----:B------:R-:W-:Y:S02]  /*5e60*/  PRMT R149, R149, 0x5432, R48 ;  /* 0x0000543295957816 */ /* 0x000fe40000000030 */
[----:B------:R-:W-:Y:S02]  /*5e70*/  LOP3.LUT R48, R13, 0xffff0000, RZ, 0xc0, !PT ;  /* 0xffff00000d307812 */ /* 0x000fe400078ec0ff */
[C---:B------:R-:W-:Y:S01]  /*5e80*/  LOP3.LUT R52, R44.reuse, 0xffff0000, RZ, 0xc0, !PT ;  /* 0xffff00002c347812 */ /* 0x040fe200078ec0ff */
[----:B------:R-:W-:Y:S01]  /*5e90*/  IMAD.U32 R45, R149, 0x10000, RZ ;  /* 0x00010000952d7824 */ /* 0x000fe200078e00ff */
[----:B------:R-:W-:Y:S01]  /*5ea0*/  LOP3.LUT R50, R43, 0xffff0000, RZ, 0xc0, !PT ;  /* 0xffff00002b327812 */ /* 0x000fe200078ec0ff */
[----:B------:R-:W-:Y:S01]  /*5eb0*/  IMAD.U32 R44, R44, 0x10000, RZ ;  /* 0x000100002c2c7824 */ /* 0x000fe200078e00ff */
[----:B------:R-:W-:Y:S01]  /*5ec0*/  PRMT R148, R148, 0x5432, R49 ;  /* 0x0000543294947816 */ /* 0x000fe20000000031 */
[----:B------:R-:W-:Y:S02]  /*5ed0*/  IMAD.U32 R49, R13, 0x10000, RZ ;  /* 0x000100000d317824 */ /* 0x000fe400078e00ff */
[----:B------:R-:W-:Y:S01]  /*5ee0*/  FMUL.FTZ R54, R48, R52 ;  /* 0x0000003430367220 */ /* 0x000fe20000410000 */
[----:B------:R-:W-:Y:S01]  /*5ef0*/  LOP3.LUT R14, R14, 0xffff0000, RZ, 0xc0, !PT ;  /* 0xffff00000e0e7812 */ /* 0x000fe200078ec0ff */
[----:B------:R-:W-:Y:S01]  /*5f00*/  FMUL.FTZ R53, R48, R50 ;  /* 0x0000003230357220 */ /* 0x000fe20000410000 */
[----:B------:R-:W-:Y:S01]  /*5f10*/  IMAD.U32 R51, R148, 0x10000, RZ ;  /* 0x0001000094337824 */ /* 0x000fe200078e00ff */
[C---:B------:R-:W-:Y:S01]  /*5f20*/  LOP3.LUT R48, R12.reuse, 0xffff0000, RZ, 0xc0, !PT ;  /* 0xffff00000c307812 */ /* 0x040fe200078ec0ff */
[----:B------:R-:W-:-:S02]  /*5f30*/  IMAD.U32 R13, R12, 0x10000, RZ ;  /* 0x000100000c0d7824 */ /* 0x000fc400078e00ff */
[C---:B------:R-:W-:Y:S01]  /*5f40*/  FFMA.FTZ R12, R49.reuse, R50, -R54 ;  /* 0x00000032310c7223 */ /* 0x040fe20000010836 */
[----:B------:R-:W-:Y:S01]  /*5f50*/  FFMA.FTZ R49, R49, R52, R53 ;  /* 0x0000003431317223 */ /* 0x000fe20000010035 */
[C---:B------:R-:W-:Y:S01]  /*5f60*/  FMUL.FTZ R55, R14.reuse, R45 ;  /* 0x0000002d0e377220 */ /* 0x040fe20000410000 */
[----:B------:R-:W-:Y:S01]  /*5f70*/  FMUL.FTZ R53, R14, R51 ;  /* 0x000000330e357220 */ /* 0x000fe20000410000 */
[----:B------:R-:W-:Y:S01]  /*5f80*/  LOP3.LUT R11, R15, 0xffff0000, RZ, 0xc0, !PT ;  /* 0xffff00000f0b7812 */ /* 0x000fe200078ec0ff */
[----:B------:R-:W-:Y:S01]  /*5f90*/  IMAD.U32 R43, R43, 0x10000, RZ ;  /* 0x000100002b2b7824 */ /* 0x000fe200078e00ff */
[----:B------:R-:W-:Y:S01]  /*5fa0*/  LOP3.LUT R14, R149, 0xffff0000, RZ, 0xc0, !PT ;  /* 0xffff0000950e7812 */ /* 0x000fe200078ec0ff */
[----:B------:R-:W-:Y:S01]  /*5fb0*/  FFMA.FTZ R50, R42, R45, R53 ;  /* 0x0000002d2a327223 */ /* 0x000fe20000010035 */
[----:B------:R-:W-:Y:S01]  /*5fc0*/  LOP3.LUT R148, R148, 0xffff0000, RZ, 0xc0, !PT ;  /* 0xffff000094947812 */ /* 0x000fe200078ec0ff */
[----:B------:R-:W-:Y:S01]  /*5fd0*/  FFMA.FTZ R51, R42, R51, -R55 ;  /* 0x000000332a337223 */ /* 0x000fe20000010837 */
[----:B------:R-:W-:-:S02]  /*5fe0*/  IMAD.U32 R15, R15, 0x10000, RZ ;  /* 0x000100000f0f7824 */ /* 0x000fc400078e00ff */
[C---:B------:R-:W-:Y:S01]  /*5ff0*/  FMUL.FTZ R52, R11.reuse, R14 ;  /* 0x0000000e0b347220 */ /* 0x040fe20000410000 */
[C---:B------:R-:W-:Y:S01]  /*6000*/  FMUL.FTZ R42, R48.reuse, R44 ;  /* 0x0000002c302a7220 */ /* 0x040fe20000410000 */
[-C--:B------:R-:W-:Y:S01]  /*6010*/  FMUL.FTZ R45, R11, R148.reuse ;  /* 0x000000940b2d7220 */ /* 0x080fe20000410000 */
[-C--:B------:R-:W-:Y:S01]  /*6020*/  FMUL.FTZ R11, R48, R43.reuse ;  /* 0x0000002b300b7220 */ /* 0x080fe20000410000 */
[----:B------:R-:W-:Y:S01]  /*6030*/  FFMA.FTZ R52, R15, R148, -R52 ;  /* 0x000000940f347223 */ /* 0x000fe20000010834 */
[----:B------:R-:W-:Y:S01]  /*6040*/  FFMA.FTZ R42, R13, R43, -R42 ;  /* 0x0000002b0d2a7223 */ /* 0x000fe2000001082a */
[----:B------:R-:W-:Y:S01]  /*6050*/  FFMA.FTZ R45, R15, R14, R45 ;  /* 0x0000000e0f2d7223 */ /* 0x000fe2000001002d */
[----:B------:R-:W-:Y:S01]  /*6060*/  FFMA.FTZ R11, R13, R44, R11 ;  /* 0x0000002c0d0b7223 */ /* 0x000fe2000001000b */
[----:B------:R-:W-:Y:S02]  /*6070*/  F2FP.BF16.F32.PACK_AB R13, R49, R12 ;  /* 0x0000000c310d723e */ /* 0x000fe400000010ff */
[----:B------:R-:W-:-:S02]  /*6080*/  F2FP.BF16.F32.PACK_AB R14, R50, R51 ;  /* 0x00000033320e723e */ /* 0x000fc400000010ff */
[----:B------:R-:W-:Y:S02]  /*6090*/  F2FP.BF16.F32.PACK_AB R15, R45, R52 ;  /* 0x000000342d0f723e */ /* 0x000fe400000010ff */
[----:B------:R-:W-:-:S07]  /*60a0*/  F2FP.BF16.F32.PACK_AB R12, R11, R42 ;  /* 0x0000002a0b0c723e */ /* 0x000fce00000010ff */
.L_x_1613:
[----:B------:R-:W-:Y:S05]  /*60b0*/  BSYNC B2 ;  /* 0x0000000000027941 */ /* 0x000fea0003800000 */
.L_x_1612:
[----:B----4-:R0:W-:Y:S02]  /*60c0*/  ST.E.128 desc[UR60][R46.64], R12 ;  /* 0x0000000c2e007985 */ /* 0x0101e4000c101d3c */
.L_x_1611:
[----:B------:R-:W-:Y:S05]  /*60d0*/  BSYNC B1 ;  /* 0x0000000000017941 */ /* 0x000fea0003800000 */
.L_x_1610:
        /* <DEDUP_REMOVED lines=9> */
[--C-:B------:R-:W-:Y:S01]  /*6170*/  SHF.R.U64 R46, R38, 0x10, R39.reuse ;  /* 0x00000010262e7819 */ /* 0x100fe20000001227 */
[----:B----4-:R-:W-:Y:S01]  /*6180*/  IMAD.U32 R38, R14, 0x10000, RZ ;  /* 0x000100000e267824 */ /* 0x010fe200078e00ff */
[----:B------:R-:W-:Y:S02]  /*6190*/  SHF.R.U32.HI R44, RZ, 0x10, R39 ;  /* 0x00000010ff2c7819 */ /* 0x000fe40000011627 */
[--C-:B------:R-:W-:Y:S02]  /*61a0*/  SHF.R.U64 R45, R40, 0x10, R41.reuse ;  /* 0x00000010282d7819 */ /* 0x100fe40000001229 */
[----:B------:R-:W-:Y:S02]  /*61b0*/  SHF.R.U32.HI R41, RZ, 0x10, R41 ;  /* 0x00000010ff297819 */ /* 0x000fe40000011629 */
[----:B------:R-:W-:Y:S01]  /*61c0*/  LOP3.LUT R39, R14, 0xffff0000, RZ, 0xc0, !PT ;  /* 0xffff00000e277812 */ /* 0x000fe200078ec0ff */
[C---:B------:R-:W-:Y:S01]  /*61d0*/  IMAD.U32 R14, R15.reuse, 0x10000, RZ ;  /* 0x000100000f0e7824 */ /* 0x040fe200078e00ff */
[----:B---3--:R-:W-:-:S02]  /*61e0*/  LOP3.LUT R11, R15, 0xffff0000, RZ, 0xc0, !PT ;  /* 0xffff00000f0b7812 */ /* 0x008fc400078ec0ff */
[----:B------:R-:W-:Y:S02]  /*61f0*/  PRMT R15, R131, 0x5410, R46 ;  /* 0x00005410830f7816 */ /* 0x000fe4000000002e */
[C---:B------:R-:W-:Y:S02]  /*6200*/  PRMT R46, R142.reuse, 0x5410, R45 ;  /* 0x000054108e2e7816 */ /* 0x040fe4000000002d */
[----:B------:R-:W-:Y:S01]  /*6210*/  PRMT R142, R142, 0x5432, R41 ;  /* 0x000054328e8e7816 */ /* 0x000fe20000000029 */
[----:B------:R-:W-:Y:S01]  /*6220*/  IMAD.U32 R41, R13, 0x10000, RZ ;  /* 0x000100000d297824 */ /* 0x000fe200078e00ff */
[----:B------:R-:W-:Y:S02]  /*6230*/  PRMT R131, R131, 0x5432, R44 ;  /* 0x0000543283837816 */ /* 0x000fe4000000002c */
[----:B------:R-:W-:Y:S01]  /*6240*/  LOP3.LUT R40, R13, 0xffff0000, RZ, 0xc0, !PT ;  /* 0xffff00000d287812 */ /* 0x000fe200078ec0ff */
[----:B------:R-:W-:Y:S01]  /*6250*/  IMAD.U32 R48, R142, 0x10000, RZ ;  /* 0x000100008e307824 */ /* 0x000fe200078e00ff */
[----:B------:R-:W-:Y:S01]  /*6260*/  LOP3.LUT R47, R46, 0xffff0000, RZ, 0xc0, !PT ;  /* 0xffff00002e2f7812 */ /* 0x000fe200078ec0ff */
[----:B------:R-:W-:Y:S01]  /*6270*/  IMAD.U32 R45, R131, 0x10000, RZ ;  /* 0x00010000832d7824 */ /* 0x000fe200078e00ff */
[----:B------:R-:W-:Y:S01]  /*6280*/  LOP3.LUT R44, R15, 0xffff0000, RZ, 0xc0, !PT ;  /* 0xffff00000f2c7812 */ /* 0x000fe200078ec0ff */
[C---:B------:R-:W-:Y:S01]  /*6290*/  FMUL.FTZ R49, R39.reuse, R48 ;  /* 0x0000003027317220 */ /* 0x040fe20000410000 */
[----:B------:R-:W-:Y:S01]  /*62a0*/  LOP3.LUT R142, R142, 0xffff0000, RZ, 0xc0, !PT ;  /* 0xffff00008e8e7812 */ /* 0x000fe200078ec0ff */
[----:B------:R-:W-:Y:S01]  /*62b0*/  FMUL.FTZ R39, R39, R45 ;  /* 0x0000002d27277220 */ /* 0x000fe20000410000 */
[C---:B------:R-:W-:Y:S01]  /*62c0*/  FMUL.FTZ R50, R40.reuse, R47 ;  /* 0x0000002f28327220 */ /* 0x040fe20000410000 */
[----:B------:R-:W-:Y:S01]  /*62d0*/  FMUL.FTZ R52, R40, R44 ;  /* 0x0000002c28347220 */ /* 0x000fe20000410000 */
[----:B------:R-:W-:Y:S01]  /*62e0*/  LOP3.LUT R131, R131, 0xffff0000, RZ, 0xc0, !PT ;  /* 0xffff000083837812 */ /* 0x000fe200078ec0ff */
[----:B------:R-:W-:Y:S01]  /*62f0*/  IMAD.U32 R46, R46, 0x10000, RZ ;  /* 0x000100002e2e7824 */ /* 0x000fe200078e00ff */
[----:B------:R-:W-:Y:S01]  /*6300*/  LOP3.LUT R40, R12, 0xffff0000, RZ, 0xc0, !PT ;  /* 0xffff00000c287812 */ /* 0x000fe200078ec0ff */
[----:B------:R-:W-:-:S02]  /*6310*/  IMAD.U32 R15, R15, 0x10000, RZ ;  /* 0x000100000f0f7824 */ /* 0x000fc400078e00ff */
[C---:B------:R-:W-:Y:S01]  /*6320*/  FFMA.FTZ R48, R38.reuse, R48, R39 ;  /* 0x0000003026307223 */ /* 0x040fe20000010027 */
[----:B------:R-:W-:Y:S01]  /*6330*/  FFMA.FTZ R49, R38, R45, -R49 ;  /* 0x0000002d26317223 */ /* 0x000fe20000010831 */
[C---:B------:R-:W-:Y:S01]  /*6340*/  FMUL.FTZ R39, R11.reuse, R142 ;  /* 0x0000008e0b277220 */ /* 0x040fe20000410000 */
[----:B------:R-:W-:Y:S01]  /*6350*/  FMUL.FTZ R45, R11, R131 ;  /* 0x000000830b2d7220 */ /* 0x000fe20000410000 */
[----:B------:R-:W-:Y:S02]  /*6360*/  IMAD.U32 R13, R12, 0x10000, RZ ;  /* 0x000100000c0d7824 */ /* 0x000fe400078e00ff */
[C---:B------:R-:W-:Y:S01]  /*6370*/  FMUL.FTZ R38, R40.reuse, R46 ;  /* 0x0000002e28267220 */ /* 0x040fe20000410000 */
[----:B------:R-:W-:Y:S01]  /*6380*/  FMUL.FTZ R11, R40, R15 ;  /* 0x0000000f280b7220 */ /* 0x000fe20000410000 */
[C---:B------:R-:W-:Y:S01]  /*6390*/  FFMA.FTZ R12, R41.reuse, R44, -R50 ;  /* 0x0000002c290c7223 */ /* 0x040fe20000010832 */
[C---:B------:R-:W-:Y:S01]  /*63a0*/  FFMA.FTZ R39, R14.reuse, R131, -R39 ;  /* 0x000000830e277223 */ /* 0x040fe20000010827 */
[----:B------:R-:W-:Y:S01]  /*63b0*/  FFMA.FTZ R41, R41, R47, R52 ;  /* 0x0000002f29297223 */ /* 0x000fe20000010034 */
[----:B------:R-:W-:Y:S01]  /*63c0*/  FFMA.FTZ R14, R14, R142, R45 ;  /* 0x0000008e0e0e7223 */ /* 0x000fe2000001002d */
[C---:B------:R-:W-:Y:S01]  /*63d0*/  FFMA.FTZ R38, R13.reuse, R15, -R38 ;  /* 0x0000000f0d267223 */ /* 0x040fe20000010826 */
[----:B------:R-:W-:-:S02]  /*63e0*/  FFMA.FTZ R11, R13, R46, R11 ;  /* 0x0000002e0d0b7223 */ /* 0x000fc4000001000b */
[----:B------:R-:W-:Y:S02]  /*63f0*/  F2FP.BF16.F32.PACK_AB R13, R41, R12 ;  /* 0x0000000c290d723e */ /* 0x000fe400000010ff */
[----:B------:R-:W-:Y:S02]  /*6400*/  F2FP.BF16.F32.PACK_AB R15, R14, R39 ;  /* 0x000000270e0f723e */ /* 0x000fe400000010ff */
[----:B------:R-:W-:Y:S02]  /*6410*/  F2FP.BF16.F32.PACK_AB R14, R48, R49 ;  /* 0x00000031300e723e */ /* 0x000fe400000010ff */
[----:B------:R-:W-:-:S07]  /*6420*/  F2FP.BF16.F32.PACK_AB R12, R11, R38 ;  /* 0x000000260b0c723e */ /* 0x000fce00000010ff */
.L_x_1617:
[----:B------:R-:W-:Y:S05]  /*6430*/  BSYNC B2 ;  /* 0x0000000000027941 */ /* 0x000fea0003800000 */
.L_x_1616:
[----:B----4-:R0:W-:Y:S02]  /*6440*/  ST.E.128 desc[UR60][R42.64], R12 ;  /* 0x0000000c2a007985 */ /* 0x0101e4000c101d3c */
.L_x_1615:
[----:B------:R-:W-:Y:S05]  /*6450*/  BSYNC B1 ;  /* 0x0000000000017941 */ /* 0x000fea0003800000 */
.L_x_1614:
        /* <DEDUP_REMOVED lines=17> */
[----:B------:R-:W-:Y:S02]  /*6570*/  PRMT R115, R115, 0x5432, R44 ;  /* 0x0000543273737816 */ /* 0x000fe4000000002c */
[----:B------:R-:W-:Y:S01]  /*6580*/  LOP3.LUT R35, R14, 0xffff0000, RZ, 0xc0, !PT ;  /* 0xffff00000e237812 */ /* 0x000fe200078ec0ff */
[----:B------:R-:W-:Y:S01]  /*6590*/  IMAD.U32 R43, R127, 0x10000, RZ ;  /* 0x000100007f2b7824 */ /* 0x000fe200078e00ff */
[----:B------:R-:W-:Y:S01]  /*65a0*/  LOP3.LUT R29, R13, 0xffff0000, RZ, 0xc0, !PT ;  /* 0xffff00000d1d7812 */ /* 0x000fe200078ec0ff */
[----:B------:R-:W-:Y:S01]  /*65b0*/  IMAD.U32 R37, R115, 0x10000, RZ ;  /* 0x0001000073257824 */ /* 0x000fe200078e00ff */
[----:B------:R-:W-:Y:S01]  /*65c0*/  LOP3.LUT R42, R41, 0xffff0000, RZ, 0xc0, !PT ;  /* 0xffff0000292a7812 */ /* 0x000fe200078ec0ff */
[C---:B------:R-:W-:Y:S01]  /*65d0*/  IMAD.U32 R14, R15.reuse, 0x10000, RZ ;  /* 0x000100000f0e7824 */ /* 0x040fe200078e00ff */
[----:B---3--:R-:W-:Y:S01]  /*65e0*/  LOP3.LUT R11, R15, 0xffff0000, RZ, 0xc0, !PT ;  /* 0xffff00000f0b7812 */ /* 0x008fe200078ec0ff */
[----:B------:R-:W-:Y:S01]  /*65f0*/  IMAD.U32 R15, R13, 0x10000, RZ ;  /* 0x000100000d0f7824 */ /* 0x000fe200078e00ff */
[----:B------:R-:W-:Y:S01]  /*6600*/  LOP3.LUT R40, R36, 0xffff0000, RZ, 0xc0, !PT ;  /* 0xffff000024287812 */ /* 0x000fe200078ec0ff */
[----:B------:R-:W-:-:S02]  /*6610*/  IMAD.U32 R13, R12, 0x10000, RZ ;  /* 0x000100000c0d7824 */ /* 0x000fc400078e00ff */
[----:B------:R-:W-:Y:S01]  /*6620*/  FMUL.FTZ R44, R29, R42 ;  /* 0x0000002a1d2c7220 */ /* 0x000fe20000410000 */
[C---:B------:R-:W-:Y:S01]  /*6630*/  FMUL.FTZ R45, R35.reuse, R43 ;  /* 0x0000002b232d7220 */ /* 0x040fe20000410000 */
[----:B------:R-:W-:Y:S01]  /*6640*/  LOP3.LUT R12, R12, 0xffff0000, RZ, 0xc0, !PT ;  /* 0xffff00000c0c7812 */ /* 0x000fe200078ec0ff */
[-C--:B------:R-:W-:Y:S01]  /*6650*/  FMUL.FTZ R35, R35, R37.reuse ;  /* 0x0000002523237220 */ /* 0x080fe20000410000 */
[----:B------:R-:W-:Y:S02]  /*6660*/  IMAD.U32 R41, R41, 0x10000, RZ ;  /* 0x0001000029297824 */ /* 0x000fe400078e00ff */
[-C--:B------:R-:W-:Y:S01]  /*6670*/  FMUL.FTZ R29, R29, R40.reuse ;  /* 0x000000281d1d7220 */ /* 0x080fe20000410000 */
[----:B------:R-:W-:Y:S01]  /*6680*/  LOP3.LUT R127, R127, 0xffff0000, RZ, 0xc0, !PT ;  /* 0xffff00007f7f7812 */ /* 0x000fe200078ec0ff */
[----:B------:R-:W-:Y:S01]  /*6690*/  IMAD.U32 R36, R36, 0x10000, RZ ;  /* 0x0001000024247824 */ /* 0x000fe200078e00ff */
[----:B------:R-:W-:Y:S01]  /*66a0*/  LOP3.LUT R115, R115, 0xffff0000, RZ, 0xc0, !PT ;  /* 0xffff000073737812 */ /* 0x000fe200078ec0ff */
[C---:B------:R-:W-:Y:S01]  /*66b0*/  FFMA.FTZ R44, R15.reuse, R40, -R44 ;  /* 0x000000280f2c7223 */ /* 0x040fe2000001082c */
[C---:B------:R-:W-:Y:S01]  /*66c0*/  FFMA.FTZ R45, R34.reuse, R37, -R45 ;  /* 0x00000025222d7223 */ /* 0x040fe2000001082d */
[----:B------:R-:W-:Y:S01]  /*66d0*/  FFMA.FTZ R40, R34, R43, R35 ;  /* 0x0000002b22287223 */ /* 0x000fe20000010023 */
[C---:B------:R-:W-:Y:S01]  /*66e0*/  FMUL.FTZ R34, R12.reuse, R41 ;  /* 0x000000290c227220 */ /* 0x040fe20000410000 */
[----:B------:R-:W-:Y:S01]  /*66f0*/  FFMA.FTZ R29, R15, R42, R29 ;  /* 0x0000002a0f1d7223 */ /* 0x000fe2000001001d */
[-C--:B------:R-:W-:Y:S01]  /*6700*/  FMUL.FTZ R12, R12, R36.reuse ;  /* 0x000000240c0c7220 */ /* 0x080fe20000410000 */
        /* <DEDUP_REMOVED lines=11> */
.L_x_1621:
[----:B------:R-:W-:Y:S05]  /*67c0*/  BSYNC B2 ;  /* 0x0000000000027941 */ /* 0x000fea0003800000 */
.L_x_1620:
[----:B----4-:R0:W-:Y:S02]  /*67d0*/  ST.E.128 desc[UR60][R38.64], R12 ;  /* 0x0000000c26007985 */ /* 0x0101e4000c101d3c */
.L_x_1619:
[----:B------:R-:W-:Y:S05]  /*67e0*/  BSYNC B1 ;  /* 0x0000000000017941 */ /* 0x000fea0003800000 */
.L_x_1618:
[----:B------:R-:W-:-:S13]  /*67f0*/  ISETP.NE.AND P4, PT, R76, RZ, PT ;  /* 0x000000ff4c00720c */ /* 0x000fda0003f85270 */
        /* <DEDUP_REMOVED lines=10> */
[--C-:B---3--:R-:W-:Y:S02]  /*68a0*/  SHF.R.U64 R11, R32, 0x10, R33.reuse ;  /* 0x00000010200b7819 */ /* 0x108fe40000001221 */
[----:B------:R-:W-:Y:S02]  /*68b0*/  SHF.R.U32.HI R33, RZ, 0x10, R33 ;  /* 0x00000010ff217819 */ /* 0x000fe40000011621 */
[C---:B------:R-:W-:Y:S02]  /*68c0*/  PRMT R31, R83.reuse, 0x5410, R38 ;  /* 0x00005410531f7816 */ /* 0x040fe40000000026 */
[----:B------:R-:W-:-:S02]  /*68d0*/  PRMT R83, R83, 0x5432, R36 ;  /* 0x0000543253537816 */ /* 0x000fc40000000024 */
[----:B------:R-:W-:Y:S01]  /*68e0*/  PRMT R36, R114, 0x5410, R11 ;  /* 0x0000541072247816 */ /* 0x000fe2000000000b */
[----:B------:R-:W-:Y:S01]  /*68f0*/  IMAD.U32 R11, R12, 0x10000, RZ ;  /* 0x000100000c0b7824 */ /* 0x000fe200078e00ff */
[----:B------:R-:W-:Y:S01]  /*6900*/  PRMT R114, R114, 0x5432, R33 ;  /* 0x0000543272727816 */ /* 0x000fe20000000021 */
[----:B------:R-:W-:Y:S01]  /*6910*/  IMAD.U32 R33, R83, 0x10000, RZ ;  /* 0x0001000053217824 */ /* 0x000fe200078e00ff */
[----:B------:R-:W-:Y:S01]  /*6920*/  LOP3.LUT R29, R14, 0xffff0000, RZ, 0xc0, !PT ;  /* 0xffff00000e1d7812 */ /* 0x000fe200078ec0ff */
[C---:B------:R-:W-:Y:S01]  /*6930*/  IMAD.U32 R14, R13.reuse, 0x10000, RZ ;  /* 0x000100000d0e7824 */ /* 0x040fe200078e00ff */
[----:B------:R-:W-:Y:S01]  /*6940*/  LOP3.LUT R13, R13, 0xffff0000, RZ, 0xc0, !PT ;  /* 0xffff00000d0d7812 */ /* 0x000fe200078ec0ff */
[----:B------:R-:W-:Y:S01]  /*6950*/  IMAD.U32 R38, R114, 0x10000, RZ ;  /* 0x0001000072267824 */ /* 0x000fe200078e00ff */
[C---:B------:R-:W-:Y:S01]  /*6960*/  LOP3.LUT R37, R36.reuse, 0xffff0000, RZ, 0xc0, !PT ;  /* 0xffff000024257812 */ /* 0x040fe200078ec0ff */
[----:B------:R-:W-:Y:S01]  /*6970*/  IMAD.U32 R36, R36, 0x10000, RZ ;  /* 0x0001000024247824 */ /* 0x000fe200078e00ff */
[C---:B------:R-:W-:Y:S01]  /*6980*/  LOP3.LUT R32, R31.reuse, 0xffff0000, RZ, 0xc0, !PT ;  /* 0xffff00001f207812 */ /* 0x040fe200078ec0ff */
[----:B------:R-:W-:Y:S01]  /*6990*/  IMAD.U32 R31, R31, 0x10000, RZ ;  /* 0x000100001f1f7824 */ /* 0x000fe200078e00ff */
[----:B------:R-:W-:Y:S01]  /*69a0*/  LOP3.LUT R12, R12, 0xffff0000, RZ, 0xc0, !PT ;  /* 0xffff00000c0c7812 */ /* 0x000fe200078ec0ff */
[----:B------:R-:W-:Y:S01]  /*69b0*/  FMUL.FTZ R39, R13, R37 ;  /* 0x000000250d277220 */ /* 0x000fe20000410000 */
[----:B------:R-:W-:Y:S01]  /*69c0*/  LOP3.LUT R30, R15, 0xffff0000, RZ, 0xc0, !PT ;  /* 0xffff00000f1e7812 */ /* 0x000fe200078ec0ff */
[----:B------:R-:W-:Y:S01]  /*69d0*/  FMUL.FTZ R40, R13, R32 ;  /* 0x000000200d287220 */ /* 0x000fe20000410000 */
[C---:B------:R-:W-:Y:S01]  /*69e0*/  FMUL.FTZ R13, R29.reuse, R38 ;  /* 0x000000261d0d7220 */ /* 0x040fe20000410000 */
[----:B------:R-:W-:Y:S01]  /*69f0*/  FMUL.FTZ R29, R29, R33 ;  /* 0x000000211d1d7220 */ /* 0x000fe20000410000 */
[----:B------:R-:W-:Y:S01]  /*6a00*/  LOP3.LUT R114, R114, 0xffff0000, RZ, 0xc0, !PT ;  /* 0xffff000072727812 */ /* 0x000fe200078ec0ff */
[C---:B------:R-:W-:Y:S01]  /*6a10*/  FFMA.FTZ R39, R14.reuse, R32, -R39 ;  /* 0x000000200e277223 */ /* 0x040fe20000010827 */
[----:B------:R-:W-:Y:S01]  /*6a20*/  LOP3.LUT R83, R83, 0xffff0000, RZ, 0xc0, !PT ;  /* 0xffff000053537812 */ /* 0x000fe200078ec0ff */
[----:B------:R-:W-:Y:S01]  /*6a30*/  FFMA.FTZ R40, R14, R37, R40 ;  /* 0x000000250e287223 */ /* 0x000fe20000010028 */
[C---:B------:R-:W-:Y:S01]  /*6a40*/  FFMA.FTZ R33, R28.reuse, R33, -R13 ;  /* 0x000000211c217223 */ /* 0x040fe2000001080d */
[----:B------:R-:W-:Y:S01]  /*6a50*/  FFMA.FTZ R28, R28, R38, R29 ;  /* 0x000000261c1c7223 */ /* 0x000fe2000001001d */
[C---:B------:R-:W-:Y:S01]  /*6a60*/  FMUL.FTZ R14, R12.reuse, R36 ;  /* 0x000000240c0e7220 */ /* 0x040fe20000410000 */
[----:B------:R-:W-:Y:S01]  /*6a70*/  FMUL.FTZ R13, R12, R31 ;  /* 0x0000001f0c0d7220 */ /* 0x000fe20000410000 */
[----:B------:R-:W-:-:S02]  /*6a80*/  IMAD.U32 R15, R15, 0x10000, RZ ;  /* 0x000100000f0f7824 */ /* 0x000fc400078e00ff */
[C---:B------:R-:W-:Y:S01]  /*6a90*/  FMUL.FTZ R32, R30.reuse, R114 ;  /* 0x000000721e207220 */ /* 0x040fe20000410000 */
[----:B------:R-:W-:Y:S01]  /*6aa0*/  FMUL.FTZ R29, R30, R83 ;  /* 0x000000531e1d7220 */ /* 0x000fe20000410000 */
[C---:B------:R-:W-:Y:S01]  /*6ab0*/  FFMA.FTZ R14, R11.reuse, R31, -R14 ;  /* 0x0000001f0b0e7223 */ /* 0x040fe2000001080e */
[----:B------:R-:W-:Y:S01]  /*6ac0*/  FFMA.FTZ R13, R11, R36, R13 ;  /* 0x000000240b0d7223 */ /* 0x000fe2000001000d */
[C---:B------:R-:W-:Y:S01]  /*6ad0*/  FFMA.FTZ R32, R15.reuse, R83, -R32 ;  /* 0x000000530f207223 */ /* 0x040fe20000010820 */
[----:B------:R-:W-:Y:S01]  /*6ae0*/  FFMA.FTZ R29, R15, R114, R29 ;  /* 0x000000720f1d7223 */ /* 0x000fe2000001001d */
[----:B------:R-:W-:Y:S02]  /*6af0*/  F2FP.BF16.F32.PACK_AB R39, R40, R39 ;  /* 0x000000272827723e */ /* 0x000fe400000010ff */
[----:B------:R-:W-:Y:S02]  /*6b00*/  F2FP.BF16.F32.PACK_AB R28, R28, R33 ;  /* 0x000000211c1c723e */ /* 0x000fe400000010ff */
[----:B------:R-:W-:Y:S01]  /*6b10*/  F2FP.BF16.F32.PACK_AB R12, R13, R14 ;  /* 0x0000000e0d0c723e */ /* 0x000fe200000010ff */
[----:B------:R-:W-:Y:S01]  /*6b20*/  IMAD.MOV.U32 R13, RZ, RZ, R39 ;  /* 0x000000ffff0d7224 */ /* 0x000fe200078e0027 */
[----:B------:R-:W-:Y:S01]  /*6b30*/  F2FP.BF16.F32.PACK_AB R15, R29, R32 ;  /* 0x000000201d0f723e */ /* 0x000fe200000010ff */
[----:B------:R-:W-:-:S07]  /*6b40*/  IMAD.MOV.U32 R14, RZ, RZ, R28 ;  /* 0x000000ffff0e7224 */ /* 0x000fce00078e001c */
.L_x_1623:
[----:B------:R-:W-:Y:S05]  /*6b50*/  BSYNC B1 ;  /* 0x0000000000017941 */ /* 0x000fea0003800000 */
.L_x_1622:
[----:B----4-:R0:W-:Y:S01]  /*6b60*/  ST.E.128 desc[UR60][R34.64], R12 ;  /* 0x0000000c22007985 */ /* 0x0101e2000c101d3c */
[----:B------:R-:W-:Y:S05]  /*6b70*/  BRA `(.L_x_1601) ;  /* 0x0000004000c87947 */ /* 0x000fea0003800000 */
.L_x_1567:
        /* <DEDUP_REMOVED lines=18> */
[----:B------:R-:W-:Y:S02]  /*6ca0*/  IADD3 R28, P5, R90, R12, RZ ;  /* 0x0000000c5a1c7210 */ /* 0x000fe40007fbe0ff */
[----:B------:R-:W-:Y:S02]  /*6cb0*/  CS2R R38, SRZ ;  /* 0x0000000000267805 */ /* 0x000fe4000001ff00 */
[----:B------:R-:W-:Y:S01]  /*6cc0*/  CS2R R36, SRZ ;  /* 0x0000000000247805 */ /* 0x000fe2000001ff00 */
[----:B------:R-:W-:Y:S01]  /*6cd0*/  IMAD.X R30, R11, 0x1, R102, P0 ;  /* 0x000000010b1e7824 */ /* 0x000fe200000e0666 */
[----:B------:R-:W-:Y:S02]  /*6ce0*/  LEA R52, P0, R29, UR4, 0x1 ;  /* 0x000000041d347c11 */ /* 0x000fe4000f8008ff */
[----:B------:R-:W-:-:S02]  /*6cf0*/  CS2R R50, SRZ ;  /* 0x0000000000327805 */ /* 0x000fc4000001ff00 */
[----:B------:R-:W-:Y:S02]  /*6d00*/  CS2R R48, SRZ ;  /* 0x0000000000307805 */ /* 0x000fe4000001ff00 */
[----:B------:R-:W-:Y:S01]  /*6d10*/  LEA.HI.X R53, R29, UR5, R30, 0x1, P0 ;  /* 0x000000051d357c11 */ /* 0x000fe200080f0c1e */
[----:B------:R-:W-:Y:S01]  /*6d20*/  ULDC.64 UR4, c[0x0][0x400] ;  /* 0x0001000000047ab9 */ /* 0x000fe20000000a00 */
[----:B------:R-:W-:Y:S01]  /*6d30*/  ISETP.GE.AND P0, PT, R18, R123, PT ;  /* 0x0000007b1200720c */ /* 0x000fe20003f06270 */
[----:B------:R-:W-:Y:S01]  /*6d40*/  IMAD.X R29, R82, 0x1, R101, P5 ;  /* 0x00000001521d7824 */ /* 0x000fe200028e0665 */
[----:B------:R-:W-:-:S04]  /*6d50*/  LEA R56, P5, R28, UR4, 0x1 ;  /* 0x000000041c387c11 */ /* 0x000fc8000f8a08ff */
[----:B------:R-:W-:Y:S02]  /*6d60*/  LEA.HI.X R57, R28, UR5, R29, 0x1, P5 ;  /* 0x000000051c397c11 */ /* 0x000fe4000a8f0c1d */
[----:B------:R-:W-:-:S05]  /*6d70*/  ISETP.GE.AND P5, PT, R167, R123, PT ;  /* 0x0000007ba700720c */ /* 0x000fca0003fa6270 */
[----:B------:R0:W5:Y:S04]  /*6d80*/  @!P0 LDG.E.128 R36, desc[UR60][R52.64] ;  /* 0x0000003c34248981 */ /* 0x000168000c1e1d00 */
[----:B------:R0:W5:Y:S01]  /*6d90*/  @!P0 LDG.E.128 R48, desc[UR60][R56.64] ;  /* 0x0000003c38308981 */ /* 0x000162000c1e1d00 */
[----:B------:R-:W-:Y:S02]  /*6da0*/  ISETP.GE.AND P0, PT, R168, R123, PT ;  /* 0x0000007ba800720c */ /* 0x000fe40003f06270 */
        /* <DEDUP_REMOVED lines=8> */
[----:B------:R0:W5:Y:S04]  /*6e30*/  @!P5 LDG.E.128 R32, desc[UR60][R52.64+0x40] ;  /* 0x0000403c3420d981 */ /* 0x000168000c1e1d00 */
[----:B------:R0:W5:Y:S04]  /*6e40*/  @!P0 LDG.E.128 R28, desc[UR60][R52.64+0x80] ;  /* 0x0000803c341c8981 */ /* 0x000168000c1e1d00 */
[----:B------:R0:W5:Y:S04]  /*6e50*/  @!P5 LDG.E.128 R44, desc[UR60][R56.64+0x40] ;  /* 0x0000403c382cd981 */ /* 0x000168000c1e1d00 */
[----:B------:R0:W5:Y:S02]  /*6e60*/  @!P0 LDG.E.128 R40, desc[UR60][R56.64+0x80] ;  /* 0x0000803c38288981 */ /* 0x000164000c1e1d00 */
.L_x_1625:
[----:B------:R-:W-:Y:S05]  /*6e70*/  BSYNC B1 ;  /* 0x0000000000017941 */ /* 0x000fea0003800000 */
.L_x_1624:
        /* <DEDUP_REMOVED lines=22> */
[----:B------:R-:W-:Y:S02]  /*6fe0*/  IADD3 R11, P0, P6, R90, R12, R108 ;  /* 0x0000000c5a0b7210 */ /* 0x000fe40007e1e06c */
[----:B------:R-:W-:-:S02]  /*6ff0*/  CS2R R74, SRZ ;  /* 0x00000000004a7805 */ /* 0x000fc4000001ff00 */
[----:B------:R-:W-:Y:S02]  /*7000*/  CS2R R72, SRZ ;  /* 0x0000000000487805 */ /* 0x000fe4000001ff00 */
[----:B------:R-:W-:Y:S02]  /*7010*/  IADD3.X R82, R101, R82, R107, P0, P6 ;  /* 0x0000005265527210 */ /* 0x000fe400007ec46b */
[----:B------:R-:W-:-:S04]  /*7020*/  LEA R12, P0, R14, UR4, 0x1 ;  /* 0x000000040e0c7c11 */ /* 0x000fc8000f8008ff */
[----:B------:R-:W-:Y:S02]  /*7030*/  LEA.HI.X R13, R14, UR5, R13, 0x1, P0 ;  /* 0x000000050e0d7c11 */ /* 0x000fe400080f0c0d */
        /* <DEDUP_REMOVED lines=19> */
.L_x_1627:
[----:B------:R-:W-:Y:S05]  /*7170*/  BSYNC B1 ;  /* 0x0000000000017941 */ /* 0x000fea0003800000 */
.L_x_1626:
[----:B------:R-:W2:Y:S01]  /*7180*/  LDL R11, [R1+0x30] ;  /* 0x00003000010b7983 */ /* 0x000ea20000100800 */
[----:B0-----:R-:W-:Y:S02]  /*7190*/  IMAD.MOV.U32 R12, RZ, RZ, R28 ;  /* 0x000000ffff0c7224 */ /* 0x001fe400078e001c */
[----:B------:R-:W-:Y:S02]  /*71a0*/  IMAD.MOV.U32 R13, RZ, RZ, R31 ;  /* 0x000000ffff0d7224 */ /* 0x000fe400078e001f */
[----:B------:R-:W-:-:S03]  /*71b0*/  IMAD.MOV.U32 R14, RZ, RZ, R34 ;  /* 0x000000ffff0e7224 */ /* 0x000fc600078e0022 */
[----:B------:R-:W-:Y:S01]  /*71c0*/  PRMT R189, R80, 0x5410, R13 ;  /* 0x0000541050bd7816 */ /* 0x000fe2000000000d */
[----:B------:R-:W-:-:S05]  /*71d0*/  IMAD.MOV.U32 R13, RZ, RZ, R35 ;  /* 0x000000ffff0d7224 */ /* 0x000fca00078e0023 */
[----:B------:R-:W-:Y:S01]  /*71e0*/  PRMT R195, R14, 0x5410, R13 ;  /* 0x000054100ec37816 */ /* 0x000fe2000000000d */
[----:B------:R-:W-:Y:S02]  /*71f0*/  IMAD.MOV.U32 R13, RZ, RZ, R36 ;  /* 0x000000ffff0d7224 */ /* 0x000fe400078e0024 */
[----:B------:R-:W-:-:S05]  /*7200*/  IMAD.MOV.U32 R14, RZ, RZ, R37 ;  /* 0x000000ffff0e7224 */ /* 0x000fca00078e0025 */
[----:B------:R-:W-:Y:S02]  /*7210*/  PRMT R151, R14, 0x5410, R13 ;  /* 0x000054100e977816 */ /* 0x000fe4000000000d */
[----:B--2---:R-:W-:Y:S01]  /*7220*/  R2UR UR4, R11 ;  /* 0x000000000b0472ca */ /* 0x004fe200000e0000 */
[----:B------:R-:W-:-:S05]  /*7230*/  IMAD.MOV.U32 R11, RZ, RZ, R29 ;  /* 0x000000ffff0b7224 */ /* 0x000fca00078e001d */
[----:B------:R-:W-:Y:S01]  /*7240*/  PRMT R190, R12, 0x5410, R11 ;  /* 0x000054100cbe7816 */ /* 0x000fe2000000000b */
[----:B------:R-:W-:Y:S02]  /*7250*/  IMAD.MOV.U32 R11, RZ, RZ, R32 ;  /* 0x000000ffff0b7224 */ /* 0x000fe400078e0020 */
[----:B------:R-:W-:-:S03]  /*7260*/  IMAD.MOV.U32 R12, RZ, RZ, R33 ;  /* 0x000000ffff0c7224 */ /* 0x000fc600078e0021 */
[----:B------:R-:W-:Y:S01]  /*7270*/  PRMT R198, R198, 0x5410, R11 ;  /* 0x00005410c6c67816 */ /* 0x000fe2000000000b */
[----:B------:R-:W-:Y:S01]  /*7280*/  IMAD.MOV.U32 R11, RZ, RZ, R38 ;  /* 0x000000ffff0b7224 */ /* 0x000fe200078e0026 */
[----:B------:R-:W-:Y:S01]  /*7290*/  PRMT R196, R12, 0x7610, R196 ;  /* 0x000076100cc47816 */ /* 0x000fe200000000c4 */
[----:B------:R-:W-:Y:S01]  /*72a0*/  IMAD.MOV.U32 R12, RZ, RZ, R39 ;  /* 0x000000ffff0c7224 */ /* 0x000fe200078e0027 */
[----:B------:R-:W-:-:S04]  /*72b0*/  UISETP.NE.AND UP0, UPT, UR4, 0x3, UPT ;  /* 0x000000030400788c */ /* 0x000fc8000bf05270 */
[----:B------:R-:W-:Y:S01]  /*72c0*/  PRMT R153, R12, 0x5410, R11 ;  /* 0x000054100c997816 */ /* 0x000fe2000000000b */
[----:B------:R-:W-:Y:S01]  /*72d0*/  IMAD.MOV.U32 R12, RZ, RZ, R42 ;  /* 0x000000ffff0c7224 */ /* 0x000fe200078e002a */
[----:B------:R-:W-:Y:S01]  /*72e0*/  PLOP3.LUT P0, PT, PT, PT, UP0, 0x80, 0x0 ;  /* 0x000000000000781c */ /* 0x000fe20003f0f008 */
        /* <DEDUP_REMOVED lines=20> */
[----:B-----5:R-:W-:Y:S01]  /*7430*/  IMAD.MOV.U32 R11, RZ, RZ, R55 ;  /* 0x000000ffff0b7224 */ /* 0x020fe200078e0037 */
        /* <DEDUP_REMOVED lines=41> */
.L_x_1628:
[----:B------:R-:W-:Y:S01]  /*76d0*/  IMAD R86, R17, 0x8, R2 ;  /* 0x0000000811567824 */ /* 0x000fe200078e0202 */
[----:B------:R-:W-:Y:S01]  /*76e0*/  SHF.L.U32 R87, R175, 0x1f, RZ ;  /* 0x0000001faf577819 */ /* 0x000fe200000006ff */
[----:B------:R-:W-:Y:S03]  /*76f0*/  BSSY B1, `(.L_x_1629) ;  /* 0x0000003000017945 */ /* 0x000fe60003800000 */
[----:B------:R-:W0:Y:S02]  /*7700*/  SYNCS.PHASECHK.TRANS64.TRYWAIT P6, [R86+URZ+0x2a890], R87 ;  /* 0x02a89057560075a7 */ /* 0x000e2400080c017f */
[----:B0-----:R-:W-:Y:S05]  /*7710*/  @!P6 BRA `(.L_x_1630) ;  /* 0x0000023800a0e947 */ /* 0x001fea0003800000 */
.L_x_2005:
[----:B------:R-:W-:Y:S05]  /*7720*/  BSYNC B1 ;  /* 0x0000000000017941 */ /* 0x000fea0003800000 */
.L_x_1629:
[----:B------:R-:W1:Y:S01]  /*7730*/  LDC R127, c[0x0][0x2f4] ;  /* 0x0000bd00ff7f7b82 */ /* 0x000e620000000800 */
[----:B------:R-:W-:Y:S01]  /*7740*/  UMOV UR4, 0xffffffff ;  /* 0xffffffff00047882 */ /* 0x000fe20000000000 */
[----:B-1----:R-:W-:Y:S02]  /*7750*/  IMAD.IADD R131, R127, 0x1, -R124 ;  /* 0x000000017f837824 */ /* 0x002fe400078e0a7c */
[----:B------:R-:W-:Y:S05]  /*7760*/  BRA.DIV UR4, `(.L_x_1631) ;  /* 0x0000023a04a07947 */ /* 0x000fea000b800000 */
[----:B------:R1:W2:Y:S04]  /*7770*/  SHFL.IDX PT, R115, R116, RZ, 0x1c1f ;  /* 0x001c1fff74737589 */ /* 0x0002a800000e0000 */
[----:B------:R1:W3:Y:S02]  /*7780*/  SHFL.IDX PT, R11, R117, RZ, 0x1c1f ;  /* 0x001c1fff750b7589 */ /* 0x0002e400000e0000 */
.L_x_2009:
        /* <DEDUP_REMOVED lines=29> */
[C---:B------:R-:W-:Y:S02]  /*7960*/  PRMT R36, R151.reuse, 0x5432, R36 ;  /* 0x0000543297247816 */ /* 0x040fe40000000024 */
[----:B------:R-:W-:Y:S02]  /*7970*/  PRMT R37, R151, 0x5410, R37 ;  /* 0x0000541097257816 */ /* 0x000fe40000000025 */
[----:B------:R-:W-:Y:S02]  /*7980*/  SHF.R.U32.HI R152, RZ, 0x10, R49 ;  /* 0x00000010ff987819 */ /* 0x000fe40000011631 */
[----:B------:R-:W-:-:S02]  /*7990*/  SHF.R.U64 R38, R38, 0x10, R39 ;  /* 0x0000001026267819 */ /* 0x000fc40000001227 */
[----:B------:R-:W-:Y:S02]  /*79a0*/  SHF.R.U32.HI R151, RZ, 0x10, R39 ;  /* 0x00000010ff977819 */ /* 0x000fe40000011627 */
[----:B------:R-:W-:Y:S02]  /*79b0*/  SHF.R.U64 R39, R48, 0x10, R49 ;  /* 0x0000001030277819 */ /* 0x000fe40000001231 */
[--C-:B------:R-:W-:Y:S02]  /*79c0*/  SHF.R.U64 R48, R50, 0x10, R51.reuse ;  /* 0x0000001032307819 */ /* 0x100fe40000001233 */
[----:B------:R-:W-:Y:S01]  /*79d0*/  SHF.R.U32.HI R50, RZ, 0x10, R51 ;  /* 0x00000010ff327819 */ /* 0x000fe20000011633 */
[----:B------:R-:W-:Y:S01]  /*79e0*/  IMAD.U32 R51, R37, 0x10000, RZ ;  /* 0x0001000025337824 */ /* 0x000fe200078e00ff */
[----:B------:R-:W-:Y:S02]  /*79f0*/  PRMT R152, R200, 0x5432, R152 ;  /* 0x00005432c8987816 */ /* 0x000fe40000000098 */
[----:B------:R-:W-:-:S02]  /*7a00*/  PRMT R39, R154, 0x5410, R39 ;  /* 0x000054109a277816 */ /* 0x000fc40000000027 */
[----:B------:R-:W-:Y:S01]  /*7a10*/  PRMT R48, R154, 0x5432, R48 ;  /* 0x000054329a307816 */ /* 0x000fe20000000030 */
[C---:B------:R-:W-:Y:S01]  /*7a20*/  IMAD.U32 R154, R152.reuse, 0x10000, RZ ;  /* 0x00010000989a7824 */ /* 0x040fe200078e00ff */
[----:B------:R-:W-:Y:S01]  /*7a30*/  PRMT R50, R155, 0x5432, R50 ;  /* 0x000054329b327816 */ /* 0x000fe20000000032 */
[----:B---3--:R-:W-:Y:S01]  /*7a40*/  IMAD.U32 R155, R81, 0x10000, RZ ;  /* 0x00010000519b7824 */ /* 0x008fe200078e00ff */
[C---:B------:R-:W-:Y:S02]  /*7a50*/  PRMT R49, R153.reuse, 0x5432, R38 ;  /* 0x0000543299317816 */ /* 0x040fe40000000026 */
[----:B------:R-:W-:Y:S01]  /*7a60*/  PRMT R38, R153, 0x5410, R151 ;  /* 0x0000541099267816 */ /* 0x000fe20000000097 */
[----:B----4-:R-:W-:Y:S02]  /*7a70*/  IMAD.U32 R153, R13, 0x10000, RZ ;  /* 0x000100000d997824 */ /* 0x010fe400078e00ff */
[----:B------:R-:W-:Y:S01]  /*7a80*/  FMUL.FTZ R151, R155, R154 ;  /* 0x0000009a9b977220 */ /* 0x000fe20000410000 */
[----:B------:R-:W-:-:S02]  /*7a90*/  LOP3.LUT R152, R152, 0xffff0000, RZ, 0xc0, !PT ;  /* 0xffff000098987812 */ /* 0x000fc400078ec0ff */
[----:B------:R-:W-:Y:S01]  /*7aa0*/  LOP3.LUT R81, R81, 0xffff0000, RZ, 0xc0, !PT ;  /* 0xffff000051517812 */ /* 0x000fe200078ec0ff */
[-C--:B------:R-:W-:Y:S01]  /*7ab0*/  FFMA.FTZ R151, R153, R51.reuse, -R151 ;  /* 0x0000003399977223 */ /* 0x080fe20000010897 */
[----:B------:R-:W-:Y:S01]  /*7ac0*/  FMUL.FTZ R51, R155, R51 ;  /* 0x000000339b337220 */ /* 0x000fe20000410000 */
[----:B------:R-:W-:Y:S01]  /*7ad0*/  LOP3.LUT R37, R37, 0xffff0000, RZ, 0xc0, !PT ;  /* 0xffff000025257812 */ /* 0x000fe200078ec0ff */
[C---:B------:R-:W-:Y:S01]  /*7ae0*/  IMAD.U32 R155, R83.reuse, 0x10000, RZ ;  /* 0x00010000539b7824 */ /* 0x040fe200078e00ff */
[----:B------:R-:W-:Y:S01]  /*7af0*/  LOP3.LUT R83, R83, 0xffff0000, RZ, 0xc0, !PT ;  /* 0xffff000053537812 */ /* 0x000fe200078ec0ff */
[----:B------:R-:W-:Y:S01]  /*7b00*/  FFMA.FTZ R51, R153, R154, R51 ;  /* 0x0000009a99337223 */ /* 0x000fe20000010033 */
[----:B------:R-:W-:Y:S01]  /*7b10*/  LOP3.LUT R153, R13, 0xffff0000, RZ, 0xc0, !PT ;  /* 0xffff00000d997812 */ /* 0x000fe200078ec0ff */
[----:B------:R-:W-:Y:S01]  /*7b20*/  FMUL.FTZ R13, R81, R152 ;  /* 0x00000098510d7220 */ /* 0x000fe20000410000 */
[C---:B------:R-:W-:Y:S01]  /*7b30*/  IMAD.U32 R154, R50.reuse, 0x10000, RZ ;  /* 0x00010000329a7824 */ /* 0x040fe200078e00ff */
[----:B------:R-:W-:-:S02]  /*7b40*/  LOP3.LUT R50, R50, 0xffff0000, RZ, 0xc0, !PT ;  /* 0xffff000032327812 */ /* 0x000fc400078ec0ff */
        /* <DEDUP_REMOVED lines=25> */
[-C--:B------:R-:W-:Y:S01]  /*7ce0*/  FMUL.FTZ R51, R51, R81.reuse ;  /* 0x0000005133337220 */ /* 0x080fe20000410000 */
        /* <DEDUP_REMOVED lines=35> */
.L_x_1637:
[----:B------:R-:W-:Y:S05]  /*7f20*/  BSYNC B3 ;  /* 0x0000000000037941 */ /* 0x000fea0003800000 */
.L_x_1636:
[----:B------:R-:W-:-:S04]  /*7f30*/  LEA R36, P4, R4, R11, 0x1 ;  /* 0x0000000b04247211 */ /* 0x000fc800078808ff */
[----:B--2---:R-:W-:Y:S02]  /*7f40*/  LEA.HI.X R37, R4, R115, R111, 0x1, P4 ;  /* 0x0000007304257211 */ /* 0x004fe400020f0c6f */
[----:B------:R-:W-:-:S03]  /*7f50*/  ISETP.GE.AND P4, PT, R150, R127, PT ;  /* 0x0000007f9600720c */ /* 0x000fc60003f86270 */
[----:B----4-:R2:W-:Y:S10]  /*7f60*/  ST.E.128 desc[UR60][R36.64], R12 ;  /* 0x0000000c24007985 */ /* 0x0105f4000c101d3c */
[----:B--2---:R-:W-:-:S05]  /*7f70*/  @!P4 IMAD.WIDE R12, R150, 0x2, R114 ;  /* 0x00000002960cc825 */ /* 0x004fca00078e0272 */
[----:B---3--:R3:W-:Y:S02]  /*7f80*/  @!P4 ST.E.128 desc[UR60][R12.64], R80 ;  /* 0x000000500c00c985 */ /* 0x0087e4000c101d3c */
.L_x_1635:
[----:B------:R-:W-:Y:S05]  /*7f90*/  BSYNC B2 ;  /* 0x0000000000027941 */ /* 0x000fea0003800000 */
.L_x_1634:
        /* <DEDUP_REMOVED lines=24> */
[----:B------:R-:W-:Y:S01]  /*8120*/  SHF.R.U32.HI R50, RZ, 0x10, R45 ;  /* 0x00000010ff327819 */ /* 0x000fe2000001162d */
[----:B---3--:R-:W-:Y:S01]  /*8130*/  IMAD.U32 R81, R37, 0x10000, RZ ;  /* 0x0001000025517824 */ /* 0x008fe200078e00ff */
[--C-:B------:R-:W-:Y:S01]  /*8140*/  SHF.R.U64 R32, R32, 0x10, R33.reuse ;  /* 0x0000001020207819 */ /* 0x100fe20000001221 */
[----:B----4-:R-:W-:Y:S01]  /*8150*/  IMAD.U32 R51, R13, 0x10000, RZ ;  /* 0x000100000d337824 */ /* 0x010fe200078e00ff */
[----:B------:R-:W-:Y:S02]  /*8160*/  SHF.R.U32.HI R33, RZ, 0x10, R33 ;  /* 0x00000010ff217819 */ /* 0x000fe40000011621 */
[----:B------:R-:W-:Y:S02]  /*8170*/  PRMT R50, R199, 0x5432, R50 ;  /* 0x00005432c7327816 */ /* 0x000fe40000000032 */
[----:B------:R-:W-:Y:S02]  /*8180*/  SHF.R.U64 R34, R34, 0x10, R35 ;  /* 0x0000001022227819 */ /* 0x000fe40000001223 */
[----:B------:R-:W-:Y:S01]  /*8190*/  PRMT R33, R196, 0x5410, R33 ;  /* 0x00005410c4217816 */ /* 0x000fe20000000021 */
[----:B------:R-:W-:Y:S01]  /*81a0*/  IMAD.U32 R80, R50, 0x10000, RZ ;  /* 0x0001000032507824 */ /* 0x000fe200078e00ff */
[----:B------:R-:W-:-:S02]  /*81b0*/  SHF.R.U32.HI R49, RZ, 0x10, R35 ;  /* 0x00000010ff317819 */ /* 0x000fc40000011623 */
[----:B------:R-:W-:Y:S02]  /*81c0*/  SHF.R.U64 R35, R44, 0x10, R45 ;  /* 0x000000102c237819 */ /* 0x000fe4000000122d */
[--C-:B------:R-:W-:Y:S02]  /*81d0*/  SHF.R.U64 R44, R46, 0x10, R47.reuse ;  /* 0x000000102e2c7819 */ /* 0x100fe4000000122f */
[----:B------:R-:W-:Y:S02]  /*81e0*/  PRMT R45, R195, 0x5410, R34 ;  /* 0x00005410c32d7816 */ /* 0x000fe40000000022 */
[----:B------:R-:W-:Y:S01]  /*81f0*/  SHF.R.U32.HI R46, RZ, 0x10, R47 ;  /* 0x00000010ff2e7819 */ /* 0x000fe2000001162f */
[----:B------:R-:W-:Y:S01]  /*8200*/  IMAD.U32 R47, R33, 0x10000, RZ ;  /* 0x00010000212f7824 */ /* 0x000fe200078e00ff */
[----:B------:R-:W-:Y:S01]  /*8210*/  PRMT R34, R195, 0x5432, R49 ;  /* 0x00005432c3227816 */ /* 0x000fe20000000031 */
[----:B------:R-:W-:Y:S01]  /*8220*/  FMUL.FTZ R49, R81, R80 ;  /* 0x0000005051317220 */ /* 0x000fe20000410000 */
[----:B------:R-:W-:-:S02]  /*8230*/  LOP3.LUT R50, R50, 0xffff0000, RZ, 0xc0, !PT ;  /* 0xffff000032327812 */ /* 0x000fc400078ec0ff */
[----:B------:R-:W-:Y:S01]  /*8240*/  LOP3.LUT R37, R37, 0xffff0000, RZ, 0xc0, !PT ;  /* 0xffff000025257812 */ /* 0x000fe200078ec0ff */
[-C--:B------:R-:W-:Y:S01]  /*8250*/  FFMA.FTZ R49, R51, R47.reuse, -R49 ;  /* 0x0000002f33317223 */ /* 0x080fe20000010831 */
[----:B------:R-:W-:Y:S01]  /*8260*/  FMUL.FTZ R47, R81, R47 ;  /* 0x0000002f512f7220 */ /* 0x000fe20000410000 */
[----:B------:R-:W-:Y:S01]  /*8270*/  LOP3.LUT R33, R33, 0xffff0000, RZ, 0xc0, !PT ;  /* 0xffff000021217812 */ /* 0x000fe200078ec0ff */
[----:B------:R-:W-:Y:S01]  /*8280*/  IMAD.U32 R81, R39, 0x10000, RZ ;  /* 0x0001000027517824 */ /* 0x000fe200078e00ff */
[----:B------:R-:W-:Y:S01]  /*8290*/  PRMT R46, R197, 0x5432, R46 ;  /* 0x00005432c52e7816 */ /* 0x000fe2000000002e */
[----:B------:R-:W-:Y:S01]  /*82a0*/  FFMA.FTZ R47, R51, R80, R47 ;  /* 0x00000050332f7223 */ /* 0x000fe2000001002f */
[----:B------:R-:W-:Y:S01]  /*82b0*/  LOP3.LUT R51, R13, 0xffff0000, RZ, 0xc0, !PT ;  /* 0xffff00000d337812 */ /* 0x000fe200078ec0ff */
[----:B------:R-:W-:Y:S01]  /*82c0*/  FMUL.FTZ R13, R37, R50 ;  /* 0x00000032250d7220 */ /* 0x000fe20000410000 */
[----:B------:R-:W-:Y:S01]  /*82d0*/  LOP3.LUT R39, R39, 0xffff0000, RZ, 0xc0, !PT ;  /* 0xffff000027277812 */ /* 0x000fe200078ec0ff */
[C---:B------:R-:W-:Y:S01]  /*82e0*/  IMAD.U32 R80, R46.reuse, 0x10000, RZ ;  /* 0x000100002e507824 */ /* 0x040fe200078e00ff */
[----:B------:R-:W-:Y:S01]  /*82f0*/  LOP3.LUT R46, R46, 0xffff0000, RZ, 0xc0, !PT ;  /* 0xffff00002e2e7812 */ /* 0x000fe200078ec0ff */
[-C--:B------:R-:W-:Y:S01]  /*8300*/  FFMA.FTZ R13, R51, R33.reuse, -R13 ;  /* 0x00000021330d7223 */ /* 0x080fe2000001080d */
[----:B------:R-:W-:Y:S01]  /*8310*/  FMUL.FTZ R33, R37, R33 ;  /* 0x0000002125217220 */ /* 0x000fe20000410000 */
[----:B------:R-:W-:Y:S01]  /*8320*/  FMUL.FTZ R37, R81, R80 ;  /* 0x0000005051257220 */ /* 0x000fe20000410000 */
[----:B------:R-:W-:-:S02]  /*8330*/  PRMT R35, R197, 0x5410, R35 ;  /* 0x00005410c5237816 */ /* 0x000fc40000000023 */
[----:B------:R-:W-:Y:S01]  /*8340*/  FFMA.FTZ R33, R51, R50, R33 ;  /* 0x0000003233217223 */ /* 0x000fe20000010021 */
[C---:B------:R-:W-:Y:S01]  /*8350*/  IMAD.U32 R51, R15.reuse, 0x10000, RZ ;  /* 0x000100000f337824 */ /* 0x040fe200078e00ff */
[----:B------:R-:W-:Y:S01]  /*8360*/  LOP3.LUT R15, R15, 0xffff0000, RZ, 0xc0, !PT ;  /* 0xffff00000f0f7812 */ /* 0x000fe200078ec0ff */
[C---:B------:R-:W-:Y:S01]  /*8370*/  IMAD.U32 R50, R34.reuse, 0x10000, RZ ;  /* 0x0001000022327824 */ /* 0x040fe200078e00ff */
[----:B------:R-:W-:Y:S02]  /*8380*/  LOP3.LUT R34, R34, 0xffff0000, RZ, 0xc0, !PT ;  /* 0xffff000022227812 */ /* 0x000fe400078ec0ff */
[----:B------:R-:W-:Y:S01]  /*8390*/  PRMT R32, R198, 0x5432, R32 ;  /* 0x00005432c6207816 */ /* 0x000fe20000000020 */
[-C--:B------:R-:W-:Y:S01]  /*83a0*/  FFMA.FTZ R37, R51, R50.reuse, -R37 ;  /* 0x0000003233257223 */ /* 0x080fe20000010825 */
[----:B------:R-:W-:Y:S01]  /*83b0*/  FMUL.FTZ R50, R81, R50 ;  /* 0x0000003251327220 */ /* 0x000fe20000410000 */
[----:B------:R-:W-:Y:S02]  /*83c0*/  F2FP.BF16.F32.PACK_AB R33, R33, R47 ;  /* 0x0000002f2121723e */ /* 0x000fe400000010ff */
[----:B------:R-:W-:Y:S01]  /*83d0*/  PRMT R44, R196, 0x5432, R44 ;  /* 0x00005432c42c7816 */ /* 0x000fe2000000002c */
[----:B------:R-:W-:Y:S01]  /*83e0*/  FFMA.FTZ R50, R51, R80, R50 ;  /* 0x0000005033327223 */ /* 0x000fe20000010032 */
[----:B------:R-:W-:Y:S01]  /*83f0*/  FMUL.FTZ R51, R39, R46 ;  /* 0x0000002e27337220 */ /* 0x000fe20000410000 */
[----:B------:R-:W-:-:S03]  /*8400*/  F2FP.BF16.F32.PACK_AB R13, R13, R49 ;  /* 0x000000310d0d723e */ /* 0x000fc600000010ff */
        /* <DEDUP_REMOVED lines=47> */
.L_x_1641:
[----:B------:R-:W-:Y:S05]  /*8700*/  BSYNC B3 ;  /* 0x0000000000037941 */ /* 0x000fea0003800000 */
.L_x_1640:
[----:B------:R-:W-:-:S04]  /*8710*/  LEA R32, P4, R5, R11, 0x1 ;  /* 0x0000000b05207211 */ /* 0x000fc800078808ff */
[----:B--2---:R-:W-:Y:S02]  /*8720*/  LEA.HI.X R33, R5, R115, R110, 0x1, P4 ;  /* 0x0000007305217211 */ /* 0x004fe400020f0c6e */
[----:B------:R-:W-:-:S03]  /*8730*/  ISETP.GE.AND P4, PT, R48, R127, PT ;  /* 0x0000007f3000720c */ /* 0x000fc60003f86270 */
[----:B----4-:R2:W-:Y:S10]  /*8740*/  ST.E.128 desc[UR60][R32.64], R12 ;  /* 0x0000000c20007985 */ /* 0x0105f4000c101d3c */
[----:B--2---:R-:W-:-:S05]  /*8750*/  @!P4 IMAD.WIDE R12, R48, 0x2, R114 ;  /* 0x00000002300cc825 */ /* 0x004fca00078e0272 */
[----:B---3--:R4:W-:Y:S02]  /*8760*/  @!P4 ST.E.128 desc[UR60][R12.64], R36 ;  /* 0x000000240c00c985 */ /* 0x0089e4000c101d3c */
.L_x_1639:
[----:B------:R-:W-:Y:S05]  /*8770*/  BSYNC B2 ;  /* 0x0000000000027941 */ /* 0x000fea0003800000 */
.L_x_1638:
[----:B------:R-:W-:-:S13]  /*8780*/  ISETP.NE.AND P4, PT, R21, RZ, PT ;  /* 0x000000ff1500720c */ /* 0x000fda0003f85270 */
[----:B------:R-:W-:Y:S05]  /*8790*/  @!P4 BRA `(.L_x_1633) ;  /* 0x0000000400e4c947 */ /* 0x000fea0003800000 */
[----:B---34-:R-:W-:Y:S01]  /*87a0*/  SEL R12, R124, R131, !P1 ;  /* 0x000000837c0c7207 */ /* 0x018fe20004800000 */
        /* <DEDUP_REMOVED lines=20> */
[----:B------:R-:W-:Y:S01]  /*88f0*/  SHF.R.U64 R37, R40, 0x10, R41 ;  /* 0x0000001028257819 */ /* 0x000fe20000001229 */
[----:B----4-:R-:W-:Y:S01]  /*8900*/  IMAD.U32 R39, R13, 0x10000, RZ ;  /* 0x000100000d277824 */ /* 0x010fe200078e00ff */
[----:B------:R-:W-:Y:S02]  /*8910*/  SHF.R.U64 R28, R28, 0x10, R29 ;  /* 0x000000101c1c7819 */ /* 0x000fe4000000121d */
[----:B------:R-:W-:Y:S02]  /*8920*/  SHF.R.U32.HI R40, RZ, 0x10, R41 ;  /* 0x00000010ff287819 */ /* 0x000fe40000011629 */
[----:B------:R-:W-:Y:S02]  /*8930*/  SHF.R.U32.HI R29, RZ, 0x10, R29 ;  /* 0x00000010ff1d7819 */ /* 0x000fe4000001161d */
[----:B------:R-:W-:Y:S02]  /*8940*/  PRMT R40, R192, 0x5432, R40 ;  /* 0x00005432c0287816 */ /* 0x000fe40000000028 */
[----:B------:R-:W-:-:S02]  /*8950*/  PRMT R29, R190, 0x5432, R29 ;  /* 0x00005432be1d7816 */ /* 0x000fc4000000001d */
[--C-:B------:R-:W-:Y:S01]  /*8960*/  SHF.R.U64 R38, R42, 0x10, R43.reuse ;  /* 0x000000102a267819 */ /* 0x100fe2000000122b */
[C---:B------:R-:W-:Y:S01]  /*8970*/  IMAD.U32 R41, R40.reuse, 0x10000, RZ ;  /* 0x0001000028297824 */ /* 0x040fe200078e00ff */
[----:B------:R-:W-:Y:S01]  /*8980*/  SHF.R.U32.HI R42, RZ, 0x10, R43 ;  /* 0x00000010ff2a7819 */ /* 0x000fe2000001162b */
[----:B---3--:R-:W-:Y:S01]  /*8990*/  IMAD.U32 R43, R33, 0x10000, RZ ;  /* 0x00010000212b7824 */ /* 0x008fe200078e00ff */
[----:B------:R-:W-:Y:S01]  /*89a0*/  LOP3.LUT R40, R40, 0xffff0000, RZ, 0xc0, !PT ;  /* 0xffff000028287812 */ /* 0x000fe200078ec0ff */
[C---:B------:R-:W-:Y:S01]  /*89b0*/  IMAD.U32 R44, R29.reuse, 0x10000, RZ ;  /* 0x000100001d2c7824 */ /* 0x040fe200078e00ff */
[----:B------:R-:W-:Y:S01]  /*89c0*/  LOP3.LUT R29, R29, 0xffff0000, RZ, 0xc0, !PT ;  /* 0xffff00001d1d7812 */ /* 0x000fe200078ec0ff */
[CC--:B------:R-:W-:Y:S01]  /*89d0*/  FMUL.FTZ R45, R43.reuse, R41.reuse ;  /* 0x000000292b2d7220 */ /* 0x0c0fe20000410000 */
[--C-:B------:R-:W-:Y:S01]  /*89e0*/  SHF.R.U64 R30, R30, 0x10, R31.reuse ;  /* 0x000000101e1e7819 */ /* 0x100fe2000000121f */
[-C--:B------:R-:W-:Y:S01]  /*89f0*/  FMUL.FTZ R43, R43, R44.reuse ;  /* 0x0000002c2b2b7220 */ /* 0x080fe20000410000 */
[----:B------:R-:W-:Y:S01]  /*8a00*/  SHF.R.U32.HI R31, RZ, 0x10, R31 ;  /* 0x00000010ff1f7819 */ /* 0x000fe2000001161f */
[----:B------:R-:W-:Y:S01]  /*8a10*/  FFMA.FTZ R45, R39, R44, -R45 ;  /* 0x0000002c272d7223 */ /* 0x000fe2000001082d */
[----:B------:R-:W-:Y:S01]  /*8a20*/  LOP3.LUT R13, R13, 0xffff0000, RZ, 0xc0, !PT ;  /* 0xffff00000d0d7812 */ /* 0x000fe200078ec0ff */
[----:B------:R-:W-:Y:S01]  /*8a30*/  FFMA.FTZ R43, R39, R41, R43 ;  /* 0x00000029272b7223 */ /* 0x000fe2000001002b */
[----:B------:R-:W-:Y:S01]  /*8a40*/  LOP3.LUT R39, R33, 0xffff0000, RZ, 0xc0, !PT ;  /* 0xffff000021277812 */ /* 0x000fe200078ec0ff */
[----:B------:R-:W-:Y:S01]  /*8a50*/  IMAD.U32 R41, R35, 0x10000, RZ ;  /* 0x0001000023297824 */ /* 0x000fe200078e00ff */
[----:B------:R-:W-:-:S02]  /*8a60*/  PRMT R42, R191, 0x5432, R42 ;  /* 0x00005432bf2a7816 */ /* 0x000fc4000000002a */
[----:B------:R-:W-:Y:S01]  /*8a70*/  PRMT R31, R189, 0x5432, R31 ;  /* 0x00005432bd1f7816 */ /* 0x000fe2000000001f */
[CC--:B------:R-:W-:Y:S01]  /*8a80*/  FMUL.FTZ R33, R39.reuse, R40.reuse ;  /* 0x0000002827217220 */ /* 0x0c0fe20000410000 */
[-C--:B------:R-:W-:Y:S01]  /*8a90*/  FMUL.FTZ R39, R39, R29.reuse ;  /* 0x0000001d27277220 */ /* 0x080fe20000410000 */
[----:B------:R-:W-:Y:S02]  /*8aa0*/  LOP3.LUT R35, R35, 0xffff0000, RZ, 0xc0, !PT ;  /* 0xffff000023237812 */ /* 0x000fe400078ec0ff */
[C---:B------:R-:W-:Y:S01]  /*8ab0*/  FFMA.FTZ R33, R13.reuse, R29, -R33 ;  /* 0x0000001d0d217223 */ /* 0x040fe20000010821 */
[----:B------:R-:W-:Y:S01]  /*8ac0*/  FFMA.FTZ R39, R13, R40, R39 ;  /* 0x000000280d277223 */ /* 0x000fe20000010027 */
[----:B------:R-:W-:Y:S01]  /*8ad0*/  IMAD.U32 R40, R42, 0x10000, RZ ;  /* 0x000100002a287824 */ /* 0x000fe200078e00ff */
[----:B------:R-:W-:Y:S01]  /*8ae0*/  PRMT R37, R192, 0x5410, R37 ;  /* 0x00005410c0257816 */ /* 0x000fe20000000025 */
[C---:B------:R-:W-:Y:S01]  /*8af0*/  IMAD.U32 R29, R31.reuse, 0x10000, RZ ;  /* 0x000100001f1d7824 */ /* 0x040fe200078e00ff */
[----:B------:R-:W-:Y:S01]  /*8b00*/  LOP3.LUT R31, R31, 0xffff0000, RZ, 0xc0, !PT ;  /* 0xffff00001f1f7812 */ /* 0x000fe200078ec0ff */
[----:B------:R-:W-:-:S02]  /*8b10*/  IMAD.U32 R13, R15, 0x10000, RZ ;  /* 0x000100000f0d7824 */ /* 0x000fc400078e00ff */
[CC--:B------:R-:W-:Y:S01]  /*8b20*/  FMUL.FTZ R44, R41.reuse, R40.reuse ;  /* 0x00000028292c7220 */ /* 0x0c0fe20000410000 */
[-C--:B------:R-:W-:Y:S01]  /*8b30*/  FMUL.FTZ R41, R41, R29.reuse ;  /* 0x0000001d29297220 */ /* 0x080fe20000410000 */
[----:B------:R-:W-:Y:S02]  /*8b40*/  LOP3.LUT R15, R15, 0xffff0000, RZ, 0xc0, !PT ;  /* 0xffff00000f0f7812 */ /* 0x000fe400078ec0ff */
[C---:B------:R-:W-:Y:S01]  /*8b50*/  FFMA.FTZ R29, R13.reuse, R29, -R44 ;  /* 0x0000001d0d1d7223 */ /* 0x040fe2000001082c */
[----:B------:R-:W-:Y:S01]  /*8b60*/  FFMA.FTZ R13, R13, R40, R41 ;  /* 0x000000280d0d7223 */ /* 0x000fe20000010029 */
[----:B------:R-:W-:Y:S02]  /*8b70*/  LOP3.LUT R40, R42, 0xffff0000, RZ, 0xc0, !PT ;  /* 0xffff00002a287812 */ /* 0x000fe400078ec0ff */
[----:B------:R-:W-:Y:S02]  /*8b80*/  PRMT R28, R190, 0x5410, R28 ;  /* 0x00005410be1c7816 */ /* 0x000fe4000000001c */
[----:B------:R-:W-:Y:S01]  /*8b90*/  PRMT R38, R191, 0x5410, R38 ;  /* 0x00005410bf267816 */ /* 0x000fe20000000026 */
[CC--:B------:R-:W-:Y:S01]  /*8ba0*/  FMUL.FTZ R41, R35.reuse, R40.reuse ;  /* 0x0000002823297220 */ /* 0x0c0fe20000410000 */
[-C--:B------:R-:W-:Y:S01]  /*8bb0*/  FMUL.FTZ R35, R35, R31.reuse ;  /* 0x0000001f23237220 */ /* 0x080fe20000410000 */
[C---:B------:R-:W-:Y:S01]  /*8bc0*/  IMAD.U32 R42, R28.reuse, 0x10000, RZ ;  /* 0x000100001c2a7824 */ /* 0x040fe200078e00ff */
[----:B------:R-:W-:Y:S01]  /*8bd0*/  LOP3.LUT R28, R28, 0xffff0000, RZ, 0xc0, !PT ;  /* 0xffff00001c1c7812 */ /* 0x000fe200078ec0ff */
[C---:B------:R-:W-:Y:S01]  /*8be0*/  FFMA.FTZ R31, R15.reuse, R31, -R41 ;  /* 0x0000001f0f1f7223 */ /* 0x040fe20000010829 */
[----:B------:R-:W-:Y:S01]  /*8bf0*/  FFMA.FTZ R15, R15, R40, R35 ;  /* 0x000000280f0f7223 */ /* 0x000fe20000010023 */
[C---:B------:R-:W-:Y:S01]  /*8c00*/  IMAD.U32 R41, R32.reuse, 0x10000, RZ ;  /* 0x0001000020297824 */ /* 0x040fe200078e00ff */
[----:B------:R-:W-:Y:S01]  /*8c10*/  LOP3.LUT R32, R32, 0xffff0000, RZ, 0xc0, !PT ;  /* 0xffff000020207812 */ /* 0x000fe200078ec0ff */
[C---:B------:R-:W-:Y:S01]  /*8c20*/  IMAD.U32 R40, R37.reuse, 0x10000, RZ ;  /* 0x0001000025287824 */ /* 0x040fe200078e00ff */
[----:B------:R-:W-:Y:S01]  /*8c30*/  LOP3.LUT R37, R37, 0xffff0000, RZ, 0xc0, !PT ;  /* 0xffff000025257812 */ /* 0x000fe200078ec0ff */
[----:B------:R-:W-:Y:S01]  /*8c40*/  IMAD.U32 R35, R12, 0x10000, RZ ;  /* 0x000100000c237824 */ /* 0x000fe200078e00ff */
[----:B------:R-:W-:Y:S01]  /*8c50*/  PRMT R30, R189, 0x5410, R30 ;  /* 0x00005410bd1e7816 */ /* 0x000fe2000000001e */
[C---:B------:R-:W-:Y:S01]  /*8c60*/  FMUL.FTZ R44, R41.reuse, R40 ;  /* 0x00000028292c7220 */ /* 0x040fe20000410000 */
[----:B------:R-:W-:Y:S01]  /*8c70*/  FMUL.FTZ R41, R41, R42 ;  /* 0x0000002a29297220 */ /* 0x000fe20000410000 */
[----:B------:R-:W-:-:S02]  /*8c80*/  F2FP.BF16.F32.PACK_AB R33, R33, R45 ;  /* 0x0000002d2121723e */ /* 0x000fc400000010ff */
[C---:B------:R-:W-:Y:S01]  /*8c90*/  FFMA.FTZ R44, R35.reuse, R42, -R44 ;  /* 0x0000002a232c7223 */ /* 0x040fe2000001082c */
[----:B------:R-:W-:Y:S01]  /*8ca0*/  FFMA.FTZ R41, R35, R40, R41 ;  /* 0x0000002823297223 */ /* 0x000fe20000010029 */
[----:B------:R-:W-:Y:S01]  /*8cb0*/  LOP3.LUT R35, R12, 0xffff0000, RZ, 0xc0, !PT ;  /* 0xffff00000c237812 */ /* 0x000fe200078ec0ff */
        /* <DEDUP_REMOVED lines=18> */
[----:B------:R-:W-:Y:S02]  /*8de0*/  F2FP.BF16.F32.PACK_AB R29, R31, R29 ;  /* 0x0000001d1f1d723e */ /* 0x000fe400000010ff */
[C---:B------:R-:W-:Y:S01]  /*8df0*/  FFMA.FTZ R32, R14.reuse, R30, -R32 ;  /* 0x0000001e0e207223 */ /* 0x040fe20000010820 */
[----:B------:R-:W-:Y:S01]  /*8e00*/  FFMA.FTZ R34, R14, R38, R34 ;  /* 0x000000260e227223 */ /* 0x000fe20000010022 */
[----:B------:R-:W-:-:S02]  /*8e10*/  F2FP.BF16.F32.PACK_AB R39, R39, R43 ;  /* 0x0000002b2727723e */ /* 0x000fc400000010ff */
[----:B------:R-:W-:Y:S02]  /*8e20*/  F2FP.BF16.F32.PACK_AB R28, R28, R41 ;  /* 0x000000291c1c723e */ /* 0x000fe400000010ff */
[----:B------:R-:W-:Y:S02]  /*8e30*/  F2FP.BF16.F32.PACK_AB R40, R32, R40 ;  /* 0x000000282028723e */ /* 0x000fe400000010ff */
[----:B------:R-:W-:Y:S01]  /*8e40*/  F2FP.BF16.F32.PACK_AB R35, R15, R13 ;  /* 0x0000000d0f23723e */ /* 0x000fe200000010ff */
[----:B------:R-:W-:Y:S01]  /*8e50*/  IMAD.MOV.U32 R13, RZ, RZ, R33 ;  /* 0x000000ffff0d7224 */ /* 0x000fe200078e0021 */
[----:B------:R-:W-:Y:S01]  /*8e60*/  F2FP.BF16.F32.PACK_AB R12, R12, R44 ;  /* 0x0000002c0c0c723e */ /* 0x000fe200000010ff */
[----:B------:R-:W-:Y:S01]  /*8e70*/  IMAD.MOV.U32 R32, RZ, RZ, R28 ;  /* 0x000000ffff207224 */ /* 0x000fe200078e001c */
[----:B------:R-:W-:Y:S01]  /*8e80*/  F2FP.BF16.F32.PACK_AB R34, R34, R42 ;  /* 0x0000002a2222723e */ /* 0x000fe200000010ff */
[----:B------:R-:W-:Y:S02]  /*8e90*/  IMAD.MOV.U32 R33, RZ, RZ, R39 ;  /* 0x000000ffff217224 */ /* 0x000fe400078e0027 */
[----:B------:R-:W-:-:S02]  /*8ea0*/  IMAD.MOV.U32 R14, RZ, RZ, R40 ;  /* 0x000000ffff0e7224 */ /* 0x000fc400078e0028 */
[----:B------:R-:W-:-:S07]  /*8eb0*/  IMAD.MOV.U32 R15, RZ, RZ, R29 ;  /* 0x000000ffff0f7224 */ /* 0x000fce00078e001d */
.L_x_1643:
[----:B------:R-:W-:Y:S05]  /*8ec0*/  BSYNC B2 ;  /* 0x0000000000027941 */ /* 0x000fea0003800000 */
.L_x_1642:
[----:B------:R-:W-:-:S04]  /*8ed0*/  LEA R28, P4, R6, R11, 0x1 ;  /* 0x0000000b061c7211 */ /* 0x000fc800078808ff */
[----:B--2---:R-:W-:Y:S02]  /*8ee0*/  LEA.HI.X R29, R6, R115, R109, 0x1, P4 ;  /* 0x00000073061d7211 */ /* 0x004fe400020f0c6d */
[----:B------:R-:W-:-:S03]  /*8ef0*/  ISETP.GE.AND P4, PT, R36, R127, PT ;  /* 0x0000007f2400720c */ /* 0x000fc60003f86270 */
[----:B----4-:R2:W-:Y:S10]  /*8f00*/  ST.E.128 desc[UR60][R28.64], R12 ;  /* 0x0000000c1c007985 */ /* 0x0105f4000c101d3c */
[----:B------:R-:W-:-:S05]  /*8f10*/  @!P4 IMAD.WIDE R114, R36, 0x2, R114 ;  /* 0x000000022472c825 */ /* 0x000fca00078e0272 */
[----:B---3--:R2:W-:Y:S02]  /*8f20*/  @!P4 ST.E.128 desc[UR60][R114.64], R32 ;  /* 0x000000207200c985 */ /* 0x0085e4000c101d3c */
.L_x_1633:
[----:B------:R-:W-:Y:S05]  /*8f30*/  BSYNC B1 ;  /* 0x0000000000017941 */ /* 0x000fea0003800000 */
.L_x_1632:
[----:B------:R-:W-:-:S03]  /*8f40*/  UMOV UR4, 0xffffffff ;  /* 0xffffffff00047882 */ /* 0x000fc60000000000 */
[----:B------:R-:W-:Y:S05]  /*8f50*/  BRA.DIV UR4, `(.L_x_1644) ;  /* 0x0000022204f07947 */ /* 0x000fea000b800000 */
[----:B-1----:R-:W1:Y:S04]  /*8f60*/  SHFL.IDX PT, R116, R116, 0x1, 0x1c1f ;  /* 0x003c1f0074747f89 */ /* 0x002e6800000e0000 */
[----:B------:R-:W0:Y:S02]  /*8f70*/  SHFL.IDX PT, R117, R117, 0x1, 0x1c1f ;  /* 0x003c1f0075757f89 */ /* 0x000e2400000e0000 */
.L_x_2013:
        /* <DEDUP_REMOVED lines=10> */
[----:B------:R-:W-:Y:S02]  /*9020*/  LEA R34, P5, R4, R117, 0x1 ;  /* 0x0000007504227211 */ /* 0x000fe400078a08ff */
[----:B------:R-:W-:Y:S02]  /*9030*/  LEA.HI R12, R12, R11, RZ, 0x4 ;  /* 0x0000000b0c0c7211 */ /* 0x000fe400078f20ff */
[----:B------:R-:W-:-:S02]  /*9040*/  LEA.HI.X R35, R4, R116, R111, 0x1, P5 ;  /* 0x0000007404237211 */ /* 0x000fc400028f0c6f */
[----:B------:R-:W-:Y:S02]  /*9050*/  LEA.HI.SX32 R36, R12, R119, 0x1c ;  /* 0x000000770c247211 */ /* 0x000fe400078fe2ff */
[----:B------:R-:W-:Y:S02]  /*9060*/  ISETP.GE.AND P5, PT, R18, R123, PT ;  /* 0x0000007b1200720c */ /* 0x000fe40003fa6270 */
[----:B------:R-:W-:-:S04]  /*9070*/  SHF.R.S32.HI R12, RZ, 0x1f, R36 ;  /* 0x0000001fff0c7819 */ /* 0x000fc80000011424 */
[----:B------:R-:W-:Y:S01]  /*9080*/  LEA.HI R12, R12, R36, RZ, 0x3 ;  /* 0x000000240c0c7211 */ /* 0x000fe200078f18ff */
[----:B------:R-:W-:-:S03]  /*9090*/  IMAD.SHL.U32 R36, R36, 0x8, RZ ;  /* 0x0000000824247824 */ /* 0x000fc600078e00ff */
[----:B------:R-:W-:Y:S02]  /*90a0*/  SHF.R.S32.HI R12, RZ, 0x3, R12 ;  /* 0x00000003ff0c7819 */ /* 0x000fe4000001140c */
[----:B------:R-:W-:Y:S02]  /*90b0*/  LOP3.LUT R11, R181, 0x38, R36, 0xf8, !PT ;  /* 0x00000038b50b7812 */ /* 0x000fe400078ef824 */
[----:B------:R-:W-:Y:S01]  /*90c0*/  ISETP.GE.AND P4, PT, R36, R127, PT ;  /* 0x0000007f2400720c */ /* 0x000fe20003f86270 */
[----:B------:R-:W-:Y:S01]  /*90d0*/  IMAD R12, R12, 0x1800, R201 ;  /* 0x000018000c0c7824 */ /* 0x000fe200078e02c9 */
[----:B------:R-:W-:-:S05]  /*90e0*/  LOP3.LUT R11, R11, R13, RZ, 0x3c, !PT ;  /* 0x0000000d0b0b7212 */ /* 0x000fca00078e3cff */
[----:B------:R-:W-:Y:S02]  /*90f0*/  IMAD.IADD R11, R12, 0x1, R11 ;  /* 0x000000010c0b7824 */ /* 0x000fe400078e020b */
[C---:B------:R-:W-:Y:S02]  /*9100*/  IMAD R12, R17.reuse, 0x4800, R137 ;  /* 0x00004800110c7824 */ /* 0x040fe400078e0289 */
[----:B------:R-:W-:Y:S02]  /*9110*/  IMAD R28, R17, 0x4800, R11 ;  /* 0x00004800111c7824 */ /* 0x000fe400078e020b */
[--C-:B------:R-:W-:Y:S02]  /*9120*/  IMAD R12, R12, 0x2, R2.reuse ;  /* 0x000000020c0c7824 */ /* 0x100fe400078e0202 */
[----:B------:R-:W-:Y:S02]  /*9130*/  IMAD R28, R28, 0x2, R2 ;  /* 0x000000021c1c7824 */ /* 0x000fe400078e0202 */
[----:B------:R-:W-:-:S02]  /*9140*/  @!P4 IMAD.WIDE R36, R36, 0x2, R32 ;  /* 0x000000022424c825 */ /* 0x000fc400078e0220 */
        /* <DEDUP_REMOVED lines=20> */
[C---:B------:R-:W-:Y:S01]  /*9290*/  FFMA.FTZ R39, R38.reuse, R39, -R43 ;  /* 0x0000002726277223 */ /* 0x040fe2000001082b */
        /* <DEDUP_REMOVED lines=9> */
[C---:B------:R-:W-:Y:S01]  /*9330*/  IMAD.U32 R41, R15.reuse, 0x10000, RZ ;  /* 0x000100000f297824 */ /* 0x040fe200078e00ff */
        /* <DEDUP_REMOVED lines=8> */
[C---:B------:R-:W-:Y:S01]  /*93c0*/  FMUL.FTZ R44, R45.reuse, R42 ;  /* 0x0000002a2d2c7220 */ /* 0x040fe20000410000 */
        /* <DEDUP_REMOVED lines=9> */
[CC--:B------:R-:W-:Y:S01]  /*9460*/  FMUL.FTZ R31, R41.reuse, R40.reuse ;  /* 0x00000028291f7220 */ /* 0x0c0fe20000410000 */
        /* <DEDUP_REMOVED lines=21> */
[----:B------:R-:W-:Y:S01]  /*95c0*/  FMUL.FTZ R46, R47, R29 ;  /* 0x0000001d2f2e7220 */ /* 0x000fe20000410000 */
[----:B------:R-:W-:-:S02]  /*95d0*/  IMAD.U32 R12, R14, 0x10000, RZ ;  /* 0x000100000e0c7824 */ /* 0x000fc400078e00ff */
[-C--:B------:R-:W-:Y:S01]  /*95e0*/  FMUL.FTZ R47, R47, R40.reuse ;  /* 0x000000282f2f7220 */ /* 0x080fe20000410000 */
[----:B------:R-:W-:Y:S01]  /*95f0*/  LOP3.LUT R74, R74, 0xffff0000, RZ, 0xc0, !PT ;  /* 0xffff00004a4a7812 */ /* 0x000fe200078ec0ff */
[C---:B------:R-:W-:Y:S02]  /*9600*/  FFMA.FTZ R46, R12.reuse, R40, -R46 ;  /* 0x000000280c2e7223 */ /* 0x040fe4000001082e */
[----:B------:R-:W-:Y:S01]  /*9610*/  FFMA.FTZ R47, R12, R29, R47 ;  /* 0x0000001d0c2f7223 */ /* 0x000fe2000001002f */
[----:B------:R-:W-:Y:S01]  /*9620*/  LOP3.LUT R62, R62, 0xffff0000, RZ, 0xc0, !PT ;  /* 0xffff00003e3e7812 */ /* 0x000fe200078ec0ff */
[----:B------:R-:W-:Y:S01]  /*9630*/  FMUL.FTZ R12, R30, R74 ;  /* 0x0000004a1e0c7220 */ /* 0x000fe20000410000 */
[----:B------:R-:W-:Y:S02]  /*9640*/  LOP3.LUT R14, R14, 0xffff0000, RZ, 0xc0, !PT ;  /* 0xffff00000e0e7812 */ /* 0x000fe400078ec0ff */
[----:B------:R-:W-:Y:S01]  /*9650*/  F2FP.BF16.F32.PACK_AB R15, R15, R42 ;  /* 0x0000002a0f0f723e */ /* 0x000fe200000010ff */
[----:B------:R-:W-:Y:S01]  /*9660*/  FMUL.FTZ R30, R30, R62 ;  /* 0x0000003e1e1e7220 */ /* 0x000fe20000410000 */
[----:B------:R-:W-:Y:S01]  /*9670*/  F2FP.BF16.F32.PACK_AB R31, R31, R44 ;  /* 0x0000002c1f1f723e */ /* 0x000fe200000010ff */
        /* <DEDUP_REMOVED lines=11> */
[----:B------:R-:W-:Y:S02]  /*9730*/  IMAD.MOV.U32 R14, RZ, RZ, R46 ;  /* 0x000000ffff0e7224 */ /* 0x000fe400078e002e */
[----:B------:R-:W-:-:S07]  /*9740*/  IMAD.MOV.U32 R31, RZ, RZ, R41 ;  /* 0x000000ffff1f7224 */ /* 0x000fce00078e0029 */
.L_x_1648:
[----:B------:R-:W-:Y:S05]  /*9750*/  BSYNC B2 ;  /* 0x0000000000027941 */ /* 0x000fea0003800000 */
.L_x_1647:
[----:B0-----:R0:W-:Y:S04]  /*9760*/  ST.E.128 desc[UR60][R34.64], R12 ;  /* 0x0000000c22007985 */ /* 0x0011e8000c101d3c */
[----:B-1----:R0:W-:Y:S02]  /*9770*/  @!P4 ST.E.128 desc[UR60][R36.64], R28 ;  /* 0x0000001c2400c985 */ /* 0x0021e4000c101d3c */
.L_x_1646:
[----:B------:R-:W-:Y:S05]  /*9780*/  BSYNC B1 ;  /* 0x0000000000017941 */ /* 0x000fea0003800000 */
.L_x_1645:
[----:B------:R-:W-:Y:S01]  /*9790*/  ISETP.NE.AND P4, PT, R20, RZ, PT ;  /* 0x000000ff1400720c */ /* 0x000fe20003f85270 */
[----:B------:R-:W-:-:S12]  /*97a0*/  BSSY B1, `(.L_x_1649) ;  /* 0x000007c000017945 */ /* 0x000fd80003800000 */
[----:B------:R-:W-:Y:S05]  /*97b0*/  @!P4 BRA `(.L_x_1650) ;  /* 0x0000000400e8c947 */ /* 0x000fea0003800000 */
[----:B---3--:R-:W-:Y:S01]  /*97c0*/  SEL R11, R124, R131, !P2 ;  /* 0x000000837c0b7207 */ /* 0x008fe20005000000 */
[----:B------:R-:W-:Y:S01]  /*97d0*/  BSSY B2, `(.L_x_1651) ;  /* 0x0000076000027945 */ /* 0x000fe20003800000 */
[----:B0---4-:R-:W-:Y:S02]  /*97e0*/  SHF.R.U32.HI R13, RZ, 0x3, R181 ;  /* 0x00000003ff0d7819 */ /* 0x011fe400000116b5 */
[----:B------:R-:W-:Y:S02]  /*97f0*/  SHF.R.S32.HI R12, RZ, 0x1f, R11 ;  /* 0x0000001fff0c7819 */ /* 0x000fe4000001140b */
[C---:B------:R-:W-:Y:S02]  /*9800*/  LEA R34, P5, R5.reuse, R117, 0x1 ;  /* 0x0000007505227211 */ /* 0x040fe400078a08ff */
[----:B------:R-:W-:Y:S02]  /*9810*/  LEA.HI R11, R12, R11, RZ, 0x4 ;  /* 0x0000000b0c0b7211 */ /* 0x000fe400078f20ff */
[----:B------:R-:W-:-:S02]  /*9820*/  LEA.HI.X R35, R5, R116, R110, 0x1, P5 ;  /* 0x0000007405237211 */ /* 0x000fc400028f0c6e */
[----:B------:R-:W-:Y:S02]  /*9830*/  LEA.HI.SX32 R11, R11, R118, 0x1c ;  /* 0x000000760b0b7211 */ /* 0x000fe400078fe2ff */
[----:B------:R-:W-:Y:S02]  /*9840*/  ISETP.GE.AND P5, PT, R167, R123, PT ;  /* 0x0000007ba700720c */ /* 0x000fe40003fa6270 */
[----:B------:R-:W-:Y:S01]  /*9850*/  SHF.R.S32.HI R12, RZ, 0x1f, R11 ;  /* 0x0000001fff0c7819 */ /* 0x000fe2000001140b */
[----:B------:R-:W-:-:S03]  /*9860*/  IMAD.SHL.U32 R36, R11, 0x8, RZ ;  /* 0x000000080b247824 */ /* 0x000fc600078e00ff */
[----:B------:R-:W-:Y:S02]  /*9870*/  LEA.HI R12, R12, R11, RZ, 0x3 ;  /* 0x0000000b0c0c7211 */ /* 0x000fe400078f18ff */
[----:B------:R-:W-:Y:S02]  /*9880*/  LOP3.LUT R11, R181, 0x38, R36, 0xf8, !PT ;  /* 0x00000038b50b7812 */ /* 0x000fe400078ef824 */
[----:B------:R-:W-:Y:S02]  /*9890*/  SHF.R.S32.HI R12, RZ, 0x3, R12 ;  /* 0x00000003ff0c7819 */ /* 0x000fe4000001140c */
[----:B------:R-:W-:Y:S02]  /*98a0*/  LOP3.LUT R11, R11, R13, RZ, 0x3c, !PT ;  /* 0x0000000d0b0b7212 */ /* 0x000fe400078e3cff */
[----:B------:R-:W-:Y:S01]  /*98b0*/  ISETP.GE.AND P4, PT, R36, R127, PT ;  /* 0x0000007f2400720c */ /* 0x000fe20003f86270 */
[----:B------:R-:W-:-:S04]  /*98c0*/  IMAD R12, R12, 0x1800, R201 ;  /* 0x000018000c0c7824 */ /* 0x000fc800078e02c9 */
[----:B------:R-:W-:Y:S02]  /*98d0*/  IMAD.IADD R12, R12, 0x1, R11 ;  /* 0x000000010c0c7824 */ /* 0x000fe400078e020b */
[C---:B------:R-:W-:Y:S02]  /*98e0*/  IMAD R11, R17.reuse, 0x4800, R135 ;  /* 0x00004800110b7824 */ /* 0x040fe400078e0287 */
[----:B------:R-:W-:Y:S02]  /*98f0*/  IMAD R13, R17, 0x4800, R12 ;  /* 0x00004800110d7824 */ /* 0x000fe400078e020c */
[--C-:B------:R-:W-:Y:S02]  /*9900*/  IMAD R11, R11, 0x2, R2.reuse ;  /* 0x000000020b0b7824 */ /* 0x100fe400078e0202 */
[----:B------:R-:W-:Y:S02]  /*9910*/  IMAD R28, R13, 0x2, R2 ;  /* 0x000000020d1c7824 */ /* 0x000fe400078e0202 */
[----:B------:R-:W-:Y:S01]  /*9920*/  @!P4 IMAD.WIDE R36, R36, 0x2, R32 ;  /* 0x000000022424c825 */ /* 0x000fe200078e0220 */
[----:B------:R0:W1:Y:S04]  /*9930*/  LDS.128 R12, [R11+0x18400] ;  /* 0x018400000b0c7984 */ /* 0x0000680000000c00 */
[----:B------:R-:W2:Y:S01]  /*9940*/  LDS.128 R28, [R28+0x18400] ;  /* 0x018400001c1c7984 */ /* 0x000ea20000000c00 */
[----:B------:R-:W-:Y:S05]  /*9950*/  @P5 BRA `(.L_x_1652) ;  /* 0x0000000400745947 */ /* 0x000fea0003800000 */
[----:B------:R-:W-:Y:S01]  /*9960*/  SHF.R.U64 R39, R68, 0x10, R69 ;  /* 0x0000001044277819 */ /* 0x000fe20000001245 */
[----:B--2---:R-:W-:Y:S01]  /*9970*/  IMAD.U32 R43, R29, 0x10000, RZ ;  /* 0x000100001d2b7824 */ /* 0x004fe200078e00ff */
[----:B0-----:R-:W-:Y:S01]  /*9980*/  SHF.R.U64 R11, R56, 0x10, R57 ;  /* 0x00000010380b7819 */ /* 0x001fe20000001239 */
[----:B-1----:R-:W-:Y:S01]  /*9990*/  IMAD.U32 R41, R13, 0x10000, RZ ;  /* 0x000100000d297824 */ /* 0x002fe200078e00ff */
[----:B------:R-:W-:Y:S01]  /*99a0*/  SHF.R.U32.HI R68, RZ, 0x10, R69 ;  /* 0x00000010ff447819 */ /* 0x000fe20000011645 */
[----:B------:R-:W-:Y:S01]  /*99b0*/  IMAD.U32 R47, R31, 0x10000, RZ ;  /* 0x000100001f2f7824 */ /* 0x000fe200078e00ff */
[----:B------:R-:W-:Y:S01]  /*99c0*/  SHF.R.U32.HI R56, RZ, 0x10, R57 ;  /* 0x00000010ff387819 */ /* 0x000fe20000011639 */
[----:B------:R-:W-:Y:S01]  /*99d0*/  IMAD.U32 R46, R15, 0x10000, RZ ;  /* 0x000100000f2e7824 */ /* 0x000fe200078e00ff */
[----:B------:R-:W-:Y:S01]  /*99e0*/  PRMT R68, R149, 0x5432, R68 ;  /* 0x0000543295447816 */ /* 0x000fe20000000044 */
[----:B------:R-:W-:Y:S01]  /*99f0*/  IMAD.U32 R48, R30, 0x10000, RZ ;  /* 0x000100001e307824 */ /* 0x000fe200078e00ff */
[----:B------:R-:W-:Y:S01]  /*9a00*/  PRMT R56, R147, 0x5432, R56 ;  /* 0x0000543293387816 */ /* 0x000fe20000000038 */
[----:B------:R-:W-:Y:S01]  /*9a10*/  IMAD.U32 R45, R14, 0x10000, RZ ;  /* 0x000100000e2d7824 */ /* 0x000fe200078e00ff */
[----:B------:R-:W-:Y:S01]  /*9a20*/  SHF.R.U64 R40, R70, 0x10, R71 ;  /* 0x0000001046287819 */ /* 0x000fe20000001247 */
[----:B------:R-:W-:Y:S01]  /*9a30*/  IMAD.U32 R49, R68, 0x10000, RZ ;  /* 0x0001000044317824 */ /* 0x000fe200078e00ff */
[----:B------:R-:W-:Y:S01]  /*9a40*/  SHF.R.U64 R38, R58, 0x10, R59 ;  /* 0x000000103a267819 */ /* 0x000fe2000000123b */
[----:B------:R-:W-:Y:S01]  /*9a50*/  IMAD.U32 R50, R56, 0x10000, RZ ;  /* 0x0001000038327824 */ /* 0x000fe200078e00ff */
[----:B------:R-:W-:-:S02]  /*9a60*/  SHF.R.U32.HI R70, RZ, 0x10, R71 ;  /* 0x00000010ff467819 */ /* 0x000fc40000011647 */
[----:B------:R-:W-:Y:S02]  /*9a70*/  SHF.R.U32.HI R58, RZ, 0x10, R59 ;  /* 0x00000010ff3a7819 */ /* 0x000fe4000001163b */
[----:B------:R-:W-:Y:S01]  /*9a80*/  LOP3.LUT R44, R29, 0xffff0000, RZ, 0xc0, !PT ;  /* 0xffff00001d2c7812 */ /* 0x000fe200078ec0ff */
[----:B------:R-:W-:Y:S01]  /*9a90*/  IMAD.U32 R29, R28, 0x10000, RZ ;  /* 0x000100001c1d7824 */ /* 0x000fe200078e00ff */
[----:B------:R-:W-:Y:S01]  /*9aa0*/  PRMT R51, R148, 0x5410, R40 ;  /* 0x0000541094337816 */ /* 0x000fe20000000028 */
[CC--:B------:R-:W-:Y:S01]  /*9ab0*/  FMUL.FTZ R40, R43.reuse, R49.reuse ;  /* 0x000000312b287220 */ /* 0x0c0fe20000410000 */
[----:B------:R-:W-:Y:S01]  /*9ac0*/  LOP3.LUT R68, R68, 0xffff0000, RZ, 0xc0, !PT ;  /* 0xffff000044447812 */ /* 0x000fe200078ec0ff */
[-C--:B------:R-:W-:Y:S01]  /*9ad0*/  FMUL.FTZ R43, R43, R50.reuse ;  /* 0x000000322b2b7220 */ /* 0x080fe20000410000 */
[----:B------:R-:W-:Y:S01]  /*9ae0*/  PRMT R70, R148, 0x5432, R70 ;  /* 0x0000543294467816 */ /* 0x000fe20000000046 */
[----:B------:R-:W-:Y:S01]  /*9af0*/  FFMA.FTZ R40, R41, R50, -R40 ;  /* 0x0000003229287223 */ /* 0x000fe20000010828 */
[----:B------:R-:W-:Y:S01]  /*9b00*/  PRMT R58, R146, 0x5432, R58 ;  /* 0x00005432923a7816 */ /* 0x000fe2000000003a */
[----:B------:R-:W-:Y:S01]  /*9b10*/  FMUL.FTZ R57, R44, R68 ;  /* 0x000000442c397220 */ /* 0x000fe20000410000 */
[----:B------:R-:W-:Y:S01]  /*9b20*/  LOP3.LUT R42, R13, 0xffff0000, RZ, 0xc0, !PT ;  /* 0xffff00000d2a7812 */ /* 0x000fe200078ec0ff */
[----:B------:R-:W-:Y:S01]  /*9b30*/  IMAD.U32 R50, R70, 0x10000, RZ ;  /* 0x0001000046327824 */ /* 0x000fe200078e00ff */
[----:B------:R-:W-:Y:S01]  /*9b40*/  LOP3.LUT R56, R56, 0xffff0000, RZ, 0xc0, !PT ;  /* 0xffff000038387812 */ /* 0x000fe200078ec0ff */
[----:B------:R-:W-:Y:S01]  /*9b50*/  FFMA.FTZ R43, R41, R49, R43 ;  /* 0x00000031292b7223 */ /* 0x000fe2000001002b */
[----:B------:R-:W-:Y:S01]  /*9b60*/  IMAD.U32 R41, R58, 0x10000, RZ ;  /* 0x000100003a297824 */ /* 0x000fe200078e00ff */
[----:B------:R-:W-:Y:S01]  /*9b70*/  PRMT R39, R149, 0x5410, R39 ;  /* 0x0000541095277816 */ /* 0x000fe20000000027 */
[----:B------:R-:W-:-:S02]  /*9b80*/  IMAD.U32 R13, R12, 0x10000, RZ ;  /* 0x000100000c0d7824 */ /* 0x000fc400078e00ff */
[----:B------:R-:W-:Y:S01]  /*9b90*/  FFMA.FTZ R59, R42, R56, -R57 ;  /* 0x000000382a3b7223 */ /* 0x000fe20000010839 */
[C---:B------:R-:W-:Y:S01]  /*9ba0*/  FMUL.FTZ R57, R47.reuse, R50 ;  /* 0x000000322f397220 */ /* 0x040fe20000410000 */
[-C--:B------:R-:W-:Y:S01]  /*9bb0*/  FMUL.FTZ R47, R47, R41.reuse ;  /* 0x000000292f2f7220 */ /* 0x080fe20000410000 */
[----:B------:R-:W-:Y:S01]  /*9bc0*/  LOP3.LUT R31, R31, 0xffff0000, RZ, 0xc0, !PT ;  /* 0xffff00001f1f7812 */ /* 0x000fe200078ec0ff */
[----:B------:R-:W-:Y:S01]  /*9bd0*/  FMUL.FTZ R49, R44, R56 ;  /* 0x000000382c317220 */ /* 0x000fe20000410000 */
[----:B------:R-:W-:Y:S01]  /*9be0*/  LOP3.LUT R70, R70, 0xffff0000, RZ, 0xc0, !PT ;  /* 0xffff000046467812 */ /* 0x000fe200078ec0ff */
[----:B------:R-:W-:Y:S01]  /*9bf0*/  FFMA.FTZ R57, R46, R41, -R57 ;  /* 0x000000292e397223 */ /* 0x000fe20000010839 */
[----:B------:R-:W-:Y:S01]  /*9c00*/  LOP3.LUT R58, R58, 0xffff0000, RZ, 0xc0, !PT ;  /* 0xffff00003a3a7812 */ /* 0x000fe200078ec0ff */
[----:B------:R-:W-:Y:S01]  /*9c10*/  FFMA.FTZ R47, R46, R50, R47 ;  /* 0x000000322e2f7223 */ /* 0x000fe2000001002f */
[----:B------:R-:W-:Y:S01]  /*9c20*/  PRMT R11, R147, 0x5410, R11 ;  /* 0x00005410930b7816 */ /* 0x000fe2000000000b */
[----:B------:R-:W-:Y:S01]  /*9c30*/  IMAD.U32 R46, R39, 0x10000, RZ ;  /* 0x00010000272e7824 */ /* 0x000fe200078e00ff */
[----:B------:R-:W-:Y:S01]  /*9c40*/  LOP3.LUT R15, R15, 0xffff0000, RZ, 0xc0, !PT ;  /* 0xffff00000f0f7812 */ /* 0x000fe200078ec0ff */
[C---:B------:R-:W-:Y:S01]  /*9c50*/  FMUL.FTZ R56, R31.reuse, R70 ;  /* 0x000000461f387220 */ /* 0x040fe20000410000 */
[----:B------:R-:W-:Y:S01]  /*9c60*/  LOP3.LUT R28, R28, 0xffff0000, RZ, 0xc0, !PT ;  /* 0xffff00001c1c7812 */ /* 0x000fe200078ec0ff */
[-C--:B------:R-:W-:Y:S01]  /*9c70*/  FMUL.FTZ R50, R31, R58.reuse ;  /* 0x0000003a1f327220 */ /* 0x080fe20000410000 */
[----:B------:R-:W-:Y:S01]  /*9c80*/  LOP3.LUT R39, R39, 0xffff0000, RZ, 0xc0, !PT ;  /* 0xffff000027277812 */ /* 0x000fe200078ec0ff */
[C---:B------:R-:W-:Y:S01]  /*9c90*/  IMAD.U32 R44, R11.reuse, 0x10000, RZ ;  /* 0x000100000b2c7824 */ /* 0x040fe200078e00ff */
[----:B------:R-:W-:Y:S01]  /*9ca0*/  LOP3.LUT R11, R11, 0xffff0000, RZ, 0xc0, !PT ;  /* 0xffff00000b0b7812 */ /* 0x000fe200078ec0ff */
[C---:B------:R-:W-:Y:S01]  /*9cb0*/  FFMA.FTZ R58, R15.reuse, R58, -R56 ;  /* 0x0000003a0f3a7223 */ /* 0x040fe20000010838 */
[----:B------:R-:W-:Y:S01]  /*9cc0*/  LOP3.LUT R12, R12, 0xffff0000, RZ, 0xc0, !PT ;  /* 0xffff00000c0c7812 */ /* 0x000fe200078ec0ff */
[----:B------:R-:W-:Y:S01]  /*9cd0*/  FFMA.FTZ R50, R15, R70, R50 ;  /* 0x000000460f327223 */ /* 0x000fe20000010032 */
[----:B------:R-:W-:Y:S01]  /*9ce0*/  FMUL.FTZ R15, R28, R39 ;  /* 0x000000271c0f7220 */ /* 0x000fe20000410000 */
[C---:B------:R-:W-:Y:S01]  /*9cf0*/  FMUL.FTZ R56, R29.reuse, R46 ;  /* 0x0000002e1d387220 */ /* 0x040fe20000410000 */
[-C--:B------:R-:W-:Y:S01]  /*9d00*/  FMUL.FTZ R29, R29, R44.reuse ;  /* 0x0000002c1d1d7220 */ /* 0x080fe20000410000 */
[----:B------:R-:W-:Y:S01]  /*9d10*/  PRMT R38, R146, 0x5410, R38 ;  /* 0x0000541092267816 */ /* 0x000fe20000000026 */
[-C--:B------:R-:W-:Y:S01]  /*9d20*/  FMUL.FTZ R31, R28, R11.reuse ;  /* 0x0000000b1c1f7220 */ /* 0x080fe20000410000 */
[----:B------:R-:W-:Y:S01]  /*9d30*/  FFMA.FTZ R11, R12, R11, -R15 ;  /* 0x0000000b0c0b7223 */ /* 0x000fe2000001080f */
[----:B------:R-:W-:Y:S01]  /*9d40*/  FFMA.FTZ R44, R13, R44, -R56 ;  /* 0x0000002c0d2c7223 */ /* 0x000fe20000010838 */
[----:B------:R-:W-:Y:S01]  /*9d50*/  IMAD.U32 R15, R51, 0x10000, RZ ;  /* 0x00010000330f7824 */ /* 0x000fe200078e00ff */
[----:B------:R-:W-:Y:S01]  /*9d60*/  LOP3.LUT R30, R30, 0xffff0000, RZ, 0xc0, !PT ;  /* 0xffff00001e1e7812 */ /* 0x000fe200078ec0ff */
[----:B------:R-:W-:Y:S01]  /*9d70*/  FFMA.FTZ R13, R13, R46, R29 ;  /* 0x0000002e0d0d7223 */ /* 0x000fe2000001001d */
[----:B------:R-:W-:Y:S01]  /*9d80*/  LOP3.LUT R51, R51, 0xffff0000, RZ, 0xc0, !PT ;  /* 0xffff000033337812 */ /* 0x000fe200078ec0ff */
[C---:B------:R-:W-:Y:S01]  /*9d90*/  IMAD.U32 R28, R38.reuse, 0x10000, RZ ;  /* 0x00010000261c7824 */ /* 0x040fe200078e00ff */
[----:B------:R-:W-:Y:S01]  /*9da0*/  LOP3.LUT R29, R38, 0xffff0000, RZ, 0xc0, !PT ;  /* 0xffff0000261d7812 */ /* 0x000fe200078ec0ff */
[----:B------:R-:W-:Y:S01]  /*9db0*/  FFMA.FTZ R12, R12, R39, R31 ;  /* 0x000000270c0c7223 */ /* 0x000fe2000001001f */
[----:B------:R-:W-:Y:S01]  /*9dc0*/  LOP3.LUT R14, R14, 0xffff0000, RZ, 0xc0, !PT ;  /* 0xffff00000e0e7812 */ /* 0x000fe200078ec0ff */
[----:B------:R-:W-:Y:S01]  /*9dd0*/  FMUL.FTZ R38, R48, R15 ;  /* 0x0000000f30267220 */ /* 0x000fe20000410000 */
[----:B------:R-:W-:Y:S01]  /*9de0*/  FMUL.FTZ R31, R30, R51 ;  /* 0x000000331e1f7220 */ /* 0x000fe20000410000 */
[-C--:B------:R-:W-:Y:S01]  /*9df0*/  FMUL.FTZ R48, R48, R28.reuse ;  /* 0x0000001c30307220 */ /* 0x080fe20000410000 */
[-C--:B------:R-:W-:Y:S01]  /*9e00*/  FMUL.FTZ R30, R30, R29.reuse ;  /* 0x0000001d1e1e7220 */ /* 0x080fe20000410000 */
[C---:B------:R-:W-:Y:S01]  /*9e10*/  FFMA.FTZ R28, R45.reuse, R28, -R38 ;  /* 0x0000001c2d1c7223 */ /* 0x040fe20000010826 */
[C---:B------:R-:W-:Y:S01]  /*9e20*/  FFMA.FTZ R31, R14.reuse, R29, -R31 ;  /* 0x0000001d0e1f7223 */ /* 0x040fe2000001081f */
[----:B------:R-:W-:Y:S01]  /*9e30*/  FFMA.FTZ R15, R45, R15, R48 ;  /* 0x0000000f2d0f7223 */ /* 0x000fe20000010030 */
[----:B------:R-:W-:Y:S01]  /*9e40*/  FFMA.FTZ R30, R14, R51, R30 ;  /* 0x000000330e1e7223 */ /* 0x000fe2000001001e */
[----:B------:R-:W-:Y:S01]  /*9e50*/  FFMA.FTZ R42, R42, R68, R49 ;  /* 0x000000442a2a7223 */ /* 0x000fe20000010031 */
        /* <DEDUP_REMOVED lines=9> */
[----:B------:R-:W-:Y:S01]  /*9ef0*/  IMAD.MOV.U32 R28, RZ, RZ, R38 ;  /* 0x000000ffff1c7224 */ /* 0x000fe200078e0026 */
[----:B------:R-:W-:Y:S01]  /*9f00*/  F2FP.BF16.F32.PACK_AB R29, R42, R43 ;  /* 0x0000002b2a1d723e */ /* 0x000fe200000010ff */
[----:B------:R-:W-:-:S02]  /*9f10*/  IMAD.MOV.U32 R15, RZ, RZ, R57 ;  /* 0x000000ffff0f7224 */ /* 0x000fc400078e0039 */
[----:B------:R-:W-:-:S07]  /*9f20*/  IMAD.MOV.U32 R31, RZ, RZ, R47 ;  /* 0x000000ffff1f7224 */ /* 0x000fce00078e002f */
.L_x_1652:
[----:B------:R-:W-:Y:S05]  /*9f30*/  BSYNC B2 ;  /* 0x0000000000027941 */ /* 0x000fea0003800000 */
.L_x_1651:
[----:B-1----:R1:W-:Y:S04]  /*9f40*/  ST.E.128 desc[UR60][R34.64], R12 ;  /* 0x0000000c22007985 */ /* 0x0023e8000c101d3c */
[----:B--2---:R1:W-:Y:S02]  /*9f50*/  @!P4 ST.E.128 desc[UR60][R36.64], R28 ;  /* 0x0000001c2400c985 */ /* 0x0043e4000c101d3c */
.L_x_1650:
[----:B------:R-:W-:Y:S05]  /*9f60*/  BSYNC B1 ;  /* 0x0000000000017941 */ /* 0x000fea0003800000 */
.L_x_1649:
[----:B------:R-:W-:-:S13]  /*9f70*/  ISETP.NE.AND P4, PT, R21, RZ, PT ;  /* 0x000000ff1500720c */ /* 0x000fda0003f85270 */
[----:B------:R-:W-:Y:S05]  /*9f80*/  @!P4 BRA `(.L_x_1601) ;  /* 0x0000000c00c4c947 */ /* 0x000fea0003800000 */
[----:B------:R-:W-:Y:S01]  /*9f90*/  SEL R131, R124, R131, !P1 ;  /* 0x000000837c837207 */ /* 0x000fe20004800000 */
[----:B------:R-:W-:Y:S01]  /*9fa0*/  BSSY B1, `(.L_x_1653) ;  /* 0x0000074000017945 */ /* 0x000fe20003800000 */
[----:B01-34-:R-:W-:Y:S02]  /*9fb0*/  SHF.R.U32.HI R13, RZ, 0x3, R181 ;  /* 0x00000003ff0d7819 */ /* 0x01bfe400000116b5 */
[----:B------:R-:W-:Y:S02]  /*9fc0*/  SHF.R.S32.HI R12, RZ, 0x1f, R131 ;  /* 0x0000001fff0c7819 */ /* 0x000fe40000011483 */
[----:B------:R-:W-:Y:S02]  /*9fd0*/  ISETP.GE.AND P5, PT, R168, R123, PT ;  /* 0x0000007ba800720c */ /* 0x000fe40003fa6270 */
[----:B------:R-:W-:Y:S02]  /*9fe0*/  LEA.HI R12, R12, R131, RZ, 0x4 ;  /* 0x000000830c0c7211 */ /* 0x000fe400078f20ff */
[----:B------:R-:W-:-:S02]  /*9ff0*/  LEA R34, P4, R6, R117, 0x1 ;  /* 0x0000007506227211 */ /* 0x000fc400078808ff */
[----:B------:R-:W-:Y:S02]  /*a000*/  LEA.HI.SX32 R12, R12, R113, 0x1c ;  /* 0x000000710c0c7211 */ /* 0x000fe400078fe2ff */
[----:B------:R-:W-:Y:S02]  /*a010*/  LEA.HI.X R35, R6, R116, R109, 0x1, P4 ;  /* 0x0000007406237211 */ /* 0x000fe400020f0c6d */
[----:B------:R-:W-:Y:S01]  /*a020*/  SHF.R.S32.HI R11, RZ, 0x1f, R12 ;  /* 0x0000001fff0b7819 */ /* 0x000fe2000001140c */
[----:B------:R-:W-:-:S03]  /*a030*/  IMAD.SHL.U32 R36, R12, 0x8, RZ ;  /* 0x000000080c247824 */ /* 0x000fc600078e00ff */
[----:B------:R-:W-:-:S04]  /*a040*/  LEA.HI R11, R11, R12, RZ, 0x3 ;  /* 0x0000000c0b0b7211 */ /* 0x000fc800078f18ff */
        /* <DEDUP_REMOVED lines=8> */
[----:B------:R-:W-:-:S03]  /*a0d0*/  IMAD R28, R13, 0x2, R2 ;  /* 0x000000020d1c7824 */ /* 0x000fc600078e0202 */
[----:B------:R0:W1:Y:S04]  /*a0e0*/  LDS.128 R12, [R11+0x18400] ;  /* 0x018400000b0c7984 */ /* 0x0000680000000c00 */
[----:B------:R-:W2:Y:S01]  /*a0f0*/  LDS.128 R28, [R28+0x18400] ;  /* 0x018400001c1c7984 */ /* 0x000ea20000000c00 */
[----:B------:R-:W-:Y:S05]  /*a100*/  @P5 BRA `(.L_x_1654) ;  /* 0x0000000400745947 */ /* 0x000fea0003800000 */
[--C-:B------:R-:W-:Y:S01]  /*a110*/  SHF.R.U64 R44, R64, 0x10, R65.reuse ;  /* 0x00000010402c7819 */ /* 0x100fe20000001241 */
[----:B--2---:R-:W-:Y:S01]  /*a120*/  IMAD.U32 R47, R29, 0x10000, RZ ;  /* 0x000100001d2f7824 */ /* 0x004fe200078e00ff */
[----:B------:R-:W-:Y:S01]  /*a130*/  SHF.R.U32.HI R64, RZ, 0x10, R65 ;  /* 0x00000010ff407819 */ /* 0x000fe20000011641 */
[----:B-1----:R-:W-:Y:S01]  /*a140*/  IMAD.U32 R42, R13, 0x10000, RZ ;  /* 0x000100000d2a7824 */ /* 0x002fe200078e00ff */
[--C-:B------:R-:W-:Y:S01]  /*a150*/  SHF.R.U64 R40, R52, 0x10, R53.reuse ;  /* 0x0000001034287819 */ /* 0x100fe20000001235 */
[----:B------:R-:W-:Y:S01]  /*a160*/  IMAD.U32 R46, R31, 0x10000, RZ ;  /* 0x000100001f2e7824 */ /* 0x000fe200078e00ff */
[----:B------:R-:W-:Y:S01]  /*a170*/  SHF.R.U32.HI R52, RZ, 0x10, R53 ;  /* 0x00000010ff347819 */ /* 0x000fe20000011635 */
[----:B------:R-:W-:Y:S01]  /*a180*/  IMAD.U32 R39, R15, 0x10000, RZ ;  /* 0x000100000f277824 */ /* 0x000fe200078e00ff */
[----:B------:R-:W-:Y:S01]  /*a190*/  PRMT R49, R145, 0x5432, R64 ;  /* 0x0000543291317816 */ /* 0x000fe20000000040 */
[----:B0-----:R-:W-:Y:S01]  /*a1a0*/  IMAD.U32 R11, R12, 0x10000, RZ ;  /* 0x000100000c0b7824 */ /* 0x001fe200078e00ff */
[----:B------:R-:W-:-:S02]  /*a1b0*/  PRMT R40, R143, 0x5410, R40 ;  /* 0x000054108f287816 */ /* 0x000fc40000000028 */
[--C-:B------:R-:W-:Y:S01]  /*a1c0*/  SHF.R.U64 R45, R66, 0x10, R67.reuse ;  /* 0x00000010422d7819 */ /* 0x100fe20000001243 */
[----:B------:R-:W-:Y:S01]  /*a1d0*/  IMAD.U32 R50, R49, 0x10000, RZ ;  /* 0x0001000031327824 */ /* 0x000fe200078e00ff */
[----:B------:R-:W-:Y:S02]  /*a1e0*/  PRMT R143, R143, 0x5432, R52 ;  /* 0x000054328f8f7816 */ /* 0x000fe40000000034 */
[----:B------:R-:W-:Y:S02]  /*a1f0*/  SHF.R.U32.HI R67, RZ, 0x10, R67 ;  /* 0x00000010ff437819 */ /* 0x000fe40000011643 */
[----:B------:R-:W-:Y:S01]  /*a200*/  PRMT R145, R145, 0x5410, R44 ;  /* 0x0000541091917816 */ /* 0x000fe2000000002c */
[----:B------:R-:W-:Y:S01]  /*a210*/  IMAD.U32 R48, R143, 0x10000, RZ ;  /* 0x000100008f307824 */ /* 0x000fe200078e00ff */
[----:B------:R-:W-:Y:S01]  /*a220*/  PRMT R44, R144, 0x5410, R45 ;  /* 0x00005410902c7816 */ /* 0x000fe2000000002d */
[C---:B------:R-:W-:Y:S01]  /*a230*/  FMUL.FTZ R45, R47.reuse, R50 ;  /* 0x000000322f2d7220 */ /* 0x040fe20000410000 */
[--C-:B------:R-:W-:Y:S01]  /*a240*/  SHF.R.U64 R41, R54, 0x10, R55.reuse ;  /* 0x0000001036297819 */ /* 0x100fe20000001237 */
[-C--:B------:R-:W-:Y:S01]  /*a250*/  FMUL.FTZ R47, R47, R48.reuse ;  /* 0x000000302f2f7220 */ /* 0x080fe20000410000 */
[----:B------:R-:W-:Y:S01]  /*a260*/  SHF.R.U32.HI R55, RZ, 0x10, R55 ;  /* 0x00000010ff377819 */ /* 0x000fe20000011637 */
[----:B------:R-:W-:Y:S01]  /*a270*/  FFMA.FTZ R45, R42, R48, -R45 ;  /* 0x000000302a2d7223 */ /* 0x000fe2000001082d */
[----:B------:R-:W-:Y:S01]  /*a280*/  PRMT R67, R144, 0x5432, R67 ;  /* 0x0000543290437816 */ /* 0x000fe20000000043 */
[----:B------:R-:W-:Y:S01]  /*a290*/  FFMA.FTZ R42, R42, R50, R47 ;  /* 0x000000322a2a7223 */ /* 0x000fe2000001002f */
[----:B------:R-:W-:Y:S01]  /*a2a0*/  LOP3.LUT R43, R29, 0xffff0000, RZ, 0xc0, !PT ;  /* 0xffff00001d2b7812 */ /* 0x000fe200078ec0ff */
[----:B------:R-:W-:Y:S01]  /*a2b0*/  IMAD.U32 R52, R145, 0x10000, RZ ;  /* 0x0001000091347824 */ /* 0x000fe200078e00ff */
[----:B------:R-:W-:Y:S01]  /*a2c0*/  LOP3.LUT R49, R49, 0xffff0000, RZ, 0xc0, !PT ;  /* 0xffff000031317812 */ /* 0x000fe200078ec0ff */
[----:B------:R-:W-:Y:S01]  /*a2d0*/  IMAD.U32 R51, R67, 0x10000, RZ ;  /* 0x0001000043337824 */ /* 0x000fe200078e00ff */
[----:B------:R-:W-:-:S02]  /*a2e0*/  LOP3.LUT R48, R143, 0xffff0000, RZ, 0xc0, !PT ;  /* 0xffff00008f307812 */ /* 0x000fc400078ec0ff */
[----:B------:R-:W-:Y:S01]  /*a2f0*/  PRMT R55, R142, 0x5432, R55 ;  /* 0x000054328e377816 */ /* 0x000fe20000000037 */
[----:B------:R-:W-:Y:S01]  /*a300*/  FMUL.FTZ R53, R43, R49 ;  /* 0x000000312b357220 */ /* 0x000fe20000410000 */
[----:B------:R-:W-:Y:S01]  /*a310*/  LOP3.LUT R38, R13, 0xffff0000, RZ, 0xc0, !PT ;  /* 0xffff00000d267812 */ /* 0x000fe200078ec0ff */
[-C--:B------:R-:W-:Y:S01]  /*a320*/  FMUL.FTZ R43, R43, R48.reuse ;  /* 0x000000302b2b7220 */ /* 0x080fe20000410000 */
[----:B------:R-:W-:Y:S01]  /*a330*/  FMUL.FTZ R50, R46, R51 ;  /* 0x000000332e327220 */ /* 0x000fe20000410000 */
[----:B------:R-:W-:Y:S01]  /*a340*/  IMAD.U32 R47, R55, 0x10000, RZ ;  /* 0x00010000372f7824 */ /* 0x000fe200078e00ff */
[----:B------:R-:W-:Y:S01]  /*a350*/  LOP3.LUT R31, R31, 0xffff0000, RZ, 0xc0, !PT ;  /* 0xffff00001f1f7812 */ /* 0x000fe200078ec0ff */
[C---:B------:R-:W-:Y:S01]  /*a360*/  FFMA.FTZ R48, R38.reuse, R48, -R53 ;  /* 0x0000003026307223 */ /* 0x040fe20000010835 */
[----:B------:R-:W-:Y:S01]  /*a370*/  FFMA.FTZ R43, R38, R49, R43 ;  /* 0x00000031262b7223 */ /* 0x000fe2000001002b */
[-C--:B------:R-:W-:Y:S01]  /*a380*/  FMUL.FTZ R46, R46, R47.reuse ;  /* 0x0000002f2e2e7220 */ /* 0x080fe20000410000 */
[----:B------:R-:W-:Y:S01]  /*a390*/  FFMA.FTZ R38, R39, R47, -R50 ;  /* 0x0000002f27267223 */ /* 0x000fe20000010832 */
[----:B------:R-:W-:Y:S01]  /*a3a0*/  LOP3.LUT R54, R67, 0xffff0000, RZ, 0xc0, !PT ;  /* 0xffff000043367812 */ /* 0x000fe200078ec0ff */
[----:B------:R-:W-:Y:S01]  /*a3b0*/  IMAD.U32 R13, R28, 0x10000, RZ ;  /* 0x000100001c0d7824 */ /* 0x000fe200078e00ff */
[----:B------:R-:W-:Y:S01]  /*a3c0*/  LOP3.LUT R50, R55, 0xffff0000, RZ, 0xc0, !PT ;  /* 0xffff000037327812 */ /* 0x000fe200078ec0ff */
[----:B------:R-:W-:Y:S01]  /*a3d0*/  FFMA.FTZ R39, R39, R51, R46 ;  /* 0x0000003327277223 */ /* 0x000fe2000001002e */
[----:B------:R-:W-:-:S02]  /*a3e0*/  IMAD.U32 R46, R40, 0x10000, RZ ;  /* 0x00010000282e7824 */ /* 0x000fc400078e00ff */
[----:B------:R-:W-:Y:S01]  /*a3f0*/  FMUL.FTZ R56, R31, R54 ;  /* 0x000000361f387220 */ /* 0x000fe20000410000 */
[----:B------:R-:W-:Y:S01]  /*a400*/  LOP3.LUT R29, R15, 0xffff0000, RZ, 0xc0, !PT ;  /* 0xffff00000f1d7812 */ /* 0x000fe200078ec0ff */
[----:B------:R-:W-:Y:S01]  /*a410*/  FMUL.FTZ R58, R31, R50 ;  /* 0x000000321f3a7220 */ /* 0x000fe20000410000 */
[----:B------:R-:W-:Y:S01]  /*a420*/  LOP3.LUT R31, R40, 0xffff0000, RZ, 0xc0, !PT ;  /* 0xffff0000281f7812 */ /* 0x000fe200078ec0ff */
[C---:B------:R-:W-:Y:S01]  /*a430*/  FMUL.FTZ R40, R13.reuse, R52 ;  /* 0x000000340d287220 */ /* 0x040fe20000410000 */
[----:B------:R-:W-:Y:S01]  /*a440*/  FMUL.FTZ R13, R13, R46 ;  /* 0x0000002e0d0d7220 */ /* 0x000fe20000410000 */
[----:B------:R-:W-:Y:S01]  /*a450*/  LOP3.LUT R28, R28, 0xffff0000, RZ, 0xc0, !PT ;  /* 0xffff00001c1c7812 */ /* 0x000fe200078ec0ff */
[----:B------:R-:W-:Y:S01]  /*a460*/  IMAD.U32 R15, R14, 0x10000, RZ ;  /* 0x000100000e0f7824 */ /* 0x000fe200078e00ff */
[----:B------:R-:W-:Y:S01]  /*a470*/  PRMT R41, R142, 0x5410, R41 ;  /* 0x000054108e297816 */ /* 0x000fe20000000029 */
[----:B------:R-:W-:Y:S01]  /*a480*/  FFMA.FTZ R52, R11, R52, R13 ;  /* 0x000000340b347223 */ /* 0x000fe2000001000d */
[----:B------:R-:W-:Y:S01]  /*a490*/  LOP3.LUT R145, R145, 0xffff0000, RZ, 0xc0, !PT ;  /* 0xffff000091917812 */ /* 0x000fe200078ec0ff */
[C---:B------:R-:W-:Y:S01]  /*a4a0*/  FFMA.FTZ R49, R29.reuse, R50, -R56 ;  /* 0x000000321d317223 */ /* 0x040fe20000010838 */
[----:B------:R-:W-:Y:S01]  /*a4b0*/  LOP3.LUT R37, R14, 0xffff0000, RZ, 0xc0, !PT ;  /* 0xffff00000e257812 */ /* 0x000fe200078ec0ff */
[----:B------:R-:W-:Y:S01]  /*a4c0*/  IMAD.U32 R14, R30, 0x10000, RZ ;  /* 0x000100001e0e7824 */ /* 0x000fe200078e00ff */
[----:B------:R-:W-:Y:S01]  /*a4d0*/  LOP3.LUT R12, R12, 0xffff0000, RZ, 0xc0, !PT ;  /* 0xffff00000c0c7812 */ /* 0x000fe200078ec0ff */
[----:B------:R-:W-:Y:S01]  /*a4e0*/  FFMA.FTZ R58, R29, R54, R58 ;  /* 0x000000361d3a7223 */ /* 0x000fe2000001003a */
[----:B------:R-:W-:Y:S01]  /*a4f0*/  FFMA.FTZ R40, R11, R46, -R40 ;  /* 0x0000002e0b287223 */ /* 0x000fe20000010828 */
[----:B------:R-:W-:Y:S01]  /*a500*/  IMAD.U32 R13, R44, 0x10000, RZ ;  /* 0x000100002c0d7824 */ /* 0x000fe200078e00ff */
[----:B------:R-:W-:Y:S01]  /*a510*/  LOP3.LUT R30, R30, 0xffff0000, RZ, 0xc0, !PT ;  /* 0xffff00001e1e7812 */ /* 0x000fe200078ec0ff */
[C---:B------:R-:W-:Y:S01]  /*a520*/  FMUL.FTZ R29, R28.reuse, R145 ;  /* 0x000000911c1d7220 */ /* 0x040fe20000410000 */
[-C--:B------:R-:W-:Y:S01]  /*a530*/  FMUL.FTZ R47, R28, R31.reuse ;  /* 0x0000001f1c2f7220 */ /* 0x080fe20000410000 */
[C---:B------:R-:W-:Y:S01]  /*a540*/  IMAD.U32 R11, R41.reuse, 0x10000, RZ ;  /* 0x00010000290b7824 */ /* 0x040fe200078e00ff */
[----:B------:R-:W-:Y:S01]  /*a550*/  LOP3.LUT R44, R44, 0xffff0000, RZ, 0xc0, !PT ;  /* 0xffff00002c2c7812 */ /* 0x000fe200078ec0ff */
[C---:B------:R-:W-:Y:S01]  /*a560*/  FFMA.FTZ R29, R12.reuse, R31, -R29 ;  /* 0x0000001f0c1d7223 */ /* 0x040fe2000001081d */
[----:B------:R-:W-:Y:S01]  /*a570*/  LOP3.LUT R41, R41, 0xffff0000, RZ, 0xc0, !PT ;  /* 0xffff000029297812 */ /* 0x000fe200078ec0ff */
[----:B------:R-:W-:Y:S01]  /*a580*/  FFMA.FTZ R47, R12, R145, R47 ;  /* 0x000000910c2f7223 */ /* 0x000fe2000001002f */
[----:B------:R-:W-:Y:S01]  /*a590*/  FMUL.FTZ R12, R14, R13 ;  /* 0x0000000d0e0c7220 */ /* 0x000fe20000410000 */
        /* <DEDUP_REMOVED lines=20> */
.L_x_1654:
[----:B------:R-:W-:Y:S05]  /*a6e0*/  BSYNC B1 ;  /* 0x0000000000017941 */ /* 0x000fea0003800000 */
.L_x_1653:
[----:B-1----:R1:W-:Y:S01]  /*a6f0*/  ST.E.128 desc[UR60][R34.64], R12 ;  /* 0x0000000c22007985 */ /* 0x0023e2000c101d3c */
[----:B------:R-:W-:-:S13]  /*a700*/  ISETP.GE.AND P4, PT, R36, R127, PT ;  /* 0x0000007f2400720c */ /* 0x000fda0003f86270 */
[----:B------:R-:W-:Y:S05]  /*a710*/  @P4 BRA `(.L_x_1601) ;  /* 0x0000000400e04947 */ /* 0x000fea0003800000 */
[----:B------:R-:W-:-:S05]  /*a720*/  IMAD.WIDE R32, R36, 0x2, R32 ;  /* 0x0000000224207825 */ /* 0x000fca00078e0220 */
[----:B--2---:R2:W-:Y:S01]  /*a730*/  ST.E.128 desc[UR60][R32.64], R28 ;  /* 0x0000001c20007985 */ /* 0x0045e2000c101d3c */
[----:B------:R-:W-:Y:S05]  /*a740*/  BRA `(.L_x_1601) ;  /* 0x0000000400d47947 */ /* 0x000fea0003800000 */
.L_x_1566:
[----:B------:R-:W2:Y:S02]  /*a750*/  LDL R11, [R1+0x30] ;  /* 0x00003000010b7983 */ /* 0x000ea40000100800 */
[----:B--2---:R-:W-:-:S13]  /*a760*/  R2UR UR4, R11 ;  /* 0x000000000b0472ca */ /* 0x004fda00000e0000 */
[----:B------:R-:W-:-:S06]  /*a770*/  UISETP.NE.AND UP0, UPT, UR4, 0x3, UPT ;  /* 0x000000030400788c */ /* 0x000fcc000bf05270 */
[----:B------:R-:W-:-:S13]  /*a780*/  PLOP3.LUT P0, PT, PT, PT, UP0, 0x80, 0x0 ;  /* 0x000000000000781c */ /* 0x000fda0003f0f008 */
[----:B------:R-:W-:Y:S05]  /*a790*/  @!P0 BRA `(.L_x_1655) ;  /* 0x0000000000048947 */ /* 0x000fea0003800000 */
[----:B------:R-:W-:Y:S01]  /*a7a0*/  BPT.TRAP 0x1 ;  /* 0x000000040000795c */ /* 0x000fe20000300000 */
.L_x_1655:
[----:B------:R-:W-:Y:S01]  /*a7b0*/  IMAD R86, R17, 0x8, R2 ;  /* 0x0000000811567824 */ /* 0x000fe200078e0202 */
[----:B------:R-:W-:Y:S01]  /*a7c0*/  SHF.L.U32 R87, R175, 0x1f, RZ ;  /* 0x0000001faf577819 */ /* 0x000fe200000006ff */
[----:B------:R-:W-:Y:S01]  /*a7d0*/  BSSY B1, `(.L_x_1656) ;  /* 0x0000004000017945 */ /* 0x000fe20003800000 */
[----:B------:R-:W-:Y:S02]  /*a7e0*/  SHF.R.S32.HI R79, RZ, 0x1f, R78 ;  /* 0x0000001fff4f7819 */ /* 0x000fe4000001144e */
[----:B------:R-:W0:Y:S02]  /*a7f0*/  SYNCS.PHASECHK.TRANS64.TRYWAIT P4, [R86+URZ+0x2a890], R87 ;  /* 0x02a89057560075a7 */ /* 0x000e24000808017f */
[----:B0-----:R-:W-:Y:S05]  /*a800*/  @!P4 BRA `(.L_x_1657) ;  /* 0x0000020c0010c947 */ /* 0x001fea0003800000 */
.L_x_2014:
[----:B------:R-:W-:Y:S05]  /*a810*/  BSYNC B1 ;  /* 0x0000000000017941 */ /* 0x000fea0003800000 */
.L_x_1656:
[----:B------:R-:W-:Y:S01]  /*a820*/  ULDC.64 UR4, c[0x0][0x300] ;  /* 0x0000c00000047ab9 */ /* 0x000fe20000000a00 */
[----:B-----5:R-:W-:Y:S01]  /*a830*/  SHF.R.S32.HI R84, RZ, 0x1f, R77 ;  /* 0x0000001fff547819 */ /* 0x020fe2000001144d */
[----:B------:R-:W-:Y:S01]  /*a840*/  IMAD R11, R79, UR4, RZ ;  /* 0x000000044f0b7c24 */ /* 0x000fe2000f8e02ff */
[----:B------:R-:W-:Y:S01]  /*a850*/  ULDC.64 UR6, c[0x0][0x2e8] ;  /* 0x0000ba0000067ab9 */ /* 0x000fe20000000a00 */
[----:B------:R-:W-:-:S04]  /*a860*/  IMAD.WIDE.U32 R12, R78, UR4, RZ ;  /* 0x000000044e0c7c25 */ /* 0x000fc8000f8e00ff */
        /* <DEDUP_REMOVED lines=8> */
[----:B------:R-:W-:-:S03]  /*a8f0*/  ULDC.64 UR4, c[0x0][0x308] ;  /* 0x0000c20000047ab9 */ /* 0x000fc60000000a00 */
[----:B------:R-:W-:Y:S02]  /*a900*/  IMAD.IADD R13, R13, 0x1, R11 ;  /* 0x000000010d0d7824 */ /* 0x000fe400078e020b */
[----:B------:R-:W-:Y:S02]  /*a910*/  IMAD.IADD R36, R85, 0x1, -R174 ;  /* 0x0000000155247824 */ /* 0x000fe400078e0aae */
        /* <DEDUP_REMOVED lines=9> */
.L_x_2018:
[----:B------:R-:W-:Y:S04]  /*a9b0*/  BSSY B1, `(.L_x_1659) ;  /* 0x0000025000017945 */ /* 0x000fe80003800000 */
[----:B------:R-:W-:Y:S05]  /*a9c0*/  @!P4 BRA `(.L_x_1660) ;  /* 0x00000000008cc947 */ /* 0x000fea0003800000 */
[----:B------:R-:W-:Y:S02]  /*a9d0*/  ULDC UR4, c[0x0][0x2f4] ;  /* 0x0000bd0000047ab9 */ /* 0x000fe40000000800 */
[----:B------:R-:W-:-:S13]  /*a9e0*/  ISETP.GE.AND P4, PT, R18, UR4, PT ;  /* 0x0000000412007c0c */ /* 0x000fda000bf86270 */
[----:B------:R-:W4:Y:S01]  /*a9f0*/  @!P4 LDS.128 R12, [R29] ;  /* 0x000000001d0cc984 */ /* 0x000f220000000c00 */
[----:B---3--:R-:W-:-:S04]  /*aa00*/  @!P4 LEA R30, P5, R18, R34, 0x1 ;  /* 0x00000022121ec211 */ /* 0x008fc800078a08ff */
[----:B--2---:R-:W-:Y:S02]  /*aa10*/  @!P4 LEA.HI.X R31, R18, R35, R19, 0x1, P5 ;  /* 0x00000023121fc211 */ /* 0x004fe400028f0c13 */
[----:B------:R-:W-:-:S13]  /*aa20*/  ISETP.GE.AND P5, PT, R167, UR4, PT ;  /* 0x00000004a7007c0c */ /* 0x000fda000bfa6270 */
[----:B------:R-:W-:Y:S01]  /*aa30*/  @!P5 IMAD.SHL.U32 R11, R170, 0x8, RZ ;  /* 0x00000008aa0bd824 */ /* 0x000fe200078e00ff */
[----:B----4-:R2:W-:Y:S01]  /*aa40*/  @!P4 ST.E.128 desc[UR60][R30.64], R12 ;  /* 0x0000000c1e00c985 */ /* 0x0105e2000c101d3c */
[----:B------:R-:W-:-:S03]  /*aa50*/  ISETP.GE.AND P4, PT, R168, UR4, PT ;  /* 0x00000004a8007c0c */ /* 0x000fc6000bf86270 */
[----:B------:R-:W3:Y:S01]  /*aa60*/  @!P5 LDS.128 R12, [R28] ;  /* 0x000000001c0cd984 */ /* 0x000ee20000000c00 */
[----:B--2---:R-:W-:Y:S02]  /*aa70*/  @!P5 IMAD.MOV.U32 R30, RZ, RZ, R34 ;  /* 0x000000ffff1ed224 */ /* 0x004fe400078e0022 */
[----:B------:R-:W-:Y:S02]  /*aa80*/  @!P5 IMAD.MOV.U32 R31, RZ, RZ, R35 ;  /* 0x000000ffff1fd224 */ /* 0x000fe400078e0023 */
[----:B------:R-:W-:-:S05]  /*aa90*/  @!P5 IMAD.WIDE R30, R11, 0x2, R30 ;  /* 0x000000020b1ed825 */ /* 0x000fca00078e021e */
[----:B------:R-:W-:Y:S01]  /*aaa0*/  @!P4 IMAD.SHL.U32 R11, R171, 0x8, RZ ;  /* 0x00000008ab0bc824 */ /* 0x000fe200078e00ff */
[----:B---3--:R2:W-:Y:S01]  /*aab0*/  @!P5 ST.E.128 desc[UR60][R30.64], R12 ;  /* 0x0000000c1e00d985 */ /* 0x0085e2000c101d3c */
[----:B------:R-:W-:-:S03]  /*aac0*/  ISETP.GE.AND P5, PT, R22, UR4, PT ;  /* 0x0000000416007c0c */ /* 0x000fc6000bfa6270 */
[----:B------:R-:W3:Y:S01]  /*aad0*/  @!P4 LDS.128 R12, [R29+0x3000] ;  /* 0x003000001d0cc984 */ /* 0x000ee20000000c00 */
[----:B--2---:R-:W-:Y:S02]  /*aae0*/  @!P4 IMAD.MOV.U32 R30, RZ, RZ, R34 ;  /* 0x000000ffff1ec224 */ /* 0x004fe400078e0022 */
[----:B------:R-:W-:Y:S02]  /*aaf0*/  @!P4 IMAD.MOV.U32 R31, RZ, RZ, R35 ;  /* 0x000000ffff1fc224 */ /* 0x000fe400078e0023 */
[----:B------:R-:W-:-:S05]  /*ab00*/  @!P4 IMAD.WIDE R30, R11, 0x2, R30 ;  /* 0x000000020b1ec825 */ /* 0x000fca00078e021e */
[----:B---3--:R2:W-:Y:S04]  /*ab10*/  @!P4 ST.E.128 desc[UR60][R30.64], R12 ;  /* 0x0000000c1e00c985 */ /* 0x0085e8000c101d3c */
[----:B------:R-:W3:Y:S01]  /*ab20*/  @!P5 LDS.128 R12, [R28+0x3000] ;  /* 0x003000001c0cd984 */ /* 0x000ee20000000c00 */
[----:B--2---:R-:W-:-:S04]  /*ab30*/  @!P5 LEA R30, P4, R22, R34, 0x1 ;  /* 0x00000022161ed211 */ /* 0x004fc800078808ff */
[----:B------:R-:W-:Y:S02]  /*ab40*/  @!P5 LEA.HI.X R31, R22, R35, R173, 0x1, P4 ;  /* 0x00000023161fd211 */ /* 0x000fe400020f0cad */
[----:B------:R-:W-:-:S03]  /*ab50*/  ISETP.GE.AND P4, PT, R160, UR4, PT ;  /* 0x00000004a0007c0c */ /* 0x000fc6000bf86270 */
[----:B---3--:R2:W-:Y:S10]  /*ab60*/  @!P5 ST.E.128 desc[UR60][R30.64], R12 ;  /* 0x0000000c1e00d985 */ /* 0x0085f4000c101d3c */
[----:B------:R-:W3:Y:S01]  /*ab70*/  @!P4 LDS.128 R12, [R29+0x6000] ;  /* 0x006000001d0cc984 */ /* 0x000ee20000000c00 */
[----:B--2---:R-:W-:-:S04]  /*ab80*/  @!P4 LEA R30, P5, R160, R34, 0x1 ;  /* 0x00000022a01ec211 */ /* 0x004fc800078a08ff */
[----:B------:R-:W-:Y:S02]  /*ab90*/  @!P4 LEA.HI.X R31, R160, R35, R184, 0x1, P5 ;  /* 0x00000023a01fc211 */ /* 0x000fe400028f0cb8 */
[----:B------:R-:W-:-:S03]  /*aba0*/  ISETP.GE.AND P5, PT, R161, UR4, PT ;  /* 0x00000004a1007c0c */ /* 0x000fc6000bfa6270 */
[----:B---3--:R2:W-:Y:S10]  /*abb0*/  @!P4 ST.E.128 desc[UR60][R30.64], R12 ;  /* 0x0000000c1e00c985 */ /* 0x0085f4000c101d3c */
[----:B------:R-:W3:Y:S01]  /*abc0*/  @!P5 LDS.128 R12, [R28+0x6000] ;  /* 0x006000001c0cd984 */ /* 0x000ee20000000c00 */
[----:B--2---:R-:W-:-:S04]  /*abd0*/  @!P5 LEA R30, P4, R161, R34, 0x1 ;  /* 0x00000022a11ed211 */ /* 0x004fc800078808ff */
[----:B------:R-:W-:-:S05]  /*abe0*/  @!P5 LEA.HI.X R31, R161, R35, R183, 0x1, P4 ;  /* 0x00000023a11fd211 */ /* 0x000fca00020f0cb7 */
[----:B---3--:R4:W-:Y:S04]  /*abf0*/  @!P5 ST.E.128 desc[UR60][R30.64], R12 ;  /* 0x0000000c1e00d985 */ /* 0x0089e8000c101d3c */
.L_x_1660:
[----:B------:R-:W-:Y:S05]  /*ac00*/  BSYNC B1 ;  /* 0x0000000000017941 */ /* 0x000fea0003800000 */
.L_x_1659:
[----:B------:R-:W-:-:S03]  /*ac10*/  UMOV UR4, 0xffffffff ;  /* 0xffffffff00047882 */ /* 0x000fc60000000000 */
[----:B------:R-:W-:Y:S05]  /*ac20*/  BRA.DIV UR4, `(.L_x_1661) ;  /* 0x0000020a04687947 */ /* 0x000fea000b800000 */
[----:B-1----:R-:W1:Y:S04]  /*ac30*/  SHFL.IDX PT, R33, R33, 0x1, 0x1c1f ;  /* 0x003c1f0021217f89 */ /* 0x002e6800000e0000 */
[----:B------:R-:W0:Y:S02]  /*ac40*/  SHFL.IDX PT, R32, R32, 0x1, 0x1c1f ;  /* 0x003c1f0020207f89 */ /* 0x000e2400000e0000 */
.L_x_2022:
[----:B------:R-:W-:-:S13]  /*ac50*/  ISETP.GE.AND P4, PT, R36, 0x41, PT ;  /* 0x000000412400780c */ /* 0x000fda0003f86270 */
[----:B------:R-:W-:Y:S05]  /*ac60*/  @!P4 BRA `(.L_x_1601) ;  /* 0x00000000008cc947 */ /* 0x000fea0003800000 */
[----:B------:R-:W-:Y:S02]  /*ac70*/  ULDC UR4, c[0x0][0x2f4] ;  /* 0x0000bd0000047ab9 */ /* 0x000fe40000000800 */
[----:B------:R-:W-:-:S13]  /*ac80*/  ISETP.GE.AND P4, PT, R18, UR4, PT ;  /* 0x0000000412007c0c */ /* 0x000fda000bf86270 */
[----:B----4-:R-:W4:Y:S01]  /*ac90*/  @!P4 LDS.128 R12, [R29+0x2000] ;  /* 0x002000001d0cc984 */ /* 0x010f220000000c00 */
[----:B0-----:R-:W-:-:S04]  /*aca0*/  @!P4 LEA R30, P5, R18, R32, 0x1 ;  /* 0x00000020121ec211 */ /* 0x001fc800078a08ff */
[----:B-1----:R-:W-:Y:S02]  /*acb0*/  @!P4 LEA.HI.X R31, R18, R33, R19, 0x1, P5 ;  /* 0x00000021121fc211 */ /* 0x002fe400028f0c13 */
[----:B------:R-:W-:-:S13]  /*acc0*/  ISETP.GE.AND P5, PT, R167, UR4, PT ;  /* 0x00000004a7007c0c */ /* 0x000fda000bfa6270 */
[----:B------:R-:W-:Y:S01]  /*acd0*/  @!P5 IMAD.SHL.U32 R11, R170, 0x8, RZ ;  /* 0x00000008aa0bd824 */ /* 0x000fe200078e00ff */
[----:B----4-:R0:W-:Y:S01]  /*ace0*/  @!P4 ST.E.128 desc[UR60][R30.64], R12 ;  /* 0x0000000c1e00c985 */ /* 0x0101e2000c101d3c */
[----:B------:R-:W-:-:S03]  /*acf0*/  ISETP.GE.AND P4, PT, R168, UR4, PT ;  /* 0x00000004a8007c0c */ /* 0x000fc6000bf86270 */
[----:B------:R-:W1:Y:S01]  /*ad00*/  @!P5 LDS.128 R12, [R28+0x2000] ;  /* 0x002000001c0cd984 */ /* 0x000e620000000c00 */
[----:B0-----:R-:W-:Y:S02]  /*ad10*/  @!P5 IMAD.MOV.U32 R30, RZ, RZ, R32 ;  /* 0x000000ffff1ed224 */ /* 0x001fe400078e0020 */
[----:B------:R-:W-:Y:S02]  /*ad20*/  @!P5 IMAD.MOV.U32 R31, RZ, RZ, R33 ;  /* 0x000000ffff1fd224 */ /* 0x000fe400078e0021 */
[----:B------:R-:W-:-:S05]  /*ad30*/  @!P5 IMAD.WIDE R30, R11, 0x2, R30 ;  /* 0x000000020b1ed825 */ /* 0x000fca00078e021e */
[----:B------:R-:W-:Y:S01]  /*ad40*/  @!P4 IMAD.SHL.U32 R11, R171, 0x8, RZ ;  /* 0x00000008ab0bc824 */ /* 0x000fe200078e00ff */
[----:B-1----:R0:W-:Y:S01]  /*ad50*/  @!P5 ST.E.128 desc[UR60][R30.64], R12 ;  /* 0x0000000c1e00d985 */ /* 0x0021e2000c101d3c */
[----:B------:R-:W-:-:S03]  /*ad60*/  ISETP.GE.AND P5, PT, R22, UR4, PT ;  /* 0x0000000416007c0c */ /* 0x000fc6000bfa6270 */
[----:B------:R-:W1:Y:S01]  /*ad70*/  @!P4 LDS.128 R12, [R29+0x5000] ;  /* 0x005000001d0cc984 */ /* 0x000e620000000c00 */
[----:B0-----:R-:W-:Y:S02]  /*ad80*/  @!P4 IMAD.MOV.U32 R30, RZ, RZ, R32 ;  /* 0x000000ffff1ec224 */ /* 0x001fe400078e0020 */
[----:B------:R-:W-:Y:S02]  /*ad90*/  @!P4 IMAD.MOV.U32 R31, RZ, RZ, R33 ;  /* 0x000000ffff1fc224 */ /* 0x000fe400078e0021 */
[----:B------:R-:W-:-:S05]  /*ada0*/  @!P4 IMAD.WIDE R30, R11, 0x2, R30 ;  /* 0x000000020b1ec825 */ /* 0x000fca00078e021e */
[----:B-1----:R0:W-:Y:S04]  /*adb0*/  @!P4 ST.E.128 desc[UR60][R30.64], R12 ;  /* 0x0000000c1e00c985 */ /* 0x0021e8000c101d3c */
[----:B------:R-:W1:Y:S01]  /*adc0*/  @!P5 LDS.128 R12, [R28+0x5000] ;  /* 0x005000001c0cd984 */ /* 0x000e620000000c00 */
[----:B0-----:R-:W-:-:S04]  /*add0*/  @!P5 LEA R30, P4, R22, R32, 0x1 ;  /* 0x00000020161ed211 */ /* 0x001fc800078808ff */
[----:B------:R-:W-:Y:S02]  /*ade0*/  @!P5 LEA.HI.X R31, R22, R33, R173, 0x1, P4 ;  /* 0x00000021161fd211 */ /* 0x000fe400020f0cad */
[----:B------:R-:W-:-:S03]  /*adf0*/  ISETP.GE.AND P4, PT, R160, UR4, PT ;  /* 0x00000004a0007c0c */ /* 0x000fc6000bf86270 */
[----:B-1----:R0:W-:Y:S10]  /*ae00*/  @!P5 ST.E.128 desc[UR60][R30.64], R12 ;  /* 0x0000000c1e00d985 */ /* 0x0021f4000c101d3c */
[----:B------:R-:W1:Y:S01]  /*ae10*/  @!P4 LDS.128 R12, [R29+0x8000] ;  /* 0x008000001d0cc984 */ /* 0x000e620000000c00 */
[----:B0-----:R-:W-:-:S04]  /*ae20*/  @!P4 LEA R30, P5, R160, R32, 0x1 ;  /* 0x00000020a01ec211 */ /* 0x001fc800078a08ff */
[----:B------:R-:W-:Y:S02]  /*ae30*/  @!P4 LEA.HI.X R31, R160, R33, R184, 0x1, P5 ;  /* 0x00000021a01fc211 */ /* 0x000fe400028f0cb8 */
[----:B------:R-:W-:-:S03]  /*ae40*/  ISETP.GE.AND P5, PT, R161, UR4, PT ;  /* 0x00000004a1007c0c */ /* 0x000fc6000bfa6270 */
[----:B-1----:R-:W-:Y:S10]  /*ae50*/  @!P4 ST.E.128 desc[UR60][R30.64], R12 ;  /* 0x0000000c1e00c985 */ /* 0x002ff4000c101d3c */
[----:B------:R0:W1:Y:S02]  /*ae60*/  @!P5 LDS.128 R12, [R28+0x8000] ;  /* 0x008000001c0cd984 */ /* 0x0000640000000c00 */
[----:B0-----:R-:W-:-:S04]  /*ae70*/  @!P5 LEA R28, P4, R161, R32, 0x1 ;  /* 0x00000020a11cd211 */ /* 0x001fc800078808ff */
[----:B------:R-:W-:-:S05]  /*ae80*/  @!P5 LEA.HI.X R29, R161, R33, R183, 0x1, P4 ;  /* 0x00000021a11dd211 */ /* 0x000fca00020f0cb7 */
[----:B-1----:R0:W-:Y:S04]  /*ae90*/  @!P5 ST.E.128 desc[UR60][R28.64], R12 ;  /* 0x0000000c1c00d985 */ /* 0x0021e8000c101d3c */
.L_x_1601:
[----:B------:R-:W-:Y:S05]  /*aea0*/  BSYNC B0 ;  /* 0x0000000000007941 */ /* 0x000fea0003800000 */
.L_x_1565:
[----:B0--3--:R-:W0:Y:S01]  /*aeb0*/  S2R R11, SR_TID.X ;  /* 0x00000000000b7919 */ /* 0x009e220000002100 */
[----:B------:R-:W-:Y:S01]  /*aec0*/  @!PT LDS RZ, [RZ] ;  /* 0x00000000fffff984 */ /* 0x000fe20000000800 */
[----:B------:R-:W-:Y:S01]  /*aed0*/  @!PT LDS RZ, [RZ] ;  /* 0x00000000fffff984 */ /* 0x000fe20000000800 */
[----:B------:R-:W-:Y:S01]  /*aee0*/  @!PT LDS RZ, [RZ] ;  /* 0x00000000fffff984 */ /* 0x000fe20000000800 */
[----:B------:R-:W-:Y:S01]  /*aef0*/  @!PT LDS RZ, [RZ] ;  /* 0x00000000fffff984 */ /* 0x000fe20000000800 */
[----:B------:R3:W-:Y:S06]  /*af00*/  MEMBAR.ALL.CTA ;  /* 0x0000000000007992 */ /* 0x0007ec0000008000 */
[----:B---3--:R-:W3:Y:S01]  /*af10*/  FENCE.VIEW.ASYNC.S ;  /* 0x00000000000073c6 */ /* 0x008ee20000000000 */
[----:B------:R-:W-:Y:S05]  /*af20*/  WARPSYNC.ALL ;  /* 0x0000000000007948 */ /* 0x000fea0003800000 */
[----:B------:R-:W-:Y:S01]  /*af30*/  BSSY B0, `(.L_x_1662) ;  /* 0x0000009000007945 */ /* 0x000fe20003800000 */
[----:B0-----:R-:W-:Y:S01]  /*af40*/  LOP3.LUT R11, R11, 0x7f, RZ, 0xc0, !PT ;  /* 0x0000007f0b0b7812 */ /* 0x001fe200078ec0ff */
[----:B---3--:R0:W-:Y:S03]  /*af50*/  BAR.SYNC.DEFER_BLOCKING R194, 0x80 ;  /* 0x000200c20000751d */ /* 0x0081e60000010000 */
[----:B------:R-:W-:-:S13]  /*af60*/  ISETP.NE.AND P4, PT, R11, RZ, PT ;  /* 0x000000ff0b00720c */ /* 0x000fda0003f85270 */
[----:B------:R-:W-:-:S05]  /*af70*/  @!P4 VIADD R11, R86, 0x2a8a0 ;  /* 0x0002a8a0560bc836 */ /* 0x000fca0000000000 */
[----:B------:R-:W-:-:S04]  /*af80*/  @!P4 PRMT R11, RZ, 0x654, R11 ;  /* 0x00000654ff0bc816 */ /* 0x000fc8000000000b */
[----:B------:R0:W-:Y:S01]  /*af90*/  @!P4 SYNCS.ARRIVE.TRANS64.RED.A1T0 RZ, [R11+URZ], RZ ;  /* 0x000000ff0bffc9a7 */ /* 0x0001e2000810043f */
[----:B------:R-:W-:Y:S05]  /*afa0*/  @!P0 BRA `(.L_x_1663) ;  /* 0x0000000000048947 */ /* 0x000fea0003800000 */
[----:B------:R-:W-:Y:S01]  /*afb0*/  BPT.TRAP 0x1 ;  /* 0x000000040000795c */ /* 0x000fe20000300000 */
.L_x_1663:
[----:B------:R-:W-:Y:S05]  /*afc0*/  BSYNC B0 ;  /* 0x0000000000007941 */ /* 0x000fea0003800000 */
.L_x_1662:
[----:B------:R-:W3:Y:S01]  /*afd0*/  SYNCS.PHASECHK.TRANS64.TRYWAIT P0, [R86+URZ+0x2a8b0], R87 ;  /* 0x02a8b057560075a7 */ /* 0x000ee2000800017f */
[----:B------:R-:W-:Y:S04]  /*afe0*/  BSSY B0, `(.L_x_1664) ;  /* 0x0000002000007945 */ /* 0x000fe80003800000 */
[----:B---3--:R-:W-:Y:S05]  /*aff0*/  @!P0 BRA `(.L_x_1665) ;  /* 0x0000020400c08947 */ /* 0x008fea0003800000 */
.L_x_2023:
[----:B------:R-:W-:Y:S05]  /*b000*/  BSYNC B0 ;  /* 0x0000000000007941 */ /* 0x000fea0003800000 */
.L_x_1664:
[----:B------:R-:W-:Y:S01]  /*b010*/  ULDC.64 UR4, c[0x0][0x328] ;  /* 0x0000ca0000047ab9 */ /* 0x000fe20000000a00 */
[----:B------:R-:W-:Y:S01]  /*b020*/  IMAD.IADD R85, R85, 0x1, -R174 ;  /* 0x0000000155557824 */ /* 0x000fe200078e0aae */
[----:B------:R-:W-:Y:S01]  /*b030*/  ULDC.64 UR6, c[0x0][0x318] ;  /* 0x0000c60000067ab9 */ /* 0x000fe20000000a00 */
[----:B------:R-:W-:Y:S01]  /*b040*/  IMAD R79, R79, UR4, RZ ;  /* 0x000000044f4f7c24 */ /* 0x000fe2000f8e02ff */
[----:B------:R-:W-:Y:S01]  /*b050*/  BSSY B0, `(.L_x_1666) ;  /* 0x000002a000007945 */ /* 0x000fe20003800000 */
[----:B-12-4-:R-:W-:Y:S01]  /*b060*/  IMAD.WIDE.U32 R12, R78, UR4, RZ ;  /* 0x000000044e0c7c25 */ /* 0x016fe2000f8e00ff */
[----:B------:R-:W-:-:S03]  /*b070*/  ISETP.GE.AND P0, PT, R85, 0x1, PT ;  /* 0x000000015500780c */ /* 0x000fc60003f06270 */
[----:B------:R-:W-:Y:S01]  /*b080*/  IMAD R79, R78, UR5, R79 ;  /* 0x000000054e4f7c24 */ /* 0x000fe2000f8e024f */
[----:B------:R-:W-:Y:S02]  /*b090*/  ULDC.64 UR4, c[0x0][0x338] ;  /* 0x0000ce0000047ab9 */ /* 0x000fe40000000a00 */
[----:B------:R-:W-:Y:S02]  /*b0a0*/  IMAD R84, R84, UR4, RZ ;  /* 0x0000000454547c24 */ /* 0x000fe4000f8e02ff */
[----:B------:R-:W-:Y:S02]  /*b0b0*/  IMAD.IADD R13, R13, 0x1, R79 ;  /* 0x000000010d0d7824 */ /* 0x000fe400078e024f */
[C---:B0-----:R-:W-:Y:S02]  /*b0c0*/  IMAD R11, R77.reuse, UR5, R84 ;  /* 0x000000054d0b7c24 */ /* 0x041fe4000f8e0254 */
[----:B------:R-:W-:Y:S01]  /*b0d0*/  IMAD.WIDE.U32 R12, R77, UR4, R12 ;  /* 0x000000044d0c7c25 */ /* 0x000fe2000f8e000c */
[----:B------:R-:W-:-:S03]  /*b0e0*/  ULDC.64 UR4, c[0x0][0x330] ;  /* 0x0000cc0000047ab9 */ /* 0x000fc60000000a00 */
[----:B------:R-:W-:Y:S02]  /*b0f0*/  IMAD.IADD R13, R13, 0x1, R11 ;  /* 0x000000010d0d7824 */ /* 0x000fe400078e020b */
[----:B------:R-:W-:Y:S02]  /*b100*/  IMAD R11, R17, 0x3000, R0 ;  /* 0x00003000110b7824 */ /* 0x000fe400078e0200 */
[----:B------:R-:W-:-:S04]  /*b110*/  IMAD.WIDE.U32 R12, R169, UR4, R12 ;  /* 0x00000004a90c7c25 */ /* 0x000fc8000f8e000c */
[----:B------:R-:W-:Y:S01]  /*b120*/  IMAD R15, R169, UR5, R13 ;  /* 0x00000005a90f7c24 */ /* 0x000fe2000f8e020d */
[----:B------:R-:W-:Y:S01]  /*b130*/  LEA R32, P5, R12, UR6, 0x1 ;  /* 0x000000060c207c11 */ /* 0x000fe2000f8a08ff */
[----:B------:R-:W-:Y:S02]  /*b140*/  IMAD.IADD R13, R126, 0x1, R11 ;  /* 0x000000017e0d7824 */ /* 0x000fe400078e020b */
[--C-:B------:R-:W-:Y:S01]  /*b150*/  IMAD R11, R11, 0x2, R120.reuse ;  /* 0x000000020b0b7824 */ /* 0x100fe200078e0278 */
[----:B------:R-:W-:Y:S01]  /*b160*/  LEA.HI.X R33, R12, UR7, R15, 0x1, P5 ;  /* 0x000000070c217c11 */ /* 0x000fe2000a8f0c0f */
[----:B------:R0:W1:Y:S01]  /*b170*/  SHFL.IDX PT, R28, R32, RZ, 0x1c1f ;  /* 0x001c1fff201c7589 */ /* 0x00006200000e0000 */
[----:B------:R-:W-:-:S03]  /*b180*/  IMAD R34, R13, 0x2, R120 ;  /* 0x000000020d227824 */ /* 0x000fc600078e0278 */
[----:B------:R0:W2:Y:S01]  /*b190*/  SHFL.IDX PT, R29, R33, RZ, 0x1c1f ;  /* 0x001c1fff211d7589 */ /* 0x0000a200000e0000 */
[----:B------:R-:W-:Y:S05]  /*b1a0*/  @!P0 BRA `(.L_x_1667) ;  /* 0x0000000000508947 */ /* 0x000fea0003800000 */
[----:B------:R-:W-:-:S13]  /*b1b0*/  ISETP.NE.AND P5, PT, R3, RZ, PT ;  /* 0x000000ff0300720c */ /* 0x000fda0003fa5270 */
[----:B------:R-:W4:Y:S01]  /*b1c0*/  @P5 LDS.128 R12, [R11] ;  /* 0x000000000b0c5984 */ /* 0x000f220000000c00 */
[----:B-1----:R-:W-:-:S04]  /*b1d0*/  @P5 LEA R30, P0, R18, R28, 0x1 ;  /* 0x0000001c121e5211 */ /* 0x002fc800078008ff */
[----:B--2---:R-:W-:Y:S02]  /*b1e0*/  @P5 LEA.HI.X R31, R18, R29, R19, 0x1, P0 ;  /* 0x0000001d121f5211 */ /* 0x004fe400000f0c13 */
[----:B------:R-:W-:-:S13]  /*b1f0*/  ISETP.NE.AND P0, PT, R8, RZ, PT ;  /* 0x000000ff0800720c */ /* 0x000fda0003f05270 */
[----:B------:R-:W-:Y:S01]  /*b200*/  @P0 IMAD.SHL.U32 R35, R170, 0x8, RZ ;  /* 0x00000008aa230824 */ /* 0x000fe200078e00ff */
[----:B----4-:R1:W-:Y:S01]  /*b210*/  @P5 ST.E.128 desc[UR60][R30.64], R12 ;  /* 0x0000000c1e005985 */ /* 0x0103e2000c101d3c */
[----:B------:R-:W-:-:S03]  /*b220*/  ISETP.NE.AND P5, PT, R9, RZ, PT ;  /* 0x000000ff0900720c */ /* 0x000fc60003fa5270 */
[----:B------:R-:W2:Y:S01]  /*b230*/  @P0 LDS.128 R12, [R34] ;  /* 0x00000000220c0984 */ /* 0x000ea20000000c00 */
[----:B-1----:R-:W-:-:S09]  /*b240*/  @P0 IMAD.WIDE R30, R35, 0x2, R28 ;  /* 0x00000002231e0825 */ /* 0x002fd200078e021c */
[----:B------:R-:W-:Y:S01]  /*b250*/  @P5 IMAD.SHL.U32 R35, R171, 0x8, RZ ;  /* 0x00000008ab235824 */ /* 0x000fe200078e00ff */
[----:B--2---:R1:W-:Y:S01]  /*b260*/  @P0 ST.E.128 desc[UR60][R30.64], R12 ;  /* 0x0000000c1e000985 */ /* 0x0043e2000c101d3c */
[----:B------:R-:W-:-:S03]  /*b270*/  ISETP.NE.AND P0, PT, R10, RZ, PT ;  /* 0x000000ff0a00720c */ /* 0x000fc60003f05270 */
[----:B------:R-:W2:Y:S01]  /*b280*/  @P5 LDS.128 R12, [R11+0x3000] ;  /* 0x003000000b0c5984 */ /* 0x000ea20000000c00 */
[----:B-1----:R-:W-:-:S05]  /*b290*/  @P5 IMAD.WIDE R30, R35, 0x2, R28 ;  /* 0x00000002231e5825 */ /* 0x002fca00078e021c */
[----:B--2---:R-:W-:Y:S04]  /*b2a0*/  @P5 ST.E.128 desc[UR60][R30.64], R12 ;  /* 0x0000000c1e005985 */ /* 0x004fe8000c101d3c */
[C---:B------:R-:W-:Y:S01]  /*b2b0*/  @P0 LEA R28, P5, R22.reuse, R28, 0x1 ;  /* 0x0000001c161c0211 */ /* 0x040fe200078a08ff */
[----:B------:R-:W1:Y:S03]  /*b2c0*/  @P0 LDS.128 R12, [R34+0x3000] ;  /* 0x00300000220c0984 */ /* 0x000e660000000c00 */
[----:B------:R-:W-:-:S05]  /*b2d0*/  @P0 LEA.HI.X R29, R22, R29, R173, 0x1, P5 ;  /* 0x0000001d161d0211 */ /* 0x000fca00028f0cad */
[----:B-1----:R4:W-:Y:S04]  /*b2e0*/  @P0 ST.E.128 desc[UR60][R28.64], R12 ;  /* 0x0000000c1c000985 */ /* 0x0029e8000c101d3c */
.L_x_1667:
[----:B------:R-:W-:Y:S05]  /*b2f0*/  BSYNC B0 ;  /* 0x0000000000007941 */ /* 0x000fea0003800000 */
.L_x_1666:
[----:B------:R-:W-:Y:S01]  /*b300*/  ISETP.GE.AND P0, PT, R85, 0x41, PT ;  /* 0x000000415500780c */ /* 0x000fe20003f06270 */
[----:B--2-4-:R2:W4:Y:S01]  /*b310*/  SHFL.IDX PT, R29, R33, 0x1, 0x1c1f ;  /* 0x003c1f00211d7f89 */ /* 0x01452200000e0000 */
[----:B------:R-:W-:Y:S03]  /*b320*/  BSSY B0, `(.L_x_1668) ;  /* 0x0000017000007945 */ /* 0x000fe60003800000 */
[----:B-1----:R2:W1:Y:S08]  /*b330*/  SHFL.IDX PT, R28, R32, 0x1, 0x1c1f ;  /* 0x003c1f00201c7f89 */ /* 0x00247000000e0000 */
[----:B--2---:R-:W-:Y:S05]  /*b340*/  @!P0 BRA `(.L_x_1669) ;  /* 0x0000000000508947 */ /* 0x004fea0003800000 */
[----:B------:R-:W-:-:S13]  /*b350*/  ISETP.NE.AND P5, PT, R3, RZ, PT ;  /* 0x000000ff0300720c */ /* 0x000fda0003fa5270 */
[----:B------:R-:W2:Y:S01]  /*b360*/  @P5 LDS.128 R12, [R11+0x2000] ;  /* 0x002000000b0c5984 */ /* 0x000ea20000000c00 */
[----:B-1----:R-:W-:-:S04]  /*b370*/  @P5 LEA R30, P0, R18, R28, 0x1 ;  /* 0x0000001c121e5211 */ /* 0x002fc800078008ff */
[----:B----4-:R-:W-:Y:S02]  /*b380*/  @P5 LEA.HI.X R31, R18, R29, R19, 0x1, P0 ;  /* 0x0000001d121f5211 */ /* 0x010fe400000f0c13 */
[----:B------:R-:W-:-:S13]  /*b390*/  ISETP.NE.AND P0, PT, R8, RZ, PT ;  /* 0x000000ff0800720c */ /* 0x000fda0003f05270 */
[----:B0-----:R-:W-:Y:S01]  /*b3a0*/  @P0 IMAD.SHL.U32 R33, R170, 0x8, RZ ;  /* 0x00000008aa210824 */ /* 0x001fe200078e00ff */
[----:B--2---:R0:W-:Y:S01]  /*b3b0*/  @P5 ST.E.128 desc[UR60][R30.64], R12 ;  /* 0x0000000c1e005985 */ /* 0x0041e2000c101d3c */
[----:B------:R-:W-:-:S03]  /*b3c0*/  ISETP.NE.AND P5, PT, R9, RZ, PT ;  /* 0x000000ff0900720c */ /* 0x000fc60003fa5270 */
[----:B------:R-:W1:Y:S01]  /*b3d0*/  @P0 LDS.128 R12, [R34+0x2000] ;  /* 0x00200000220c0984 */ /* 0x000e620000000c00 */
[----:B0-----:R-:W-:-:S09]  /*b3e0*/  @P0 IMAD.WIDE R30, R33, 0x2, R28 ;  /* 0x00000002211e0825 */ /* 0x001fd200078e021c */
[----:B------:R-:W-:Y:S01]  /*b3f0*/  @P5 IMAD.SHL.U32 R33, R171, 0x8, RZ ;  /* 0x00000008ab215824 */ /* 0x000fe200078e00ff */
[----:B-1----:R0:W-:Y:S01]  /*b400*/  @P0 ST.E.128 desc[UR60][R30.64], R12 ;  /* 0x0000000c1e000985 */ /* 0x0021e2000c101d3c */
[----:B------:R-:W-:-:S03]  /*b410*/  ISETP.NE.AND P0, PT, R10, RZ, PT ;  /* 0x000000ff0a00720c */ /* 0x000fc60003f05270 */
[----:B------:R-:W1:Y:S01]  /*b420*/  @P5 LDS.128 R12, [R11+0x5000] ;  /* 0x005000000b0c5984 */ /* 0x000e620000000c00 */
[----:B0-----:R-:W-:-:S05]  /*b430*/  @P5 IMAD.WIDE R30, R33, 0x2, R28 ;  /* 0x00000002211e5825 */ /* 0x001fca00078e021c */
[----:B-1----:R-:W-:Y:S04]  /*b440*/  @P5 ST.E.128 desc[UR60][R30.64], R12 ;  /* 0x0000000c1e005985 */ /* 0x002fe8000c101d3c */
[C---:B------:R-:W-:Y:S01]  /*b450*/  @P0 LEA R28, P5, R22.reuse, R28, 0x1 ;  /* 0x0000001c161c0211 */ /* 0x040fe200078a08ff */
[----:B------:R-:W0:Y:S03]  /*b460*/  @P0 LDS.128 R12, [R34+0x5000] ;  /* 0x00500000220c0984 */ /* 0x000e260000000c00 */
[----:B------:R-:W-:-:S05]  /*b470*/  @P0 LEA.HI.X R29, R22, R29, R173, 0x1, P5 ;  /* 0x0000001d161d0211 */ /* 0x000fca00028f0cad */
[----:B0-----:R2:W-:Y:S04]  /*b480*/  @P0 ST.E.128 desc[UR60][R28.64], R12 ;  /* 0x0000000c1c000985 */ /* 0x0015e8000c101d3c */
.L_x_1669:
[----:B------:R-:W-:Y:S05]  /*b490*/  BSYNC B0 ;  /* 0x0000000000007941 */ /* 0x000fea0003800000 */
.L_x_1668:
[----:B------:R-:W-:Y:S01]  /*b4a0*/  @!PT LDS RZ, [RZ] ;  /* 0x00000000fffff984 */ /* 0x000fe20000000800 */
[----:B------:R-:W-:Y:S01]  /*b4b0*/  @!PT LDS RZ, [RZ] ;  /* 0x00000000fffff984 */ /* 0x000fe20000000800 */
[----:B------:R-:W-:Y:S01]  /*b4c0*/  @!PT LDS RZ, [RZ] ;  /* 0x00000000fffff984 */ /* 0x000fe20000000800 */
[----:B------:R-:W-:Y:S01]  /*b4d0*/  @!PT LDS RZ, [RZ] ;  /* 0x00000000fffff984 */ /* 0x000fe20000000800 */
[----:B------:R5:W-:Y:S06]  /*b4e0*/  MEMBAR.ALL.CTA ;  /* 0x0000000000007992 */ /* 0x000bec0000008000 */
[----:B-----5:R-:W5:Y:S01]  /*b4f0*/  FENCE.VIEW.ASYNC.S ;  /* 0x00000000000073c6 */ /* 0x020f620000000000 */
[----:B---3--:R-:W-:Y:S01]  /*b500*/  @!P4 VIADD R86, R86, 0x2a8c0 ;  /* 0x0002a8c05656c836 */ /* 0x008fe20000000000 */
[----:B-----5:R3:W-:Y:S01]  /*b510*/  BAR.SYNC.DEFER_BLOCKING R194, 0x80 ;  /* 0x000200c20000751d */ /* 0x0207e20000010000 */
[----:B------:R-:W-:Y:S01]  /*b520*/  ISETP.NE.AND P5, PT, R122, RZ, PT ;  /* 0x000000ff7a00720c */ /* 0x000fe20003fa5270 */
[----:B------:R-:W-:-:S02]  /*b530*/  VIADD R17, R17, 0x1 ;  /* 0x0000000111117836 */ /* 0x000fc40000000000 */
[----:B------:R-:W-:Y:S02]  /*b540*/  @!P4 PRMT R86, RZ, 0x654, R86 ;  /* 0x00000654ff56c816 */ /* 0x000fe40000000056 */
[----:B------:R-:W-:Y:S02]  /*b550*/  PLOP3.LUT P0, PT, PT, PT, PT, 0x8, 0x0 ;  /* 0x000000000000781c */ /* 0x000fe40003f0e170 */
[----:B------:R3:W-:Y:S01]  /*b560*/  @!P4 SYNCS.ARRIVE.TRANS64.RED.A1T0 RZ, [R86+URZ], RZ ;  /* 0x000000ff56ffc9a7 */ /* 0x0007e2000810043f */
[----:B------:R-:W-:-:S04]  /*b570*/  ISETP.NE.AND P4, PT, R17, 0x2, PT ;  /* 0x000000021100780c */ /* 0x000fc80003f85270 */
[----:B--2---:R-:W-:Y:S02]  /*b580*/  SEL R12, RZ, 0x1, P4 ;  /* 0x00000001ff0c7807 */ /* 0x004fe40002000000 */
[----:B------:R-:W-:Y:S02]  /*b590*/  SEL R17, R17, RZ, P4 ;  /* 0x000000ff11117207 */ /* 0x000fe40002000000 */
[----:B------:R-:W-:Y:S01]  /*b5a0*/  LOP3.LUT R175, R175, R12, RZ, 0x3c, !PT ;  /* 0x0000000cafaf7212 */ /* 0x000fe200078e3cff */
[----:B---3--:R-:W-:Y:S06]  /*b5b0*/  @P5 BRA `(.L_x_1670) ;  /* 0xffffff7800045947 */ /* 0x008fec000383ffff */
.L_x_1560:
[----:B------:R-:W2:Y:S01]  /*b5c0*/  LDC R0, c[0x0][0x448] ;  /* 0x00011200ff007b82 */ /* 0x000ea20000000800 */
[----:B------:R-:W-:Y:S01]  /*b5d0*/  IADD3 R7, R166, 0x1, -R165 ;  /* 0x00000001a6077810 */ /* 0x000fe20007ffe8a5 */
[----:B------:R-:W-:Y:S06]  /*b5e0*/  BSSY B0, `(.L_x_1671) ;  /* 0x000000d000007945 */ /* 0x000fec0003800000 */
[----:B------:R-:W3:Y:S01]  /*b5f0*/  LDC.64 R4, c[0x0][0x9e0] ;  /* 0x00027800ff047b82 */ /* 0x000ee20000000a00 */
[----:B--2---:R-:W-:Y:S01]  /*b600*/  ISETP.NE.AND P1, PT, R0, 0x1, PT ;  /* 0x000000010000780c */ /* 0x004fe20003f25270 */
[----:B------:R-:W-:Y:S01]  /*b610*/  VIADD R0, R188, 0x7f ;  /* 0x0000007fbc007836 */ /* 0x000fe20000000000 */
[----:B---3--:R-:W-:-:S11]  /*b620*/  ISETP.GE.AND P2, PT, R5, 0x1, PT ;  /* 0x000000010500780c */ /* 0x008fd60003f46270 */
[----:B------:R-:W2:Y:S08]  /*b630*/  @P1 LDC R3, c[0x0][0x44c] ;  /* 0x00011300ff031b82 */ /* 0x000eb00000000800 */
[----:B------:R-:W3:Y:S01]  /*b640*/  @P1 LDC R6, c[0x0][0x450] ;  /* 0x00011400ff061b82 */ /* 0x000ee20000000800 */
[----:B--2---:R-:W-:-:S05]  /*b650*/  @P1 IMAD.HI.U32 R3, R0, R3, RZ ;  /* 0x0000000300031227 */ /* 0x004fca00078e00ff */
[----:B---3--:R-:W-:-:S05]  /*b660*/  @P1 SHF.R.U32.HI R0, RZ, R6, R3 ;  /* 0x00000006ff001219 */ /* 0x008fca0000011603 */
[----:B------:R-:W-:Y:S01]  /*b670*/  IMAD.IADD R3, R7, 0x1, R0 ;  /* 0x0000000107037824 */ /* 0x000fe200078e0200 */
[----:B------:R-:W-:Y:S06]  /*b680*/  @P0 BRA `(.L_x_1672) ;  /* 0x0000000000080947 */ /* 0x000fec0003800000 */
[----:B------:R-:W2:Y:S02]  /*b690*/  FENCE.VIEW.ASYNC.G ;  /* 0x00000000000073c6 */ /* 0x000ea40000000100 */
[----:B--2---:R-:W-:Y:S06]  /*b6a0*/  BAR.ARV 0xc, 0x180 ;  /* 0x0306000000007b1d */ /* 0x004fec0000002000 */
.L_x_1672:
[----:B------:R-:W-:Y:S05]  /*b6b0*/  BSYNC B0 ;  /* 0x0000000000007941 */ /* 0x000fea0003800000 */
.L_x_1671:
        /* <DEDUP_REMOVED lines=8> */
[----:B------:R-:W2:Y:S02]  /*b740*/  @P0 LDC.64 R6, c[0x0][0x9e8] ;  /* 0x00027a00ff060b82 */ /* 0x000ea40000000a00 */
[----:B--2---:R-:W-:-:S05]  /*b750*/  @P0 IMAD.HI.U32 R0, R3, R6, RZ ;  /* 0x0000000603000227 */ /* 0x004fca00078e00ff */
[----:B------:R-:W-:-:S04]  /*b760*/  @P0 SHF.R.U32.HI R3, RZ, R7, R0 ;  /* 0x00000007ff030219 */ /* 0x000fc80000011600 */
[----:B------:R-:W-:Y:S01]  /*b770*/  LOP3.LUT R0, RZ, R3, RZ, 0x33, !PT ;  /* 0x00000003ff007212 */ /* 0x000fe200078e33ff */
[----:B------:R-:W-:Y:S06]  /*b780*/  BRA `(.L_x_1676) ;  /* 0x0000000000107947 */ /* 0x000fec0003800000 */
.L_x_1675:
[----:B------:R-:W-:-:S13]  /*b790*/  ISETP.NE.AND P0, PT, R5, 0x1, PT ;  /* 0x000000010500780c */ /* 0x000fda0003f05270 */
[----:B------:R-:W2:Y:S02]  /*b7a0*/  @P0 LDC.64 R6, c[0x0][0x9e8] ;  /* 0x00027a00ff060b82 */ /* 0x000ea40000000a00 */
[----:B--2---:R-:W-:-:S05]  /*b7b0*/  @P0 IMAD.HI.U32 R6, R0, R6, RZ ;  /* 0x0000000600060227 */ /* 0x004fca00078e00ff */
[----:B------:R-:W-:-:S07]  /*b7c0*/  @P0 SHF.R.U32.HI R0, RZ, R7, R6 ;  /* 0x00000007ff000219 */ /* 0x000fce0000011606 */
.L_x_1676:
[----:B------:R-:W-:Y:S05]  /*b7d0*/  BSYNC B0 ;  /* 0x0000000000007941 */ /* 0x000fea0003800000 */
.L_x_1674:
[----:B------:R-:W-:-:S05]  /*b7e0*/  IMAD R3, R0, R5, R5 ;  /* 0x0000000500037224 */ /* 0x000fca00078e0205 */
[----:B------:R-:W-:-:S07]  /*b7f0*/  VIMNMX R4, R4, R3, PT ;  /* 0x0000000304047248 */ /* 0x000fce0003fe0100 */
.L_x_1673:
[----:B------:R-:W2:Y:S01]  /*b800*/  @P1 LDC R3, c[0x0][0x44c] ;  /* 0x00011300ff031b82 */ /* 0x000ea20000000800 */
[----:B------:R-:W-:Y:S01]  /*b810*/  VIADD R4, R4, 0x5f ;  /* 0x0000005f04047836 */ /* 0x000fe20000000000 */
[----:B------:R-:W-:Y:S01]  /*b820*/  ULDC UR4, c[0x0][0x9dc] ;  /* 0x0002770000047ab9 */ /* 0x000fe20000000800 */
[----:B------:R-:W-:Y:S02]  /*b830*/  IMAD.MOV.U32 R0, RZ, RZ, R188 ;  /* 0x000000ffff007224 */ /* 0x000fe400078e00bc */
[----:B------:R-:W-:-:S03]  /*b840*/  IMAD.HI R4, R4, 0x2aaaaaab, RZ ;  /* 0x2aaaaaab04047827 */ /* 0x000fc600078e02ff */
[----:B------:R-:W3:Y:S01]  /*b850*/  @P1 LDC R7, c[0x0][0x450] ;  /* 0x00011400ff071b82 */ /* 0x000ee20000000800 */
[----:B--2---:R-:W-:Y:S01]  /*b860*/  @P1 IMAD.HI.U32 R6, R188, R3, RZ ;  /* 0x00000003bc061227 */ /* 0x004fe200078e00ff */
[----:B------:R-:W-:-:S04]  /*b870*/  SHF.R.U32.HI R3, RZ, 0x1f, R4 ;  /* 0x0000001fff037819 */ /* 0x000fc80000011604 */
[----:B------:R-:W-:Y:S02]  /*b880*/  LEA.HI.SX32 R4, R4, R3, 0x1c ;  /* 0x0000000304047211 */ /* 0x000fe400078fe2ff */
[----:B---3--:R-:W-:Y:S02]  /*b890*/  @P1 SHF.R.U32.HI R0, RZ, R7, R6 ;  /* 0x00000007ff001219 */ /* 0x008fe40000011606 */
        /* <DEDUP_REMOVED lines=9> */
[----:B------:R-:W2:Y:S02]  /*b930*/  @P0 LDC.64 R8, c[0x0][0x9e8] ;  /* 0x00027a00ff080b82 */ /* 0x000ea40000000a00 */
[----:B--2---:R-:W-:-:S05]  /*b940*/  @P0 IMAD.HI.U32 R0, R7, R8, RZ ;  /* 0x0000000807000227 */ /* 0x004fca00078e00ff */
[----:B------:R-:W-:-:S04]  /*b950*/  @P0 SHF.R.U32.HI R7, RZ, R9, R0 ;  /* 0x00000009ff070219 */ /* 0x000fc80000011600 */
[----:B------:R-:W-:Y:S01]  /*b960*/  LOP3.LUT R0, RZ, R7, RZ, 0x33, !PT ;  /* 0x00000007ff007212 */ /* 0x000fe200078e33ff */
[----:B------:R-:W-:Y:S06]  /*b970*/  BRA `(.L_x_1680) ;  /* 0x0000000000107947 */ /* 0x000fec0003800000 */
.L_x_1679:
[----:B------:R-:W-:-:S13]  /*b980*/  ISETP.NE.AND P0, PT, R5, 0x1, PT ;  /* 0x000000010500780c */ /* 0x000fda0003f05270 */
[----:B------:R-:W2:Y:S02]  /*b990*/  @P0 LDC.64 R6, c[0x0][0x9e8] ;  /* 0x00027a00ff060b82 */ /* 0x000ea40000000a00 */
[----:B--2---:R-:W-:-:S05]  /*b9a0*/  @P0 IMAD.HI.U32 R4, R0, R6, RZ ;  /* 0x0000000600040227 */ /* 0x004fca00078e00ff */
[----:B------:R-:W-:-:S07]  /*b9b0*/  @P0 SHF.R.U32.HI R0, RZ, R7, R4 ;  /* 0x00000007ff000219 */ /* 0x000fce0000011604 */
.L_x_1680:
[----:B------:R-:W-:Y:S05]  /*b9c0*/  BSYNC B0 ;  /* 0x0000000000007941 */ /* 0x000fea0003800000 */
.L_x_1678:
[----:B------:R-:W-:-:S05]  /*b9d0*/  IMAD R0, R0, R5, RZ ;  /* 0x0000000500007224 */ /* 0x000fca00078e02ff */
[----:B------:R-:W-:-:S07]  /*b9e0*/  VIMNMX R3, R3, R0, !PT ;  /* 0x0000000003037248 */ /* 0x000fce0007fe0100 */
.L_x_1677:
[----:B------:R-:W-:Y:S01]  /*b9f0*/  IMAD.HI R3, R3, 0x2aaaaaab, RZ ;  /* 0x2aaaaaab03037827 */ /* 0x000fe200078e02ff */
[----:B------:R-:W-:Y:S03]  /*ba00*/  BSSY B0, `(.L_x_1681) ;  /* 0x0000026000007945 */ /* 0x000fe60003800000 */
[----:B------:R-:W-:Y:S01]  /*ba10*/  IMAD.MOV.U32 R72, RZ, RZ, RZ ;  /* 0x000000ffff487224 */ /* 0x000fe200078e00ff */
[----:B------:R-:W-:-:S04]  /*ba20*/  SHF.R.U32.HI R0, RZ, 0x1f, R3 ;  /* 0x0000001fff007819 */ /* 0x000fc80000011603 */
[----:B------:R-:W-:-:S04]  /*ba30*/  LEA.HI.SX32 R0, R3, R0, 0x1c ;  /* 0x0000000003007211 */ /* 0x000fc800078fe2ff */
[----:B------:R-:W-:-:S04]  /*ba40*/  VIMNMX R202, RZ, R0, !PT ;  /* 0x00000000ffca7248 */ /* 0x000fc80007fe0100 */
[----:B------:R-:W-:-:S13]  /*ba50*/  ISETP.GT.AND P0, PT, R141, R202, PT ;  /* 0x000000ca8d00720c */ /* 0x000fda0003f04270 */
[----:B------:R-:W-:Y:S05]  /*ba60*/  @!P0 BRA `(.L_x_1682) ;  /* 0x00000000007c8947 */ /* 0x000fea0003800000 */
[----:B------:R-:W-:Y:S01]  /*ba70*/  ISETP.NE.AND P0, PT, R207, RZ, PT ;  /* 0x000000ffcf00720c */ /* 0x000fe20003f05270 */
[----:B------:R-:W-:-:S03]  /*ba80*/  ULDC UR4, c[0x0][0x9f0] ;  /* 0x00027c0000047ab9 */ /* 0x000fc60000000800 */
[----:B------:R-:W-:-:S04]  /*ba90*/  SEL R8, R207, UR4, P0 ;  /* 0x00000004cf087c07 */ /* 0x000fc80008000000 */
[-C--:B------:R-:W-:Y:S02]  /*baa0*/  IABS R6, R8.reuse ;  /* 0x0000000800067213 */ /* 0x080fe40000000000 */
[----:B------:R-:W-:Y:S02]  /*bab0*/  IADD3 R0, R8, -0x1, R141 ;  /* 0xffffffff08007810 */ /* 0x000fe40007ffe08d */
[----:B------:R-:W2:Y:S01]  /*bac0*/  I2F.RP R3, R6 ;  /* 0x0000000600037306 */ /* 0x000ea20000209400 */
[----:B------:R-:W-:Y:S02]  /*bad0*/  IABS R10, R8 ;  /* 0x00000008000a7213 */ /* 0x000fe40000000000 */
[----:B------:R-:W-:-:S05]  /*bae0*/  IMAD.IADD R0, R0, 0x1, -R202 ;  /* 0x0000000100007824 */ /* 0x000fca00078e0aca */
[----:B------:R-:W-:Y:S02]  /*baf0*/  IABS R9, R0 ;  /* 0x0000000000097213 */ /* 0x000fe40000000000 */
[----:B------:R-:W-:-:S04]  /*bb00*/  LOP3.LUT R0, R0, R8, RZ, 0x3c, !PT ;  /* 0x0000000800007212 */ /* 0x000fc800078e3cff */
[----:B------:R-:W-:Y:S01]  /*bb10*/  ISETP.GE.AND P2, PT, R0, RZ, PT ;  /* 0x000000ff0000720c */ /* 0x000fe20003f46270 */
[----:B--2---:R-:W2:Y:S02]  /*bb20*/  MUFU.RCP R3, R3 ;  /* 0x0000000300037308 */ /* 0x004ea40000001000 */
[----:B--2---:R-:W-:Y:S02]  /*bb30*/  VIADD R4, R3, 0xffffffe ;  /* 0x0ffffffe03047836 */ /* 0x004fe40000000000 */
[----:B------:R-:W-:-:S04]  /*bb40*/  IMAD.MOV R3, RZ, RZ, -R10 ;  /* 0x000000ffff037224 */ /* 0x000fc800078e0a0a */
[----:B------:R2:W3:Y:S02]  /*bb50*/  F2I.FTZ.U32.TRUNC.NTZ R5, R4 ;  /* 0x0000000400057305 */ /* 0x0004e4000021f000 */
[----:B--2---:R-:W-:Y:S02]  /*bb60*/  IMAD.MOV.U32 R4, RZ, RZ, RZ ;  /* 0x000000ffff047224 */ /* 0x004fe400078e00ff */
[----:B---3--:R-:W-:-:S04]  /*bb70*/  IMAD.MOV R7, RZ, RZ, -R5 ;  /* 0x000000ffff077224 */ /* 0x008fc800078e0a05 */
        /* <DEDUP_REMOVED lines=14> */
.L_x_1682:
[----:B------:R-:W-:Y:S05]  /*bc60*/  BSYNC B0 ;  /* 0x0000000000007941 */ /* 0x000fea0003800000 */
.L_x_1681:
[-C--:B------:R-:W-:Y:S01]  /*bc70*/  IMAD R202, R211, R72.reuse, R202 ;  /* 0x00000048d3ca7224 */ /* 0x080fe200078e02ca */
        /* <DEDUP_REMOVED lines=37> */
[----:B------:R-:W2:Y:S04]  /*bed0*/  LDL R0, [R1+0x4c] ;  /* 0x00004c0001007983 */ /* 0x000ea80000100800 */
[----:B------:R-:W3:Y:S04]  /*bee0*/  LDL R3, [R1+0x48] ;  /* 0x0000480001037983 */ /* 0x000ee80000100800 */
[----:B--2---:R-:W2:Y:S01]  /*bef0*/  SHFL.IDX PT, R0, R0, RZ, 0x1f ;  /* 0x00001fff00007589 */ /* 0x004ea200000e0000 */
[----:B---3--:R-:W-:-:S13]  /*bf00*/  R2UR UR4, R3 ;  /* 0x00000000030472ca */ /* 0x008fda00000e0000 */
[----:B------:R-:W-:Y:S01]  /*bf10*/  ULOP3.LUT UP0, URZ, UR4, 0x1bf, URZ, 0xc0, !UPT ;  /* 0x000001bf043f7892 */ /* 0x000fe2000f80c03f */
[----:B--2---:R-:W-:-:S04]  /*bf20*/  LEA.HI R3, R0, R0, RZ, 0x1 ;  /* 0x0000000000037211 */ /* 0x004fc800078f08ff */
[----:B------:R-:W-:Y:S02]  /*bf30*/  LOP3.LUT R3, R3, 0x1e, RZ, 0xc0, !PT ;  /* 0x0000001e03037812 */ /* 0x000fe400078ec0ff */
[----:B------:R-:W-:-:S03]  /*bf40*/  PLOP3.LUT P0, PT, PT, PT, UP0, 0x80, 0x0 ;  /* 0x000000000000781c */ /* 0x000fc60003f0f008 */
[----:B------:R-:W-:-:S05]  /*bf50*/  IMAD.IADD R3, R0, 0x1, -R3 ;  /* 0x0000000100037824 */ /* 0x000fca00078e0a03 */
[----:B------:R-:W-:-:S04]  /*bf60*/  LEA R3, R3, UR4, 0xd ;  /* 0x0000000403037c11 */ /* 0x000fc8000f8e68ff */
[----:B------:R-:W-:-:S04]  /*bf70*/  SHF.R.U32.HI R3, RZ, 0x4, R3 ;  /* 0x00000004ff037819 */ /* 0x000fc80000011603 */
[----:B------:R-:W-:Y:S01]  /*bf80*/  LOP3.LUT R68, R3, 0x3fff, RZ, 0xc0, !PT ;  /* 0x00003fff03447812 */ /* 0x000fe200078ec0ff */
[----:B------:R-:W-:Y:S06]  /*bf90*/  @!P0 BRA `(.L_x_1684) ;  /* 0x0000000000408947 */ /* 0x000fec0003800000 */
[----:B------:R-:W-:Y:S01]  /*bfa0*/  MOV R0, 0x0 ;  /* 0x0000000000007802 */ /* 0x000fe20000000f00 */
[----:B------:R-:W-:Y:S01]  /*bfb0*/  ULDC.64 UR4, c[0x4][0x90] ;  /* 0x0100240000047ab9 */ /* 0x000fe20000000a00 */
[----:B------:R-:W-:Y:S01]  /*bfc0*/  ULDC.64 UR6, c[0x4][0x98] ;  /* 0x0100260000067ab9 */ /* 0x000fe20000000a00 */
[----:B------:R-:W-:Y:S01]  /*bfd0*/  IMAD.U32 R4, RZ, RZ, UR4 ;  /* 0x00000004ff047e24 */ /* 0x000fe2000f8e00ff */
[----:B------:R2:W3:Y:S01]  /*bfe0*/  LDC.64 R14, c[0x4][R0] ;  /* 0x01000000000e7b82 */ /* 0x0004e20000000a00 */
        /* <DEDUP_REMOVED lines=8> */
[----:B--2---:R-:W-:-:S07]  /*c070*/  IMAD.MOV.U32 R13, RZ, RZ, RZ ;  /* 0x000000ffff0d7224 */ /* 0x004fce00078e00ff */
[----:B------:R-:W-:-:S07]  /*c080*/  LEPC R20, `(.L_x_1684) ;  /* 0x000000001014794e */ /* 0x000fce0000000000 */
[----:B01-345:R-:W-:Y:S05]  /*c090*/  CALL.ABS.NOINC R14 ;  /* 0x000000000e007343 */ /* 0x03bfea0003c00000 */
.L_x_1684:
[----:B------:R-:W-:Y:S02]  /*c0a0*/  ULDC UR4, c[0x0][0x3f4] ;  /* 0x0000fd0000047ab9 */ /* 0x000fe40000000800 */
[----:B------:R-:W-:-:S13]  /*c0b0*/  ISETP.LT.AND P0, PT, RZ, UR4, PT ;  /* 0x00000004ff007c0c */ /* 0x000fda000bf01270 */
[----:B------:R-:W-:Y:S05]  /*c0c0*/  @P0 BRA `(.L_x_1685) ;  /* 0x00000000003c0947 */ /* 0x000fea0003800000 */
[----:B------:R-:W-:-:S04]  /*c0d0*/  LEA.HI R0, R209, R209, RZ, 0x1 ;  /* 0x000000d1d1007211 */ /* 0x000fc800078f08ff */
[----:B------:R-:W-:-:S05]  /*c0e0*/  LOP3.LUT R0, R0, 0xfffffffe, RZ, 0xc0, !PT ;  /* 0xfffffffe00007812 */ /* 0x000fca00078ec0ff */
[----:B------:R-:W-:-:S05]  /*c0f0*/  IMAD.IADD R0, R209, 0x1, -R0 ;  /* 0x00000001d1007824 */ /* 0x000fca00078e0a00 */
[----:B------:R-:W-:-:S04]  /*c100*/  SHF.L.U32 R3, R0, 0x1f, RZ ;  /* 0x0000001f00037819 */ /* 0x000fc800000006ff */
[----:B------:R2:W3:Y:S03]  /*c110*/  SYNCS.PHASECHK.TRANS64.TRYWAIT P0, [R2+URZ+0x2a800], R3 ;  /* 0x02a80003020075a7 */ /* 0x0004e6000800017f */
[----:B---3--:R-:W-:Y:S05]  /*c120*/  @!P0 NANOSLEEP.SYNCS 0x989680 ;  /* 0x009896800000895d */ /* 0x008fea0003900000 */
[----:B------:R-:W3:Y:S01]  /*c130*/  @!P0 SYNCS.PHASECHK.TRANS64 P0, [R2+URZ+0x2a800], R3 ;  /* 0x02a80003020085a7 */ /* 0x000ee2000800007f */
[----:B------:R-:W-:Y:S04]  /*c140*/  BSSY B0, `(.L_x_1686) ;  /* 0x0000006000007945 */ /* 0x000fe80003800000 */
[----:B---3--:R-:W-:Y:S05]  /*c150*/  @P0 BRA `(.L_x_1687) ;  /* 0x0000000000100947 */ /* 0x008fea0003800000 */
.L_x_1688:
[----:B---3--:R3:W0:Y:S02]  /*c160*/  SYNCS.PHASECHK.TRANS64.TRYWAIT P0, [R2+URZ+0x2a800], R3 ;  /* 0x02a80003020075a7 */ /* 0x008624000800017f */
[----:B0-----:R-:W-:Y:S05]  /*c170*/  @!P0 NANOSLEEP.SYNCS 0x989680 ;  /* 0x009896800000895d */ /* 0x001fea0003900000 */
[----:B------:R-:W0:Y:S02]  /*c180*/  @!P0 SYNCS.PHASECHK.TRANS64 P0, [R2+URZ+0x2a800], R3 ;  /* 0x02a80003020085a7 */ /* 0x000e24000800007f */
[----:B0-----:R-:W-:Y:S05]  /*c190*/  @!P0 BRA `(.L_x_1688) ;  /* 0xfffffffc00f08947 */ /* 0x001fea000383ffff */
.L_x_1687:
[----:B------:R-:W-:Y:S05]  /*c1a0*/  BSYNC B0 ;  /* 0x0000000000007941 */ /* 0x000fea0003800000 */
.L_x_1686:
[----:B------:R-:W-:Y:S05]  /*c1b0*/  BRA `(.L_x_1689) ;  /* 0x0000007400647947 */ /* 0x000fea0003800000 */
.L_x_1685:
[----:B------:R-:W2:Y:S01]  /*c1c0*/  LDL R0, [R1+0x48] ;  /* 0x0000480001007983 */ /* 0x000ea20000100800 */
[----:B------:R-:W-:Y:S01]  /*c1d0*/  ULDC.64 UR6, c[0x0][0x408] ;  /* 0x0001020000067ab9 */ /* 0x000fe20000000a00 */
[----:B--2---:R-:W-:Y:S02]  /*c1e0*/  R2UR UR4, R0 ;  /* 0x00000000000472ca */ /* 0x004fe400000e0000 */
[----:B-----5:R-:W-:-:S05]  /*c1f0*/  SHF.R.S32.HI R0, RZ, 0x1f, R140 ;  /* 0x0000001fff007819 */ /* 0x020fca000001148c */
[----:B------:R-:W-:-:S04]  /*c200*/  IMAD R5, R0, UR6, RZ ;  /* 0x0000000600057c24 */ /* 0x000fc8000f8e02ff */
[----:B------:R-:W-:Y:S02]  /*c210*/  IMAD R5, R140, UR7, R5 ;  /* 0x000000078c057c24 */ /* 0x000fe4000f8e0205 */
[----:B------:R-:W-:-:S03]  /*c220*/  ULOP3.LUT UP0, URZ, UR4, 0x3ff, URZ, 0xc0, !UPT ;  /* 0x000003ff043f7892 */ /* 0x000fc6000f80c03f */
[----:B------:R-:W-:Y:S02]  /*c230*/  ULDC.64 UR4, c[0x0][0x3f8] ;  /* 0x0000fe0000047ab9 */ /* 0x000fe40000000a00 */
[----:B------:R-:W-:Y:S01]  /*c240*/  IMAD R3, R0, UR4, RZ ;  /* 0x0000000400037c24 */ /* 0x000fe2000f8e02ff */
[----:B------:R-:W-:Y:S01]  /*c250*/  PLOP3.LUT P0, PT, PT, PT, UP0, 0x80, 0x0 ;  /* 0x000000000000781c */ /* 0x000fe20003f0f008 */
[----:B------:R-:W-:-:S04]  /*c260*/  IMAD.WIDE.U32 R24, R140, UR4, RZ ;  /* 0x000000048c187c25 */ /* 0x000fc8000f8e00ff */
[C---:B------:R-:W-:Y:S02]  /*c270*/  IMAD R3, R140.reuse, UR5, R3 ;  /* 0x000000058c037c24 */ /* 0x040fe4000f8e0203 */
[----:B------:R-:W-:-:S04]  /*c280*/  IMAD.WIDE.U32 R140, R140, UR6, RZ ;  /* 0x000000068c8c7c25 */ /* 0x000fc8000f8e00ff */
[----:B------:R-:W-:Y:S02]  /*c290*/  IMAD.IADD R27, R3, 0x1, R25 ;  /* 0x00000001031b7824 */ /* 0x000fe400078e0219 */
[----:B----4-:R-:W-:Y:S01]  /*c2a0*/  IMAD.IADD R29, R5, 0x1, R141 ;  /* 0x00000001051d7824 */ /* 0x010fe200078e028d */
[----:B------:R-:W-:Y:S06]  /*c2b0*/  @!P0 BRA `(.L_x_1690) ;  /* 0x0000000000408947 */ /* 0x000fec0003800000 */
[----:B------:R-:W-:Y:S01]  /*c2c0*/  MOV R14, 0x0 ;  /* 0x00000000000e7802 */ /* 0x000fe20000000f00 */
[----:B------:R-:W-:Y:S01]  /*c2d0*/  ULDC.64 UR4, c[0x4][0x90] ;  /* 0x0100240000047ab9 */ /* 0x000fe20000000a00 */
[----:B------:R-:W-:Y:S01]  /*c2e0*/  ULDC.64 UR6, c[0x4][0x98] ;  /* 0x0100260000067ab9 */ /* 0x000fe20000000a00 */
[----:B------:R-:W-:Y:S02]  /*c2f0*/  IMAD.U32 R4, RZ, RZ, UR4 ;  /* 0x00000004ff047e24 */ /* 0x000fe4000f8e00ff */
[----:B------:R-:W-:Y:S01]  /*c300*/  IMAD.U32 R5, RZ, RZ, UR5 ;  /* 0x00000005ff057e24 */ /* 0x000fe2000f8e00ff */
[----:B------:R-:W2:Y:S01]  /*c310*/  LDC.64 R14, c[0x4][R14] ;  /* 0x010000000e0e7b82 */ /* 0x000ea20000000a00 */
        /* <DEDUP_REMOVED lines=9> */
[----:B012---:R-:W-:Y:S05]  /*c3b0*/  CALL.ABS.NOINC R14 ;  /* 0x000000000e007343 */ /* 0x007fea0003c00000 */
.L_x_1690:
[----:B------:R-:W-:Y:S01]  /*c3c0*/  ULDC.U8 UR4, c[0x0][0x410] ;  /* 0x0001040000047ab9 */ /* 0x000fe20000000000 */
[----:B------:R-:W-:Y:S01]  /*c3d0*/  BSSY B0, `(.L_x_1691) ;  /* 0x000072f000007945 */ /* 0x000fe20003800000 */
[----:B------:R-:W-:Y:S01]  /*c3e0*/  ISETP.NE.AND P0, PT, RZ, UR4, PT ;  /* 0x00000004ff007c0c */ /* 0x000fe2000bf05270 */
[----:B------:R-:W-:-:S12]  /*c3f0*/  IMAD.IADD R69, R174, 0x1, R188 ;  /* 0x00000001ae457824 */ /* 0x000fd800078e02bc */
[----:B------:R-:W-:Y:S05]  /*c400*/  @!P0 BRA `(.L_x_1692) ;  /* 0x0000003800888947 */ /* 0x000fea0003800000 */
[----:B------:R-:W2:Y:S01]  /*c410*/  LDC R10, c[0x0][0x448] ;  /* 0x00011200ff0a7b82 */ /* 0x000ea20000000800 */
[----:B------:R-:W-:Y:S01]  /*c420*/  IMAD R3, R210, 0x40, R69 ;  /* 0x00000040d2037824 */ /* 0x000fe200078e0245 */
[----:B------:R-:W-:Y:S01]  /*c430*/  ULDC.64 UR4, c[0x0][0x3f8] ;  /* 0x0000fe0000047ab9 */ /* 0x000fe20000000a00 */
[----:B------:R-:W-:Y:S01]  /*c440*/  ULDC.64 UR6, c[0x0][0x408] ;  /* 0x0001020000067ab9 */ /* 0x000fe20000000a00 */
[----:B------:R-:W-:Y:S01]  /*c450*/  IMAD.MOV.U32 R4, RZ, RZ, R24 ;  /* 0x000000ffff047224 */ /* 0x000fe200078e0018 */
[----:B------:R-:W-:Y:S01]  /*c460*/  SHF.R.S32.HI R76, RZ, 0x1f, R179 ;  /* 0x0000001fff4c7819 */ /* 0x000fe200000114b3 */
[----:B------:R-:W-:Y:S01]  /*c470*/  IMAD.MOV.U32 R6, RZ, RZ, R140 ;  /* 0x000000ffff067224 */ /* 0x000fe200078e008c */
[----:B------:R-:W-:Y:S01]  /*c480*/  SHF.R.S32.HI R64, RZ, 0x1f, R177 ;  /* 0x0000001fff407819 */ /* 0x000fe200000114b1 */
[----:B------:R-:W-:Y:S01]  /*c490*/  IMAD.MOV.U32 R7, RZ, RZ, R29 ;  /* 0x000000ffff077224 */ /* 0x000fe200078e001d */
[----:B------:R-:W-:Y:S02]  /*c4a0*/  SHF.R.S32.HI R81, RZ, 0x1f, R178 ;  /* 0x0000001fff517819 */ /* 0x000fe400000114b2 */
[----:B------:R-:W-:-:S02]  /*c4b0*/  SHF.R.S32.HI R75, RZ, 0x1f, R176 ;  /* 0x0000001fff4b7819 */ /* 0x000fc400000114b0 */
[----:B------:R-:W-:Y:S02]  /*c4c0*/  SHF.R.S32.HI R71, RZ, 0x1f, R180 ;  /* 0x0000001fff477819 */ /* 0x000fe400000114b4 */
[----:B--2---:R-:W-:-:S13]  /*c4d0*/  ISETP.NE.AND P0, PT, R10, 0x1, PT ;  /* 0x000000010a00780c */ /* 0x004fda0003f05270 */
[----:B------:R-:W2:Y:S08]  /*c4e0*/  @P0 LDC R0, c[0x0][0x44c] ;  /* 0x00011300ff000b82 */ /* 0x000eb00000000800 */
[----:B------:R-:W3:Y:S01]  /*c4f0*/  @P0 LDC R5, c[0x0][0x450] ;  /* 0x00011400ff050b82 */ /* 0x000ee20000000800 */
[----:B--2---:R-:W-:-:S05]  /*c500*/  @P0 IMAD.HI.U32 R0, R3, R0, RZ ;  /* 0x0000000003000227 */ /* 0x004fca00078e00ff */
[----:B---3--:R-:W-:Y:S01]  /*c510*/  @P0 SHF.R.U32.HI R3, RZ, R5, R0 ;  /* 0x00000005ff030219 */ /* 0x008fe20000011600 */
[----:B------:R-:W-:-:S03]  /*c520*/  IMAD.MOV.U32 R5, RZ, RZ, R27 ;  /* 0x000000ffff057224 */ /* 0x000fc600078e001b */
[----:B------:R-:W-:Y:S01]  /*c530*/  SHF.R.S32.HI R0, RZ, 0x1f, R3 ;  /* 0x0000001fff007819 */ /* 0x000fe20000011403 */
[----:B------:R-:W-:-:S04]  /*c540*/  IMAD.WIDE.U32 R4, R3, UR4, R4 ;  /* 0x0000000403047c25 */ /* 0x000fc8000f8e0004 */
[C---:B------:R-:W-:Y:S02]  /*c550*/  IMAD R8, R0.reuse, UR4, RZ ;  /* 0x0000000400087c24 */ /* 0x040fe4000f8e02ff */
[----:B------:R-:W-:Y:S02]  /*c560*/  IMAD R0, R0, UR6, RZ ;  /* 0x0000000600007c24 */ /* 0x000fe4000f8e02ff */
[C---:B------:R-:W-:Y:S01]  /*c570*/  IMAD R9, R3.reuse, UR5, R8 ;  /* 0x0000000503097c24 */ /* 0x040fe2000f8e0208 */
[----:B------:R-:W-:Y:S01]  /*c580*/  ULDC.64 UR4, c[0x0][0x3e8] ;  /* 0x0000fa0000047ab9 */ /* 0x000fe20000000a00 */
[C---:B------:R-:W-:Y:S01]  /*c590*/  IMAD.WIDE.U32 R6, R3.reuse, UR6, R6 ;  /* 0x0000000603067c25 */ /* 0x040fe2000f8e0006 */
[----:B------:R-:W-:Y:S01]  /*c5a0*/  LEA R63, P0, R4, UR4, 0x1 ;  /* 0x00000004043f7c11 */ /* 0x000fe2000f8008ff */
[----:B------:R-:W-:Y:S02]  /*c5b0*/  UMOV UR4, 0xffffffff ;  /* 0xffffffff00047882 */ /* 0x000fe40000000000 */
[----:B------:R-:W-:Y:S01]  /*c5c0*/  IMAD R3, R3, UR7, R0 ;  /* 0x0000000703037c24 */ /* 0x000fe2000f8e0200 */
[----:B------:R-:W-:Y:S01]  /*c5d0*/  ULDC.64 UR6, c[0x0][0x400] ;  /* 0x0001000000067ab9 */ /* 0x000fe20000000a00 */
[----:B------:R-:W-:Y:S01]  /*c5e0*/  IMAD.IADD R5, R5, 0x1, R9 ;  /* 0x0000000105057824 */ /* 0x000fe200078e0209 */
[----:B------:R-:W-:Y:S01]  /*c5f0*/  LEA R65, P1, R6, UR6, 0x1 ;  /* 0x0000000606417c11 */ /* 0x000fe2000f8208ff */
[----:B------:R-:W-:-:S03]  /*c600*/  IMAD.IADD R3, R7, 0x1, R3 ;  /* 0x0000000107037824 */ /* 0x000fc600078e0203 */
[----:B------:R-:W-:Y:S02]  /*c610*/  LEA.HI.X R62, R4, UR5, R5, 0x1, P0 ;  /* 0x00000005043e7c11 */ /* 0x000fe400080f0c05 */
[----:B------:R-:W-:Y:S01]  /*c620*/  LEA.HI.X R0, R6, UR7, R3, 0x1, P1 ;  /* 0x0000000706007c11 */ /* 0x000fe200088f0c03 */
[----:B------:R-:W-:Y:S06]  /*c630*/  BRA.DIV UR4, `(.L_x_1693) ;  /* 0x000001f204447947 */ /* 0x000fec000b800000 */
[----:B------:R2:W3:Y:S04]  /*c640*/  SHFL.IDX PT, R3, R62, RZ, 0x1c1f ;  /* 0x001c1fff3e037589 */ /* 0x0004e800000e0000 */
[----:B------:R2:W4:Y:S04]  /*c650*/  SHFL.IDX PT, R6, R63, RZ, 0x1c1f ;  /* 0x001c1fff3f067589 */ /* 0x00052800000e0000 */
[----:B------:R2:W0:Y:S04]  /*c660*/  SHFL.IDX PT, R9, R0, RZ, 0x1c1f ;  /* 0x001c1fff00097589 */ /* 0x00042800000e0000 */
[----:B------:R2:W0:Y:S02]  /*c670*/  SHFL.IDX PT, R8, R65, RZ, 0x1c1f ;  /* 0x001c1fff41087589 */ /* 0x00042400000e0000 */
.L_x_2029:
[----:B------:R-:W-:Y:S01]  /*c680*/  IMAD R67, R165, R10, RZ ;  /* 0x0000000aa5437224 */ /* 0x000fe200078e02ff */
        /* <DEDUP_REMOVED lines=15> */
[----:B------:R-:W-:Y:S01]  /*c780*/  ULDC UR4, c[0x0][0x3f4] ;  /* 0x0000fd0000047ab9 */ /* 0x000fe20000000800 */
[----:B------:R-:W-:Y:S02]  /*c790*/  CS2R R60, SRZ ;  /* 0x00000000003c7805 */ /* 0x000fe4000001ff00 */
[----:B------:R-:W-:Y:S02]  /*c7a0*/  ISETP.GE.AND P3, PT, R179, UR4, PT ;  /* 0x00000004b3007c0c */ /* 0x000fe4000bf66270 */
[----:B------:R-:W-:Y:S02]  /*c7b0*/  CS2R R58, SRZ ;  /* 0x00000000003a7805 */ /* 0x000fe4000001ff00 */
[----:B------:R-:W-:Y:S02]  /*c7c0*/  ISETP.GE.AND P2, PT, R177, UR4, PT ;  /* 0x00000004b1007c0c */ /* 0x000fe4000bf46270 */
[----:B------:R-:W-:Y:S02]  /*c7d0*/  ISETP.GE.AND P1, PT, R178, UR4, PT ;  /* 0x00000004b2007c0c */ /* 0x000fe4000bf26270 */
[----:B------:R-:W-:-:S02]  /*c7e0*/  ISETP.GE.AND P0, PT, R176, UR4, PT ;  /* 0x00000004b0007c0c */ /* 0x000fc4000bf06270 */
[----:B------:R-:W-:-:S03]  /*c7f0*/  ISETP.GE.AND P4, PT, R162, UR4, PT ;  /* 0x00000004a2007c0c */ /* 0x000fc6000bf86270 */
[C---:B------:R-:W-:Y:S01]  /*c800*/  @!P3 IMAD.SHL.U32 R27, R179.reuse, 0x2, RZ ;  /* 0x00000002b31bb824 */ /* 0x040fe200078e00ff */
[----:B------:R-:W-:-:S03]  /*c810*/  @!P3 SHF.L.U64.HI R4, R179, 0x1, R76 ;  /* 0x00000001b304b819 */ /* 0x000fc6000001024c */
[C---:B------:R-:W-:Y:S01]  /*c820*/  @!P2 IMAD.SHL.U32 R21, R177.reuse, 0x2, RZ ;  /* 0x00000002b115a824 */ /* 0x040fe200078e00ff */
[----:B------:R-:W-:Y:S01]  /*c830*/  @!P2 SHF.L.U64.HI R10, R177, 0x1, R64 ;  /* 0x00000001b10aa819 */ /* 0x000fe20000010240 */
[----:B------:R-:W-:Y:S01]  /*c840*/  @!P1 IMAD.SHL.U32 R13, R178, 0x2, RZ ;  /* 0x00000002b20d9824 */ /* 0x000fe200078e00ff */
[-C--:B-1--4-:R-:W-:Y:S01]  /*c850*/  @!P3 IADD3 R28, P6, R6, R27.reuse, RZ ;  /* 0x0000001b061cb210 */ /* 0x092fe20007fde0ff */
[----:B------:R-:W-:Y:S01]  /*c860*/  @!P0 IMAD.SHL.U32 R35, R176, 0x2, RZ ;  /* 0x00000002b0238824 */ /* 0x000fe200078e00ff */
[----:B0-----:R-:W-:Y:S01]  /*c870*/  @!P3 IADD3 R26, P5, R8, R27, RZ ;  /* 0x0000001b081ab210 */ /* 0x001fe20007fbe0ff */
[----:B------:R-:W-:Y:S01]  /*c880*/  @!P4 IMAD.MOV.U32 R5, RZ, RZ, R9 ;  /* 0x000000ffff05c224 */ /* 0x000fe200078e0009 */
[----:B------:R-:W-:Y:S01]  /*c890*/  @!P0 SHF.L.U64.HI R36, R176, 0x1, R75 ;  /* 0x00000001b0248819 */ /* 0x000fe2000001024b */
[--C-:B---3--:R-:W-:Y:S01]  /*c8a0*/  @!P3 IMAD.X R29, R3, 0x1, R4.reuse, P6 ;  /* 0x00000001031db824 */ /* 0x108fe200030e0604 */
[-C--:B------:R-:W-:Y:S01]  /*c8b0*/  @!P2 IADD3 R24, P6, R6, R21.reuse, RZ ;  /* 0x000000150618a210 */ /* 0x080fe20007fde0ff */
[----:B------:R-:W-:Y:S01]  /*c8c0*/  @!P3 IMAD.X R27, R9, 0x1, R4, P5 ;  /* 0x00000001091bb824 */ /* 0x000fe200028e0604 */
[----:B------:R-:W-:Y:S01]  /*c8d0*/  @!P2 IADD3 R20, P5, R8, R21, RZ ;  /* 0x000000150814a210 */ /* 0x000fe20007fbe0ff */
[----:B------:R-:W-:Y:S01]  /*c8e0*/  @!P4 IMAD.MOV.U32 R7, RZ, RZ, R3 ;  /* 0x000000ffff07c224 */ /* 0x000fe200078e0003 */
[----:B------:R-:W-:Y:S01]  /*c8f0*/  @!P1 SHF.L.U64.HI R4, R178, 0x1, R81 ;  /* 0x00000001b2049819 */ /* 0x000fe20000010251 */
[--C-:B------:R-:W-:Y:S01]  /*c900*/  @!P2 IMAD.X R25, R3, 0x1, R10.reuse, P6 ;  /* 0x000000010319a824 */ /* 0x100fe200030e060a */
[----:B------:R-:W-:Y:S01]  /*c910*/  @!P1 IADD3 R14, P6, R6, R13, RZ ;  /* 0x0000000d060e9210 */ /* 0x000fe20007fde0ff */
[----:B------:R-:W-:Y:S01]  /*c920*/  @!P2 IMAD.X R21, R9, 0x1, R10, P5 ;  /* 0x000000010915a824 */ /* 0x000fe200028e060a */
[----:B------:R-:W-:Y:S01]  /*c930*/  ISETP.GE.AND P5, PT, R180, UR4, PT ;  /* 0x00000004b4007c0c */ /* 0x000fe2000bfa6270 */
[----:B------:R-:W-:-:S04]  /*c940*/  @!P4 IMAD.WIDE R32, R162, 0x2, R6 ;  /* 0x00000002a220c825 */ /* 0x000fc800078e0206 */
[--C-:B------:R-:W-:Y:S01]  /*c950*/  @!P1 IMAD.X R15, R3, 0x1, R4.reuse, P6 ;  /* 0x00000001030f9824 */ /* 0x100fe200030e0604 */
[----:B------:R-:W-:Y:S01]  /*c960*/  @!P1 IADD3 R12, P6, R8, R13, RZ ;  /* 0x0000000d080c9210 */ /* 0x000fe20007fde0ff */
[----:B------:R0:W5:Y:S04]  /*c970*/  @!P4 LD.E.64 R60, desc[UR60][R32.64] ;  /* 0x0000003c203cc980 */ /* 0x000168000c101b00 */
[----:B------:R-:W-:Y:S01]  /*c980*/  @!P1 IMAD.X R13, R9, 0x1, R4, P6 ;  /* 0x00000001090d9824 */ /* 0x000fe200030e0604 */
[----:B------:R-:W-:Y:S01]  /*c990*/  @!P0 IADD3 R10, P6, R6, R35, RZ ;  /* 0x00000023060a8210 */ /* 0x000fe20007fde0ff */
[----:B------:R-:W-:Y:S02]  /*c9a0*/  @!P4 IMAD.MOV.U32 R4, RZ, RZ, R8 ;  /* 0x000000ffff04c224 */ /* 0x000fe400078e0008 */
[----:B------:R-:W-:-:S02]  /*c9b0*/  @!P5 IMAD.SHL.U32 R7, R180, 0x2, RZ ;  /* 0x00000002b407d824 */ /* 0x000fc400078e00ff */
[----:B------:R-:W-:-:S04]  /*c9c0*/  @!P4 IMAD.WIDE R30, R162, 0x2, R4 ;  /* 0x00000002a21ec825 */ /* 0x000fc800078e0204 */
[--C-:B------:R-:W-:Y:S01]  /*c9d0*/  @!P0 IMAD.X R11, R3, 0x1, R36.reuse, P6 ;  /* 0x00000001030b8824 */ /* 0x100fe200030e0624 */
[----:B------:R-:W-:Y:S01]  /*c9e0*/  @!P0 IADD3 R4, P6, R8, R35, RZ ;  /* 0x0000002308048210 */ /* 0x000fe20007fde0ff */
[----:B------:R0:W5:Y:S01]  /*c9f0*/  @!P4 LD.E.64 R58, desc[UR60][R30.64] ;  /* 0x0000003c1e3ac980 */ /* 0x000162000c101b00 */
[----:B------:R-:W-:Y:S02]  /*ca00*/  @!P5 SHF.L.U64.HI R34, R180, 0x1, R71 ;  /* 0x00000001b422d819 */ /* 0x000fe40000010247 */
[-C--:B------:R-:W-:Y:S01]  /*ca10*/  @!P5 IADD3 R6, P4, R6, R7.reuse, RZ ;  /* 0x000000070606d210 */ /* 0x080fe20007f9e0ff */
[----:B------:R-:W-:Y:S01]  /*ca20*/  @!P0 IMAD.X R5, R9, 0x1, R36, P6 ;  /* 0x0000000109058824 */ /* 0x000fe200030e0624 */
[----:B------:R-:W-:Y:S02]  /*ca30*/  @!P5 IADD3 R8, P6, R8, R7, RZ ;  /* 0x000000070808d210 */ /* 0x000fe40007fde0ff */
        /* <DEDUP_REMOVED lines=10> */
[--C-:B------:R-:W-:Y:S01]  /*cae0*/  @!P5 IMAD.X R7, R3, 0x1, R34.reuse, P4 ;  /* 0x000000010307d824 */ /* 0x100fe200020e0622 */
[----:B------:R0:W5:Y:S01]  /*caf0*/  @!P3 LD.E.64 R56, desc[UR60][R28.64] ;  /* 0x0000003c1c38b980 */ /* 0x000162000c101b00 */
[----:B------:R-:W-:-:S03]  /*cb00*/  @!P5 IMAD.X R9, R9, 0x1, R34, P6 ;  /* 0x000000010909d824 */ /* 0x000fc600030e0622 */
[----:B------:R0:W5:Y:S04]  /*cb10*/  @!P3 LD.E.64 R54, desc[UR60][R26.64] ;  /* 0x0000003c1a36b980 */ /* 0x000168000c101b00 */
[----:B------:R0:W5:Y:S04]  /*cb20*/  @!P2 LD.E.64 R52, desc[UR60][R24.64] ;  /* 0x0000003c1834a980 */ /* 0x000168000c101b00 */
[----:B------:R0:W5:Y:S04]  /*cb30*/  @!P2 LD.E.64 R50, desc[UR60][R20.64] ;  /* 0x0000003c1432a980 */ /* 0x000168000c101b00 */
[----:B------:R0:W5:Y:S04]  /*cb40*/  @!P1 LD.E.64 R48, desc[UR60][R14.64] ;  /* 0x0000003c0e309980 */ /* 0x000168000c101b00 */
[----:B------:R0:W5:Y:S04]  /*cb50*/  @!P1 LD.E.64 R46, desc[UR60][R12.64] ;  /* 0x0000003c0c2e9980 */ /* 0x000168000c101b00 */
[----:B------:R0:W5:Y:S04]  /*cb60*/  @!P0 LD.E.64 R44, desc[UR60][R10.64] ;  /* 0x0000003c0a2c8980 */ /* 0x000168000c101b00 */
[----:B------:R0:W5:Y:S04]  /*cb70*/  @!P0 LD.E.64 R42, desc[UR60][R4.64] ;  /* 0x0000003c042a8980 */ /* 0x000168000c101b00 */
[----:B------:R0:W5:Y:S04]  /*cb80*/  @!P5 LD.E.64 R36, desc[UR60][R6.64] ;  /* 0x0000003c0624d980 */ /* 0x000168000c101b00 */
[----:B------:R0:W5:Y:S02]  /*cb90*/  @!P5 LD.E.64 R38, desc[UR60][R8.64] ;  /* 0x0000003c0826d980 */ /* 0x000164000c101b00 */
.L_x_1695:
[----:B------:R-:W-:Y:S05]  /*cba0*/  BSYNC B1 ;  /* 0x0000000000017941 */ /* 0x000fea0003800000 */
.L_x_1694:
[----:B---3-5:R-:W-:Y:S01]  /*cbb0*/  IMAD.MOV.U32 R3, RZ, RZ, R58 ;  /* 0x000000ffff037224 */ /* 0x028fe200078e003a */
[----:B------:R-:W-:Y:S01]  /*cbc0*/  UMOV UR4, 0xffffffff ;  /* 0xffffffff00047882 */ /* 0x000fe20000000000 */
[----:B0-----:R-:W-:Y:S01]  /*cbd0*/  IMAD.MOV.U32 R4, RZ, RZ, R59 ;  /* 0x000000ffff047224 */ /* 0x001fe200078e003b */
[----:B------:R-:W-:Y:S01]  /*cbe0*/  CS2R R30, SRZ ;  /* 0x00000000001e7805 */ /* 0x000fe2000001ff00 */
[----:B------:R-:W-:Y:S01]  /*cbf0*/  IMAD.MOV.U32 R5, RZ, RZ, R54 ;  /* 0x000000ffff057224 */ /* 0x000fe200078e0036 */
[----:B------:R-:W-:Y:S01]  /*cc00*/  PRMT R110, R3, 0x7610, R110 ;  /* 0x00007610036e7816 */ /* 0x000fe2000000006e */
[----:B----4-:R-:W-:Y:S01]  /*cc10*/  IMAD.MOV.U32 R6, RZ, RZ, R55 ;  /* 0x000000ffff067224 */ /* 0x010fe200078e0037 */
        /* <DEDUP_REMOVED lines=41> */
[----:B------:R-:W-:Y:S02]  /*ceb0*/  PRMT R70, R5, 0x7610, R70 ;  /* 0x0000761005467816 */ /* 0x000fe40000000046 */
[----:B------:R-:W-:Y:S01]  /*cec0*/  PRMT R66, R6, 0x7610, R66 ;  /* 0x0000761006427816 */ /* 0x000fe20000000042 */
[----:B------:R-:W-:Y:S06]  /*ced0*/  BRA.DIV UR4, `(.L_x_1696) ;  /* 0x000001ea04907947 */ /* 0x000fec000b800000 */
[----:B--2---:R-:W0:Y:S04]  /*cee0*/  SHFL.IDX PT, R62, R62, 0x1, 0x1c1f ;  /* 0x003c1f003e3e7f89 */ /* 0x004e2800000e0000 */
[----:B------:R-:W2:Y:S04]  /*cef0*/  SHFL.IDX PT, R63, R63, 0x1, 0x1c1f ;  /* 0x003c1f003f3f7f89 */ /* 0x000ea800000e0000 */
[----:B------:R-:W3:Y:S04]  /*cf00*/  SHFL.IDX PT, R0, R0, 0x1, 0x1c1f ;  /* 0x003c1f0000007f89 */ /* 0x000ee800000e0000 */
[----:B------:R-:W4:Y:S02]  /*cf10*/  SHFL.IDX PT, R65, R65, 0x1, 0x1c1f ;  /* 0x003c1f0041417f89 */ /* 0x000f2400000e0000 */
.L_x_2035:
[----:B------:R-:W-:Y:S01]  /*cf20*/  VIADD R4, R69, 0x40 ;  /* 0x0000004045047836 */ /* 0x000fe20000000000 */
[----:B------:R-:W-:Y:S01]  /*cf30*/  LOP3.LUT R3, R185, 0x18, R18, 0xf8, !PT ;  /* 0x00000018b9037812 */ /* 0x000fe200078ef812 */
[----:B------:R-:W-:Y:S01]  /*cf40*/  BSSY B1, `(.L_x_1697) ;  /* 0x0000055000017945 */ /* 0x000fe20003800000 */
[----:B------:R-:W-:Y:S02]  /*cf50*/  LOP3.LUT P0, RZ, R228, 0x4, RZ, 0xc0, !PT ;  /* 0x00000004e4ff7812 */ /* 0x000fe4000780c0ff */
[----:B------:R-:W-:Y:S02]  /*cf60*/  CS2R R32, SRZ ;  /* 0x0000000000207805 */ /* 0x000fe4000001ff00 */
[----:B------:R-:W-:Y:S02]  /*cf70*/  ISETP.GE.AND P1, PT, R4, R67, PT ;  /* 0x000000430400720c */ /* 0x000fe40003f26270 */
[----:B------:R-:W-:Y:S02]  /*cf80*/  CS2R R26, SRZ ;  /* 0x00000000001a7805 */ /* 0x000fe4000001ff00 */
[----:B------:R-:W-:-:S02]  /*cf90*/  LOP3.LUT R4, R3, R186, RZ, 0x3c, !PT ;  /* 0x000000ba03047212 */ /* 0x000fc400078e3cff */
[----:B------:R-:W-:Y:S02]  /*cfa0*/  CS2R R20, SRZ ;  /* 0x0000000000147805 */ /* 0x000fe4000001ff00 */
[----:B------:R-:W-:Y:S02]  /*cfb0*/  CS2R R12, SRZ ;  /* 0x00000000000c7805 */ /* 0x000fe4000001ff00 */
[----:B------:R-:W-:Y:S02]  /*cfc0*/  CS2R R8, SRZ ;  /* 0x0000000000087805 */ /* 0x000fe4000001ff00 */
[----:B------:R-:W-:Y:S01]  /*cfd0*/  CS2R R40, SRZ ;  /* 0x0000000000287805 */ /* 0x000fe2000001ff00 */
[----:B------:R-:W-:Y:S01]  /*cfe0*/  IMAD.IADD R3, R187, 0x1, R4 ;  /* 0x00000001bb037824 */ /* 0x000fe200078e0204 */
[----:B------:R-:W-:Y:S02]  /*cff0*/  CS2R R34, SRZ ;  /* 0x0000000000227805 */ /* 0x000fe4000001ff00 */
[----:B-1----:R-:W-:-:S02]  /*d000*/  CS2R R28, SRZ ;  /* 0x00000000001c7805 */ /* 0x002fc4000001ff00 */
[----:B------:R-:W-:Y:S02]  /*d010*/  CS2R R24, SRZ ;  /* 0x0000000000187805 */ /* 0x000fe4000001ff00 */
[----:B------:R-:W-:Y:S01]  /*d020*/  CS2R R14, SRZ ;  /* 0x00000000000e7805 */ /* 0x000fe2000001ff00 */
[----:B------:R-:W-:Y:S01]  /*d030*/  IMAD R3, R3, 0x2, R2 ;  /* 0x0000000203037824 */ /* 0x000fe200078e0202 */
        /* <DEDUP_REMOVED lines=8> */
[----:B------:R-:W-:-:S05]  /*d0c0*/  ISETP.GE.AND P1, PT, R176, UR4, PT ;  /* 0x00000004b0007c0c */ /* 0x000fca000bf26270 */
[C---:B------:R-:W-:Y:S01]  /*d0d0*/  @!P4 IMAD.SHL.U32 R24, R179.reuse, 0x2, RZ ;  /* 0x00000002b318c824 */ /* 0x040fe200078e00ff */
[----:B------:R-:W-:-:S03]  /*d0e0*/  @!P4 SHF.L.U64.HI R5, R179, 0x1, R76 ;  /* 0x00000001b305c819 */ /* 0x000fc6000001024c */
[C---:B------:R-:W-:Y:S01]  /*d0f0*/  @!P3 IMAD.SHL.U32 R14, R177.reuse, 0x2, RZ ;  /* 0x00000002b10eb824 */ /* 0x040fe200078e00ff */
[----:B------:R-:W-:Y:S01]  /*d100*/  @!P3 SHF.L.U64.HI R7, R177, 0x1, R64 ;  /* 0x00000001b107b819 */ /* 0x000fe20000010240 */
[----:B------:R-:W-:Y:S01]  /*d110*/  @!P2 IMAD.SHL.U32 R10, R178, 0x2, RZ ;  /* 0x00000002b20aa824 */ /* 0x000fe200078e00ff */
[-C--:B--2---:R-:W-:Y:S01]  /*d120*/  @!P4 IADD3 R26, P5, R63, R24.reuse, RZ ;  /* 0x000000183f1ac210 */ /* 0x084fe20007fbe0ff */
[----:B------:R-:W-:Y:S01]  /*d130*/  @!P1 IMAD.SHL.U32 R4, R176, 0x2, RZ ;  /* 0x00000002b0049824 */ /* 0x000fe200078e00ff */
[----:B----4-:R-:W-:Y:S02]  /*d140*/  @!P4 IADD3 R24, P6, R65, R24, RZ ;  /* 0x000000184118c210 */ /* 0x010fe40007fde0ff */
[----:B------:R-:W-:Y:S01]  /*d150*/  @!P2 SHF.L.U64.HI R81, R178, 0x1, R81 ;  /* 0x00000001b251a819 */ /* 0x000fe20000010251 */
[--C-:B0-----:R-:W-:Y:S01]  /*d160*/  @!P4 IMAD.X R27, R62, 0x1, R5.reuse, P5 ;  /* 0x000000013e1bc824 */ /* 0x101fe200028e0605 */
[-C--:B------:R-:W-:Y:S01]  /*d170*/  @!P3 IADD3 R20, P5, R63, R14.reuse, RZ ;  /* 0x0000000e3f14b210 */ /* 0x080fe20007fbe0ff */
[----:B---3--:R-:W-:Y:S01]  /*d180*/  @!P4 IMAD.X R25, R0, 0x1, R5, P6 ;  /* 0x000000010019c824 */ /* 0x008fe200030e0605 */
[----:B------:R-:W-:-:S02]  /*d190*/  @!P3 IADD3 R14, P6, R65, R14, RZ ;  /* 0x0000000e410eb210 */ /* 0x000fc40007fde0ff */
[----:B------:R-:W-:Y:S01]  /*d1a0*/  @!P1 SHF.L.U64.HI R75, R176, 0x1, R75 ;  /* 0x00000001b04b9819 */ /* 0x000fe2000001024b */
[--C-:B------:R-:W-:Y:S01]  /*d1b0*/  @!P3 IMAD.X R21, R62, 0x1, R7.reuse, P5 ;  /* 0x000000013e15b824 */ /* 0x100fe200028e0607 */
[-C--:B------:R-:W-:Y:S01]  /*d1c0*/  @!P2 IADD3 R12, P5, R63, R10.reuse, RZ ;  /* 0x0000000a3f0ca210 */ /* 0x080fe20007fbe0ff */
[----:B------:R-:W-:Y:S01]  /*d1d0*/  @!P3 IMAD.X R15, R0, 0x1, R7, P6 ;  /* 0x00000001000fb824 */ /* 0x000fe200030e0607 */
[----:B------:R-:W-:-:S03]  /*d1e0*/  @!P2 IADD3 R10, P6, R65, R10, RZ ;  /* 0x0000000a410aa210 */ /* 0x000fc60007fde0ff */
[--C-:B------:R-:W-:Y:S01]  /*d1f0*/  @!P2 IMAD.X R13, R62, 0x1, R81.reuse, P5 ;  /* 0x000000013e0da824 */ /* 0x100fe200028e0651 */
[----:B------:R-:W-:Y:S01]  /*d200*/  @!P1 IADD3 R8, P5, R63, R4, RZ ;  /* 0x000000043f089210 */ /* 0x000fe20007fbe0ff */
[----:B------:R-:W-:Y:S01]  /*d210*/  @!P2 IMAD.X R11, R0, 0x1, R81, P6 ;  /* 0x00000001000ba824 */ /* 0x000fe200030e0651 */
[----:B------:R-:W-:-:S03]  /*d220*/  ISETP.GE.AND P6, PT, R162, UR4, PT ;  /* 0x00000004a2007c0c */ /* 0x000fc6000bfc6270 */
[----:B------:R-:W-:Y:S01]  /*d230*/  @!P1 IMAD.X R9, R62, 0x1, R75, P5 ;  /* 0x000000013e099824 */ /* 0x000fe200028e064b */
[----:B------:R-:W-:-:S05]  /*d240*/  @!P1 IADD3 R4, P5, R65, R4, RZ ;  /* 0x0000000441049210 */ /* 0x000fca0007fbe0ff */
[----:B------:R-:W-:Y:S01]  /*d250*/  @!P1 IMAD.X R5, R0, 0x1, R75, P5 ;  /* 0x0000000100059824 */ /* 0x000fe200028e064b */
[----:B------:R-:W-:-:S03]  /*d260*/  ISETP.GE.AND P5, PT, R180, UR4, PT ;  /* 0x00000004b4007c0c */ /* 0x000fc6000bfa6270 */
[----:B------:R-:W-:Y:S02]  /*d270*/  @!P6 IMAD.MOV.U32 R28, RZ, RZ, R63 ;  /* 0x000000ffff1ce224 */ /* 0x000fe400078e003f */
[----:B------:R-:W-:Y:S02]  /*d280*/  @!P6 IMAD.MOV.U32 R29, RZ, RZ, R62 ;  /* 0x000000ffff1de224 */ /* 0x000fe400078e003e */
[----:B------:R-:W-:Y:S02]  /*d290*/  @!P6 IMAD.MOV.U32 R6, RZ, RZ, R65 ;  /* 0x000000ffff06e224 */ /* 0x000fe400078e0041 */
[----:B------:R-:W-:Y:S02]  /*d2a0*/  @!P6 IMAD.MOV.U32 R7, RZ, RZ, R0 ;  /* 0x000000ffff07e224 */ /* 0x000fe400078e0000 */
[----:B------:R-:W-:-:S04]  /*d2b0*/  @!P6 IMAD.WIDE R28, R162, 0x2, R28 ;  /* 0x00000002a21ce825 */ /* 0x000fc800078e021c */
[----:B------:R-:W-:Y:S01]  /*d2c0*/  @!P6 IMAD.WIDE R6, R162, 0x2, R6 ;  /* 0x00000002a206e825 */ /* 0x000fe200078e0206 */
[----:B------:R0:W5:Y:S03]  /*d2d0*/  @!P6 LD.E.64 R40, desc[UR60][R28.64] ;  /* 0x0000003c1c28e980 */ /* 0x000166000c101b00 */
[C---:B------:R-:W-:Y:S01]  /*d2e0*/  @!P5 IMAD.SHL.U32 R32, R180.reuse, 0x2, RZ ;  /* 0x00000002b420d824 */ /* 0x040fe200078e00ff */
[----:B------:R1:W5:Y:S01]  /*d2f0*/  @!P6 LD.E.64 R30, desc[UR60][R6.64] ;  /* 0x0000003c061ee980 */ /* 0x000362000c101b00 */
[----:B------:R-:W-:Y:S02]  /*d300*/  @!P5 SHF.L.U64.HI R71, R180, 0x1, R71 ;  /* 0x00000001b447d819 */ /* 0x000fe40000010247 */
[----:B------:R-:W-:Y:S02]  /*d310*/  CS2R R34, SRZ ;  /* 0x0000000000227805 */ /* 0x000fe4000001ff00 */
[----:B0-----:R-:W-:-:S04]  /*d320*/  CS2R R28, SRZ ;  /* 0x00000000001c7805 */ /* 0x001fc8000001ff00 */
[----:B------:R0:W5:Y:S01]  /*d330*/  @!P4 LD.E.64 R34, desc[UR60][R26.64] ;  /* 0x0000003c1a22c980 */ /* 0x000162000c101b00 */
[----:B-1----:R-:W-:-:S03]  /*d340*/  @!P5 IADD3 R6, P6, R63, R32, RZ ;  /* 0x000000203f06d210 */ /* 0x002fc60007fde0ff */
[----:B------:R1:W5:Y:S02]  /*d350*/  @!P3 LD.E.64 R28, desc[UR60][R20.64] ;  /* 0x0000003c141cb980 */ /* 0x000364000c101b00 */
[--C-:B------:R-:W-:Y:S01]  /*d360*/  @!P5 IMAD.X R7, R62, 0x1, R71.reuse, P6 ;  /* 0x000000013e07d824 */ /* 0x100fe200030e0647 */
[----:B------:R-:W-:Y:S02]  /*d370*/  @!P5 IADD3 R62, P6, R65, R32, RZ ;  /* 0x00000020413ed210 */ /* 0x000fe40007fde0ff */
[----:B------:R-:W-:Y:S02]  /*d380*/  CS2R R32, SRZ ;  /* 0x0000000000207805 */ /* 0x000fe4000001ff00 */
[----:B0-----:R-:W-:Y:S02]  /*d390*/  CS2R R26, SRZ ;  /* 0x00000000001a7805 */ /* 0x001fe4000001ff00 */
[----:B-1----:R-:W-:Y:S02]  /*d3a0*/  CS2R R20, SRZ ;  /* 0x0000000000147805 */ /* 0x002fe4000001ff00 */
[----:B------:R0:W5:Y:S04]  /*d3b0*/  @!P4 LD.E.64 R32, desc[UR60][R24.64] ;  /* 0x0000003c1820c980 */ /* 0x000168000c101b00 */
[----:B------:R1:W5:Y:S01]  /*d3c0*/  @!P3 LD.E.64 R26, desc[UR60][R14.64] ;  /* 0x0000003c0e1ab980 */ /* 0x000362000c101b00 */
[----:B------:R-:W-:-:S03]  /*d3d0*/  @!P5 IMAD.X R63, R0, 0x1, R71, P6 ;  /* 0x00000001003fd824 */ /* 0x000fc600030e0647 */
[----:B------:R2:W5:Y:S01]  /*d3e0*/  @!P2 LD.E.64 R20, desc[UR60][R10.64] ;  /* 0x0000003c0a14a980 */ /* 0x000562000c101b00 */
[----:B0-----:R-:W-:Y:S02]  /*d3f0*/  CS2R R24, SRZ ;  /* 0x0000000000187805 */ /* 0x001fe4000001ff00 */
[----:B-1----:R-:W-:-:S04]  /*d400*/  CS2R R14, SRZ ;  /* 0x00000000000e7805 */ /* 0x002fc8000001ff00 */
[----:B------:R0:W5:Y:S01]  /*d410*/  @!P2 LD.E.64 R24, desc[UR60][R12.64] ;  /* 0x0000003c0c18a980 */ /* 0x000162000c101b00 */
[----:B--2---:R-:W-:-:S03]  /*d420*/  CS2R R10, SRZ ;  /* 0x00000000000a7805 */ /* 0x004fc6000001ff00 */
[----:B------:R1:W5:Y:S04]  /*d430*/  @!P1 LD.E.64 R14, desc[UR60][R8.64] ;  /* 0x0000003c080e9980 */ /* 0x000368000c101b00 */
[----:B------:R2:W5:Y:S01]  /*d440*/  @!P5 LD.E.64 R10, desc[UR60][R6.64] ;  /* 0x0000003c060ad980 */ /* 0x000562000c101b00 */
[----:B0-----:R-:W-:Y:S02]  /*d450*/  CS2R R12, SRZ ;  /* 0x00000000000c7805 */ /* 0x001fe4000001ff00 */
[----:B-1----:R-:W-:-:S04]  /*d460*/  CS2R R8, SRZ ;  /* 0x0000000000087805 */ /* 0x002fc8000001ff00 */
[----:B------:R2:W5:Y:S04]  /*d470*/  @!P1 LD.E.64 R12, desc[UR60][R4.64] ;  /* 0x0000003c040c9980 */ /* 0x000568000c101b00 */
[----:B------:R2:W5:Y:S02]  /*d480*/  @!P5 LD.E.64 R8, desc[UR60][R62.64] ;  /* 0x0000003c3e08d980 */ /* 0x000564000c101b00 */
.L_x_1698:
[----:B------:R-:W-:Y:S05]  /*d490*/  BSYNC B1 ;  /* 0x0000000000017941 */ /* 0x000fea0003800000 */
.L_x_1697:
[----:B--2---:R-:W-:Y:S01]  /*d4a0*/  LEA.HI R4, R209, R209, RZ, 0x1 ;  /* 0x000000d1d1047211 */ /* 0x004fe200078f08ff */
[----:B-----5:R-:W-:Y:S01]  /*d4b0*/  IMAD.MOV.U32 R5, RZ, RZ, R30 ;  /* 0x000000ffff057224 */ /* 0x020fe200078e001e */
[----:B------:R-:W-:Y:S01]  /*d4c0*/  VIADDMNMX R67, R67, -R188, 0x80, PT ;  /* 0x0000008043437446 */ /* 0x000fe200038009bc */
[C---:B------:R-:W-:Y:S01]  /*d4d0*/  VIADD R6, R3.reuse, 0xc400 ;  /* 0x0000c40003067836 */ /* 0x040fe20000000000 */
[----:B------:R-:W-:Y:S01]  /*d4e0*/  LOP3.LUT R4, R4, 0xfffffffe, RZ, 0xc0, !PT ;  /* 0xfffffffe04047812 */ /* 0x000fe200078ec0ff */
[----:B---3--:R-:W-:Y:S01]  /*d4f0*/  VIADD R0, R3, 0xc440 ;  /* 0x0000c44003007836 */ /* 0x008fe20000000000 */
[----:B------:R-:W-:Y:S01]  /*d500*/  PRMT R105, R5, 0x7610, R105 ;  /* 0x0000761005697816 */ /* 0x000fe20000000069 */
[----:B------:R-:W-:Y:S01]  /*d510*/  IMAD.MOV.U32 R5, RZ, RZ, R31 ;  /* 0x000000ffff057224 */ /* 0x000fe200078e001f */
[----:B------:R-:W-:Y:S01]  /*d520*/  BSSY B1, `(.L_x_1699) ;  /* 0x0000031000017945 */ /* 0x000fe20003800000 */
[----:B------:R-:W-:Y:S01]  /*d530*/  IMAD.IADD R4, R209, 0x1, -R4 ;  /* 0x00000001d1047824 */ /* 0x000fe200078e0a04 */
[----:B------:R-:W-:Y:S01]  /*d540*/  ISETP.GE.AND P1, PT, R174, R67, PT ;  /* 0x00000043ae00720c */ /* 0x000fe20003f26270 */
[----:B------:R-:W-:Y:S01]  /*d550*/  @P0 VIADD R0, R6, 0xffffffc0 ;  /* 0xffffffc006000836 */ /* 0x000fe20000000000 */
[----:B------:R-:W-:Y:S01]  /*d560*/  PRMT R106, R5, 0x7610, R106 ;  /* 0x00007610056a7816 */ /* 0x000fe2000000006a */
[----:B------:R-:W-:Y:S01]  /*d570*/  IMAD.MOV.U32 R6, RZ, RZ, R32 ;  /* 0x000000ffff067224 */ /* 0x000fe200078e0020 */
[----:B------:R-:W-:Y:S01]  /*d580*/  SHF.L.U32 R5, R4, 0x1f, RZ ;  /* 0x0000001f04057819 */ /* 0x000fe200000006ff */
[----:B------:R-:W-:-:S02]  /*d590*/  IMAD.MOV.U32 R7, RZ, RZ, R33 ;  /* 0x000000ffff077224 */ /* 0x000fc400078e0021 */
[----:B------:R-:W-:Y:S01]  /*d5a0*/  IMAD.MOV.U32 R4, RZ, RZ, R21 ;  /* 0x000000ffff047224 */ /* 0x000fe200078e0015 */
[----:B------:R-:W1:Y:S01]  /*d5b0*/  SYNCS.PHASECHK.TRANS64.TRYWAIT P0, [R2+URZ+0x2a800], R5 ;  /* 0x02a80005020075a7 */ /* 0x000e62000800017f */
        /* <DEDUP_REMOVED lines=23> */
[----:B0-----:R-:W-:Y:S01]  /*d730*/  IMAD.MOV.U32 R62, RZ, RZ, R20 ;  /* 0x000000ffff3e7224 */ /* 0x001fe200078e0014 */
        /* <DEDUP_REMOVED lines=14> */
[----:B-1----:R-:W-:Y:S06]  /*d820*/  @!P0 BRA `(.L_x_1700) ;  /* 0x000001e000b08947 */ /* 0x002fec0003800000 */
.L_x_2036:
[----:B------:R-:W-:Y:S05]  /*d830*/  BSYNC B1 ;  /* 0x0000000000017941 */ /* 0x000fea0003800000 */
.L_x_1699:
[----:B------:R-:W-:Y:S01]  /*d840*/  BSSY B1, `(.L_x_1701) ;  /* 0x000012f000017945 */ /* 0x000fe20003800000 */
[----:B------:R-:W-:Y:S02]  /*d850*/  PRMT R64, R4, 0x7610, R64 ;  /* 0x0000761004407816 */ /* 0x000fe40000000040 */
[----:B----4-:R-:W-:Y:S01]  /*d860*/  PRMT R65, R6, 0x7610, R65 ;  /* 0x0000761006417816 */ /* 0x010fe20000000041 */
[----:B------:R-:W-:Y:S06]  /*d870*/  @P1 BRA `(.L_x_1702) ;  /* 0x0000001000ac1947 */ /* 0x000fec0003800000 */
[----:B0-----:R-:W0:Y:S01]  /*d880*/  LDC R5, c[0x0][0x3f4] ;  /* 0x0000fd00ff057b82 */ /* 0x001e220000000800 */
        /* <DEDUP_REMOVED lines=9> */
[----:B------:R-:W-:Y:S02]  /*d920*/  SHF.R.U64 R115, R60, 0x10, R61 ;  /* 0x000000103c737819 */ /* 0x000fe4000000123d */
[----:B------:R-:W-:Y:S02]  /*d930*/  SHF.R.U32.HI R112, RZ, 0x10, R59 ;  /* 0x00000010ff707819 */ /* 0x000fe4000001163b */
[----:B------:R-:W-:Y:S02]  /*d940*/  SHF.R.U32.HI R60, RZ, 0x10, R61 ;  /* 0x00000010ff3c7819 */ /* 0x000fe4000001163d */
[----:B------:R-:W-:Y:S02]  /*d950*/  PRMT R112, R109, 0x5410, R112 ;  /* 0x000054106d707816 */ /* 0x000fe40000000070 */
[----:B------:R-:W-:Y:S02]  /*d960*/  SHF.R.U64 R113, R58, 0x10, R59 ;  /* 0x000000103a717819 */ /* 0x000fe4000000123b */
[----:B------:R-:W-:Y:S01]  /*d970*/  PRMT R111, R111, 0x5410, R60 ;  /* 0x000054106f6f7816 */ /* 0x000fe2000000003c */
[----:B------:R-:W-:Y:S01]  /*d980*/  IMAD.U32 R114, R112, 0x10000, RZ ;  /* 0x0001000070727824 */ /* 0x000fe200078e00ff */
[----:B------:R-:W-:-:S02]  /*d990*/  PRMT R113, R110, 0x5410, R113 ;  /* 0x000054106e717816 */ /* 0x000fc40000000071 */
[----:B------:R-:W-:Y:S01]  /*d9a0*/  LOP3.LUT R116, R112, 0xffff0000, RZ, 0xc0, !PT ;  /* 0xffff000070747812 */ /* 0x000fe200078ec0ff */
[C---:B------:R-:W-:Y:S01]  /*d9b0*/  IMAD.U32 R110, R111.reuse, 0x10000, RZ ;  /* 0x000100006f6e7824 */ /* 0x040fe200078e00ff */
[----:B------:R-:W-:Y:S02]  /*d9c0*/  LOP3.LUT R112, R111, 0xffff0000, RZ, 0xc0, !PT ;  /* 0xffff00006f707812 */ /* 0x000fe400078ec0ff */
[----:B------:R-:W-:Y:S02]  /*d9d0*/  PRMT R58, R66, 0x5432, R115 ;  /* 0x00005432423a7816 */ /* 0x000fe40000000073 */
[C---:B0-----:R-:W-:Y:S01]  /*d9e0*/  LOP3.LUT R60, R6.reuse, 0xffff0000, RZ, 0xc0, !PT ;  /* 0xffff0000063c7812 */ /* 0x041fe200078ec0ff */
[----:B------:R-:W-:Y:S01]  /*d9f0*/  IMAD.U32 R59, R6, 0x10000, RZ ;  /* 0x00010000063b7824 */ /* 0x000fe200078e00ff */
[C---:B------:R-:W-:Y:S01]  /*da00*/  LOP3.LUT R109, R7.reuse, 0xffff0000, RZ, 0xc0, !PT ;  /* 0xffff0000076d7812 */ /* 0x040fe200078ec0ff */
[----:B------:R-:W-:Y:S01]  /*da10*/  IMAD.U32 R61, R7, 0x10000, RZ ;  /* 0x00010000073d7824 */ /* 0x000fe200078e00ff */
[----:B------:R-:W-:Y:S01]  /*da20*/  LOP3.LUT R7, R4, 0xffff0000, RZ, 0xc0, !PT ;  /* 0xffff000004077812 */ /* 0x000fe200078ec0ff */
[C---:B------:R-:W-:Y:S01]  /*da30*/  FMUL.FTZ R118, R60.reuse, R114 ;  /* 0x000000723c767220 */ /* 0x040fe20000410000 */
[----:B------:R-:W-:Y:S01]  /*da40*/  FMUL.FTZ R111, R60, R110 ;  /* 0x0000006e3c6f7220 */ /* 0x000fe20000410000 */
[----:B------:R-:W-:Y:S01]  /*da50*/  FMUL.FTZ R60, R109, R116 ;  /* 0x000000746d3c7220 */ /* 0x000fe20000410000 */
[----:B------:R-:W-:-:S02]  /*da60*/  IMAD.U32 R6, R4, 0x10000, RZ ;  /* 0x0001000004067824 */ /* 0x000fc400078e00ff */
[----:B------:R-:W-:Y:S01]  /*da70*/  FFMA.FTZ R118, R59, R110, -R118 ;  /* 0x0000006e3b767223 */ /* 0x000fe20000010876 */
[----:B------:R-:W-:Y:S01]  /*da80*/  FMUL.FTZ R110, R109, R112 ;  /* 0x000000706d6e7220 */ /* 0x000fe20000410000 */
[----:B------:R-:W-:Y:S01]  /*da90*/  FFMA.FTZ R111, R59, R114, R111 ;  /* 0x000000723b6f7223 */ /* 0x000fe2000001006f */
[----:B------:R-:W-:Y:S01]  /*daa0*/  FFMA.FTZ R112, R61, R112, -R60 ;  /* 0x000000703d707223 */ /* 0x000fe2000001083c */
[C---:B------:R-:W-:Y:S01]  /*dab0*/  IMAD.U32 R4, R5.reuse, 0x10000, RZ ;  /* 0x0001000005047824 */ /* 0x040fe200078e00ff */
[----:B------:R-:W-:Y:S01]  /*dac0*/  LOP3.LUT R5, R5, 0xffff0000, RZ, 0xc0, !PT ;  /* 0xffff000005057812 */ /* 0x000fe200078ec0ff */
[C---:B------:R-:W-:Y:S01]  /*dad0*/  IMAD.U32 R60, R113.reuse, 0x10000, RZ ;  /* 0x00010000713c7824 */ /* 0x040fe200078e00ff */
[----:B------:R-:W-:Y:S01]  /*dae0*/  LOP3.LUT R113, R113, 0xffff0000, RZ, 0xc0, !PT ;  /* 0xffff000071717812 */ /* 0x000fe200078ec0ff */
[C---:B------:R-:W-:Y:S01]  /*daf0*/  IMAD.U32 R59, R58.reuse, 0x10000, RZ ;  /* 0x000100003a3b7824 */ /* 0x040fe200078e00ff */
[----:B------:R-:W-:Y:S01]  /*db00*/  LOP3.LUT R58, R58, 0xffff0000, RZ, 0xc0, !PT ;  /* 0xffff00003a3a7812 */ /* 0x000fe200078ec0ff */
[----:B------:R-:W-:Y:S01]  /*db10*/  FFMA.FTZ R115, R61, R116, R110 ;  /* 0x000000743d737223 */ /* 0x000fe2000001006e */
[C---:B------:R-:W-:Y:S01]  /*db20*/  FMUL.FTZ R61, R7.reuse, R60 ;  /* 0x0000003c073d7220 */ /* 0x040fe20000410000 */
        /* <DEDUP_REMOVED lines=12> */
.L_x_1704:
[----:B------:R-:W-:Y:S05]  /*dbf0*/  BSYNC B2 ;  /* 0x0000000000027941 */ /* 0x000fea0003800000 */
.L_x_1703:
[----:B------:R-:W-:Y:S04]  /*dc00*/  BSSY B2, `(.L_x_1705) ;  /* 0x0000030000027945 */ /* 0x000fe80003800000 */
[----:B------:R-:W-:Y:S05]  /*dc10*/  @P1 BRA `(.L_x_1706) ;  /* 0x0000000000b81947 */ /* 0x000fea0003800000 */
[----:B0-----:R-:W0:Y:S01]  /*dc20*/  LDS.128 R4, [R0] ;  /* 0x0000000000047984 */ /* 0x001e220000000c00 */
[--C-:B------:R-:W-:Y:S02]  /*dc30*/  SHF.R.U64 R59, R56, 0x10, R57.reuse ;  /* 0x00000010383b7819 */ /* 0x100fe40000001239 */
[----:B------:R-:W-:Y:S02]  /*dc40*/  SHF.R.U32.HI R56, RZ, 0x10, R57 ;  /* 0x00000010ff387819 */ /* 0x000fe40000011639 */
[--C-:B------:R-:W-:Y:S02]  /*dc50*/  SHF.R.U64 R57, R54, 0x10, R55.reuse ;  /* 0x0000001036397819 */ /* 0x100fe40000001237 */
[----:B------:R-:W-:Y:S02]  /*dc60*/  SHF.R.U32.HI R54, RZ, 0x10, R55 ;  /* 0x00000010ff367819 */ /* 0x000fe40000011637 */
[----:B------:R-:W-:Y:S02]  /*dc70*/  PRMT R103, R103, 0x5410, R56 ;  /* 0x0000541067677816 */ /* 0x000fe40000000038 */
[----:B------:R-:W-:-:S02]  /*dc80*/  PRMT R101, R101, 0x5410, R54 ;  /* 0x0000541065657816 */ /* 0x000fc40000000036 */
[----:B------:R-:W-:Y:S01]  /*dc90*/  PRMT R102, R102, 0x5410, R59 ;  /* 0x0000541066667816 */ /* 0x000fe2000000003b */
[----:B------:R-:W-:Y:S01]  /*dca0*/  IMAD.U32 R58, R103, 0x10000, RZ ;  /* 0x00010000673a7824 */ /* 0x000fe200078e00ff */
[----:B------:R-:W-:Y:S01]  /*dcb0*/  PRMT R100, R100, 0x5410, R57 ;  /* 0x0000541064647816 */ /* 0x000fe20000000039 */
[C---:B------:R-:W-:Y:S01]  /*dcc0*/  IMAD.U32 R59, R101.reuse, 0x10000, RZ ;  /* 0x00010000653b7824 */ /* 0x040fe200078e00ff */
[----:B------:R-:W-:Y:S02]  /*dcd0*/  LOP3.LUT R101, R101, 0xffff0000, RZ, 0xc0, !PT ;  /* 0xffff000065657812 */ /* 0x000fe400078ec0ff */
[----:B------:R-:W-:Y:S02]  /*dce0*/  LOP3.LUT R103, R103, 0xffff0000, RZ, 0xc0, !PT ;  /* 0xffff000067677812 */ /* 0x000fe400078ec0ff */
[C---:B0-----:R-:W-:Y:S01]  /*dcf0*/  LOP3.LUT R55, R6.reuse, 0xffff0000, RZ, 0xc0, !PT ;  /* 0xffff000006377812 */ /* 0x041fe200078ec0ff */
[----:B------:R-:W-:Y:S01]  /*dd00*/  IMAD.U32 R54, R6, 0x10000, RZ ;  /* 0x0001000006367824 */ /* 0x000fe200078e00ff */
[C---:B------:R-:W-:Y:S01]  /*dd10*/  LOP3.LUT R57, R7.reuse, 0xffff0000, RZ, 0xc0, !PT ;  /* 0xffff000007397812 */ /* 0x040fe200078ec0ff */
[----:B------:R-:W-:-:S02]  /*dd20*/  IMAD.U32 R56, R7, 0x10000, RZ ;  /* 0x0001000007387824 */ /* 0x000fc400078e00ff */
[CC--:B------:R-:W-:Y:S01]  /*dd30*/  FMUL.FTZ R60, R55.reuse, R58.reuse ;  /* 0x0000003a373c7220 */ /* 0x0c0fe20000410000 */
[----:B------:R-:W-:Y:S01]  /*dd40*/  FMUL.FTZ R61, R55, R59 ;  /* 0x0000003b373d7220 */ /* 0x000fe20000410000 */
[C---:B------:R-:W-:Y:S01]  /*dd50*/  FMUL.FTZ R55, R57.reuse, R101 ;  /* 0x0000006539377220 */ /* 0x040fe20000410000 */
[----:B------:R-:W-:Y:S02]  /*dd60*/  IMAD.U32 R6, R4, 0x10000, RZ ;  /* 0x0001000004067824 */ /* 0x000fe400078e00ff */
[----:B------:R-:W-:Y:S01]  /*dd70*/  FFMA.FTZ R109, R54, R59, R60 ;  /* 0x0000003b366d7223 */ /* 0x000fe2000001003c */
[-C--:B------:R-:W-:Y:S01]  /*dd80*/  FMUL.FTZ R59, R57, R103.reuse ;  /* 0x00000067393b7220 */ /* 0x080fe20000410000 */
[----:B------:R-:W-:Y:S01]  /*dd90*/  FFMA.FTZ R103, R56, R103, -R55 ;  /* 0x0000006738677223 */ /* 0x000fe20000010837 */
[C---:B------:R-:W-:Y:S01]  /*dda0*/  IMAD.U32 R7, R5.reuse, 0x10000, RZ ;  /* 0x0001000005077824 */ /* 0x040fe200078e00ff */
[----:B------:R-:W-:Y:S01]  /*ddb0*/  LOP3.LUT R4, R4, 0xffff0000, RZ, 0xc0, !PT ;  /* 0xffff000004047812 */ /* 0x000fe200078ec0ff */
[----:B------:R-:W-:Y:S01]  /*ddc0*/  IMAD.U32 R57, R100, 0x10000, RZ ;  /* 0x0001000064397824 */ /* 0x000fe200078e00ff */
[----:B------:R-:W-:Y:S01]  /*ddd0*/  LOP3.LUT R5, R5, 0xffff0000, RZ, 0xc0, !PT ;  /* 0xffff000005057812 */ /* 0x000fe200078ec0ff */
[----:B------:R-:W-:Y:S01]  /*dde0*/  IMAD.U32 R55, R102, 0x10000, RZ ;  /* 0x0001000066377824 */ /* 0x000fe200078e00ff */
[----:B------:R-:W-:Y:S01]  /*ddf0*/  LOP3.LUT R100, R100, 0xffff0000, RZ, 0xc0, !PT ;  /* 0xffff000064647812 */ /* 0x000fe200078ec0ff */
[----:B------:R-:W-:Y:S01]  /*de00*/  FFMA.FTZ R58, R54, R58, -R61 ;  /* 0x0000003a363a7223 */ /* 0x000fe2000001083d */
[----:B------:R-:W-:Y:S01]  /*de10*/  LOP3.LUT R102, R102, 0xffff0000, RZ, 0xc0, !PT ;  /* 0xffff000066667812 */ /* 0x000fe200078ec0ff */
        /* <DEDUP_REMOVED lines=14> */
.L_x_1706:
[----:B------:R-:W-:Y:S05]  /*df00*/  BSYNC B2 ;  /* 0x0000000000027941 */ /* 0x000fea0003800000 */
.L_x_1705:
[----:B------:R-:W-:Y:S04]  /*df10*/  BSSY B2, `(.L_x_1707) ;  /* 0x0000030000027945 */ /* 0x000fe80003800000 */
[----:B------:R-:W-:Y:S05]  /*df20*/  @P2 BRA `(.L_x_1708) ;  /* 0x0000000000b82947 */ /* 0x000fea0003800000 */
[----:B01----:R-:W0:Y:S01]  /*df30*/  LDS.128 R4, [R3+0x10400] ;  /* 0x0104000003047984 */ /* 0x003e220000000c00 */
        /* <DEDUP_REMOVED lines=45> */
.L_x_1708:
[----:B------:R-:W-:Y:S05]  /*e210*/  BSYNC B2 ;  /* 0x0000000000027941 */ /* 0x000fea0003800000 */
.L_x_1707:
[----:B------:R-:W-:Y:S04]  /*e220*/  BSSY B2, `(.L_x_1709) ;  /* 0x0000030000027945 */ /* 0x000fe80003800000 */
[----:B------:R-:W-:Y:S05]  /*e230*/  @P3 BRA `(.L_x_1710) ;  /* 0x0000000000b83947 */ /* 0x000fea0003800000 */
[----:B012---:R-:W0:Y:S01]  /*e240*/  LDS.128 R4, [R0+0x4000] ;  /* 0x0040000000047984 */ /* 0x007e220000000c00 */
[----:B------:R-:W-:Y:S02]  /*e250*/  SHF.R.U64 R48, R48, 0x10, R49 ;  /* 0x0000001030307819 */ /* 0x000fe40000001231 */
[----:B------:R-:W-:Y:S02]  /*e260*/  SHF.R.U64 R46, R46, 0x10, R47 ;  /* 0x000000102e2e7819 */ /* 0x000fe4000000122f */
[----:B------:R-:W-:Y:S02]  /*e270*/  SHF.R.U32.HI R49, RZ, 0x10, R49 ;  /* 0x00000010ff317819 */ /* 0x000fe40000011631 */
[----:B------:R-:W-:Y:S02]  /*e280*/  SHF.R.U32.HI R47, RZ, 0x10, R47 ;  /* 0x00000010ff2f7819 */ /* 0x000fe4000001162f */
[----:B------:R-:W-:Y:S02]  /*e290*/  PRMT R86, R86, 0x5410, R49 ;  /* 0x0000541056567816 */ /* 0x000fe40000000031 */
[----:B------:R-:W-:-:S02]  /*e2a0*/  PRMT R84, R84, 0x5410, R47 ;  /* 0x0000541054547816 */ /* 0x000fc4000000002f */
[----:B------:R-:W-:Y:S01]  /*e2b0*/  PRMT R83, R83, 0x5410, R46 ;  /* 0x0000541053537816 */ /* 0x000fe2000000002e */
[C---:B------:R-:W-:Y:S01]  /*e2c0*/  IMAD.U32 R50, R86.reuse, 0x10000, RZ ;  /* 0x0001000056327824 */ /* 0x040fe200078e00ff */
[----:B------:R-:W-:Y:S01]  /*e2d0*/  LOP3.LUT R86, R86, 0xffff0000, RZ, 0xc0, !PT ;  /* 0xffff000056567812 */ /* 0x000fe200078ec0ff */
[C---:B------:R-:W-:Y:S01]  /*e2e0*/  IMAD.U32 R51, R84.reuse, 0x10000, RZ ;  /* 0x0001000054337824 */ /* 0x040fe200078e00ff */
[----:B------:R-:W-:Y:S02]  /*e2f0*/  LOP3.LUT R84, R84, 0xffff0000, RZ, 0xc0, !PT ;  /* 0xffff000054547812 */ /* 0x000fe400078ec0ff */
[----:B------:R-:W-:Y:S02]  /*e300*/  PRMT R85, R85, 0x5410, R48 ;  /* 0x0000541055557816 */ /* 0x000fe40000000030 */
[C---:B0-----:R-:W-:Y:S01]  /*e310*/  LOP3.LUT R47, R6.reuse, 0xffff0000, RZ, 0xc0, !PT ;  /* 0xffff0000062f7812 */ /* 0x041fe200078ec0ff */
[----:B------:R-:W-:Y:S01]  /*e320*/  IMAD.U32 R46, R6, 0x10000, RZ ;  /* 0x00010000062e7824 */ /* 0x000fe200078e00ff */
[C---:B------:R-:W-:Y:S01]  /*e330*/  LOP3.LUT R49, R7.reuse, 0xffff0000, RZ, 0xc0, !PT ;  /* 0xffff000007317812 */ /* 0x040fe200078ec0ff */
[----:B------:R-:W-:-:S02]  /*e340*/  IMAD.U32 R48, R7, 0x10000, RZ ;  /* 0x0001000007307824 */ /* 0x000fc400078e00ff */
[C---:B------:R-:W-:Y:S01]  /*e350*/  FMUL.FTZ R52, R47.reuse, R50 ;  /* 0x000000322f347220 */ /* 0x040fe20000410000 */
[-C--:B------:R-:W-:Y:S01]  /*e360*/  FMUL.FTZ R53, R47, R51.reuse ;  /* 0x000000332f357220 */ /* 0x080fe20000410000 */
[----:B------:R-:W-:Y:S01]  /*e370*/  FMUL.FTZ R47, R49, R84 ;  /* 0x00000054312f7220 */ /* 0x000fe20000410000 */
[----:B------:R-:W-:Y:S02]  /*e380*/  IMAD.U32 R6, R4, 0x10000, RZ ;  /* 0x0001000004067824 */ /* 0x000fe400078e00ff */
[C---:B------:R-:W-:Y:S01]  /*e390*/  FFMA.FTZ R55, R46.reuse, R51, R52 ;  /* 0x000000332e377223 */ /* 0x040fe20000010034 */
[----:B------:R-:W-:Y:S02]  /*e3a0*/  IMAD.U32 R7, R5, 0x10000, RZ ;  /* 0x0001000005077824 */ /* 0x000fe400078e00ff */
[----:B------:R-:W-:Y:S01]  /*e3b0*/  FFMA.FTZ R54, R46, R50, -R53 ;  /* 0x000000322e367223 */ /* 0x000fe20000010835 */
[-C--:B------:R-:W-:Y:S01]  /*e3c0*/  FMUL.FTZ R51, R49, R86.reuse ;  /* 0x0000005631337220 */ /* 0x080fe20000410000 */
[----:B------:R-:W-:Y:S01]  /*e3d0*/  LOP3.LUT R4, R4, 0xffff0000, RZ, 0xc0, !PT ;  /* 0xffff000004047812 */ /* 0x000fe200078ec0ff */
[C---:B------:R-:W-:Y:S01]  /*e3e0*/  FFMA.FTZ R86, R48.reuse, R86, -R47 ;  /* 0x0000005630567223 */ /* 0x040fe2000001082f */
[----:B------:R-:W-:Y:S01]  /*e3f0*/  LOP3.LUT R5, R5, 0xffff0000, RZ, 0xc0, !PT ;  /* 0xffff000005057812 */ /* 0x000fe200078ec0ff */
[C---:B------:R-:W-:Y:S01]  /*e400*/  IMAD.U32 R49, R83.reuse, 0x10000, RZ ;  /* 0x0001000053317824 */ /* 0x040fe200078e00ff */
[----:B------:R-:W-:Y:S01]  /*e410*/  LOP3.LUT R50, R83, 0xffff0000, RZ, 0xc0, !PT ;  /* 0xffff000053327812 */ /* 0x000fe200078ec0ff */
[C---:B------:R-:W-:Y:S01]  /*e420*/  IMAD.U32 R47, R85.reuse, 0x10000, RZ ;  /* 0x00010000552f7824 */ /* 0x040fe200078e00ff */
        /* <DEDUP_REMOVED lines=15> */
.L_x_1710:
[----:B------:R-:W-:Y:S05]  /*e520*/  BSYNC B2 ;  /* 0x0000000000027941 */ /* 0x000fea0003800000 */
.L_x_1709:
[----:B------:R-:W-:Y:S04]  /*e530*/  BSSY B2, `(.L_x_1711) ;  /* 0x0000030000027945 */ /* 0x000fe80003800000 */
[----:B------:R-:W-:Y:S05]  /*e540*/  @P4 BRA `(.L_x_1712) ;  /* 0x0000000000b84947 */ /* 0x000fea0003800000 */
[----:B0123--:R-:W0:Y:S01]  /*e550*/  LDS.128 R4, [R3+0x14400] ;  /* 0x0144000003047984 */ /* 0x00fe220000000c00 */
        /* <DEDUP_REMOVED lines=45> */
.L_x_1712:
[----:B------:R-:W-:Y:S05]  /*e830*/  BSYNC B2 ;  /* 0x0000000000027941 */ /* 0x000fea0003800000 */
.L_x_1711:
[----:B------:R-:W-:Y:S05]  /*e840*/  @P5 BRA `(.L_x_1702) ;  /* 0x0000000000b85947 */ /* 0x000fea0003800000 */
[----:B01234-:R-:W0:Y:S01]  /*e850*/  LDS.128 R4, [R0+0x8000] ;  /* 0x0080000000047984 */ /* 0x01fe220000000c00 */
        /* <DEDUP_REMOVED lines=16> */
[C---:B------:R-:W-:Y:S01]  /*e960*/  FMUL.FTZ R44, R37.reuse, R42 ;  /* 0x0000002a252c7220 */ /* 0x040fe20000410000 */
        /* <DEDUP_REMOVED lines=28> */
.L_x_1702:
[----:B------:R-:W-:Y:S05]  /*eb30*/  BSYNC B1 ;  /* 0x0000000000017941 */ /* 0x000fea0003800000 */
.L_x_1701:
        /* <DEDUP_REMOVED lines=58> */
.L_x_1715:
[----:B------:R-:W-:Y:S05]  /*eee0*/  BSYNC B1 ;  /* 0x0000000000017941 */ /* 0x000fea0003800000 */
.L_x_1714:
[----:B------:R-:W-:Y:S04]  /*eef0*/  BSSY B1, `(.L_x_1716) ;  /* 0x0000030000017945 */ /* 0x000fe80003800000 */
[----:B------:R-:W-:Y:S05]  /*ef00*/  @P1 BRA `(.L_x_1717) ;  /* 0x0000000000b81947 */ /* 0x000fea0003800000 */
[----:B0-----:R-:W0:Y:S01]  /*ef10*/  LDS.128 R4, [R0+0x2000] ;  /* 0x0020000000047984 */ /* 0x001e220000000c00 */
[----:B------:R-:W-:Y:S02]  /*ef20*/  SHF.R.U64 R34, R34, 0x10, R35 ;  /* 0x0000001022227819 */ /* 0x000fe40000001223 */
[----:B------:R-:W-:Y:S02]  /*ef30*/  SHF.R.U64 R30, R32, 0x10, R33 ;  /* 0x00000010201e7819 */ /* 0x000fe40000001221 */
[----:B------:R-:W-:Y:S02]  /*ef40*/  SHF.R.U32.HI R35, RZ, 0x10, R35 ;  /* 0x00000010ff237819 */ /* 0x000fe40000011623 */
        /* <DEDUP_REMOVED lines=42> */
.L_x_1717:
[----:B------:R-:W-:Y:S05]  /*f1f0*/  BSYNC B1 ;  /* 0x0000000000017941 */ /* 0x000fea0003800000 */
.L_x_1716:
        /* <DEDUP_REMOVED lines=23> */
[C---:B------:R-:W-:Y:S01]  /*f370*/  FFMA.FTZ R35, R26.reuse, R31, R34 ;  /* 0x0000001f1a237223 */ /* 0x040fe20000010022 */
[----:B------:R-:W-:Y:S01]  /*f380*/  FMUL.FTZ R31, R29, R96 ;  /* 0x000000601d1f7220 */ /* 0x000fe20000410000 */
[C---:B------:R-:W-:Y:S02]  /*f390*/  IMAD.U32 R7, R5.reuse, 0x10000, RZ ;  /* 0x0001000005077824 */ /* 0x040fe400078e00ff */
[----:B------:R-:W-:Y:S01]  /*f3a0*/  FFMA.FTZ R32, R26, R30, -R33 ;  /* 0x0000001e1a207223 */ /* 0x000fe20000010821 */
[----:B------:R-:W-:Y:S01]  /*f3b0*/  IMAD.U32 R29, R90, 0x10000, RZ ;  /* 0x000100005a1d7824 */ /* 0x000fe200078e00ff */
[----:B------:R-:W-:Y:S01]  /*f3c0*/  LOP3.LUT R4, R4, 0xffff0000, RZ, 0xc0, !PT ;  /* 0xffff000004047812 */ /* 0x000fe200078ec0ff */
[----:B------:R-:W-:Y:S01]  /*f3d0*/  FFMA.FTZ R96, R28, R96, -R27 ;  /* 0x000000601c607223 */ /* 0x000fe2000001081b */
[----:B------:R-:W-:Y:S01]  /*f3e0*/  LOP3.LUT R5, R5, 0xffff0000, RZ, 0xc0, !PT ;  /* 0xffff000005057812 */ /* 0x000fe200078ec0ff */
[C---:B------:R-:W-:Y:S01]  /*f3f0*/  IMAD.U32 R27, R95.reuse, 0x10000, RZ ;  /* 0x000100005f1b7824 */ /* 0x040fe200078e00ff */
        /* <DEDUP_REMOVED lines=16> */
.L_x_1719:
[----:B------:R-:W-:Y:S05]  /*f500*/  BSYNC B1 ;  /* 0x0000000000017941 */ /* 0x000fea0003800000 */
.L_x_1718:
[----:B------:R-:W-:Y:S04]  /*f510*/  BSSY B1, `(.L_x_1720) ;  /* 0x0000030000017945 */ /* 0x000fe80003800000 */
[----:B------:R-:W-:Y:S05]  /*f520*/  @P3 BRA `(.L_x_1721) ;  /* 0x0000000000b83947 */ /* 0x000fea0003800000 */
[----:B012---:R-:W0:Y:S01]  /*f530*/  LDS.128 R4, [R0+0x6000] ;  /* 0x0060000000047984 */ /* 0x007e220000000c00 */
        /* <DEDUP_REMOVED lines=45> */
.L_x_1721:
[----:B------:R-:W-:Y:S05]  /*f810*/  BSYNC B1 ;  /* 0x0000000000017941 */ /* 0x000fea0003800000 */
.L_x_1720:
[----:B------:R-:W-:Y:S04]  /*f820*/  BSSY B1, `(.L_x_1722) ;  /* 0x0000030000017945 */ /* 0x000fe80003800000 */
[----:B------:R-:W-:Y:S05]  /*f830*/  @P4 BRA `(.L_x_1723) ;  /* 0x0000000000b84947 */ /* 0x000fea0003800000 */
[----:B0123--:R-:W0:Y:S01]  /*f840*/  LDS.128 R4, [R3+0x16400] ;  /* 0x0164000003047984 */ /* 0x00fe220000000c00 */
        /* <DEDUP_REMOVED lines=16> */
[CC--:B------:R-:W-:Y:S01]  /*f950*/  FMUL.FTZ R24, R13.reuse, R20.reuse ;  /* 0x000000140d187220 */ /* 0x0c0fe20000410000 */
[----:B------:R-:W-:Y:S01]  /*f960*/  FMUL.FTZ R25, R13, R21 ;  /* 0x000000150d197220 */ /* 0x000fe20000410000 */
        /* <DEDUP_REMOVED lines=27> */
.L_x_1723:
[----:B------:R-:W-:Y:S05]  /*fb20*/  BSYNC B1 ;  /* 0x0000000000017941 */ /* 0x000fea0003800000 */
.L_x_1722:
[----:B------:R-:W-:Y:S05]  /*fb30*/  @P5 BRA `(.L_x_1713) ;  /* 0x0000003800e05947 */ /* 0x000fea0003800000 */
[----:B01234-:R-:W0:Y:S01]  /*fb40*/  LDS.128 R4, [R0+0xa000] ;  /* 0x00a0000000047984 */ /* 0x01fe220000000c00 */
        /* <DEDUP_REMOVED lines=13> */
[C---:B------:R-:W-:Y:S01]  /*fc20*/  IMAD.U32 R10, R7.reuse, 0x10000, RZ ;  /* 0x00010000070a7824 */ /* 0x040fe200078e00ff */
[----:B------:R-:W-:Y:S01]  /*fc30*/  LOP3.LUT R7, R7, 0xffff0000, RZ, 0xc0, !PT ;  /* 0xffff000007077812 */ /* 0x000fe200078ec0ff */
[----:B------:R-:W-:-:S02]  /*fc40*/  IMAD.U32 R8, R6, 0x10000, RZ ;  /* 0x0001000006087824 */ /* 0x000fc400078e00ff */
[CC--:B------:R-:W-:Y:S01]  /*fc50*/  FMUL.FTZ R13, R9.reuse, R12.reuse ;  /* 0x0000000c090d7220 */ /* 0x0c0fe20000410000 */
[----:B------:R-:W-:Y:S01]  /*fc60*/  FMUL.FTZ R9, R9, R11 ;  /* 0x0000000b09097220 */ /* 0x000fe20000410000 */
[C---:B------:R-:W-:Y:S01]  /*fc70*/  FMUL.FTZ R21, R7.reuse, R63 ;  /* 0x0000003f07157220 */ /* 0x040fe20000410000 */
[----:B------:R-:W-:Y:S02]  /*fc80*/  IMAD.U32 R3, R4, 0x10000, RZ ;  /* 0x0001000004037824 */ /* 0x000fe400078e00ff */
[C---:B------:R-:W-:Y:S01]  /*fc90*/  FFMA.FTZ R14, R8.reuse, R11, -R13 ;  /* 0x0000000b080e7223 */ /* 0x040fe2000001080d */
[----:B------:R-:W-:Y:S01]  /*fca0*/  FFMA.FTZ R15, R8, R12, R9 ;  /* 0x0000000c080f7223 */ /* 0x000fe20000010009 */
[-C--:B------:R-:W-:Y:S01]  /*fcb0*/  FMUL.FTZ R9, R7, R65.reuse ;  /* 0x0000004107097220 */ /* 0x080fe20000410000 */
        /* <DEDUP_REMOVED lines=21> */
[----:B------:R0:W-:Y:S01]  /*fe10*/  STS.128 [R0+0xa000], R4 ;  /* 0x00a0000400007388 */ /* 0x0001e20000000c00 */
[----:B------:R-:W-:Y:S05]  /*fe20*/  BRA `(.L_x_1713) ;  /* 0x0000003800247947 */ /* 0x000fea0003800000 */
.L_x_1692:
[----:B------:R-:W2:Y:S01]  /*fe30*/  LDC R64, c[0x0][0x448] ;  /* 0x00011200ff407b82 */ /* 0x000ea20000000800 */
[----:B------:R-:W-:Y:S01]  /*fe40*/  IMAD R3, R210, 0x40, R69 ;  /* 0x00000040d2037824 */ /* 0x000fe200078e0245 */
[----:B------:R-:W-:Y:S01]  /*fe50*/  ULDC.64 UR4, c[0x0][0x3f8] ;  /* 0x0000fe0000047ab9 */ /* 0x000fe20000000a00 */
[----:B------:R-:W-:Y:S01]  /*fe60*/  ULDC.64 UR6, c[0x0][0x408] ;  /* 0x0001020000067ab9 */ /* 0x000fe20000000a00 */
[----:B------:R-:W-:Y:S02]  /*fe70*/  IMAD.MOV.U32 R4, RZ, RZ, R24 ;  /* 0x000000ffff047224 */ /* 0x000fe400078e0018 */
[----:B------:R-:W-:Y:S02]  /*fe80*/  IMAD.MOV.U32 R6, RZ, RZ, R140 ;  /* 0x000000ffff067224 */ /* 0x000fe400078e008c */
[----:B------:R-:W-:Y:S01]  /*fe90*/  IMAD.MOV.U32 R7, RZ, RZ, R29 ;  /* 0x000000ffff077224 */ /* 0x000fe200078e001d */
        /* <DEDUP_REMOVED lines=27> */
.L_x_2042:
        /* <DEDUP_REMOVED lines=9> */
[----:B0-----:R-:W-:Y:S02]  /*100e0*/  CS2R R32, SRZ ;  /* 0x0000000000207805 */ /* 0x001fe4000001ff00 */
[----:B------:R-:W-:Y:S02]  /*100f0*/  CS2R R34, SRZ ;  /* 0x0000000000227805 */ /* 0x000fe4000001ff00 */
[----:B-1----:R-:W-:Y:S02]  /*10100*/  CS2R R28, SRZ ;  /* 0x00000000001c7805 */ /* 0x002fe4000001ff00 */
[----:B------:R-:W-:-:S02]  /*10110*/  CS2R R30, SRZ ;  /* 0x00000000001e7805 */ /* 0x000fc4000001ff00 */
[----:B------:R-:W-:Y:S02]  /*10120*/  CS2R R24, SRZ ;  /* 0x0000000000187805 */ /* 0x000fe4000001ff00 */
[----:B------:R-:W-:Y:S01]  /*10130*/  CS2R R26, SRZ ;  /* 0x00000000001a7805 */ /* 0x000fe2000001ff00 */
[----:B------:R-:W-:Y:S06]  /*10140*/  @P0 BRA `(.L_x_1726) ;  /* 0x0000000000980947 */ /* 0x000fec0003800000 */
[----:B------:R-:W-:Y:S01]  /*10150*/  ULDC UR4, c[0x0][0x3f4] ;  /* 0x0000fd0000047ab9 */ /* 0x000fe20000000800 */
[----:B----4-:R-:W-:Y:S01]  /*10160*/  IMAD.MOV.U32 R8, RZ, RZ, R0 ;  /* 0x000000ffff087224 */ /* 0x010fe200078e0000 */
[----:B------:R-:W-:Y:S01]  /*10170*/  ISETP.GE.AND P2, PT, R18, UR4, PT ;  /* 0x0000000412007c0c */ /* 0x000fe2000bf46270 */
[----:B---3--:R-:W-:Y:S01]  /*10180*/  IMAD.MOV.U32 R9, RZ, RZ, R3 ;  /* 0x000000ffff097224 */ /* 0x008fe200078e0003 */
[----:B------:R-:W-:Y:S01]  /*10190*/  ISETP.GE.AND P3, PT, R167, UR4, PT ;  /* 0x00000004a7007c0c */ /* 0x000fe2000bf66270 */
[----:B------:R-:W-:Y:S01]  /*101a0*/  IMAD.MOV.U32 R24, RZ, RZ, R14 ;  /* 0x000000ffff187224 */ /* 0x000fe200078e000e */
[----:B------:R-:W-:Y:S01]  /*101b0*/  ISETP.GE.AND P4, PT, R168, UR4, PT ;  /* 0x00000004a8007c0c */ /* 0x000fe2000bf86270 */
[----:B------:R-:W-:Y:S01]  /*101c0*/  IMAD.MOV.U32 R25, RZ, RZ, R7 ;  /* 0x000000ffff197224 */ /* 0x000fe200078e0007 */
[----:B------:R-:W-:Y:S02]  /*101d0*/  CS2R R28, SRZ ;  /* 0x00000000001c7805 */ /* 0x000fe4000001ff00 */
[----:B------:R-:W-:-:S02]  /*101e0*/  CS2R R30, SRZ ;  /* 0x00000000001e7805 */ /* 0x000fc4000001ff00 */
        /* <DEDUP_REMOVED lines=10> */
[----:B------:R-:W-:Y:S02]  /*10290*/  CS2R R36, SRZ ;  /* 0x0000000000247805 */ /* 0x000fe4000001ff00 */
[----:B------:R-:W-:Y:S02]  /*102a0*/  CS2R R38, SRZ ;  /* 0x0000000000267805 */ /* 0x000fe4000001ff00 */
[----:B------:R-:W-:Y:S01]  /*102b0*/  CS2R R32, SRZ ;  /* 0x0000000000207805 */ /* 0x000fe2000001ff00 */
[----:B------:R-:W-:Y:S01]  /*102c0*/  @!P3 IMAD.WIDE R14, R15, 0x2, R24 ;  /* 0x000000020f0eb825 */ /* 0x000fe200078e0218 */
[----:B------:R-:W-:Y:S02]  /*102d0*/  CS2R R34, SRZ ;  /* 0x0000000000227805 */ /* 0x000fe4000001ff00 */
[----:B------:R-:W-:-:S02]  /*102e0*/  CS2R R44, SRZ ;  /* 0x00000000002c7805 */ /* 0x000fc4000001ff00 */
[----:B------:R-:W-:Y:S01]  /*102f0*/  CS2R R46, SRZ ;  /* 0x00000000002e7805 */ /* 0x000fe2000001ff00 */
[----:B------:R-:W-:Y:S01]  /*10300*/  @!P4 IMAD.WIDE R8, R27, 0x2, R24 ;  /* 0x000000021b08c825 */ /* 0x000fe200078e0218 */
[----:B------:R-:W-:Y:S02]  /*10310*/  CS2R R24, SRZ ;  /* 0x0000000000187805 */ /* 0x000fe4000001ff00 */
[----:B------:R-:W-:Y:S01]  /*10320*/  CS2R R26, SRZ ;  /* 0x00000000001a7805 */ /* 0x000fe2000001ff00 */
[----:B------:R0:W5:Y:S01]  /*10330*/  @!P3 LD.E.128 R28, desc[UR60][R10.64] ;  /* 0x0000003c0a1cb980 */ /* 0x000162000c101d00 */
[--C-:B------:R-:W-:Y:S02]  /*10340*/  @!P2 IMAD.X R5, R3, 0x1, R0.reuse, P0 ;  /* 0x000000010305a824 */ /* 0x100fe400000e0600 */
[----:B------:R-:W-:Y:S01]  /*10350*/  @!P2 IMAD.X R7, R7, 0x1, R0, P1 ;  /* 0x000000010707a824 */ /* 0x000fe200008e0600 */
[----:B------:R0:W5:Y:S04]  /*10360*/  @!P3 LD.E.128 R40, desc[UR60][R14.64] ;  /* 0x0000003c0e28b980 */ /* 0x000168000c101d00 */
[----:B------:R0:W5:Y:S04]  /*10370*/  @!P4 LD.E.128 R24, desc[UR60][R12.64] ;  /* 0x0000003c0c18c980 */ /* 0x000168000c101d00 */
[----:B------:R0:W5:Y:S04]  /*10380*/  @!P4 LD.E.128 R36, desc[UR60][R8.64] ;  /* 0x0000003c0824c980 */ /* 0x000168000c101d00 */
[----:B------:R0:W5:Y:S04]  /*10390*/  @!P2 LD.E.128 R32, desc[UR60][R4.64] ;  /* 0x0000003c0420a980 */ /* 0x000168000c101d00 */
[----:B------:R0:W5:Y:S02]  /*103a0*/  @!P2 LD.E.128 R44, desc[UR60][R6.64] ;  /* 0x0000003c062ca980 */ /* 0x000164000c101d00 */
.L_x_1726:
[----:B------:R-:W-:Y:S05]  /*103b0*/  BSYNC B1 ;  /* 0x0000000000017941 */ /* 0x000fea0003800000 */
.L_x_1725:
[----:B0----5:R-:W-:Y:S01]  /*103c0*/  IMAD.MOV.U32 R4, RZ, RZ, R46 ;  /* 0x000000ffff047224 */ /* 0x021fe200078e002e */
[----:B------:R-:W-:Y:S01]  /*103d0*/  UMOV UR4, 0xffffffff ;  /* 0xffffffff00047882 */ /* 0x000fe20000000000 */
[----:B------:R-:W-:Y:S02]  /*103e0*/  IMAD.MOV.U32 R5, RZ, RZ, R47 ;  /* 0x000000ffff057224 */ /* 0x000fe400078e002f */
[----:B----4-:R-:W-:Y:S01]  /*103f0*/  IMAD.MOV.U32 R0, RZ, RZ, R44 ;  /* 0x000000ffff007224 */ /* 0x010fe200078e002c */
[----:B------:R-:W-:Y:S01]  /*10400*/  PRMT R71, R71, 0x5410, R4 ;  /* 0x0000541047477816 */ /* 0x000fe20000000004 */
[----:B---3--:R-:W-:Y:S01]  /*10410*/  IMAD.MOV.U32 R3, RZ, RZ, R45 ;  /* 0x000000ffff037224 */ /* 0x008fe200078e002d */
        /* <DEDUP_REMOVED lines=41> */
[----:B------:R-:W-:Y:S02]  /*106b0*/  CS2R R4, SRZ ;  /* 0x0000000000047805 */ /* 0x000fe4000001ff00 */
[----:B------:R-:W-:Y:S02]  /*106c0*/  PRMT R88, R0, 0x7610, R88 ;  /* 0x0000761000587816 */ /* 0x000fe40000000058 */
[----:B------:R-:W-:Y:S01]  /*106d0*/  PRMT R89, R3, 0x7610, R89 ;  /* 0x0000761003597816 */ /* 0x000fe20000000059 */
[----:B------:R-:W-:Y:S06]  /*106e0*/  BRA.DIV UR4, `(.L_x_1727) ;  /* 0x000001b604847947 */ /* 0x000fec000b800000 */
[----:B------:R0:W1:Y:S04]  /*106f0*/  SHFL.IDX PT, R0, R21, 0x1, 0x1c1f ;  /* 0x003c1f0015007f89 */ /* 0x00006800000e0000 */
[----:B------:R0:W3:Y:S04]  /*10700*/  SHFL.IDX PT, R3, R20, 0x1, 0x1c1f ;  /* 0x003c1f0014037f89 */ /* 0x0000e800000e0000 */
[----:B--2---:R-:W2:Y:S04]  /*10710*/  SHFL.IDX PT, R61, R61, 0x1, 0x1c1f ;  /* 0x003c1f003d3d7f89 */ /* 0x004ea800000e0000 */
[----:B0-----:R-:W4:Y:S02]  /*10720*/  SHFL.IDX PT, R62, R62, 0x1, 0x1c1f ;  /* 0x003c1f003e3e7f89 */ /* 0x001f2400000e0000 */
.L_x_2048:
[----:B------:R-:W-:Y:S01]  /*10730*/  VIADD R69, R69, 0x40 ;  /* 0x0000004045457836 */ /* 0x000fe20000000000 */
        /* <DEDUP_REMOVED lines=14> */
[----:B------:R-:W-:Y:S01]  /*10820*/  ULDC UR4, c[0x0][0x3f4] ;  /* 0x0000fd0000047ab9 */ /* 0x000fe20000000800 */
[----:B---3--:R-:W-:Y:S01]  /*10830*/  IMAD.MOV.U32 R6, RZ, RZ, R3 ;  /* 0x000000ffff067224 */ /* 0x008fe200078e0003 */
[----:B------:R-:W-:Y:S01]  /*10840*/  ISETP.GE.AND P2, PT, R18, UR4, PT ;  /* 0x0000000412007c0c */ /* 0x000fe2000bf46270 */
[----:B-1----:R-:W-:Y:S01]  /*10850*/  IMAD.MOV.U32 R7, RZ, RZ, R0 ;  /* 0x000000ffff077224 */ /* 0x002fe200078e0000 */
[----:B------:R-:W-:Y:S01]  /*10860*/  ISETP.GE.AND P3, PT, R167, UR4, PT ;  /* 0x00000004a7007c0c */ /* 0x000fe2000bf66270 */
[----:B----4-:R-:W-:Y:S01]  /*10870*/  IMAD.MOV.U32 R8, RZ, RZ, R62 ;  /* 0x000000ffff087224 */ /* 0x010fe200078e003e */
[----:B------:R-:W-:Y:S01]  /*10880*/  ISETP.GE.AND P4, PT, R168, UR4, PT ;  /* 0x00000004a8007c0c */ /* 0x000fe2000bf86270 */
[----:B--2---:R-:W-:Y:S01]  /*10890*/  IMAD.MOV.U32 R9, RZ, RZ, R61 ;  /* 0x000000ffff097224 */ /* 0x004fe200078e003d */
[----:B------:R-:W-:Y:S02]  /*108a0*/  CS2R R52, SRZ ;  /* 0x0000000000347805 */ /* 0x000fe4000001ff00 */
        /* <DEDUP_REMOVED lines=29> */
.L_x_1729:
[----:B------:R-:W-:Y:S05]  /*10a80*/  BSYNC B1 ;  /* 0x0000000000017941 */ /* 0x000fea0003800000 */
.L_x_1728:
[----:B-1----:R-:W-:Y:S01]  /*10a90*/  LEA.HI R0, R209, R209, RZ, 0x1 ;  /* 0x000000d1d1007211 */ /* 0x002fe200078f08ff */
[----:B---3-5:R-:W-:Y:S01]  /*10aa0*/  IMAD.MOV.U32 R3, RZ, RZ, R4 ;  /* 0x000000ffff037224 */ /* 0x028fe200078e0004 */
[----:B------:R-:W-:Y:S01]  /*10ab0*/  VIADDMNMX R69, R64, -R188, 0x80, PT ;  /* 0x0000008040457446 */ /* 0x000fe200038009bc */
[----:B------:R-:W-:Y:S01]  /*10ac0*/  IMAD.MOV.U32 R20, RZ, RZ, R5 ;  /* 0x000000ffff147224 */ /* 0x000fe200078e0005 */
[----:B------:R-:W-:Y:S01]  /*10ad0*/  LOP3.LUT R0, R0, 0xfffffffe, RZ, 0xc0, !PT ;  /* 0xfffffffe00007812 */ /* 0x000fe200078ec0ff */
[----:B------:R-:W-:Y:S01]  /*10ae0*/  IMAD.MOV.U32 R21, RZ, RZ, R7 ;  /* 0x000000ffff157224 */ /* 0x000fe200078e0007 */
[----:B------:R-:W-:Y:S01]  /*10af0*/  PRMT R92, R3, 0x7610, R92 ;  /* 0x00007610035c7816 */ /* 0x000fe2000000005c */
[----:B------:R-:W-:Y:S01]  /*10b00*/  IMAD.MOV.U32 R3, RZ, RZ, R6 ;  /* 0x000000ffff037224 */ /* 0x000fe200078e0006 */
[----:B------:R-:W-:Y:S01]  /*10b10*/  PRMT R93, R20, 0x7610, R93 ;  /* 0x00007610145d7816 */ /* 0x000fe2000000005d */
[----:B------:R-:W-:Y:S01]  /*10b20*/  IMAD.IADD R0, R209, 0x1, -R0 ;  /* 0x00000001d1007824 */ /* 0x000fe200078e0a00 */
[----:B------:R-:W-:Y:S01]  /*10b30*/  PRMT R95, R21, 0x7610, R95 ;  /* 0x00007610155f7816 */ /* 0x000fe2000000005f */
[----:B------:R-:W-:Y:S01]  /*10b40*/  IMAD.MOV.U32 R60, RZ, RZ, R48 ;  /* 0x000000ffff3c7224 */ /* 0x000fe200078e0030 */
[----:B------:R-:W-:Y:S01]  /*10b50*/  PRMT R94, R3, 0x7610, R94 ;  /* 0x00007610035e7816 */ /* 0x000fe2000000005e */
[----:B----4-:R-:W-:Y:S01]  /*10b60*/  IMAD.MOV.U32 R62, RZ, RZ, R49 ;  /* 0x000000ffff3e7224 */ /* 0x010fe200078e0031 */
[----:B--2---:R-:W-:Y:S01]  /*10b70*/  SHF.L.U32 R61, R0, 0x1f, RZ ;  /* 0x0000001f003d7819 */ /* 0x004fe200000006ff */
[----:B------:R-:W-:Y:S01]  /*10b80*/  IMAD.MOV.U32 R63, RZ, RZ, R50 ;  /* 0x000000ffff3f7224 */ /* 0x000fe200078e0032 */
[----:B------:R-:W-:Y:S01]  /*10b90*/  PRMT R96, R60, 0x7610, R96 ;  /* 0x000076103c607816 */ /* 0x000fe20000000060 */
[----:B------:R-:W-:Y:S01]  /*10ba0*/  IMAD.MOV.U32 R3, RZ, RZ, R8 ;  /* 0x000000ffff037224 */ /* 0x000fe200078e0008 */
[----:B------:R-:W0:Y:S01]  /*10bb0*/  SYNCS.PHASECHK.TRANS64.TRYWAIT P0, [R2+URZ+0x2a800], R61 ;  /* 0x02a8003d020075a7 */ /* 0x000e22000800017f */
        /* <DEDUP_REMOVED lines=21> */
[----:B------:R-:W-:Y:S01]  /*10d10*/  BSSY B1, `(.L_x_1730) ;  /* 0x000000e000017945 */ /* 0x000fe20003800000 */
        /* <DEDUP_REMOVED lines=9> */
[----:B------:R-:W-:-:S02]  /*10db0*/  ISETP.GE.AND P1, PT, R174, R69, PT ;  /* 0x00000045ae00720c */ /* 0x000fc40003f26270 */
[----:B------:R-:W-:Y:S02]  /*10dc0*/  PRMT R70, R63, 0x7610, R70 ;  /* 0x000076103f467816 */ /* 0x000fe40000000046 */
[----:B------:R-:W-:Y:S01]  /*10dd0*/  PRMT R71, R64, 0x7610, R71 ;  /* 0x0000761040477816 */ /* 0x000fe20000000047 */
[----:B0-----:R-:W-:Y:S08]  /*10de0*/  @!P0 BRA `(.L_x_1731) ;  /* 0x000001b000388947 */ /* 0x001ff00003800000 */
.L_x_2049:
[----:B------:R-:W-:Y:S05]  /*10df0*/  BSYNC B1 ;  /* 0x0000000000017941 */ /* 0x000fea0003800000 */
.L_x_1730:
[----:B------:R-:W-:Y:S01]  /*10e00*/  BSSY B1, `(.L_x_1732) ;  /* 0x0000147000017945 */ /* 0x000fe20003800000 */
[----:B------:R-:W-:Y:S02]  /*10e10*/  PRMT R73, R60, 0x7610, R73 ;  /* 0x000076103c497816 */ /* 0x000fe40000000049 */
[----:B------:R-:W-:Y:S01]  /*10e20*/  PRMT R74, R62, 0x7610, R74 ;  /* 0x000076103e4a7816 */ /* 0x000fe2000000004a */
[----:B------:R-:W-:Y:S06]  /*10e30*/  @P1 BRA `(.L_x_1733) ;  /* 0x00000014000c1947 */ /* 0x000fec0003800000 */
[----:B------:R-:W1:Y:S01]  /*10e40*/  LDC R83, c[0x0][0x3f4] ;  /* 0x0000fd00ff537b82 */ /* 0x000e620000000800 */
[----:B------:R-:W-:Y:S01]  /*10e50*/  BSSY B2, `(.L_x_1734) ;  /* 0x000006f000027945 */ /* 0x000fe20003800000 */
[-C--:B-1----:R-:W-:Y:S02]  /*10e60*/  ISETP.GE.AND P0, PT, R18, R83.reuse, PT ;  /* 0x000000531200720c */ /* 0x082fe40003f06270 */
[-C--:B------:R-:W-:Y:S02]  /*10e70*/  ISETP.GE.AND P1, PT, R167, R83.reuse, PT ;  /* 0x00000053a700720c */ /* 0x080fe40003f26270 */
[----:B------:R-:W-:-:S09]  /*10e80*/  ISETP.GE.AND P2, PT, R168, R83, PT ;  /* 0x00000053a800720c */ /* 0x000fd20003f46270 */
[----:B------:R-:W-:Y:S05]  /*10e90*/  @P0 BRA `(.L_x_1735) ;  /* 0x0000000400a80947 */ /* 0x000fea0003800000 */
[----:B------:R-:W-:Y:S02]  /*10ea0*/  LEA.HI R62, R83, R210, RZ, 0x1d ;  /* 0x000000d2533e7211 */ /* 0x000fe400078fe8ff */
[----:B0-----:R-:W-:Y:S02]  /*10eb0*/  LOP3.LUT R61, R185, 0x38, R18, 0xf8, !PT ;  /* 0x00000038b93d7812 */ /* 0x001fe400078ef812 */
[----:B------:R-:W-:Y:S01]  /*10ec0*/  SHF.R.S32.HI R63, RZ, 0x1f, R62 ;  /* 0x0000001fff3f7819 */ /* 0x000fe2000001143e */
[----:B------:R-:W-:Y:S01]  /*10ed0*/  IMAD.SHL.U32 R64, R62, 0x8, RZ ;  /* 0x000000083e407824 */ /* 0x000fe200078e00ff */
[----:B------:R-:W-:Y:S02]  /*10ee0*/  LOP3.LUT R60, R61, R186, RZ, 0x3c, !PT ;  /* 0x000000ba3d3c7212 */ /* 0x000fe400078e3cff */
[----:B------:R-:W-:Y:S02]  /*10ef0*/  LEA.HI R62, R63, R62, RZ, 0x3 ;  /* 0x0000003e3f3e7211 */ /* 0x000fe400078f18ff */
[----:B------:R-:W-:Y:S01]  /*10f00*/  LOP3.LUT R63, R185, 0x38, R64, 0xf8, !PT ;  /* 0x00000038b93f7812 */ /* 0x000fe200078ef840 */
[----:B------:R-:W-:Y:S01]  /*10f10*/  IMAD.IADD R61, R187, 0x1, R60 ;  /* 0x00000001bb3d7824 */ /* 0x000fe200078e023c */
[----:B------:R-:W-:Y:S01]  /*10f20*/  SHF.R.U64 R116, R32, 0x10, R33 ;  /* 0x0000001020747819 */ /* 0x000fe20000001221 */
[----:B------:R-:W-:Y:S01]  /*10f30*/  IMAD.SHL.U32 R62, R62, 0x400, RZ ;  /* 0x000004003e3e7824 */ /* 0x000fe200078e00ff */
[----:B------:R-:W-:Y:S01]  /*10f40*/  LOP3.LUT R63, R63, R186, RZ, 0x3c, !PT ;  /* 0x000000ba3f3f7212 */ /* 0x000fe200078e3cff */
[----:B------:R-:W-:Y:S01]  /*10f50*/  IMAD R100, R61, 0x2, R2 ;  /* 0x000000023d647824 */ /* 0x000fe200078e0202 */
[----:B------:R-:W-:-:S02]  /*10f60*/  SHF.R.U64 R115, R44, 0x10, R45 ;  /* 0x000000102c737819 */ /* 0x000fc4000000122d */
[----:B------:R-:W-:Y:S02]  /*10f70*/  LOP3.LUT R62, R62, 0x7fffe000, RZ, 0xc0, !PT ;  /* 0x7fffe0003e3e7812 */ /* 0x000fe400078ec0ff */
[----:B------:R-:W-:Y:S02]  /*10f80*/  SHF.R.U32.HI R32, RZ, 0x10, R35 ;  /* 0x00000010ff207819 */ /* 0x000fe40000011623 */
[----:B------:R-:W-:Y:S02]  /*10f90*/  IADD3 R101, R63, R62, R187 ;  /* 0x0000003e3f657210 */ /* 0x000fe40007ffe0bb */
[----:B------:R-:W0:Y:S01]  /*10fa0*/  LDS.128 R60, [R100+0xc400] ;  /* 0x00c40000643c7984 */ /* 0x000e220000000c00 */
[----:B------:R-:W-:Y:S02]  /*10fb0*/  SHF.R.U32.HI R113, RZ, 0x10, R45 ;  /* 0x00000010ff717819 */ /* 0x000fe4000001162d */
[----:B------:R-:W-:Y:S01]  /*10fc0*/  IMAD R101, R101, 0x2, R2 ;  /* 0x0000000265657824 */ /* 0x000fe200078e0202 */
[----:B------:R-:W-:-:S02]  /*10fd0*/  SHF.R.U32.HI R45, RZ, 0x10, R47 ;  /* 0x00000010ff2d7819 */ /* 0x000fc4000001162f */
[----:B------:R-:W-:Y:S02]  /*10fe0*/  PRMT R111, R111, 0x5410, R116 ;  /* 0x000054106f6f7816 */ /* 0x000fe40000000074 */
[----:B------:R-:W1:Y:S01]  /*10ff0*/  LDS.128 R64, [R101+0xc400] ;  /* 0x00c4000065407984 */ /* 0x000e620000000c00 */
[----:B------:R-:W-:Y:S02]  /*11000*/  SHF.R.U32.HI R114, RZ, 0x10, R33 ;  /* 0x00000010ff727819 */ /* 0x000fe40000011621 */
[----:B------:R-:W-:Y:S02]  /*11010*/  SHF.R.U64 R33, R34, 0x10, R35 ;  /* 0x0000001022217819 */ /* 0x000fe40000001223 */
[----:B------:R-:W-:Y:S02]  /*11020*/  PRMT R112, R112, 0x5410, R115 ;  /* 0x0000541070707816 */ /* 0x000fe40000000073 */
[----:B------:R-:W-:Y:S02]  /*11030*/  PRMT R35, R73, 0x5432, R32 ;  /* 0x0000543249237816 */ /* 0x000fe40000000020 */
[----:B------:R-:W-:Y:S01]  /*11040*/  PRMT R110, R110, 0x5410, R113 ;  /* 0x000054106e6e7816 */ /* 0x000fe20000000071 */
[----:B------:R-:W-:Y:S01]  /*11050*/  IMAD.U32 R122, R112, 0x10000, RZ ;  /* 0x00010000707a7824 */ /* 0x000fe200078e00ff */
[----:B------:R-:W-:-:S02]  /*11060*/  SHF.R.U64 R34, R46, 0x10, R47 ;  /* 0x000000102e227819 */ /* 0x000fc4000000122f */
[----:B------:R-:W-:Y:S01]  /*11070*/  PRMT R32, R70, 0x5432, R45 ;  /* 0x0000543246207816 */ /* 0x000fe2000000002d */
[----:B------:R-:W-:Y:S01]  /*11080*/  IMAD.U32 R121, R110, 0x10000, RZ ;  /* 0x000100006e797824 */ /* 0x000fe200078e00ff */
[----:B------:R-:W-:Y:S02]  /*11090*/  PRMT R47, R75, 0x5432, R114 ;  /* 0x000054324b2f7816 */ /* 0x000fe40000000072 */
[----:B------:R-:W-:Y:S01]  /*110a0*/  PRMT R34, R71, 0x5432, R34 ;  /* 0x0000543247227816 */ /* 0x000fe20000000022 */
[----:B------:R-:W-:Y:S01]  /*110b0*/  IMAD.U32 R120, R32, 0x10000, RZ ;  /* 0x0001000020787824 */ /* 0x000fe200078e00ff */
[----:B------:R-:W-:Y:S01]  /*110c0*/  PRMT R33, R74, 0x5432, R33 ;  /* 0x000054324a217816 */ /* 0x000fe20000000021 */
        /* <DEDUP_REMOVED lines=8> */
[C---:B-1----:R-:W-:Y:S01]  /*11150*/  IMAD.U32 R118, R65.reuse, 0x10000, RZ ;  /* 0x0001000041767824 */ /* 0x042fe200078e00ff */
[----:B------:R-:W-:Y:S01]  /*11160*/  LOP3.LUT R115, R65, 0xffff0000, RZ, 0xc0, !PT ;  /* 0xffff000041737812 */ /* 0x000fe200078ec0ff */
[----:B------:R-:W-:Y:S01]  /*11170*/  IMAD.U32 R119, R64, 0x10000, RZ ;  /* 0x0001000040777824 */ /* 0x000fe200078e00ff */
[----:B------:R-:W-:Y:S01]  /*11180*/  LOP3.LUT R61, R66, 0xffff0000, RZ, 0xc0, !PT ;  /* 0xffff0000423d7812 */ /* 0x000fe200078ec0ff */
[----:B------:R-:W-:-:S02]  /*11190*/  IMAD.U32 R65, R111, 0x10000, RZ ;  /* 0x000100006f417824 */ /* 0x000fc400078e00ff */
[----:B------:R-:W-:Y:S01]  /*111a0*/  FMUL.FTZ R124, R118, R121 ;  /* 0x00000079767c7220 */ /* 0x000fe20000410000 */
[----:B------:R-:W-:Y:S01]  /*111b0*/  IMAD.U32 R63, R66, 0x10000, RZ ;  /* 0x00010000423f7824 */ /* 0x000fe200078e00ff */
[C---:B------:R-:W-:Y:S01]  /*111c0*/  LOP3.LUT R66, R67.reuse, 0xffff0000, RZ, 0xc0, !PT ;  /* 0xffff000043427812 */ /* 0x040fe200078ec0ff */
[----:B------:R-:W-:Y:S02]  /*111d0*/  IMAD.U32 R117, R67, 0x10000, RZ ;  /* 0x0001000043757824 */ /* 0x000fe400078e00ff */
[C---:B------:R-:W-:Y:S01]  /*111e0*/  FMUL.FTZ R67, R119.reuse, R65 ;  /* 0x0000004177437220 */ /* 0x040fe20000410000 */
[-C--:B------:R-:W-:Y:S01]  /*111f0*/  FMUL.FTZ R123, R119, R122.reuse ;  /* 0x0000007a777b7220 */ /* 0x080fe20000410000 */
[----:B------:R-:W-:Y:S01]  /*11200*/  IMAD.U32 R119, R47, 0x10000, RZ ;  /* 0x000100002f777824 */ /* 0x000fe200078e00ff */
[----:B------:R-:W-:Y:S01]  /*11210*/  LOP3.LUT R64, R64, 0xffff0000, RZ, 0xc0, !PT ;  /* 0xffff000040407812 */ /* 0x000fe200078ec0ff */
[----:B------:R-:W-:Y:S01]  /*11220*/  FFMA.FTZ R67, R116, R122, R67 ;  /* 0x0000007a74437223 */ /* 0x000fe20000010043 */
[----:B------:R-:W-:-:S02]  /*11230*/  IMAD.U32 R122, R35, 0x10000, RZ ;  /* 0x00010000237a7824 */ /* 0x000fc400078e00ff */
[----:B------:R-:W-:Y:S01]  /*11240*/  FFMA.FTZ R65, R116, R65, -R123 ;  /* 0x0000004174417223 */ /* 0x000fe2000001087b */
[-C--:B------:R-:W-:Y:S01]  /*11250*/  FMUL.FTZ R118, R118, R119.reuse ;  /* 0x0000007776767220 */ /* 0x080fe20000410000 */
[----:B------:R-:W-:Y:S01]  /*11260*/  FFMA.FTZ R116, R113, R119, -R124 ;  /* 0x0000007771747223 */ /* 0x000fe2000001087c */
[C---:B------:R-:W-:Y:S01]  /*11270*/  FMUL.FTZ R123, R117.reuse, R120 ;  /* 0x00000078757b7220 */ /* 0x040fe20000410000 */
[----:B------:R-:W-:Y:S01]  /*11280*/  LOP3.LUT R119, R112, 0xffff0000, RZ, 0xc0, !PT ;  /* 0xffff000070777812 */ /* 0x000fe200078ec0ff */
[-C--:B------:R-:W-:Y:S01]  /*11290*/  FMUL.FTZ R117, R117, R122.reuse ;  /* 0x0000007a75757220 */ /* 0x080fe20000410000 */
[----:B------:R-:W-:Y:S01]  /*112a0*/  LOP3.LUT R111, R111, 0xffff0000, RZ, 0xc0, !PT ;  /* 0xffff00006f6f7812 */ /* 0x000fe200078ec0ff */
[----:B------:R-:W-:Y:S01]  /*112b0*/  FFMA.FTZ R113, R113, R121, R118 ;  /* 0x0000007971717223 */ /* 0x000fe20000010076 */
[C---:B------:R-:W-:Y:S01]  /*112c0*/  FFMA.FTZ R112, R114.reuse, R122, -R123 ;  /* 0x0000007a72707223 */ /* 0x040fe2000001087b */
[----:B------:R-:W-:Y:S01]  /*112d0*/  FFMA.FTZ R114, R114, R120, R117 ;  /* 0x0000007872727223 */ /* 0x000fe20000010075 */
[----:B------:R-:W-:Y:S01]  /*112e0*/  FMUL.FTZ R121, R64, R119 ;  /* 0x0000007740797220 */ /* 0x000fe20000410000 */
[----:B------:R-:W-:Y:S01]  /*112f0*/  LOP3.LUT R117, R110, 0xffff0000, RZ, 0xc0, !PT ;  /* 0xffff00006e757812 */ /* 0x000fe200078ec0ff */
[-C--:B------:R-:W-:Y:S01]  /*11300*/  FMUL.FTZ R123, R64, R111.reuse ;  /* 0x0000006f407b7220 */ /* 0x080fe20000410000 */
[----:B------:R-:W-:Y:S01]  /*11310*/  LOP3.LUT R47, R47, 0xffff0000, RZ, 0xc0, !PT ;  /* 0xffff00002f2f7812 */ /* 0x000fe200078ec0ff */
[----:B------:R-:W-:Y:S01]  /*11320*/  FFMA.FTZ R64, R44, R111, -R121 ;  /* 0x0000006f2c407223 */ /* 0x000fe20000010879 */
[----:B------:R-:W-:-:S02]  /*11330*/  IMAD.U32 R111, R34, 0x10000, RZ ;  /* 0x00010000226f7824 */ /* 0x000fc400078e00ff */
[----:B------:R-:W-:Y:S01]  /*11340*/  FMUL.FTZ R121, R115, R117 ;  /* 0x0000007573797220 */ /* 0x000fe20000410000 */
[----:B------:R-:W-:Y:S02]  /*11350*/  IMAD.U32 R110, R33, 0x10000, RZ ;  /* 0x00010000216e7824 */ /* 0x000fe400078e00ff */
[----:B------:R-:W-:Y:S01]  /*11360*/  FMUL.FTZ R118, R115, R47 ;  /* 0x0000002f73767220 */ /* 0x000fe20000410000 */
[----:B------:R-:W-:Y:S01]  /*11370*/  FMUL.FTZ R115, R63, R111 ;  /* 0x0000006f3f737220 */ /* 0x000fe20000410000 */
[C---:B------:R-:W-:Y:S01]  /*11380*/  FFMA.FTZ R47, R60.reuse, R47, -R121 ;  /* 0x0000002f3c2f7223 */ /* 0x040fe20000010879 */
[----:B------:R-:W-:Y:S01]  /*11390*/  LOP3.LUT R35, R35, 0xffff0000, RZ, 0xc0, !PT ;  /* 0xffff000023237812 */ /* 0x000fe200078ec0ff */
[----:B------:R-:W-:Y:S01]  /*113a0*/  FFMA.FTZ R60, R60, R117, R118 ;  /* 0x000000753c3c7223 */ /* 0x000fe20000010076 */
[-C--:B------:R-:W-:Y:S01]  /*113b0*/  FMUL.FTZ R117, R63, R110.reuse ;  /* 0x0000006e3f757220 */ /* 0x080fe20000410000 */
[----:B------:R-:W-:Y:S01]  /*113c0*/  FFMA.FTZ R63, R46, R110, -R115 ;  /* 0x0000006e2e3f7223 */ /* 0x000fe20000010873 */
[----:B------:R-:W-:Y:S01]  /*113d0*/  LOP3.LUT R110, R34, 0xffff0000, RZ, 0xc0, !PT ;  /* 0xffff0000226e7812 */ /* 0x000fe200078ec0ff */
[----:B------:R-:W-:Y:S01]  /*113e0*/  FFMA.FTZ R44, R44, R119, R123 ;  /* 0x000000772c2c7223 */ /* 0x000fe2000001007b */
[----:B------:R-:W-:Y:S01]  /*113f0*/  LOP3.LUT R34, R33, 0xffff0000, RZ, 0xc0, !PT ;  /* 0xffff000021227812 */ /* 0x000fe200078ec0ff */
[----:B------:R-:W-:Y:S01]  /*11400*/  FFMA.FTZ R46, R46, R111, R117 ;  /* 0x0000006f2e2e7223 */ /* 0x000fe20000010075 */
[----:B------:R-:W-:Y:S01]  /*11410*/  LOP3.LUT R33, R32, 0xffff0000, RZ, 0xc0, !PT ;  /* 0xffff000020217812 */ /* 0x000fe200078ec0ff */
[C---:B------:R-:W-:Y:S01]  /*11420*/  FMUL.FTZ R32, R61.reuse, R110 ;  /* 0x0000006e3d207220 */ /* 0x040fe20000410000 */
[----:B------:R-:W-:Y:S01]  /*11430*/  F2FP.BF16.F32.PACK_AB R44, R44, R67 ;  /* 0x000000432c2c723e */ /* 0x000fe200000010ff */
[----:B------:R-:W-:-:S02]  /*11440*/  FMUL.FTZ R61, R61, R34 ;  /* 0x000000223d3d7220 */ /* 0x000fc40000410000 */
[C---:B------:R-:W-:Y:S01]  /*11450*/  FMUL.FTZ R111, R66.reuse, R33 ;  /* 0x00000021426f7220 */ /* 0x040fe20000410000 */
[-C--:B------:R-:W-:Y:S01]  /*11460*/  FMUL.FTZ R66, R66, R35.reuse ;  /* 0x0000002342427220 */ /* 0x080fe20000410000 */
[C---:B------:R-:W-:Y:S01]  /*11470*/  FFMA.FTZ R34, R45.reuse, R34, -R32 ;  /* 0x000000222d227223 */ /* 0x040fe20000010820 */
[----:B------:R-:W-:Y:S01]  /*11480*/  FFMA.FTZ R61, R45, R110, R61 ;  /* 0x0000006e2d3d7223 */ /* 0x000fe2000001003d */
[C---:B------:R-:W-:Y:S01]  /*11490*/  FFMA.FTZ R35, R62.reuse, R35, -R111 ;  /* 0x000000233e237223 */ /* 0x040fe2000001086f */
[----:B------:R-:W-:Y:S01]  /*114a0*/  FFMA.FTZ R111, R62, R33, R66 ;  /* 0x000000213e6f7223 */ /* 0x000fe20000010042 */
[----:B------:R-:W-:Y:S02]  /*114b0*/  F2FP.BF16.F32.PACK_AB R32, R64, R65 ;  /* 0x000000414020723e */ /* 0x000fe400000010ff */
[----:B------:R-:W-:Y:S02]  /*114c0*/  F2FP.BF16.F32.PACK_AB R33, R47, R116 ;  /* 0x000000742f21723e */ /* 0x000fe400000010ff */
[----:B------:R-:W-:-:S02]  /*114d0*/  F2FP.BF16.F32.PACK_AB R34, R34, R63 ;  /* 0x0000003f2222723e */ /* 0x000fc400000010ff */
[----:B------:R-:W-:Y:S02]  /*114e0*/  F2FP.BF16.F32.PACK_AB R35, R35, R112 ;  /* 0x000000702323723e */ /* 0x000fe400000010ff */
[----:B------:R-:W-:Y:S02]  /*114f0*/  F2FP.BF16.F32.PACK_AB R45, R60, R113 ;  /* 0x000000713c2d723e */ /* 0x000fe400000010ff */
[----:B------:R-:W-:Y:S01]  /*11500*/  F2FP.BF16.F32.PACK_AB R46, R61, R46 ;  /* 0x0000002e3d2e723e */ /* 0x000fe200000010ff */
[----:B------:R1:W-:Y:S01]  /*11510*/  STS.128 [R100+0xc400], R32 ;  /* 0x00c4002064007388 */ /* 0x0003e20000000c00 */
[----:B------:R-:W-:-:S05]  /*11520*/  F2FP.BF16.F32.PACK_AB R47, R111, R114 ;  /* 0x000000726f2f723e */ /* 0x000fca00000010ff */
[----:B------:R1:W-:Y:S02]  /*11530*/  STS.128 [R101+0xc400], R44 ;  /* 0x00c4002c65007388 */ /* 0x0003e40000000c00 */
.L_x_1735:
[----:B------:R-:W-:Y:S05]  /*11540*/  BSYNC B2 ;  /* 0x0000000000027941 */ /* 0x000fea0003800000 */
.L_x_1734:
[----:B------:R-:W-:Y:S04]  /*11550*/  BSSY B2, `(.L_x_1736) ;  /* 0x0000069000027945 */ /* 0x000fe80003800000 */
[----:B------:R-:W-:Y:S05]  /*11560*/  @P1 BRA `(.L_x_1737) ;  /* 0x00000004009c1947 */ /* 0x000fea0003800000 */
[----:B------:R-:W2:Y:S01]  /*11570*/  LDL R67, [R1+0x44] ;  /* 0x0000440001437983 */ /* 0x000ea20000100800 */
[----:B-1----:R-:W-:Y:S02]  /*11580*/  LEA.HI R32, R83, R170, RZ, 0x1d ;  /* 0x000000aa53207211 */ /* 0x002fe400078fe8ff */
[--C-:B0-----:R-:W-:Y:S02]  /*11590*/  SHF.R.U64 R61, R30, 0x10, R31.reuse ;  /* 0x000000101e3d7819 */ /* 0x101fe4000000121f */
[----:B------:R-:W-:Y:S01]  /*115a0*/  SHF.R.S32.HI R33, RZ, 0x1f, R32 ;  /* 0x0000001fff217819 */ /* 0x000fe20000011420 */
[----:B------:R-:W-:Y:S01]  /*115b0*/  IMAD.SHL.U32 R34, R32, 0x8, RZ ;  /* 0x0000000820227824 */ /* 0x000fe200078e00ff */
[----:B------:R-:W-:Y:S02]  /*115c0*/  SHF.R.U32.HI R30, RZ, 0x10, R31 ;  /* 0x00000010ff1e7819 */ /* 0x000fe4000001161f */
[----:B------:R-:W-:Y:S02]  /*115d0*/  LEA.HI R32, R33, R32, RZ, 0x3 ;  /* 0x0000002021207211 */ /* 0x000fe400078f18ff */
[----:B------:R-:W-:-:S02]  /*115e0*/  LOP3.LUT R33, R185, 0x38, R34, 0xf8, !PT ;  /* 0x00000038b9217812 */ /* 0x000fc400078ef822 */
[----:B------:R-:W-:Y:S01]  /*115f0*/  SHF.R.U64 R63, R28, 0x10, R29 ;  /* 0x000000101c3f7819 */ /* 0x000fe2000000121d */
[----:B------:R-:W-:Y:S01]  /*11600*/  IMAD.SHL.U32 R32, R32, 0x400, RZ ;  /* 0x0000040020207824 */ /* 0x000fe200078e00ff */
[----:B------:R-:W-:Y:S02]  /*11610*/  LOP3.LUT R33, R33, R186, RZ, 0x3c, !PT ;  /* 0x000000ba21217212 */ /* 0x000fe400078e3cff */
[----:B------:R-:W-:Y:S02]  /*11620*/  SHF.R.U64 R31, R40, 0x10, R41 ;  /* 0x00000010281f7819 */ /* 0x000fe40000001229 */
[----:B------:R-:W-:Y:S02]  /*11630*/  LOP3.LUT R32, R32, 0x7fffe000, RZ, 0xc0, !PT ;  /* 0x7fffe00020207812 */ /* 0x000fe400078ec0ff */
[----:B------:R-:W-:Y:S02]  /*11640*/  SHF.R.U32.HI R28, RZ, 0x10, R29 ;  /* 0x00000010ff1c7819 */ /* 0x000fe4000001161d */
[----:B------:R-:W-:-:S02]  /*11650*/  IADD3 R45, R33, R32, R187 ;  /* 0x00000020212d7210 */ /* 0x000fc40007ffe0bb */
[----:B------:R-:W-:Y:S02]  /*11660*/  SHF.R.U64 R29, R42, 0x10, R43 ;  /* 0x000000102a1d7819 */ /* 0x000fe4000000122b */
[----:B------:R-:W-:Y:S01]  /*11670*/  PRMT R102, R102, 0x5410, R31 ;  /* 0x0000541066667816 */ /* 0x000fe2000000001f */
[----:B------:R-:W-:Y:S01]  /*11680*/  IMAD R60, R45, 0x2, R2 ;  /* 0x000000022d3c7824 */ /* 0x000fe200078e0202 */
[----:B------:R-:W-:Y:S02]  /*11690*/  SHF.R.U32.HI R40, RZ, 0x10, R41 ;  /* 0x00000010ff287819 */ /* 0x000fe40000011629 */
[----:B------:R-:W-:Y:S02]  /*116a0*/  PRMT R107, R107, 0x5410, R28 ;  /* 0x000054106b6b7816 */ /* 0x000fe4000000001c */
[----:B------:R-:W0:Y:S01]  /*116b0*/  LDS.128 R44, [R60+0xc400] ;  /* 0x00c400003c2c7984 */ /* 0x000e220000000c00 */
[----:B------:R-:W-:Y:S02]  /*116c0*/  PRMT R104, R104, 0x5410, R29 ;  /* 0x0000541068687816 */ /* 0x000fe4000000001d */
[----:B------:R-:W-:Y:S01]  /*116d0*/  PRMT R106, R106, 0x5410, R63 ;  /* 0x000054106a6a7816 */ /* 0x000fe2000000003f */
[----:B------:R-:W-:Y:S01]  /*116e0*/  IMAD.U32 R63, R102, 0x10000, RZ ;  /* 0x00010000663f7824 */ /* 0x000fe200078e00ff */
[----:B------:R-:W-:-:S02]  /*116f0*/  PRMT R108, R108, 0x5410, R61 ;  /* 0x000054106c6c7816 */ /* 0x000fc4000000003d */
[----:B------:R-:W-:Y:S02]  /*11700*/  SHF.R.U32.HI R42, RZ, 0x10, R43 ;  /* 0x00000010ff2a7819 */ /* 0x000fe4000001162b */
[----:B------:R-:W-:Y:S02]  /*11710*/  PRMT R103, R103, 0x5410, R40 ;  /* 0x0000541067677816 */ /* 0x000fe40000000028 */
[----:B------:R-:W-:Y:S02]  /*11720*/  PRMT R109, R109, 0x5410, R30 ;  /* 0x000054106d6d7816 */ /* 0x000fe4000000001e */
[----:B------:R-:W-:Y:S01]  /*11730*/  PRMT R105, R105, 0x5410, R42 ;  /* 0x0000541069697816 */ /* 0x000fe2000000002a */
[C---:B------:R-:W-:Y:S01]  /*11740*/  IMAD.U32 R64, R103.reuse, 0x10000, RZ ;  /* 0x0001000067407824 */ /* 0x040fe200078e00ff */
[----:B------:R-:W-:Y:S02]  /*11750*/  LOP3.LUT R103, R103, 0xffff0000, RZ, 0xc0, !PT ;  /* 0xffff000067677812 */ /* 0x000fe400078ec0ff */
[----:B0-----:R-:W-:Y:S01]  /*11760*/  LOP3.LUT R62, R44, 0xffff0000, RZ, 0xc0, !PT ;  /* 0xffff00002c3e7812 */ /* 0x001fe200078ec0ff */
[----:B------:R-:W-:Y:S01]  /*11770*/  IMAD.U32 R41, R45, 0x10000, RZ ;  /* 0x000100002d297824 */ /* 0x000fe200078e00ff */
[----:B------:R-:W-:Y:S01]  /*11780*/  LOP3.LUT R31, R46, 0xffff0000, RZ, 0xc0, !PT ;  /* 0xffff00002e1f7812 */ /* 0x000fe200078ec0ff */
[----:B------:R-:W-:Y:S01]  /*11790*/  IMAD.U32 R42, R47, 0x10000, RZ ;  /* 0x000100002f2a7824 */ /* 0x000fe200078e00ff */
[----:B------:R-:W-:Y:S01]  /*117a0*/  LOP3.LUT R45, R45, 0xffff0000, RZ, 0xc0, !PT ;  /* 0xffff00002d2d7812 */ /* 0x000fe200078ec0ff */
[----:B------:R-:W-:Y:S01]  /*117b0*/  FMUL.FTZ R66, R41, R64 ;  /* 0x0000004029427220 */ /* 0x000fe20000410000 */
[----:B--2---:R-:W0:Y:S02]  /*117c0*/  LDS.128 R32, [R67] ;  /* 0x0000000043207984 */ /* 0x004e240000000c00 */
[C---:B0-----:R-:W-:Y:S01]  /*117d0*/  IMAD.U32 R29, R34.reuse, 0x10000, RZ ;  /* 0x00010000221d7824 */ /* 0x041fe200078e00ff */
[----:B------:R-:W-:Y:S01]  /*117e0*/  LOP3.LUT R28, R34, 0xffff0000, RZ, 0xc0, !PT ;  /* 0xffff0000221c7812 */ /* 0x000fe200078ec0ff */
[C---:B------:R-:W-:Y:S01]  /*117f0*/  IMAD.U32 R61, R35.reuse, 0x10000, RZ ;  /* 0x00010000233d7824 */ /* 0x040fe200078e00ff */
[----:B------:R-:W-:Y:S01]  /*11800*/  LOP3.LUT R34, R35, 0xffff0000, RZ, 0xc0, !PT ;  /* 0xffff000023227812 */ /* 0x000fe200078ec0ff */
[----:B------:R-:W-:Y:S01]  /*11810*/  IMAD.U32 R35, R44, 0x10000, RZ ;  /* 0x000100002c237824 */ /* 0x000fe200078e00ff */
[C---:B------:R-:W-:Y:S01]  /*11820*/  LOP3.LUT R30, R32.reuse, 0xffff0000, RZ, 0xc0, !PT ;  /* 0xffff0000201e7812 */ /* 0x040fe200078ec0ff */
[----:B------:R-:W-:Y:S01]  /*11830*/  IMAD.U32 R40, R32, 0x10000, RZ ;  /* 0x0001000020287824 */ /* 0x000fe200078e00ff */
[----:B------:R-:W-:Y:S01]  /*11840*/  LOP3.LUT R32, R33, 0xffff0000, RZ, 0xc0, !PT ;  /* 0xffff000021207812 */ /* 0x000fe200078ec0ff */
[----:B------:R-:W-:-:S02]  /*11850*/  IMAD.U32 R44, R106, 0x10000, RZ ;  /* 0x000100006a2c7824 */ /* 0x000fc400078e00ff */
[-C--:B------:R-:W-:Y:S01]  /*11860*/  FMUL.FTZ R65, R35, R63.reuse ;  /* 0x0000003f23417220 */ /* 0x080fe20000410000 */
[----:B------:R-:W-:Y:S02]  /*11870*/  IMAD.U32 R43, R33, 0x10000, RZ ;  /* 0x00010000212b7824 */ /* 0x000fe400078e00ff */
[----:B------:R-:W-:Y:S01]  /*11880*/  IMAD.U32 R33, R46, 0x10000, RZ ;  /* 0x000100002e217824 */ /* 0x000fe200078e00ff */
[----:B------:R-:W-:Y:S01]  /*11890*/  LOP3.LUT R46, R47, 0xffff0000, RZ, 0xc0, !PT ;  /* 0xffff00002f2e7812 */ /* 0x000fe200078ec0ff */
[-C--:B------:R-:W-:Y:S01]  /*118a0*/  FMUL.FTZ R47, R35, R44.reuse ;  /* 0x0000002c232f7220 */ /* 0x080fe20000410000 */
[C---:B------:R-:W-:Y:S01]  /*118b0*/  FFMA.FTZ R35, R40.reuse, R44, -R65 ;  /* 0x0000002c28237223 */ /* 0x040fe20000010841 */
[C---:B------:R-:W-:Y:S01]  /*118c0*/  IMAD.U32 R44, R107.reuse, 0x10000, RZ ;  /* 0x000100006b2c7824 */ /* 0x040fe200078e00ff */
[----:B------:R-:W-:Y:S01]  /*118d0*/  LOP3.LUT R107, R107, 0xffff0000, RZ, 0xc0, !PT ;  /* 0xffff00006b6b7812 */ /* 0x000fe200078ec0ff */
[----:B------:R-:W-:Y:S02]  /*118e0*/  IMAD.U32 R65, R105, 0x10000, RZ ;  /* 0x0001000069417824 */ /* 0x000fe400078e00ff */
[----:B------:R-:W-:Y:S01]  /*118f0*/  FFMA.FTZ R40, R40, R63, R47 ;  /* 0x0000003f28287223 */ /* 0x000fe2000001002f */
[----:B------:R-:W-:-:S02]  /*11900*/  IMAD.U32 R47, R109, 0x10000, RZ ;  /* 0x000100006d2f7824 */ /* 0x000fc400078e00ff */
[-C--:B------:R-:W-:Y:S01]  /*11910*/  FMUL.FTZ R100, R41, R44.reuse ;  /* 0x0000002c29647220 */ /* 0x080fe20000410000 */
[C---:B------:R-:W-:Y:S01]  /*11920*/  FFMA.FTZ R41, R43.reuse, R44, -R66 ;  /* 0x0000002c2b297223 */ /* 0x040fe20000010842 */
[----:B------:R-:W-:Y:S01]  /*11930*/  FMUL.FTZ R44, R42, R65 ;  /* 0x000000412a2c7220 */ /* 0x000fe20000410000 */
[----:B------:R-:W-:Y:S01]  /*11940*/  LOP3.LUT R63, R102, 0xffff0000, RZ, 0xc0, !PT ;  /* 0xffff0000663f7812 */ /* 0x000fe200078ec0ff */
[-C--:B------:R-:W-:Y:S01]  /*11950*/  FMUL.FTZ R66, R42, R47.reuse ;  /* 0x0000002f2a427220 */ /* 0x080fe20000410000 */
[----:B------:R-:W-:Y:S01]  /*11960*/  FFMA.FTZ R43, R43, R64, R100 ;  /* 0x000000402b2b7223 */ /* 0x000fe20000010064 */
[C---:B------:R-:W-:Y:S01]  /*11970*/  FFMA.FTZ R42, R61.reuse, R47, -R44 ;  /* 0x0000002f3d2a7223 */ /* 0x040fe2000001082c */
[----:B------:R-:W-:Y:S01]  /*11980*/  LOP3.LUT R47, R106, 0xffff0000, RZ, 0xc0, !PT ;  /* 0xffff00006a2f7812 */ /* 0x000fe200078ec0ff */
[----:B------:R-:W-:Y:S01]  /*11990*/  FFMA.FTZ R44, R61, R65, R66 ;  /* 0x000000413d2c7223 */ /* 0x000fe20000010042 */
[----:B------:R-:W-:Y:S01]  /*119a0*/  FMUL.FTZ R61, R62, R63 ;  /* 0x0000003f3e3d7220 */ /* 0x000fe20000410000 */
[----:B------:R-:W-:Y:S01]  /*119b0*/  FMUL.FTZ R100, R45, R107 ;  /* 0x0000006b2d647220 */ /* 0x000fe20000410000 */
[----:B------:R-:W-:-:S02]  /*119c0*/  IMAD.U32 R64, R104, 0x10000, RZ ;  /* 0x0001000068407824 */ /* 0x000fc400078e00ff */
[-C--:B------:R-:W-:Y:S01]  /*119d0*/  FMUL.FTZ R65, R62, R47.reuse ;  /* 0x0000002f3e417220 */ /* 0x080fe20000410000 */
[----:B------:R-:W-:Y:S01]  /*119e0*/  FFMA.FTZ R66, R30, R47, -R61 ;  /* 0x0000002f1e427223 */ /* 0x000fe2000001083d */
[----:B------:R-:W-:Y:S01]  /*119f0*/  FMUL.FTZ R47, R45, R103 ;  /* 0x000000672d2f7220 */ /* 0x000fe20000410000 */
[----:B------:R-:W-:Y:S02]  /*11a00*/  IMAD.U32 R62, R108, 0x10000, RZ ;  /* 0x000100006c3e7824 */ /* 0x000fe400078e00ff */
[----:B------:R-:W-:Y:S01]  /*11a10*/  FFMA.FTZ R65, R30, R63, R65 ;  /* 0x0000003f1e417223 */ /* 0x000fe20000010041 */
[C---:B------:R-:W-:Y:S01]  /*11a20*/  FFMA.FTZ R100, R32.reuse, R103, R100 ;  /* 0x0000006720647223 */ /* 0x040fe20000010064 */
[----:B------:R-:W-:Y:S01]  /*11a30*/  FFMA.FTZ R30, R32, R107, -R47 ;  /* 0x0000006b201e7223 */ /* 0x000fe2000001082f */
[C---:B------:R-:W-:Y:S01]  /*11a40*/  FMUL.FTZ R102, R33.reuse, R64 ;  /* 0x0000004021667220 */ /* 0x040fe20000410000 */
[----:B------:R-:W-:Y:S01]  /*11a50*/  FMUL.FTZ R32, R33, R62 ;  /* 0x0000003e21207220 */ /* 0x000fe20000410000 */
[----:B------:R-:W-:-:S02]  /*11a60*/  LOP3.LUT R104, R104, 0xffff0000, RZ, 0xc0, !PT ;  /* 0xffff000068687812 */ /* 0x000fc400078ec0ff */
[----:B------:R-:W-:Y:S01]  /*11a70*/  LOP3.LUT R105, R105, 0xffff0000, RZ, 0xc0, !PT ;  /* 0xffff000069697812 */ /* 0x000fe200078ec0ff */
[C---:B------:R-:W-:Y:S01]  /*11a80*/  FFMA.FTZ R102, R29.reuse, R62, -R102 ;  /* 0x0000003e1d667223 */ /* 0x040fe20000010866 */
[----:B------:R-:W-:Y:S01]  /*11a90*/  LOP3.LUT R108, R108, 0xffff0000, RZ, 0xc0, !PT ;  /* 0xffff00006c6c7812 */ /* 0x000fe200078ec0ff */
[----:B------:R-:W-:Y:S01]  /*11aa0*/  FFMA.FTZ R64, R29, R64, R32 ;  /* 0x000000401d407223 */ /* 0x000fe20000010020 */
[----:B------:R-:W-:Y:S01]  /*11ab0*/  LOP3.LUT R109, R109, 0xffff0000, RZ, 0xc0, !PT ;  /* 0xffff00006d6d7812 */ /* 0x000fe200078ec0ff */
[C---:B------:R-:W-:Y:S01]  /*11ac0*/  FMUL.FTZ R29, R31.reuse, R104 ;  /* 0x000000681f1d7220 */ /* 0x040fe20000410000 */
[C---:B------:R-:W-:Y:S01]  /*11ad0*/  FMUL.FTZ R47, R46.reuse, R105 ;  /* 0x000000692e2f7220 */ /* 0x040fe20000410000 */
[----:B------:R-:W-:Y:S01]  /*11ae0*/  FMUL.FTZ R33, R31, R108 ;  /* 0x0000006c1f217220 */ /* 0x000fe20000410000 */
[----:B------:R-:W-:Y:S01]  /*11af0*/  F2FP.BF16.F32.PACK_AB R32, R65, R40 ;  /* 0x000000284120723e */ /* 0x000fe200000010ff */
[-C--:B------:R-:W-:Y:S01]  /*11b00*/  FMUL.FTZ R46, R46, R109.reuse ;  /* 0x0000006d2e2e7220 */ /* 0x080fe20000410000 */
        /* <DEDUP_REMOVED lines=13> */
.L_x_1737:
[----:B------:R-:W-:Y:S05]  /*11be0*/  BSYNC B2 ;  /* 0x0000000000027941 */ /* 0x000fea0003800000 */
.L_x_1736:
[----:B------:R-:W-:Y:S05]  /*11bf0*/  @P2 BRA `(.L_x_1733) ;  /* 0x00000004009c2947 */ /* 0x000fea0003800000 */
[----:B------:R-:W3:Y:S01]  /*11c00*/  LDL R43, [R1+0x3c] ;  /* 0x00003c00012b7983 */ /* 0x000ee20000100800 */
[----:B------:R-:W-:Y:S02]  /*11c10*/  LEA.HI R83, R83, R171, RZ, 0x1d ;  /* 0x000000ab53537211 */ /* 0x000fe400078fe8ff */
[----:B------:R-:W-:Y:S02]  /*11c20*/  SHF.R.U64 R41, R24, 0x10, R25 ;  /* 0x0000001018297819 */ /* 0x000fe40000001219 */
[----:B--2---:R-:W-:Y:S01]  /*11c30*/  SHF.R.S32.HI R30, RZ, 0x1f, R83 ;  /* 0x0000001fff1e7819 */ /* 0x004fe20000011453 */
[----:B------:R-:W-:Y:S01]  /*11c40*/  IMAD.SHL.U32 R28, R83, 0x8, RZ ;  /* 0x00000008531c7824 */ /* 0x000fe200078e00ff */
[----:B-1----:R-:W-:Y:S02]  /*11c50*/  SHF.R.U32.HI R44, RZ, 0x10, R25 ;  /* 0x00000010ff2c7819 */ /* 0x002fe40000011619 */
[----:B------:R-:W-:Y:S02]  /*11c60*/  LEA.HI R30, R30, R83, RZ, 0x3 ;  /* 0x000000531e1e7211 */ /* 0x000fe400078f18ff */
[----:B------:R-:W-:-:S02]  /*11c70*/  LOP3.LUT R29, R185, 0x38, R28, 0xf8, !PT ;  /* 0x00000038b91d7812 */ /* 0x000fc400078ef81c */
[----:B------:R-:W-:Y:S01]  /*11c80*/  SHF.R.U64 R25, R26, 0x10, R27 ;  /* 0x000000101a197819 */ /* 0x000fe2000000121b */
[----:B------:R-:W-:Y:S01]  /*11c90*/  IMAD.SHL.U32 R30, R30, 0x400, RZ ;  /* 0x000004001e1e7824 */ /* 0x000fe200078e00ff */
[----:B------:R-:W-:Y:S02]  /*11ca0*/  LOP3.LUT R29, R29, R186, RZ, 0x3c, !PT ;  /* 0x000000ba1d1d7212 */ /* 0x000fe400078e3cff */
[----:B------:R-:W-:Y:S02]  /*11cb0*/  SHF.R.U64 R26, R36, 0x10, R37 ;  /* 0x00000010241a7819 */ /* 0x000fe40000001225 */
[----:B------:R-:W-:Y:S02]  /*11cc0*/  LOP3.LUT R30, R30, 0x7fffe000, RZ, 0xc0, !PT ;  /* 0x7fffe0001e1e7812 */ /* 0x000fe400078ec0ff */
[----:B------:R-:W-:Y:S02]  /*11cd0*/  SHF.R.U64 R24, R38, 0x10, R39 ;  /* 0x0000001026187819 */ /* 0x000fe40000001227 */
[----:B------:R-:W-:-:S02]  /*11ce0*/  IADD3 R33, R29, R30, R187 ;  /* 0x0000001e1d217210 */ /* 0x000fc40007ffe0bb */
[----:B------:R-:W-:Y:S02]  /*11cf0*/  PRMT R90, R90, 0x5410, R25 ;  /* 0x000054105a5a7816 */ /* 0x000fe40000000019 */
[----:B------:R-:W-:Y:S01]  /*11d00*/  PRMT R87, R87, 0x5410, R26 ;  /* 0x0000541057577816 */ /* 0x000fe2000000001a */
[----:B------:R-:W-:Y:S01]  /*11d10*/  IMAD R40, R33, 0x2, R2 ;  /* 0x0000000221287824 */ /* 0x000fe200078e0202 */
[----:B------:R-:W-:Y:S02]  /*11d20*/  SHF.R.U32.HI R42, RZ, 0x10, R27 ;  /* 0x00000010ff2a7819 */ /* 0x000fe4000001161b */
[----:B------:R-:W-:Y:S02]  /*11d30*/  PRMT R85, R85, 0x5410, R24 ;  /* 0x0000541055557816 */ /* 0x000fe40000000018 */
[----:B------:R-:W1:Y:S01]  /*11d40*/  LDS.128 R32, [R40+0xc400] ;  /* 0x00c4000028207984 */ /* 0x000e620000000c00 */
[----:B------:R-:W-:Y:S02]  /*11d50*/  PRMT R88, R88, 0x5410, R41 ;  /* 0x0000541058587816 */ /* 0x000fe40000000029 */
[----:B------:R-:W-:Y:S01]  /*11d60*/  PRMT R89, R89, 0x5410, R44 ;  /* 0x0000541059597816 */ /* 0x000fe2000000002c */
[----:B------:R-:W-:Y:S01]  /*11d70*/  IMAD.U32 R44, R87, 0x10000, RZ ;  /* 0x00010000572c7824 */ /* 0x000fe200078e00ff */
[----:B------:R-:W-:-:S02]  /*11d80*/  SHF.R.U32.HI R37, RZ, 0x10, R37 ;  /* 0x00000010ff257819 */ /* 0x000fc40000011625 */
[----:B------:R-:W-:Y:S02]  /*11d90*/  SHF.R.U32.HI R39, RZ, 0x10, R39 ;  /* 0x00000010ff277819 */ /* 0x000fe40000011627 */
[----:B------:R-:W-:Y:S01]  /*11da0*/  PRMT R91, R91, 0x5410, R42 ;  /* 0x000054105b5b7816 */ /* 0x000fe2000000002a */
[----:B------:R-:W-:Y:S01]  /*11db0*/  IMAD.U32 R42, R88, 0x10000, RZ ;  /* 0x00010000582a7824 */ /* 0x000fe200078e00ff */
[----:B------:R-:W-:Y:S02]  /*11dc0*/  PRMT R86, R86, 0x5410, R37 ;  /* 0x0000541056567816 */ /* 0x000fe40000000025 */
[----:B------:R-:W-:Y:S02]  /*11dd0*/  PRMT R84, R84, 0x5410, R39 ;  /* 0x0000541054547816 */ /* 0x000fe40000000027 */
[----:B------:R-:W-:Y:S01]  /*11de0*/  LOP3.LUT R87, R87, 0xffff0000, RZ, 0xc0, !PT ;  /* 0xffff000057577812 */ /* 0x000fe200078ec0ff */
[C---:B------:R-:W-:Y:S01]  /*11df0*/  IMAD.U32 R46, R86.reuse, 0x10000, RZ ;  /* 0x00010000562e7824 */ /* 0x040fe200078e00ff */
[----:B------:R-:W-:Y:S01]  /*11e00*/  LOP3.LUT R86, R86, 0xffff0000, RZ, 0xc0, !PT ;  /* 0xffff000056567812 */ /* 0x000fe200078ec0ff */
[C---:B-1----:R-:W-:Y:S01]  /*11e10*/  IMAD.U32 R37, R33.reuse, 0x10000, RZ ;  /* 0x0001000021257824 */ /* 0x042fe200078e00ff */
[----:B------:R-:W-:Y:S01]  /*11e20*/  LOP3.LUT R33, R33, 0xffff0000, RZ, 0xc0, !PT ;  /* 0xffff000021217812 */ /* 0x000fe200078ec0ff */
[C---:B------:R-:W-:Y:S01]  /*11e30*/  IMAD.U32 R39, R35.reuse, 0x10000, RZ ;  /* 0x0001000023277824 */ /* 0x040fe200078e00ff */
[----:B------:R-:W-:Y:S01]  /*11e40*/  LOP3.LUT R35, R35, 0xffff0000, RZ, 0xc0, !PT ;  /* 0xffff000023237812 */ /* 0x000fe200078ec0ff */
[----:B------:R-:W-:Y:S01]  /*11e50*/  FMUL.FTZ R64, R37, R46 ;  /* 0x0000002e25407220 */ /* 0x000fe20000410000 */
[C---:B------:R-:W-:Y:S01]  /*11e60*/  IMAD.U32 R38, R34.reuse, 0x10000, RZ ;  /* 0x0001000022267824 */ /* 0x040fe200078e00ff */
[----:B------:R-:W-:Y:S01]  /*11e70*/  LOP3.LUT R34, R34, 0xffff0000, RZ, 0xc0, !PT ;  /* 0xffff000022227812 */ /* 0x000fe200078ec0ff */
[----:B---3--:R-:W1:Y:S02]  /*11e80*/  LDS.128 R28, [R43] ;  /* 0x000000002b1c7984 */ /* 0x008e640000000c00 */
[C---:B-1----:R-:W-:Y:S01]  /*11e90*/  IMAD.U32 R25, R28.reuse, 0x10000, RZ ;  /* 0x000100001c197824 */ /* 0x042fe200078e00ff */
[----:B------:R-:W-:Y:S01]  /*11ea0*/  LOP3.LUT R26, R28, 0xffff0000, RZ, 0xc0, !PT ;  /* 0xffff00001c1a7812 */ /* 0x000fe200078ec0ff */
[C---:B------:R-:W-:Y:S01]  /*11eb0*/  IMAD.U32 R27, R29.reuse, 0x10000, RZ ;  /* 0x000100001d1b7824 */ /* 0x040fe200078e00ff */
[----:B------:R-:W-:Y:S01]  /*11ec0*/  LOP3.LUT R28, R29, 0xffff0000, RZ, 0xc0, !PT ;  /* 0xffff00001d1c7812 */ /* 0x000fe200078ec0ff */
[C---:B------:R-:W-:Y:S01]  /*11ed0*/  IMAD.U32 R29, R30.reuse, 0x10000, RZ ;  /* 0x000100001e1d7824 */ /* 0x040fe200078e00ff */
[----:B------:R-:W-:Y:S01]  /*11ee0*/  LOP3.LUT R24, R30, 0xffff0000, RZ, 0xc0, !PT ;  /* 0xffff00001e187812 */ /* 0x000fe200078ec0ff */
[C---:B------:R-:W-:Y:S01]  /*11ef0*/  IMAD.U32 R36, R31.reuse, 0x10000, RZ ;  /* 0x000100001f247824 */ /* 0x040fe200078e00ff */
[----:B------:R-:W-:Y:S01]  /*11f00*/  LOP3.LUT R30, R31, 0xffff0000, RZ, 0xc0, !PT ;  /* 0xffff00001f1e7812 */ /* 0x000fe200078ec0ff */
[C---:B------:R-:W-:Y:S01]  /*11f10*/  IMAD.U32 R31, R32.reuse, 0x10000, RZ ;  /* 0x00010000201f7824 */ /* 0x040fe200078e00ff */
[----:B------:R-:W-:-:S03]  /*11f20*/  LOP3.LUT R32, R32, 0xffff0000, RZ, 0xc0, !PT ;  /* 0xffff000020207812 */ /* 0x000fc600078ec0ff */
[C---:B------:R-:W-:Y:S01]  /*11f30*/  FMUL.FTZ R60, R31.reuse, R44 ;  /* 0x0000002c1f3c7220 */ /* 0x040fe20000410000 */
[-C--:B------:R-:W-:Y:S01]  /*11f40*/  FMUL.FTZ R62, R31, R42.reuse ;  /* 0x0000002a1f3e7220 */ /* 0x080fe20000410000 */
[C---:B------:R-:W-:Y:S01]  /*11f50*/  IMAD.U32 R31, R84.reuse, 0x10000, RZ ;  /* 0x00010000541f7824 */ /* 0x040fe200078e00ff */
[----:B------:R-:W-:Y:S01]  /*11f60*/  LOP3.LUT R84, R84, 0xffff0000, RZ, 0xc0, !PT ;  /* 0xffff000054547812 */ /* 0x000fe200078ec0ff */
[----:B------:R-:W-:Y:S01]  /*11f70*/  FFMA.FTZ R60, R25, R42, -R60 ;  /* 0x0000002a193c7223 */ /* 0x000fe2000001083c */
[----:B------:R-:W-:Y:S02]  /*11f80*/  IMAD.U32 R42, R89, 0x10000, RZ ;  /* 0x00010000592a7824 */ /* 0x000fe400078e00ff */
[----:B------:R-:W-:Y:S01]  /*11f90*/  FFMA.FTZ R62, R25, R44, R62 ;  /* 0x0000002c193e7223 */ /* 0x000fe2000001003e */
[----:B------:R-:W-:Y:S01]  /*11fa0*/  IMAD.U32 R25, R91, 0x10000, RZ ;  /* 0x000100005b197824 */ /* 0x000fe200078e00ff */
[----:B------:R-:W-:Y:S01]  /*11fb0*/  LOP3.LUT R89, R89, 0xffff0000, RZ, 0xc0, !PT ;  /* 0xffff000059597812 */ /* 0x000fe200078ec0ff */
[-C--:B------:R-:W-:Y:S01]  /*11fc0*/  FMUL.FTZ R44, R37, R42.reuse ;  /* 0x0000002a252c7220 */ /* 0x080fe20000410000 */
[----:B------:R-:W-:Y:S01]  /*11fd0*/  FMUL.FTZ R37, R39, R31 ;  /* 0x0000001f27257220 */ /* 0x000fe20000410000 */
[----:B------:R-:W-:Y:S01]  /*11fe0*/  FFMA.FTZ R64, R27, R42, -R64 ;  /* 0x0000002a1b407223 */ /* 0x000fe20000010840 */
[-C--:B------:R-:W-:Y:S01]  /*11ff0*/  FMUL.FTZ R42, R39, R25.reuse ;  /* 0x00000019272a7220 */ /* 0x080fe20000410000 */
[----:B------:R-:W-:Y:S01]  /*12000*/  FFMA.FTZ R44, R27, R46, R44 ;  /* 0x0000002e1b2c7223 */ /* 0x000fe2000001002c */
[----:B------:R-:W-:Y:S01]  /*12010*/  FFMA.FTZ R41, R36, R25, -R37 ;  /* 0x0000001924297223 */ /* 0x000fe20000010825 */
[----:B------:R-:W-:Y:S01]  /*12020*/  LOP3.LUT R25, R88, 0xffff0000, RZ, 0xc0, !PT ;  /* 0xffff000058197812 */ /* 0x000fe200078ec0ff */
[----:B------:R-:W-:Y:S01]  /*12030*/  FMUL.FTZ R27, R32, R87 ;  /* 0x00000057201b7220 */ /* 0x000fe20000410000 */
[----:B------:R-:W-:Y:S01]  /*12040*/  FFMA.FTZ R42, R36, R31, R42 ;  /* 0x0000001f242a7223 */ /* 0x000fe2000001002a */
[----:B------:R-:W-:Y:S01]  /*12050*/  LOP3.LUT R91, R91, 0xffff0000, RZ, 0xc0, !PT ;  /* 0xffff00005b5b7812 */ /* 0x000fe200078ec0ff */
[----:B------:R-:W-:Y:S01]  /*12060*/  FMUL.FTZ R39, R33, R86 ;  /* 0x0000005621277220 */ /* 0x000fe20000410000 */
[-C--:B------:R-:W-:Y:S01]  /*12070*/  FMUL.FTZ R37, R32, R25.reuse ;  /* 0x0000001920257220 */ /* 0x080fe20000410000 */
[----:B------:R-:W-:Y:S01]  /*12080*/  FFMA.FTZ R31, R26, R25, -R27 ;  /* 0x000000191a1f7223 */ /* 0x000fe2000001081b */
[C---:B------:R-:W-:Y:S01]  /*12090*/  IMAD.U32 R27, R85.reuse, 0x10000, RZ ;  /* 0x00010000551b7824 */ /* 0x040fe200078e00ff */
[----:B------:R-:W-:Y:S01]  /*120a0*/  LOP3.LUT R85, R85, 0xffff0000, RZ, 0xc0, !PT ;  /* 0xffff000055557812 */ /* 0x000fe200078ec0ff */
[----:B------:R-:W-:-:S02]  /*120b0*/  IMAD.U32 R25, R90, 0x10000, RZ ;  /* 0x000100005a197824 */ /* 0x000fc400078e00ff */
[----:B------:R-:W-:Y:S01]  /*120c0*/  FFMA.FTZ R37, R26, R87, R37 ;  /* 0x000000571a257223 */ /* 0x000fe20000010025 */
[C---:B------:R-:W-:Y:S01]  /*120d0*/  FMUL.FTZ R26, R38.reuse, R27 ;  /* 0x0000001b261a7220 */ /* 0x040fe20000410000 */
[----:B------:R-:W-:Y:S01]  /*120e0*/  FMUL.FTZ R33, R33, R89 ;  /* 0x0000005921217220 */ /* 0x000fe20000410000 */
[----:B------:R-:W-:Y:S01]  /*120f0*/  FMUL.FTZ R38, R38, R25 ;  /* 0x0000001926267220 */ /* 0x000fe20000410000 */
[----:B------:R-:W-:Y:S01]  /*12100*/  FFMA.FTZ R39, R28, R89, -R39 ;  /* 0x000000591c277223 */ /* 0x000fe20000010827 */
[C---:B------:R-:W-:Y:S01]  /*12110*/  FFMA.FTZ R26, R29.reuse, R25, -R26 ;  /* 0x000000191d1a7223 */ /* 0x040fe2000001081a */
[----:B------:R-:W-:Y:S01]  /*12120*/  LOP3.LUT R25, R90, 0xffff0000, RZ, 0xc0, !PT ;  /* 0xffff00005a197812 */ /* 0x000fe200078ec0ff */
[----:B------:R-:W-:Y:S01]  /*12130*/  FFMA.FTZ R38, R29, R27, R38 ;  /* 0x0000001b1d267223 */ /* 0x000fe20000010026 */
[C---:B------:R-:W-:Y:S01]  /*12140*/  FMUL.FTZ R27, R34.reuse, R85 ;  /* 0x00000055221b7220 */ /* 0x040fe20000410000 */
[C---:B------:R-:W-:Y:S01]  /*12150*/  FMUL.FTZ R29, R35.reuse, R84 ;  /* 0x00000054231d7220 */ /* 0x040fe20000410000 */
[----:B------:R-:W-:Y:S01]  /*12160*/  FMUL.FTZ R35, R35, R91 ;  /* 0x0000005b23237220 */ /* 0x000fe20000410000 */
[-C--:B------:R-:W-:Y:S01]  /*12170*/  FMUL.FTZ R34, R34, R25.reuse ;  /* 0x0000001922227220 */ /* 0x080fe20000410000 */
        /* <DEDUP_REMOVED lines=15> */
.L_x_1733:
[----:B------:R-:W-:Y:S05]  /*12270*/  BSYNC B1 ;  /* 0x0000000000017941 */ /* 0x000fea0003800000 */
.L_x_1732:
[----:B---3--:R-:W-:-:S05]  /*12280*/  VIADD R24, R174, 0x40 ;  /* 0x00000040ae187836 */ /* 0x008fca0000000000 */
[----:B------:R-:W-:-:S13]  /*12290*/  ISETP.GE.AND P0, PT, R24, R69, PT ;  /* 0x000000451800720c */ /* 0x000fda0003f06270 */
[----:B------:R-:W-:Y:S05]  /*122a0*/  @P0 BRA `(.L_x_1713) ;  /* 0x0000001400040947 */ /* 0x000fea0003800000 */
[----:B-12---:R-:W1:Y:S01]  /*122b0*/  LDC R33, c[0x0][0x3f4] ;  /* 0x0000fd00ff217b82 */ /* 0x006e620000000800 */
[----:B------:R-:W-:Y:S01]  /*122c0*/  BSSY B1, `(.L_x_1738) ;  /* 0x000006d000017945 */ /* 0x000fe20003800000 */
[----:B------:R-:W-:Y:S02]  /*122d0*/  SHF.R.U32.HI R44, RZ, 0x3, R181 ;  /* 0x00000003ff2c7819 */ /* 0x000fe400000116b5 */
[-C--:B-1----:R-:W-:Y:S02]  /*122e0*/  ISETP.GE.AND P0, PT, R18, R33.reuse, PT ;  /* 0x000000211200720c */ /* 0x082fe40003f06270 */
[-C--:B------:R-:W-:Y:S02]  /*122f0*/  ISETP.GE.AND P1, PT, R167, R33.reuse, PT ;  /* 0x00000021a700720c */ /* 0x080fe40003f26270 */
[----:B------:R-:W-:-:S09]  /*12300*/  ISETP.GE.AND P2, PT, R168, R33, PT ;  /* 0x00000021a800720c */ /* 0x000fd20003f46270 */
[----:B------:R-:W-:Y:S05]  /*12310*/  @P0 BRA `(.L_x_1739) ;  /* 0x00000004009c0947 */ /* 0x000fea0003800000 */
[----:B------:R-:W2:Y:S01]  /*12320*/  LDL R46, [R1+0x40] ;  /* 0x00004000012e7983 */ /* 0x000ea20000100800 */
[----:B------:R-:W-:Y:S02]  /*12330*/  LEA.HI R24, R33, R210, RZ, 0x1d ;  /* 0x000000d221187211 */ /* 0x000fe400078fe8ff */
[--C-:B------:R-:W-:Y:S02]  /*12340*/  SHF.R.U64 R35, R4, 0x10, R5.reuse ;  /* 0x0000001004237819 */ /* 0x100fe40000001205 */
[----:B------:R-:W-:Y:S01]  /*12350*/  SHF.R.S32.HI R25, RZ, 0x1f, R24 ;  /* 0x0000001fff197819 */ /* 0x000fe20000011418 */
[----:B------:R-:W-:Y:S01]  /*12360*/  IMAD.SHL.U32 R26, R24, 0x8, RZ ;  /* 0x00000008181a7824 */ /* 0x000fe200078e00ff */
[----:B------:R-:W-:Y:S02]  /*12370*/  SHF.R.U32.HI R4, RZ, 0x10, R5 ;  /* 0x00000010ff047819 */ /* 0x000fe40000011605 */
[----:B------:R-:W-:Y:S02]  /*12380*/  LEA.HI R25, R25, R24, RZ, 0x3 ;  /* 0x0000001819197211 */ /* 0x000fe400078f18ff */
[----:B------:R-:W-:-:S02]  /*12390*/  LOP3.LUT R24, R181, 0x38, R26, 0xf8, !PT ;  /* 0x00000038b5187812 */ /* 0x000fc400078ef81a */
[--C-:B------:R-:W-:Y:S01]  /*123a0*/  SHF.R.U64 R5, R6, 0x10, R7.reuse ;  /* 0x0000001006057819 */ /* 0x100fe20000001207 */
[----:B------:R-:W-:Y:S01]  /*123b0*/  IMAD.SHL.U32 R25, R25, 0x400, RZ ;  /* 0x0000040019197824 */ /* 0x000fe200078e00ff */
[----:B------:R-:W-:Y:S02]  /*123c0*/  LOP3.LUT R24, R24, R44, RZ, 0x3c, !PT ;  /* 0x0000002c18187212 */ /* 0x000fe400078e3cff */
[----:B------:R-:W-:Y:S02]  /*123d0*/  SHF.R.U32.HI R6, RZ, 0x10, R7 ;  /* 0x00000010ff067819 */ /* 0x000fe40000011607 */
[----:B------:R-:W-:Y:S02]  /*123e0*/  LOP3.LUT R25, R25, 0x7fffe000, RZ, 0xc0, !PT ;  /* 0x7fffe00019197812 */ /* 0x000fe400078ec0ff */
[----:B------:R-:W-:Y:S02]  /*123f0*/  SHF.R.U64 R39, R48, 0x10, R49 ;  /* 0x0000001030277819 */ /* 0x000fe40000001231 */
[----:B------:R-:W-:-:S02]  /*12400*/  IADD3 R29, R24, R25, R201 ;  /* 0x00000019181d7210 */ /* 0x000fc40007ffe0c9 */
[----:B------:R-:W-:Y:S02]  /*12410*/  PRMT R92, R92, 0x5410, R35 ;  /* 0x000054105c5c7816 */ /* 0x000fe40000000023 */
[----:B------:R-:W-:Y:S01]  /*12420*/  PRMT R93, R93, 0x5410, R4 ;  /* 0x000054105d5d7816 */ /* 0x000fe20000000004 */
[----:B------:R-:W-:Y:S01]  /*12430*/  IMAD R32, R29, 0x2, R2 ;  /* 0x000000021d207824 */ /* 0x000fe200078e0202 */
[----:B------:R-:W-:Y:S02]  /*12440*/  PRMT R94, R94, 0x5410, R5 ;  /* 0x000054105e5e7816 */ /* 0x000fe40000000005 */
[----:B------:R-:W-:Y:S01]  /*12450*/  PRMT R95, R95, 0x5410, R6 ;  /* 0x000054105f5f7816 */ /* 0x000fe20000000006 */
[----:B------:R-:W-:Y:S01]  /*12460*/  IMAD.U32 R40, R93, 0x10000, RZ ;  /* 0x000100005d287824 */ /* 0x000fe200078e00ff */
[----:B------:R-:W1:Y:S01]  /*12470*/  LDS.128 R28, [R32+0xc400] ;  /* 0x00c40000201c7984 */ /* 0x000e620000000c00 */
[----:B------:R-:W-:Y:S01]  /*12480*/  PRMT R96, R96, 0x5410, R39 ;  /* 0x0000541060607816 */ /* 0x000fe20000000027 */
[----:B------:R-:W-:Y:S01]  /*12490*/  IMAD.U32 R39, R92, 0x10000, RZ ;  /* 0x000100005c277824 */ /* 0x000fe200078e00ff */
[----:B------:R-:W-:-:S02]  /*124a0*/  SHF.R.U32.HI R48, RZ, 0x10, R49 ;  /* 0x00000010ff307819 */ /* 0x000fc40000011631 */
[--C-:B------:R-:W-:Y:S01]  /*124b0*/  SHF.R.U64 R37, R50, 0x10, R51.reuse ;  /* 0x0000001032257819 */ /* 0x100fe20000001233 */
[----:B------:R-:W-:Y:S01]  /*124c0*/  IMAD.U32 R38, R96, 0x10000, RZ ;  /* 0x0001000060267824 */ /* 0x000fe200078e00ff */
[----:B------:R-:W-:Y:S02]  /*124d0*/  SHF.R.U32.HI R50, RZ, 0x10, R51 ;  /* 0x00000010ff327819 */ /* 0x000fe40000011633 */
[----:B------:R-:W-:Y:S02]  /*124e0*/  PRMT R97, R97, 0x5410, R48 ;  /* 0x0000541061617816 */ /* 0x000fe40000000030 */
[----:B------:R-:W-:Y:S02]  /*124f0*/  PRMT R99, R99, 0x5410, R50 ;  /* 0x0000541063637816 */ /* 0x000fe40000000032 */
[----:B------:R-:W-:Y:S02]  /*12500*/  PRMT R98, R98, 0x5410, R37 ;  /* 0x0000541062627816 */ /* 0x000fe40000000025 */
[----:B------:R-:W-:-:S02]  /*12510*/  LOP3.LUT R92, R92, 0xffff0000, RZ, 0xc0, !PT ;  /* 0xffff00005c5c7812 */ /* 0x000fc400078ec0ff */
[----:B------:R-:W-:Y:S02]  /*12520*/  LOP3.LUT R96, R96, 0xffff0000, RZ, 0xc0, !PT ;  /* 0xffff000060607812 */ /* 0x000fe400078ec0ff */
        /* <DEDUP_REMOVED lines=8> */
[----:B--2---:R-:W1:Y:S02]  /*125b0*/  LDS.128 R24, [R46] ;  /* 0x000000002e187984 */ /* 0x004e640000000c00 */
        /* <DEDUP_REMOVED lines=10> */
[CC--:B------:R-:W-:Y:S01]  /*12660*/  FMUL.FTZ R41, R27.reuse, R39.reuse ;  /* 0x000000271b297220 */ /* 0x0c0fe20000410000 */
[-C--:B------:R-:W-:Y:S01]  /*12670*/  FMUL.FTZ R43, R27, R38.reuse ;  /* 0x000000261b2b7220 */ /* 0x080fe20000410000 */
[C---:B------:R-:W-:Y:S01]  /*12680*/  IMAD.U32 R27, R97.reuse, 0x10000, RZ ;  /* 0x00010000611b7824 */ /* 0x040fe200078e00ff */
[----:B------:R-:W-:Y:S01]  /*12690*/  LOP3.LUT R97, R97, 0xffff0000, RZ, 0xc0, !PT ;  /* 0xffff000061617812 */ /* 0x000fe200078ec0ff */
[C---:B------:R-:W-:Y:S01]  /*126a0*/  FFMA.FTZ R41, R4.reuse, R38, -R41 ;  /* 0x0000002604297223 */ /* 0x040fe20000010829 */
[----:B------:R-:W-:Y:S02]  /*126b0*/  IMAD.U32 R38, R95, 0x10000, RZ ;  /* 0x000100005f267824 */ /* 0x000fe400078e00ff */
[----:B------:R-:W-:Y:S01]  /*126c0*/  FFMA.FTZ R43, R4, R39, R43 ;  /* 0x00000027042b7223 */ /* 0x000fe2000001002b */
[----:B------:R-:W-:Y:S02]  /*126d0*/  IMAD.U32 R4, R99, 0x10000, RZ ;  /* 0x0001000063047824 */ /* 0x000fe400078e00ff */
[-C--:B------:R-:W-:Y:S01]  /*126e0*/  FMUL.FTZ R35, R35, R27.reuse ;  /* 0x0000001b23237220 */ /* 0x080fe20000410000 */
[C---:B------:R-:W-:Y:S01]  /*126f0*/  FFMA.FTZ R45, R6.reuse, R27, -R45 ;  /* 0x0000001b062d7223 */ /* 0x040fe2000001082d */
[C---:B------:R-:W-:Y:S01]  /*12700*/  FMUL.FTZ R27, R37.reuse, R38 ;  /* 0x00000026251b7220 */ /* 0x040fe20000410000 */
[----:B------:R-:W-:Y:S01]  /*12710*/  FMUL.FTZ R39, R37, R4 ;  /* 0x0000000425277220 */ /* 0x000fe20000410000 */
[----:B------:R-:W-:Y:S01]  /*12720*/  FFMA.FTZ R35, R6, R40, R35 ;  /* 0x0000002806237223 */ /* 0x000fe20000010023 */
[----:B------:R-:W-:-:S02]  /*12730*/  IMAD.U32 R6, R94, 0x10000, RZ ;  /* 0x000100005e067824 */ /* 0x000fc400078e00ff */
[----:B------:R-:W-:Y:S01]  /*12740*/  FFMA.FTZ R37, R34, R4, -R27 ;  /* 0x0000000422257223 */ /* 0x000fe2000001081b */
[C---:B------:R-:W-:Y:S01]  /*12750*/  FMUL.FTZ R4, R28.reuse, R92 ;  /* 0x0000005c1c047220 */ /* 0x040fe20000410000 */
[----:B------:R-:W-:Y:S01]  /*12760*/  FMUL.FTZ R28, R28, R96 ;  /* 0x000000601c1c7220 */ /* 0x000fe20000410000 */
[----:B------:R-:W-:Y:S01]  /*12770*/  FMUL.FTZ R40, R36, R6 ;  /* 0x0000000624287220 */ /* 0x000fe20000410000 */
[----:B------:R-:W-:Y:S01]  /*12780*/  LOP3.LUT R94, R94, 0xffff0000, RZ, 0xc0, !PT ;  /* 0xffff00005e5e7812 */ /* 0x000fe200078ec0ff */
[----:B------:R-:W-:Y:S01]  /*12790*/  FFMA.FTZ R96, R5, R96, -R4 ;  /* 0x0000006005607223 */ /* 0x000fe20000010804 */
[C---:B------:R-:W-:Y:S01]  /*127a0*/  IMAD.U32 R4, R98.reuse, 0x10000, RZ ;  /* 0x0001000062047824 */ /* 0x040fe200078e00ff */
[----:B------:R-:W-:Y:S01]  /*127b0*/  LOP3.LUT R98, R98, 0xffff0000, RZ, 0xc0, !PT ;  /* 0xffff000062627812 */ /* 0x000fe200078ec0ff */
[----:B------:R-:W-:Y:S01]  /*127c0*/  FFMA.FTZ R39, R34, R38, R39 ;  /* 0x0000002622277223 */ /* 0x000fe20000010027 */
[----:B------:R-:W-:Y:S01]  /*127d0*/  LOP3.LUT R95, R95, 0xffff0000, RZ, 0xc0, !PT ;  /* 0xffff00005f5f7812 */ /* 0x000fe200078ec0ff */
[-C--:B------:R-:W-:Y:S01]  /*127e0*/  FMUL.FTZ R36, R36, R4.reuse ;  /* 0x0000000424247220 */ /* 0x080fe20000410000 */
[----:B------:R-:W-:Y:S01]  /*127f0*/  LOP3.LUT R99, R99, 0xffff0000, RZ, 0xc0, !PT ;  /* 0xffff000063637812 */ /* 0x000fe200078ec0ff */
[----:B------:R-:W-:Y:S01]  /*12800*/  FFMA.FTZ R40, R7, R4, -R40 ;  /* 0x0000000407287223 */ /* 0x000fe20000010828 */
[C---:B------:R-:W-:Y:S01]  /*12810*/  FMUL.FTZ R27, R29.reuse, R93 ;  /* 0x0000005d1d1b7220 */ /* 0x040fe20000410000 */
[----:B------:R-:W-:Y:S01]  /*12820*/  FMUL.FTZ R38, R29, R97 ;  /* 0x000000611d267220 */ /* 0x000fe20000410000 */
[----:B------:R-:W-:Y:S01]  /*12830*/  FFMA.FTZ R28, R5, R92, R28 ;  /* 0x0000005c051c7223 */ /* 0x000fe2000001001c */
[C---:B------:R-:W-:Y:S01]  /*12840*/  FMUL.FTZ R4, R30.reuse, R94 ;  /* 0x0000005e1e047220 */ /* 0x040fe20000410000 */
[----:B------:R-:W-:Y:S01]  /*12850*/  FFMA.FTZ R36, R7, R6, R36 ;  /* 0x0000000607247223 */ /* 0x000fe20000010024 */
[-C--:B------:R-:W-:Y:S01]  /*12860*/  FMUL.FTZ R5, R30, R98.reuse ;  /* 0x000000621e057220 */ /* 0x080fe20000410000 */
[C---:B------:R-:W-:Y:S01]  /*12870*/  FMUL.FTZ R29, R31.reuse, R95 ;  /* 0x0000005f1f1d7220 */ /* 0x040fe20000410000 */
[----:B------:R-:W-:Y:S01]  /*12880*/  FMUL.FTZ R6, R31, R99 ;  /* 0x000000631f067220 */ /* 0x000fe20000410000 */
[----:B------:R-:W-:Y:S01]  /*12890*/  FFMA.FTZ R34, R24, R97, -R27 ;  /* 0x0000006118227223 */ /* 0x000fe2000001081b */
[C---:B------:R-:W-:Y:S01]  /*128a0*/  FFMA.FTZ R7, R25.reuse, R98, -R4 ;  /* 0x0000006219077223 */ /* 0x040fe20000010804 */
[----:B------:R-:W-:Y:S01]  /*128b0*/  FFMA.FTZ R27, R25, R94, R5 ;  /* 0x0000005e191b7223 */ /* 0x000fe20000010005 */
        /* <DEDUP_REMOVED lines=13> */
.L_x_1739:
[----:B------:R-:W-:Y:S05]  /*12990*/  BSYNC B1 ;  /* 0x0000000000017941 */ /* 0x000fea0003800000 */
.L_x_1738:
[----:B------:R-:W-:Y:S04]  /*129a0*/  BSSY B1, `(.L_x_1740) ;  /* 0x0000069000017945 */ /* 0x000fe80003800000 */
[----:B------:R-:W-:Y:S05]  /*129b0*/  @P1 BRA `(.L_x_1741) ;  /* 0x00000004009c1947 */ /* 0x000fea0003800000 */
[----:B------:R-:W2:Y:S01]  /*129c0*/  LDL R41, [R1+0x38] ;  /* 0x0000380001297983 */ /* 0x000ea20000100800 */
[----:B-1----:R-:W-:Y:S02]  /*129d0*/  LEA.HI R4, R33, R170, RZ, 0x1d ;  /* 0x000000aa21047211 */ /* 0x002fe400078fe8ff */
[----:B------:R-:W-:Y:S02]  /*129e0*/  SHF.R.U64 R34, R52, 0x10, R53 ;  /* 0x0000001034227819 */ /* 0x000fe40000001235 */
[----:B------:R-:W-:Y:S01]  /*129f0*/  SHF.R.S32.HI R5, RZ, 0x1f, R4 ;  /* 0x0000001fff057819 */ /* 0x000fe20000011404 */
[----:B------:R-:W-:Y:S01]  /*12a00*/  IMAD.SHL.U32 R6, R4, 0x8, RZ ;  /* 0x0000000804067824 */ /* 0x000fe200078e00ff */
[----:B------:R-:W-:Y:S02]  /*12a10*/  SHF.R.U64 R30, R8, 0x10, R9 ;  /* 0x00000010081e7819 */ /* 0x000fe40000001209 */
[----:B------:R-:W-:Y:S02]  /*12a20*/  LEA.HI R5, R5, R4, RZ, 0x3 ;  /* 0x0000000405057211 */ /* 0x000fe400078f18ff */
[----:B------:R-:W-:-:S02]  /*12a30*/  LOP3.LUT R4, R181, 0x38, R6, 0xf8, !PT ;  /* 0x00000038b5047812 */ /* 0x000fc400078ef806 */
[----:B------:R-:W-:Y:S01]  /*12a40*/  SHF.R.U32.HI R9, RZ, 0x10, R9 ;  /* 0x00000010ff097819 */ /* 0x000fe20000011609 */
[----:B------:R-:W-:Y:S01]  /*12a50*/  IMAD.SHL.U32 R5, R5, 0x400, RZ ;  /* 0x0000040005057824 */ /* 0x000fe200078e00ff */
[----:B------:R-:W-:Y:S02]  /*12a60*/  LOP3.LUT R4, R4, R44, RZ, 0x3c, !PT ;  /* 0x0000002c04047212 */ /* 0x000fe400078e3cff */
[----:B------:R-:W-:Y:S02]  /*12a70*/  PRMT R79, R79, 0x5410, R34 ;  /* 0x000054104f4f7816 */ /* 0x000fe40000000022 */
[----:B------:R-:W-:Y:S02]  /*12a80*/  LOP3.LUT R5, R5, 0x7fffe000, RZ, 0xc0, !PT ;  /* 0x7fffe00005057812 */ /* 0x000fe400078ec0ff */
[----:B------:R-:W-:Y:S01]  /*12a90*/  PRMT R75, R75, 0x5410, R30 ;  /* 0x000054104b4b7816 */ /* 0x000fe2000000001e */
[----:B------:R-:W-:Y:S01]  /*12aa0*/  IMAD.U32 R34, R79, 0x10000, RZ ;  /* 0x000100004f227824 */ /* 0x000fe200078e00ff */
[----:B------:R-:W-:-:S02]  /*12ab0*/  IADD3 R25, R4, R5, R201 ;  /* 0x0000000504197210 */ /* 0x000fc40007ffe0c9 */
[----:B------:R-:W-:Y:S01]  /*12ac0*/  SHF.R.U32.HI R53, RZ, 0x10, R53 ;  /* 0x00000010ff357819 */ /* 0x000fe20000011635 */
[----:B------:R-:W-:Y:S01]  /*12ad0*/  IMAD.U32 R35, R75, 0x10000, RZ ;  /* 0x000100004b237824 */ /* 0x000fe200078e00ff */
[----:B------:R-:W-:Y:S01]  /*12ae0*/  SHF.R.U64 R32, R54, 0x10, R55 ;  /* 0x0000001036207819 */ /* 0x000fe20000001237 */
[----:B------:R-:W-:Y:S01]  /*12af0*/  IMAD R28, R25, 0x2, R2 ;  /* 0x00000002191c7824 */ /* 0x000fe200078e0202 */
[----:B------:R-:W-:Y:S02]  /*12b00*/  SHF.R.U64 R8, R10, 0x10, R11 ;  /* 0x000000100a087819 */ /* 0x000fe4000000120b */
[----:B------:R-:W-:Y:S02]  /*12b10*/  PRMT R76, R76, 0x5410, R9 ;  /* 0x000054104c4c7816 */ /* 0x000fe40000000009 */
[----:B------:R-:W1:Y:S01]  /*12b20*/  LDS.128 R24, [R28+0xc400] ;  /* 0x00c400001c187984 */ /* 0x000e620000000c00 */
[----:B------:R-:W-:Y:S02]  /*12b30*/  SHF.R.U32.HI R55, RZ, 0x10, R55 ;  /* 0x00000010ff377819 */ /* 0x000fe40000011637 */
[----:B------:R-:W-:Y:S01]  /*12b40*/  SHF.R.U32.HI R11, RZ, 0x10, R11 ;  /* 0x00000010ff0b7819 */ /* 0x000fe2000001160b */
[----:B------:R-:W-:Y:S01]  /*12b50*/  IMAD.U32 R36, R76, 0x10000, RZ ;  /* 0x000100004c247824 */ /* 0x000fe200078e00ff */
[----:B------:R-:W-:-:S02]  /*12b60*/  PRMT R80, R80, 0x5410, R53 ;  /* 0x0000541050507816 */ /* 0x000fc40000000035 */
[----:B------:R-:W-:Y:S02]  /*12b70*/  PRMT R77, R77, 0x5410, R8 ;  /* 0x000054104d4d7816 */ /* 0x000fe40000000008 */
[----:B------:R-:W-:Y:S02]  /*12b80*/  PRMT R82, R82, 0x5410, R55 ;  /* 0x0000541052527816 */ /* 0x000fe40000000037 */
[----:B------:R-:W-:Y:S02]  /*12b90*/  PRMT R78, R78, 0x5410, R11 ;  /* 0x000054104e4e7816 */ /* 0x000fe4000000000b */
[----:B------:R-:W-:Y:S02]  /*12ba0*/  PRMT R81, R81, 0x5410, R32 ;  /* 0x0000541051517816 */ /* 0x000fe40000000020 */
[----:B------:R-:W-:Y:S02]  /*12bb0*/  LOP3.LUT R75, R75, 0xffff0000, RZ, 0xc0, !PT ;  /* 0xffff00004b4b7812 */ /* 0x000fe400078ec0ff */
[----:B------:R-:W-:-:S02]  /*12bc0*/  LOP3.LUT R79, R79, 0xffff0000, RZ, 0xc0, !PT ;  /* 0xffff00004f4f7812 */ /* 0x000fc400078ec0ff */
[----:B------:R-:W-:Y:S01]  /*12bd0*/  LOP3.LUT R76, R76, 0xffff0000, RZ, 0xc0, !PT ;  /* 0xffff00004c4c7812 */ /* 0x000fe200078ec0ff */
[C---:B-1----:R-:W-:Y:S01]  /*12be0*/  IMAD.U32 R29, R24.reuse, 0x10000, RZ ;  /* 0x00010000181d7824 */ /* 0x042fe200078e00ff */
[----:B------:R-:W-:Y:S01]  /*12bf0*/  LOP3.LUT R24, R24, 0xffff0000, RZ, 0xc0, !PT ;  /* 0xffff000018187812 */ /* 0x000fe200078ec0ff */
[C---:B------:R-:W-:Y:S01]  /*12c00*/  IMAD.U32 R30, R25.reuse, 0x10000, RZ ;  /* 0x00010000191e7824 */ /* 0x040fe200078e00ff */
[----:B------:R-:W-:Y:S01]  /*12c10*/  LOP3.LUT R25, R25, 0xffff0000, RZ, 0xc0, !PT ;  /* 0xffff000019197812 */ /* 0x000fe200078ec0ff */
[C---:B------:R-:W-:Y:S01]  /*12c20*/  FMUL.FTZ R37, R29.reuse, R35 ;  /* 0x000000231d257220 */ /* 0x040fe20000410000 */
[----:B------:R-:W-:Y:S01]  /*12c30*/  FMUL.FTZ R39, R29, R34 ;  /* 0x000000221d277220 */ /* 0x000fe20000410000 */
[----:B------:R-:W-:Y:S02]  /*12c40*/  IMAD.U32 R29, R80, 0x10000, RZ ;  /* 0x00010000501d7824 */ /* 0x000fe400078e00ff */
[----:B------:R-:W-:Y:S01]  /*12c50*/  FMUL.FTZ R38, R30, R36 ;  /* 0x000000241e267220 */ /* 0x000fe20000410000 */
[----:B------:R-:W-:Y:S01]  /*12c60*/  IMAD.U32 R32, R27, 0x10000, RZ ;  /* 0x000100001b207824 */ /* 0x000fe200078e00ff */
[----:B------:R-:W-:Y:S01]  /*12c70*/  LOP3.LUT R80, R80, 0xffff0000, RZ, 0xc0, !PT ;  /* 0xffff000050507812 */ /* 0x000fe200078ec0ff */
[----:B------:R-:W-:Y:S01]  /*12c80*/  FMUL.FTZ R30, R30, R29 ;  /* 0x0000001d1e1e7220 */ /* 0x000fe20000410000 */
[C---:B------:R-:W-:Y:S01]  /*12c90*/  IMAD.U32 R31, R26.reuse, 0x10000, RZ ;  /* 0x000100001a1f7824 */ /* 0x040fe200078e00ff */
[----:B------:R-:W-:-:S02]  /*12ca0*/  LOP3.LUT R26, R26, 0xffff0000, RZ, 0xc0, !PT ;  /* 0xffff00001a1a7812 */ /* 0x000fc400078ec0ff */
[----:B------:R-:W-:Y:S01]  /*12cb0*/  LOP3.LUT R27, R27, 0xffff0000, RZ, 0xc0, !PT ;  /* 0xffff00001b1b7812 */ /* 0x000fe200078ec0ff */
[----:B--2---:R-:W1:Y:S02]  /*12cc0*/  LDS.128 R4, [R41] ;  /* 0x0000000029047984 */ /* 0x004e640000000c00 */
[C---:B-1----:R-:W-:Y:S01]  /*12cd0*/  IMAD.U32 R8, R4.reuse, 0x10000, RZ ;  /* 0x0001000004087824 */ /* 0x042fe200078e00ff */
[----:B------:R-:W-:Y:S01]  /*12ce0*/  LOP3.LUT R4, R4, 0xffff0000, RZ, 0xc0, !PT ;  /* 0xffff000004047812 */ /* 0x000fe200078ec0ff */
[C---:B------:R-:W-:Y:S01]  /*12cf0*/  IMAD.U32 R9, R5.reuse, 0x10000, RZ ;  /* 0x0001000005097824 */ /* 0x040fe200078e00ff */
[----:B------:R-:W-:Y:S01]  /*12d00*/  LOP3.LUT R5, R5, 0xffff0000, RZ, 0xc0, !PT ;  /* 0xffff000005057812 */ /* 0x000fe200078ec0ff */
[C---:B------:R-:W-:Y:S01]  /*12d10*/  FFMA.FTZ R37, R8.reuse, R34, -R37 ;  /* 0x0000002208257223 */ /* 0x040fe20000010825 */
[----:B------:R-:W-:Y:S01]  /*12d20*/  FFMA.FTZ R39, R8, R35, R39 ;  /* 0x0000002308277223 */ /* 0x000fe20000010027 */
[----:B------:R-:W-:Y:S02]  /*12d30*/  IMAD.U32 R34, R78, 0x10000, RZ ;  /* 0x000100004e227824 */ /* 0x000fe400078e00ff */
[----:B------:R-:W-:Y:S01]  /*12d40*/  FFMA.FTZ R38, R9, R29, -R38 ;  /* 0x0000001d09267223 */ /* 0x000fe20000010826 */
[----:B------:R-:W-:-:S02]  /*12d50*/  IMAD.U32 R8, R82, 0x10000, RZ ;  /* 0x0001000052087824 */ /* 0x000fc400078e00ff */
[----:B------:R-:W-:Y:S01]  /*12d60*/  FFMA.FTZ R36, R9, R36, R30 ;  /* 0x0000002409247223 */ /* 0x000fe2000001001e */
[----:B------:R-:W-:Y:S02]  /*12d70*/  IMAD.U32 R11, R7, 0x10000, RZ ;  /* 0x00010000070b7824 */ /* 0x000fe400078e00ff */
[C---:B------:R-:W-:Y:S01]  /*12d80*/  FMUL.FTZ R40, R32.reuse, R34 ;  /* 0x0000002220287220 */ /* 0x040fe20000410000 */
[----:B------:R-:W-:Y:S01]  /*12d90*/  FMUL.FTZ R29, R32, R8 ;  /* 0x00000008201d7220 */ /* 0x000fe20000410000 */
[C---:B------:R-:W-:Y:S01]  /*12da0*/  FMUL.FTZ R9, R24.reuse, R75 ;  /* 0x0000004b18097220 */ /* 0x040fe20000410000 */
[----:B------:R-:W-:Y:S01]  /*12db0*/  FMUL.FTZ R32, R25, R76 ;  /* 0x0000004c19207220 */ /* 0x000fe20000410000 */
[C---:B------:R-:W-:Y:S01]  /*12dc0*/  FFMA.FTZ R40, R11.reuse, R8, -R40 ;  /* 0x000000080b287223 */ /* 0x040fe20000010828 */
[----:B------:R-:W-:Y:S01]  /*12dd0*/  FFMA.FTZ R34, R11, R34, R29 ;  /* 0x000000220b227223 */ /* 0x000fe2000001001d */
[-C--:B------:R-:W-:Y:S01]  /*12de0*/  FMUL.FTZ R11, R24, R79.reuse ;  /* 0x0000004f180b7220 */ /* 0x080fe20000410000 */
[----:B------:R-:W-:Y:S01]  /*12df0*/  FFMA.FTZ R24, R4, R79, -R9 ;  /* 0x0000004f04187223 */ /* 0x000fe20000010809 */
[----:B------:R-:W-:-:S02]  /*12e00*/  IMAD.U32 R9, R77, 0x10000, RZ ;  /* 0x000100004d097824 */ /* 0x000fc400078e00ff */
[----:B------:R-:W-:Y:S01]  /*12e10*/  FMUL.FTZ R25, R25, R80 ;  /* 0x0000005019197220 */ /* 0x000fe20000410000 */
[----:B------:R-:W-:Y:S01]  /*12e20*/  IMAD.U32 R8, R81, 0x10000, RZ ;  /* 0x0001000051087824 */ /* 0x000fe200078e00ff */
[----:B------:R-:W-:Y:S01]  /*12e30*/  LOP3.LUT R77, R77, 0xffff0000, RZ, 0xc0, !PT ;  /* 0xffff00004d4d7812 */ /* 0x000fe200078ec0ff */
[----:B------:R-:W-:Y:S02]  /*12e40*/  IMAD.U32 R10, R6, 0x10000, RZ ;  /* 0x00010000060a7824 */ /* 0x000fe400078e00ff */
[C---:B------:R-:W-:Y:S01]  /*12e50*/  FMUL.FTZ R29, R31.reuse, R9 ;  /* 0x000000091f1d7220 */ /* 0x040fe20000410000 */
[----:B------:R-:W-:Y:S01]  /*12e60*/  LOP3.LUT R78, R78, 0xffff0000, RZ, 0xc0, !PT ;  /* 0xffff00004e4e7812 */ /* 0x000fe200078ec0ff */
[----:B------:R-:W-:Y:S01]  /*12e70*/  FMUL.FTZ R31, R31, R8 ;  /* 0x000000081f1f7220 */ /* 0x000fe20000410000 */
[----:B------:R-:W-:Y:S01]  /*12e80*/  LOP3.LUT R81, R81, 0xffff0000, RZ, 0xc0, !PT ;  /* 0xffff000051517812 */ /* 0x000fe200078ec0ff */
[----:B------:R-:W-:Y:S01]  /*12e90*/  FFMA.FTZ R30, R4, R75, R11 ;  /* 0x0000004b041e7223 */ /* 0x000fe2000001000b */
[----:B------:R-:W-:Y:S01]  /*12ea0*/  LOP3.LUT R82, R82, 0xffff0000, RZ, 0xc0, !PT ;  /* 0xffff000052527812 */ /* 0x000fe200078ec0ff */
[C---:B------:R-:W-:Y:S01]  /*12eb0*/  FFMA.FTZ R11, R5.reuse, R80, -R32 ;  /* 0x00000050050b7223 */ /* 0x040fe20000010820 */
[----:B------:R-:W-:Y:S01]  /*12ec0*/  LOP3.LUT R6, R6, 0xffff0000, RZ, 0xc0, !PT ;  /* 0xffff000006067812 */ /* 0x000fe200078ec0ff */
[----:B------:R-:W-:Y:S01]  /*12ed0*/  FFMA.FTZ R25, R5, R76, R25 ;  /* 0x0000004c05197223 */ /* 0x000fe20000010019 */
[----:B------:R-:W-:Y:S01]  /*12ee0*/  LOP3.LUT R7, R7, 0xffff0000, RZ, 0xc0, !PT ;  /* 0xffff000007077812 */ /* 0x000fe200078ec0ff */
[C---:B------:R-:W-:Y:S01]  /*12ef0*/  FFMA.FTZ R29, R10.reuse, R8, -R29 ;  /* 0x000000080a1d7223 */ /* 0x040fe2000001081d */
[----:B------:R-:W-:Y:S01]  /*12f00*/  FFMA.FTZ R10, R10, R9, R31 ;  /* 0x000000090a0a7223 */ /* 0x000fe2000001001f */
[C---:B------:R-:W-:Y:S01]  /*12f10*/  FMUL.FTZ R5, R26.reuse, R77 ;  /* 0x0000004d1a057220 */ /* 0x040fe20000410000 */
[C---:B------:R-:W-:Y:S01]  /*12f20*/  FMUL.FTZ R8, R27.reuse, R78 ;  /* 0x0000004e1b087220 */ /* 0x040fe20000410000 */
[-C--:B------:R-:W-:Y:S01]  /*12f30*/  FMUL.FTZ R4, R26, R81.reuse ;  /* 0x000000511a047220 */ /* 0x080fe20000410000 */
[-C--:B------:R-:W-:Y:S01]  /*12f40*/  FMUL.FTZ R9, R27, R82.reuse ;  /* 0x000000521b097220 */ /* 0x080fe20000410000 */
[C---:B------:R-:W-:Y:S01]  /*12f50*/  FFMA.FTZ R26, R6.reuse, R81, -R5 ;  /* 0x00000051061a7223 */ /* 0x040fe20000010805 */
[C---:B------:R-:W-:Y:S01]  /*12f60*/  FFMA.FTZ R27, R7.reuse, R82, -R8 ;  /* 0x00000052071b7223 */ /* 0x040fe20000010808 */
        /* <DEDUP_REMOVED lines=12> */
.L_x_1741:
[----:B------:R-:W-:Y:S05]  /*13030*/  BSYNC B1 ;  /* 0x0000000000017941 */ /* 0x000fea0003800000 */
.L_x_1740:
[----:B------:R-:W-:Y:S05]  /*13040*/  @P2 BRA `(.L_x_1713) ;  /* 0x00000004009c2947 */ /* 0x000fea0003800000 */
[----:B------:R-:W3:Y:S01]  /*13050*/  LDL R34, [R1+0x34] ;  /* 0x0000340001227983 */ /* 0x000ee20000100800 */
[----:B------:R-:W-:Y:S02]  /*13060*/  LEA.HI R33, R33, R171, RZ, 0x1d ;  /* 0x000000ab21217211 */ /* 0x000fe400078fe8ff */
[----:B-1----:R-:W-:Y:S02]  /*13070*/  SHF.R.U64 R26, R58, 0x10, R59 ;  /* 0x000000103a1a7819 */ /* 0x002fe4000000123b */
[----:B--2---:R-:W-:Y:S01]  /*13080*/  SHF.R.S32.HI R6, RZ, 0x1f, R33 ;  /* 0x0000001fff067819 */ /* 0x004fe20000011421 */
[----:B------:R-:W-:Y:S01]  /*13090*/  IMAD.SHL.U32 R4, R33, 0x8, RZ ;  /* 0x0000000821047824 */ /* 0x000fe200078e00ff */
[----:B------:R-:W-:Y:S02]  /*130a0*/  SHF.R.U64 R25, R12, 0x10, R13 ;  /* 0x000000100c197819 */ /* 0x000fe4000000120d */
[----:B------:R-:W-:Y:S02]  /*130b0*/  LEA.HI R6, R6, R33, RZ, 0x3 ;  /* 0x0000002106067211 */ /* 0x000fe400078f18ff */
[----:B------:R-:W-:-:S02]  /*130c0*/  LOP3.LUT R4, R181, 0x38, R4, 0xf8, !PT ;  /* 0x00000038b5047812 */ /* 0x000fc400078ef804 */
[----:B------:R-:W-:Y:S01]  /*130d0*/  SHF.R.U32.HI R28, RZ, 0x10, R13 ;  /* 0x00000010ff1c7819 */ /* 0x000fe2000001160d */
[----:B------:R-:W-:Y:S01]  /*130e0*/  IMAD.SHL.U32 R6, R6, 0x400, RZ ;  /* 0x0000040006067824 */ /* 0x000fe200078e00ff */
[----:B------:R-:W-:Y:S02]  /*130f0*/  LOP3.LUT R4, R4, R44, RZ, 0x3c, !PT ;  /* 0x0000002c04047212 */ /* 0x000fe400078e3cff */
[----:B------:R-:W-:Y:S02]  /*13100*/  SHF.R.U64 R13, R14, 0x10, R15 ;  /* 0x000000100e0d7819 */ /* 0x000fe4000000120f */
[----:B------:R-:W-:Y:S02]  /*13110*/  LOP3.LUT R6, R6, 0x7fffe000, RZ, 0xc0, !PT ;  /* 0x7fffe00006067812 */ /* 0x000fe400078ec0ff */
[----:B------:R-:W-:Y:S02]  /*13120*/  PRMT R73, R73, 0x5410, R26 ;  /* 0x0000541049497816 */ /* 0x000fe4000000001a */
[----:B------:R-:W-:-:S02]  /*13130*/  IADD3 R9, R4, R6, R201 ;  /* 0x0000000604097210 */ /* 0x000fc40007ffe0c9 */
[----:B------:R-:W-:Y:S02]  /*13140*/  SHF.R.U64 R27, R56, 0x10, R57 ;  /* 0x00000010381b7819 */ /* 0x000fe40000001239 */
[----:B------:R-:W-:Y:S01]  /*13150*/  SHF.R.U32.HI R14, RZ, 0x10, R15 ;  /* 0x00000010ff0e7819 */ /* 0x000fe2000001160f */
[----:B------:R-:W-:Y:S01]  /*13160*/  IMAD R24, R9, 0x2, R2 ;  /* 0x0000000209187824 */ /* 0x000fe200078e0202 */
[----:B------:R-:W-:Y:S02]  /*13170*/  PRMT R26, R0, 0x5410, R25 ;  /* 0x00005410001a7816 */ /* 0x000fe40000000019 */
[----:B------:R-:W-:Y:S02]  /*13180*/  PRMT R70, R70, 0x5410, R27 ;  /* 0x0000541046467816 */ /* 0x000fe4000000001b */
[----:B------:R-:W1:Y:S01]  /*13190*/  LDS.128 R8, [R24+0xc400] ;  /* 0x00c4000018087984 */ /* 0x000e620000000c00 */
[----:B------:R-:W-:Y:S01]  /*131a0*/  PRMT R31, R21, 0x5410, R14 ;  /* 0x00005410151f7816 */ /* 0x000fe2000000000e */
[----:B------:R-:W-:Y:S01]  /*131b0*/  IMAD.U32 R27, R26, 0x10000, RZ ;  /* 0x000100001a1b7824 */ /* 0x000fe200078e00ff */
[----:B------:R-:W-:Y:S01]  /*131c0*/  SHF.R.U32.HI R56, RZ, 0x10, R57 ;  /* 0x00000010ff387819 */ /* 0x000fe20000011639 */
[----:B------:R-:W-:Y:S01]  /*131d0*/  IMAD.U32 R25, R70, 0x10000, RZ ;  /* 0x0001000046197824 */ /* 0x000fe200078e00ff */
[----:B------:R-:W-:Y:S01]  /*131e0*/  PRMT R28, R3, 0x5410, R28 ;  /* 0x00005410031c7816 */ /* 0x000fe2000000001c */
[----:B------:R-:W-:Y:S01]  /*131f0*/  IMAD.U32 R32, R31, 0x10000, RZ ;  /* 0x000100001f207824 */ /* 0x000fe200078e00ff */
[----:B------:R-:W-:-:S02]  /*13200*/  SHF.R.U32.HI R59, RZ, 0x10, R59 ;  /* 0x00000010ff3b7819 */ /* 0x000fc4000001163b */
[----:B------:R-:W-:Y:S01]  /*13210*/  PRMT R71, R71, 0x5410, R56 ;  /* 0x0000541047477816 */ /* 0x000fe20000000038 */
[----:B------:R-:W-:Y:S01]  /*13220*/  IMAD.U32 R29, R28, 0x10000, RZ ;  /* 0x000100001c1d7824 */ /* 0x000fe200078e00ff */
[----:B------:R-:W-:Y:S02]  /*13230*/  PRMT R74, R74, 0x5410, R59 ;  /* 0x000054104a4a7816 */ /* 0x000fe4000000003b */
[----:B------:R-:W-:Y:S02]  /*13240*/  PRMT R30, R20, 0x5410, R13 ;  /* 0x00005410141e7816 */ /* 0x000fe4000000000d */
[----:B------:R-:W-:Y:S02]  /*13250*/  LOP3.LUT R26, R26, 0xffff0000, RZ, 0xc0, !PT ;  /* 0xffff00001a1a7812 */ /* 0x000fe400078ec0ff */
[----:B------:R-:W-:Y:S02]  /*13260*/  LOP3.LUT R70, R70, 0xffff0000, RZ, 0xc0, !PT ;  /* 0xffff000046467812 */ /* 0x000fe400078ec0ff */
[----:B------:R-:W-:Y:S01]  /*13270*/  LOP3.LUT R28, R28, 0xffff0000, RZ, 0xc0, !PT ;  /* 0xffff00001c1c7812 */ /* 0x000fe200078ec0ff */
[C---:B-1----:R-:W-:Y:S01]  /*13280*/  IMAD.U32 R14, R8.reuse, 0x10000, RZ ;  /* 0x00010000080e7824 */ /* 0x042fe200078e00ff */
[----:B------:R-:W-:Y:S01]  /*13290*/  LOP3.LUT R8, R8, 0xffff0000, RZ, 0xc0, !PT ;  /* 0xffff000008087812 */ /* 0x000fe200078ec0ff */
[C---:B------:R-:W-:Y:S01]  /*132a0*/  IMAD.U32 R15, R9.reuse, 0x10000, RZ ;  /* 0x00010000090f7824 */ /* 0x040fe200078e00ff */
[----:B------:R-:W-:Y:S01]  /*132b0*/  LOP3.LUT R9, R9, 0xffff0000, RZ, 0xc0, !PT ;  /* 0xffff000009097812 */ /* 0x000fe200078ec0ff */
[C---:B------:R-:W-:Y:S01]  /*132c0*/  FMUL.FTZ R33, R14.reuse, R27 ;  /* 0x0000001b0e217220 */ /* 0x040fe20000410000 */
[-C--:B------:R-:W-:Y:S01]  /*132d0*/  FMUL.FTZ R35, R14, R25.reuse ;  /* 0x000000190e237220 */ /* 0x080fe20000410000 */
[C---:B------:R-:W-:Y:S01]  /*132e0*/  IMAD.U32 R14, R71.reuse, 0x10000, RZ ;  /* 0x00010000470e7824 */ /* 0x040fe200078e00ff */
[----:B------:R-:W-:Y:S01]  /*132f0*/  LOP3.LUT R71, R71, 0xffff0000, RZ, 0xc0, !PT ;  /* 0xffff000047477812 */ /* 0x000fe200078ec0ff */
[C---:B------:R-:W-:Y:S01]  /*13300*/  IMAD.U32 R21, R11.reuse, 0x10000, RZ ;  /* 0x000100000b157824 */ /* 0x040fe200078e00ff */
[----:B------:R-:W-:Y:S01]  /*13310*/  LOP3.LUT R11, R11, 0xffff0000, RZ, 0xc0, !PT ;  /* 0xffff00000b0b7812 */ /* 0x000fe200078ec0ff */
[C---:B------:R-:W-:Y:S01]  /*13320*/  IMAD.U32 R20, R10.reuse, 0x10000, RZ ;  /* 0x000100000a147824 */ /* 0x040fe200078e00ff */
[----:B------:R-:W-:Y:S01]  /*13330*/  LOP3.LUT R10, R10, 0xffff0000, RZ, 0xc0, !PT ;  /* 0xffff00000a0a7812 */ /* 0x000fe200078ec0ff */
[----:B---3--:R-:W1:Y:S02]  /*13340*/  LDS.128 R4, [R34] ;  /* 0x0000000022047984 */ /* 0x008e640000000c00 */
[C---:B-1----:R-:W-:Y:S01]  /*13350*/  IMAD.U32 R0, R4.reuse, 0x10000, RZ ;  /* 0x0001000004007824 */ /* 0x042fe200078e00ff */
[----:B------:R-:W-:Y:S01]  /*13360*/  LOP3.LUT R3, R4, 0xffff0000, RZ, 0xc0, !PT ;  /* 0xffff000004037812 */ /* 0x000fe200078ec0ff */
[C---:B------:R-:W-:Y:S01]  /*13370*/  IMAD.U32 R12, R5.reuse, 0x10000, RZ ;  /* 0x00010000050c7824 */ /* 0x040fe200078e00ff */
[----:B------:R-:W-:Y:S01]  /*13380*/  LOP3.LUT R4, R5, 0xffff0000, RZ, 0xc0, !PT ;  /* 0xffff000005047812 */ /* 0x000fe200078ec0ff */
[C---:B------:R-:W-:Y:S01]  /*13390*/  FFMA.FTZ R33, R0.reuse, R25, -R33 ;  /* 0x0000001900217223 */ /* 0x040fe20000010821 */
[----:B------:R-:W-:Y:S01]  /*133a0*/  FMUL.FTZ R25, R15, R29 ;  /* 0x0000001d0f197220 */ /* 0x000fe20000410000 */
[----:B------:R-:W-:Y:S01]  /*133b0*/  FFMA.FTZ R35, R0, R27, R35 ;  /* 0x0000001b00237223 */ /* 0x000fe20000010023 */
[----:B------:R-:W-:-:S02]  /*133c0*/  IMAD.U32 R0, R74, 0x10000, RZ ;  /* 0x000100004a007824 */ /* 0x000fc400078e00ff */
[-C--:B------:R-:W-:Y:S01]  /*133d0*/  FMUL.FTZ R15, R15, R14.reuse ;  /* 0x0000000e0f0f7220 */ /* 0x080fe20000410000 */
[C---:B------:R-:W-:Y:S01]  /*133e0*/  FFMA.FTZ R25, R12.reuse, R14, -R25 ;  /* 0x0000000e0c197223 */ /* 0x040fe20000010819 */
[----:B------:R-:W-:Y:S02]  /*133f0*/  IMAD.U32 R13, R7, 0x10000, RZ ;  /* 0x00010000070d7824 */ /* 0x000fe400078e00ff */
[C---:B------:R-:W-:Y:S01]  /*13400*/  FMUL.FTZ R14, R21.reuse, R32 ;  /* 0x00000020150e7220 */ /* 0x040fe20000410000 */
[----:B------:R-:W-:Y:S01]  /*13410*/  FMUL.FTZ R27, R21, R0 ;  /* 0x00000000151b7220 */ /* 0x000fe20000410000 */
[----:B------:R-:W-:Y:S01]  /*13420*/  FFMA.FTZ R15, R12, R29, R15 ;  /* 0x0000001d0c0f7223 */ /* 0x000fe2000001000f */
[C---:B------:R-:W-:Y:S01]  /*13430*/  FMUL.FTZ R12, R8.reuse, R70 ;  /* 0x00000046080c7220 */ /* 0x040fe20000410000 */
[----:B------:R-:W-:Y:S01]  /*13440*/  FFMA.FTZ R21, R13, R0, -R14 ;  /* 0x000000000d157223 */ /* 0x000fe2000001080e */
[----:B------:R-:W-:Y:S01]  /*13450*/  FMUL.FTZ R0, R8, R26 ;  /* 0x0000001a08007220 */ /* 0x000fe20000410000 */
[----:B------:R-:W-:-:S02]  /*13460*/  IMAD.U32 R8, R30, 0x10000, RZ ;  /* 0x000100001e087824 */ /* 0x000fc400078e00ff */
[C---:B------:R-:W-:Y:S01]  /*13470*/  FFMA.FTZ R12, R3.reuse, R26, R12 ;  /* 0x0000001a030c7223 */ /* 0x040fe2000001000c */
[----:B------:R-:W-:Y:S02]  /*13480*/  IMAD.U32 R5, R6, 0x10000, RZ ;  /* 0x0001000006057824 */ /* 0x000fe400078e00ff */
[----:B------:R-:W-:Y:S01]  /*13490*/  FFMA.FTZ R70, R3, R70, -R0 ;  /* 0x0000004603467223 */ /* 0x000fe20000010800 */
[----:B------:R-:W-:Y:S02]  /*134a0*/  IMAD.U32 R0, R73, 0x10000, RZ ;  /* 0x0001000049007824 */ /* 0x000fe400078e00ff */
[C---:B------:R-:W-:Y:S01]  /*134b0*/  FMUL.FTZ R26, R20.reuse, R8 ;  /* 0x00000008141a7220 */ /* 0x040fe20000410000 */
[----:B------:R-:W-:Y:S01]  /*134c0*/  FFMA.FTZ R27, R13, R32, R27 ;  /* 0x000000200d1b7223 */ /* 0x000fe2000001001b */
[----:B------:R-:W-:Y:S01]  /*134d0*/  FMUL.FTZ R13, R9, R28 ;  /* 0x0000001c090d7220 */ /* 0x000fe20000410000 */
[-C--:B------:R-:W-:Y:S01]  /*134e0*/  FMUL.FTZ R20, R20, R0.reuse ;  /* 0x0000000014147220 */ /* 0x080fe20000410000 */
[----:B------:R-:W-:Y:S01]  /*134f0*/  FFMA.FTZ R26, R5, R0, -R26 ;  /* 0x00000000051a7223 */ /* 0x000fe2000001081a */
[-C--:B------:R-:W-:Y:S01]  /*13500*/  FMUL.FTZ R9, R9, R71.reuse ;  /* 0x0000004709097220 */ /* 0x080fe20000410000 */
[----:B------:R-:W-:Y:S01]  /*13510*/  LOP3.LUT R3, R30, 0xffff0000, RZ, 0xc0, !PT ;  /* 0xffff00001e037812 */ /* 0x000fe200078ec0ff */
[C---:B------:R-:W-:Y:S01]  /*13520*/  FFMA.FTZ R14, R4.reuse, R71, -R13 ;  /* 0x00000047040e7223 */ /* 0x040fe2000001080d */
[----:B------:R-:W-:Y:S01]  /*13530*/  LOP3.LUT R0, R31, 0xffff0000, RZ, 0xc0, !PT ;  /* 0xffff00001f007812 */ /* 0x000fe200078ec0ff */
[----:B------:R-:W-:Y:S01]  /*13540*/  FFMA.FTZ R28, R4, R28, R9 ;  /* 0x0000001c041c7223 */ /* 0x000fe20000010009 */
[----:B------:R-:W-:Y:S01]  /*13550*/  LOP3.LUT R73, R73, 0xffff0000, RZ, 0xc0, !PT ;  /* 0xffff000049497812 */ /* 0x000fe200078ec0ff */
[----:B------:R-:W-:Y:S01]  /*13560*/  FFMA.FTZ R20, R5, R8, R20 ;  /* 0x0000000805147223 */ /* 0x000fe20000010014 */
[----:B------:R-:W-:Y:S01]  /*13570*/  LOP3.LUT R74, R74, 0xffff0000, RZ, 0xc0, !PT ;  /* 0xffff00004a4a7812 */ /* 0x000fe200078ec0ff */
[----:B------:R-:W-:Y:S01]  /*13580*/  FMUL.FTZ R5, R10, R3 ;  /* 0x000000030a057220 */ /* 0x000fe20000410000 */
[----:B------:R-:W-:Y:S01]  /*13590*/  LOP3.LUT R6, R6, 0xffff0000, RZ, 0xc0, !PT ;  /* 0xffff000006067812 */ /* 0x000fe200078ec0ff */
[----:B------:R-:W-:Y:S01]  /*135a0*/  FMUL.FTZ R4, R11, R0 ;  /* 0x000000000b047220 */ /* 0x000fe20000410000 */
[----:B------:R-:W-:Y:S01]  /*135b0*/  LOP3.LUT R7, R7, 0xffff0000, RZ, 0xc0, !PT ;  /* 0xffff000007077812 */ /* 0x000fe200078ec0ff */
[-C--:B------:R-:W-:Y:S01]  /*135c0*/  FMUL.FTZ R10, R10, R73.reuse ;  /* 0x000000490a0a7220 */ /* 0x080fe20000410000 */
[-C--:B------:R-:W-:Y:S01]  /*135d0*/  FMUL.FTZ R11, R11, R74.reuse ;  /* 0x0000004a0b0b7220 */ /* 0x080fe20000410000 */
[----:B------:R-:W-:Y:S01]  /*135e0*/  FFMA.FTZ R73, R6, R73, -R5 ;  /* 0x0000004906497223 */ /* 0x000fe20000010805 */
[----:B------:R-:W-:Y:S01]  /*135f0*/  F2FP.BF16.F32.PACK_AB R5, R14, R25 ;  /* 0x000000190e05723e */ /* 0x000fe200000010ff */
[C---:B------:R-:W-:Y:S01]  /*13600*/  FFMA.FTZ R74, R7.reuse, R74, -R4 ;  /* 0x0000004a074a7223 */ /* 0x040fe20000010804 */
        /* <DEDUP_REMOVED lines=11> */
.L_x_1713:
[----:B------:R-:W-:Y:S05]  /*136c0*/  BSYNC B0 ;  /* 0x0000000000007941 */ /* 0x000fea0003800000 */
.L_x_1691:
        /* <DEDUP_REMOVED lines=8> */
.L_x_1689:
[----:B01-3--:R-:W3:Y:S02]  /*13750*/  LDL R0, [R1+0x30] ;  /* 0x0000300001007983 */ /* 0x00bee40000100800 */
[----:B---3--:R-:W-:-:S13]  /*13760*/  R2UR UR4, R0 ;  /* 0x00000000000472ca */ /* 0x008fda00000e0000 */
[----:B------:R-:W-:-:S05]  /*13770*/  IMAD.U32 R0, RZ, RZ, UR4 ;  /* 0x00000004ff007e24 */ /* 0x000fca000f8e00ff */
[----:B------:R-:W-:-:S13]  /*13780*/  ISETP.NE.AND P0, PT, R0, 0x3, PT ;  /* 0x000000030000780c */ /* 0x000fda0003f05270 */
[----:B------:R-:W-:Y:S05]  /*13790*/  @!P0 BRA `(.L_x_1742) ;  /* 0x0000000000048947 */ /* 0x000fea0003800000 */
[----:B------:R-:W-:Y:S01]  /*137a0*/  BPT.TRAP 0x1 ;  /* 0x000000040000795c */ /* 0x000fe20000300000 */
.L_x_1742:
[----:B--2---:R-:W-:Y:S01]  /*137b0*/  IMAD R9, R23, 0x8, R2 ;  /* 0x0000000817097824 */ /* 0x004fe200078e0202 */
[----:B------:R-:W-:-:S04]  /*137c0*/  SHF.L.U32 R0, R164, 0x1f, RZ ;  /* 0x0000001fa4007819 */ /* 0x000fc800000006ff */
[----:B------:R0:W1:Y:S01]  /*137d0*/  SYNCS.PHASECHK.TRANS64.TRYWAIT P1, [R9+URZ+0x2a830], R0 ;  /* 0x02a83000090075a7 */ /* 0x000062000802017f */
[----:B------:R-:W-:Y:S05]  /*137e0*/  @!P0 BRA `(.L_x_1743) ;  /* 0x0000000000048947 */ /* 0x000fea0003800000 */
[----:B------:R-:W-:Y:S01]  /*137f0*/  BPT.TRAP 0x1 ;  /* 0x000000040000795c */ /* 0x000fe20000300000 */
.L_x_1743:
[----:B-1----:R-:W-:Y:S05]  /*13800*/  @P1 BRA `(.L_x_1744) ;  /* 0x0000000000081947 */ /* 0x002fea0003800000 */
[----:B------:R-:W1:Y:S02]  /*13810*/  SYNCS.PHASECHK.TRANS64.TRYWAIT P1, [R9+URZ+0x2a830], R0 ;  /* 0x02a83000090075a7 */ /* 0x000e64000802017f */
[----:B-1----:R-:W-:Y:S05]  /*13820*/  @!P1 BRA `(.L_x_1745) ;  /* 0x0000018400bc9947 */ /* 0x002fea0003800000 */
.L_x_1744:
        /* <DEDUP_REMOVED lines=40> */
[----:B------:R-:W-:Y:S01]  /*13ab0*/  UIADD3 UR36, UR4, 0x806, URZ ;  /* 0x0000080604247890 */ /* 0x000fe2000fffe03f */
[----:B0-----:R-:W-:Y:S01]  /*13ac0*/  IMAD.U32 R10, RZ, RZ, UR8 ;  /* 0x00000008ff0a7e24 */ /* 0x001fe2000f8e00ff */
[----:B------:R-:W-:Y:S01]  /*13ad0*/  UMOV UR37, 0x40000040 ;  /* 0x4000004000257882 */ /* 0x000fe20000000000 */
        /* <DEDUP_REMOVED lines=64> */
[----:B------:R-:W-:-:S03]  /*13ee0*/  IMAD.MOV.U32 R7, RZ, RZ, 0x40000040 ;  /* 0x40000040ff077424 */ /* 0x000fc600078e00ff */
[----:B------:R-:W-:Y:S01]  /*13ef0*/  R2UR UR46, R6 ;  /* 0x00000000062e72ca */ /* 0x000fe200000e0000 */
[C---:B------:R-:W-:Y:S01]  /*13f00*/  VIADD R6, R4.reuse, 0x604 ;  /* 0x0000060404067836 */ /* 0x040fe20000000000 */
[----:B------:R-:W-:Y:S01]  /*13f10*/  R2UR UR47, R7 ;  /* 0x00000000072f72ca */ /* 0x000fe200000e0000 */
[----:B------:R-:W-:Y:S02]  /*13f20*/  IMAD.MOV.U32 R7, RZ, RZ, 0x40000040 ;  /* 0x40000040ff077424 */ /* 0x000fe400078e00ff */
[----:B------:R-:W-:Y:S01]  /*13f30*/  VIADD R4, R4, 0x606 ;  /* 0x0000060604047836 */ /* 0x000fe20000000000 */
[----:B------:R-:W-:Y:S02]  /*13f40*/  R2UR UR42, R6 ;  /* 0x00000000062a72ca */ /* 0x000fe400000e0000 */
[----:B------:R-:W-:Y:S02]  /*13f50*/  R2UR UR43, R7 ;  /* 0x00000000072b72ca */ /* 0x000fe400000e0000 */
[----:B------:R-:W-:Y:S01]  /*13f60*/  R2UR UR38, R4 ;  /* 0x00000000042672ca */ /* 0x000fe200000e0000 */
        /* <DEDUP_REMOVED lines=24> */
.L_x_1746:
[----:B------:R-:W0:Y:S01]  /*140f0*/  LDC R225, c[0x0][0x448] ;  /* 0x00011200ffe17b82 */ /* 0x000e220000000800 */
[----:B------:R-:W-:Y:S01]  /*14100*/  IMAD.IADD R3, R203, 0x1, R188 ;  /* 0x00000001cb037824 */ /* 0x000fe200078e02bc */
[----:B------:R-:W-:Y:S01]  /*14110*/  LOP3.LUT R16, R16, 0xffefffff, RZ, 0xc0, !PT ;  /* 0xffefffff10107812 */ /* 0x000fe200078ec0ff */
[----:B------:R-:W-:Y:S01]  /*14120*/  IMAD.MOV.U32 R7, RZ, RZ, -0x60 ;  /* 0xffffffa0ff077424 */ /* 0x000fe200078e00ff */
[----:B------:R-:W-:-:S03]  /*14130*/  ULDC UR4, c[0x0][0x9dc] ;  /* 0x0002770000047ab9 */ /* 0x000fc60000000800 */
[----:B------:R-:W-:Y:S01]  /*14140*/  IMAD R7, R72, R7, 0x61 ;  /* 0x0000006148077424 */ /* 0x000fe200078e0207 */
[----:B------:R-:W1:Y:S03]  /*14150*/  LDC.64 R12, c[0x0][0x9e0] ;  /* 0x00027800ff0c7b82 */ /* 0x000e660000000a00 */
[----:B------:R-:W-:-:S04]  /*14160*/  VIADD R89, R7, 0xffffffff ;  /* 0xffffffff07597836 */ /* 0x000fc80000000000 */
[----:B------:R-:W-:Y:S01]  /*14170*/  IMAD.IADD R10, R89, 0x1, -R182 ;  /* 0x00000001590a7824 */ /* 0x000fe200078e0ab6 */
[----:B0-----:R-:W-:-:S13]  /*14180*/  ISETP.NE.AND P1, PT, R225, 0x1, PT ;  /* 0x00000001e100780c */ /* 0x001fda0003f25270 */
[----:B------:R-:W0:Y:S01]  /*14190*/  @P1 LDC R0, c[0x0][0x44c] ;  /* 0x00011300ff001b82 */ /* 0x000e220000000800 */
[----:B------:R-:W-:-:S04]  /*141a0*/  @P1 LOP3.LUT R16, R16, 0x100000, RZ, 0xfc, !PT ;  /* 0x0010000010101812 */ /* 0x000fc800078efcff */
[----:B------:R-:W-:-:S03]  /*141b0*/  LOP3.LUT R16, R16, 0xfff7ffff, RZ, 0xc0, !PT ;  /* 0xfff7ffff10107812 */ /* 0x000fc600078ec0ff */
[----:B------:R-:W2:Y:S01]  /*141c0*/  @P1 LDC R5, c[0x0][0x450] ;  /* 0x00011400ff051b82 */ /* 0x000ea20000000800 */
[----:B0-----:R-:W-:-:S05]  /*141d0*/  @P1 IMAD.HI.U32 R0, R3, R0, RZ ;  /* 0x0000000003001227 */ /* 0x001fca00078e00ff */
[----:B--2---:R-:W-:Y:S01]  /*141e0*/  @P1 SHF.R.U32.HI R3, RZ, R5, R0 ;  /* 0x00000005ff031219 */ /* 0x004fe20000011600 */
[----:B------:R-:W-:Y:S01]  /*141f0*/  VIADD R5, R9, 0x2a840 ;  /* 0x0002a84009057836 */ /* 0x000fe20000000000 */
[----:B-1----:R-:W-:Y:S01]  /*14200*/  ISETP.GE.AND P1, PT, R13, 0x1, PT ;  /* 0x000000010d00780c */ /* 0x002fe20003f26270 */
[----:B------:R-:W-:Y:S01]  /*14210*/  IMAD.U32 R9, RZ, RZ, UR4 ;  /* 0x00000004ff097e24 */ /* 0x000fe2000f8e00ff */
[----:B------:R-:W-:Y:S01]  /*14220*/  IADD3 R0, R166, R7, -R182 ;  /* 0x00000007a6007210 */ /* 0x000fe20007ffe8b6 */
[----:B------:R-:W0:Y:S01]  /*14230*/  SHFL.IDX PT, R15, R3, RZ, 0x1c1f ;  /* 0x001c1fff030f7589 */ /* 0x000e2200000e0000 */
[----:B------:R-:W-:Y:S02]  /*14240*/  PRMT R5, R172, 0x654, R5 ;  /* 0x00000654ac057816 */ /* 0x000fe40000000005 */
[----:B------:R-:W-:Y:S01]  /*14250*/  LOP3.LUT R4, RZ, R9, RZ, 0x33, !PT ;  /* 0x00000009ff047212 */ /* 0x000fe200078e33ff */
[----:B------:R-:W-:Y:S01]  /*14260*/  IMAD.IADD R11, R0, 0x1, -R165 ;  /* 0x00000001000b7824 */ /* 0x000fe200078e0aa5 */
[----:B------:R1:W-:Y:S03]  /*14270*/  SYNCS.ARRIVE.TRANS64.RED.A1T0 RZ, [R5+URZ], RZ ;  /* 0x000000ff05ff79a7 */ /* 0x0003e6000810043f */
[----:B------:R-:W-:-:S02]  /*14280*/  IMAD.IADD R87, R11, 0x1, R12 ;  /* 0x000000010b577824 */ /* 0x000fc400078e020c */
[----:B------:R-:W-:Y:S01]  /*14290*/  IMAD.IADD R20, R11, 0x1, R4 ;  /* 0x000000010b147824 */ /* 0x000fe200078e0204 */
[----:B------:R-:W-:Y:S01]  /*142a0*/  @P1 LOP3.LUT R16, R16, 0x80000, RZ, 0xfc, !PT ;  /* 0x0008000010101812 */ /* 0x000fe200078efcff */
[----:B-1----:R-:W-:-:S05]  /*142b0*/  IMAD R5, R72, -0x60, R166 ;  /* 0xffffffa048057824 */ /* 0x002fca00078e02a6 */
[----:B------:R-:W-:Y:S01]  /*142c0*/  IADD3 R14, -R182, 0x60, R5 ;  /* 0x00000060b60e7810 */ /* 0x000fe20007ffe105 */
[----:B0-----:R-:W-:-:S03]  /*142d0*/  IMAD.IADD R6, R20, 0x1, R15 ;  /* 0x0000000114067824 */ /* 0x001fc600078e020f */
[----:B------:R-:W-:Y:S01]  /*142e0*/  VIADDMNMX R0, R15, R87, R14, PT ;  /* 0x000000570f007246 */ /* 0x000fe2000380010e */
[----:B------:R-:W-:Y:S06]  /*142f0*/  @!P1 BRA `(.L_x_1747) ;  /* 0x00000000004c9947 */ /* 0x000fec0003800000 */
[----:B------:R-:W-:Y:S01]  /*14300*/  IADD3 R7, -R165, R166, R15 ;  /* 0x000000a6a5077210 */ /* 0x000fe20007ffe10f */
[----:B------:R-:W-:Y:S03]  /*14310*/  BSSY B0, `(.L_x_1748) ;  /* 0x000000e000007945 */ /* 0x000fe60003800000 */
        /* <DEDUP_REMOVED lines=9> */
.L_x_1749:
[----:B------:R-:W-:-:S13]  /*143b0*/  ISETP.NE.AND P1, PT, R13, 0x1, PT ;  /* 0x000000010d00780c */ /* 0x000fda0003f25270 */
[----:B------:R-:W0:Y:S02]  /*143c0*/  @P1 LDC.64 R4, c[0x0][0x9e8] ;  /* 0x00027a00ff041b82 */ /* 0x000e240000000a00 */
[----:B0-----:R-:W-:-:S05]  /*143d0*/  @P1 IMAD.HI.U32 R4, R7, R4, RZ ;  /* 0x0000000407041227 */ /* 0x001fca00078e00ff */
[----:B------:R-:W-:-:S07]  /*143e0*/  @P1 SHF.R.U32.HI R7, RZ, R5, R4 ;  /* 0x00000005ff071219 */ /* 0x000fce0000011604 */
.L_x_1750:
[----:B------:R-:W-:Y:S05]  /*143f0*/  BSYNC B0 ;  /* 0x0000000000007941 */ /* 0x000fea0003800000 */
.L_x_1748:
[----:B------:R-:W-:-:S05]  /*14400*/  IMAD R7, R7, R13, R10 ;  /* 0x0000000d07077224 */ /* 0x000fca00078e020a */
[----:B------:R-:W-:Y:S02]  /*14410*/  VIMNMX R6, R6, R7, !PT ;  /* 0x0000000706067248 */ /* 0x000fe40007fe0100 */
[----:B------:R-:W-:-:S07]  /*14420*/  VIADDMNMX R0, R7, R13, R0, PT ;  /* 0x0000000d07007246 */ /* 0x000fce0003800100 */
.L_x_1747:
        /* <DEDUP_REMOVED lines=118> */
[----:B------:R-:W-:-:S13]  /*14b90*/  ISETP.GE.AND P5, PT, R13, 0x1, PT ;  /* 0x000000010d00780c */ /* 0x000fda0003fa6270 */
[----:B------:R-:W-:Y:S05]  /*14ba0*/  @!P5 BRA `(.L_x_1751) ;  /* 0x00000000004cd947 */ /* 0x000fea0003800000 */
        /* <DEDUP_REMOVED lines=11> */
.L_x_1753:
[----:B------:R-:W-:-:S13]  /*14c60*/  ISETP.NE.AND P5, PT, R13, 0x1, PT ;  /* 0x000000010d00780c */ /* 0x000fda0003fa5270 */
[----:B------:R-:W0:Y:S02]  /*14c70*/  @P5 LDC.64 R4, c[0x0][0x9e8] ;  /* 0x00027a00ff045b82 */ /* 0x000e240000000a00 */
[----:B0-----:R-:W-:-:S05]  /*14c80*/  @P5 IMAD.HI.U32 R4, R3, R4, RZ ;  /* 0x0000000403045227 */ /* 0x001fca00078e00ff */
[----:B------:R-:W-:-:S07]  /*14c90*/  @P5 SHF.R.U32.HI R3, RZ, R5, R4 ;  /* 0x00000005ff035219 */ /* 0x000fce0000011604 */
.L_x_1754:
[----:B------:R-:W-:Y:S05]  /*14ca0*/  BSYNC B0 ;  /* 0x0000000000007941 */ /* 0x000fea0003800000 */
.L_x_1752:
[----:B------:R-:W-:-:S05]  /*14cb0*/  IMAD R3, R3, R13, R10 ;  /* 0x0000000d03037224 */ /* 0x000fca00078e020a */
[----:B------:R-:W-:Y:S02]  /*14cc0*/  VIMNMX R6, R6, R3, !PT ;  /* 0x0000000306067248 */ /* 0x000fe40007fe0100 */
[----:B------:R-:W-:-:S07]  /*14cd0*/  VIADDMNMX R0, R3, R13, R0, PT ;  /* 0x0000000d03007246 */ /* 0x000fce0003800100 */
.L_x_1751:
        /* <DEDUP_REMOVED lines=14> */
[----:B------:R-:W-:Y:S02]  /*14dc0*/  FSEL R5, R30, -INF , !P6 ;  /* 0xff8000001e057808 */ /* 0x000fe40007000000 */
[----:B------:R-:W-:Y:S02]  /*14dd0*/  ISETP.GT.AND P1, PT, R6, 0x10, !P1 ;  /* 0x000000100600780c */ /* 0x000fe40004f24270 */
[----:B------:R-:W-:Y:S02]  /*14de0*/  ISETP.NE.AND P6, PT, R78, RZ, PT ;  /* 0x000000ff4e00720c */ /* 0x000fe40003fc5270 */
[----:B------:R-:W-:Y:S02]  /*14df0*/  ISETP.LT.OR P1, PT, R0, 0x11, P1 ;  /* 0x000000110000780c */ /* 0x000fe40000f21670 */
[----:B------:R-:W-:-:S02]  /*14e00*/  FMNMX.FTZ R4, R81, R4, !PT ;  /* 0x0000000451047209 */ /* 0x000fc40007810000 */
[----:B------:R-:W-:Y:S02]  /*14e10*/  FSEL R27, R34, -INF , !P1 ;  /* 0xff800000221b7808 */ /* 0x000fe40004800000 */
[----:B------:R-:W-:Y:S02]  /*14e20*/  ISETP.NE.AND P1, PT, R32, RZ, PT ;  /* 0x000000ff2000720c */ /* 0x000fe40003f25270 */
[----:B------:R-:W-:Y:S02]  /*14e30*/  FMNMX.FTZ R4, R75, R4, !PT ;  /* 0x000000044b047209 */ /* 0x000fe40007810000 */
        /* <DEDUP_REMOVED lines=22> */
[----:B------:R-:W-:Y:S01]  /*14fa0*/  ISETP.NE.AND P1, PT, R40, RZ, PT ;  /* 0x000000ff2800720c */ /* 0x000fe20003f25270 */
[----:B------:R-:W-:Y:S01]  /*14fb0*/  IMAD.MOV.U32 R40, RZ, RZ, R188 ;  /* 0x000000ffff287224 */ /* 0x000fe200078e00bc */
        /* <DEDUP_REMOVED lines=21> */
[----:B------:R-:W-:Y:S01]  /*15110*/  FMNMX.FTZ R14, R69, R4, !PT ;  /* 0x00000004450e7209 */ /* 0x000fe20007810000 */
[----:B------:R-:W-:Y:S01]  /*15120*/  IMAD.U32 R4, RZ, RZ, UR4 ;  /* 0x00000004ff047e24 */ /* 0x000fe2000f8e00ff */
[----:B------:R-:W-:-:S02]  /*15130*/  ISETP.GT.AND P1, PT, R6, 0x30, !P1 ;  /* 0x000000300600780c */ /* 0x000fc40004f24270 */
[----:B------:R-:W-:Y:S01]  /*15140*/  ISETP.GT.AND P4, PT, R6, RZ, !P4 ;  /* 0x000000ff0600720c */ /* 0x000fe20006784270 */
[----:B------:R-:W0:Y:S01]  /*15150*/  SHFL.BFLY PT, R3, R14, 0x2, 0x1f ;  /* 0x0c401f000e037f89 */ /* 0x000e2200000e0000 */
[C---:B------:R-:W-:Y:S02]  /*15160*/  ISETP.LT.OR P1, PT, R0.reuse, 0x31, P1 ;  /* 0x000000310000780c */ /* 0x040fe40000f21670 */
[----:B------:R-:W-:Y:S02]  /*15170*/  ISETP.LT.OR P4, PT, R0, 0x1, P4 ;  /* 0x000000010000780c */ /* 0x000fe40002781670 */
[----:B------:R-:W-:Y:S02]  /*15180*/  FSEL R39, R50, -INF , !P1 ;  /* 0xff80000032277808 */ /* 0x000fe40004800000 */
[----:B------:R-:W-:Y:S02]  /*15190*/  ISETP.NE.AND P1, PT, R48, RZ, PT ;  /* 0x000000ff3000720c */ /* 0x000fe40003f25270 */
[----:B------:R-:W-:-:S02]  /*151a0*/  FSEL R26, R26, -INF , !P4 ;  /* 0xff8000001a1a7808 */ /* 0x000fc40006000000 */
[----:B------:R-:W-:Y:S02]  /*151b0*/  ISETP.GT.AND P1, PT, R6, 0x31, !P1 ;  /* 0x000000310600780c */ /* 0x000fe40004f24270 */
[----:B------:R-:W-:Y:S02]  /*151c0*/  ISETP.NE.AND P6, PT, R56, RZ, PT ;  /* 0x000000ff3800720c */ /* 0x000fe40003fc5270 */
[----:B------:R-:W-:Y:S02]  /*151d0*/  ISETP.LT.OR P1, PT, R0, 0x32, P1 ;  /* 0x000000320000780c */ /* 0x000fe40000f21670 */
[----:B------:R-:W-:Y:S02]  /*151e0*/  ISETP.NE.AND P5, PT, R90, RZ, PT ;  /* 0x000000ff5a00720c */ /* 0x000fe40003fa5270 */
[----:B------:R-:W-:Y:S02]  /*151f0*/  FSEL R51, R51, -INF , !P1 ;  /* 0xff80000033337808 */ /* 0x000fe40004800000 */
[----:B------:R-:W-:-:S02]  /*15200*/  ISETP.NE.AND P1, PT, R86, RZ, PT ;  /* 0x000000ff5600720c */ /* 0x000fc40003f25270 */
        /* <DEDUP_REMOVED lines=29> */
[----:B0-----:R-:W-:Y:S02]  /*153e0*/  FMNMX.FTZ R3, R20, R3, !PT ;  /* 0x0000000314037209 */ /* 0x001fe40007810000 */
        /* <DEDUP_REMOVED lines=13> */
[-CC-:B------:R-:W-:Y:S01]  /*154c0*/  FFMA.FTZ R154, R79, R4.reuse, -R10.reuse ;  /* 0x000000044f9a7223 */ /* 0x180fe2000001080a */
[----:B------:R-:W-:Y:S01]  /*154d0*/  ISETP.NE.AND P6, PT, R28, RZ, PT ;  /* 0x000000ff1c00720c */ /* 0x000fe20003fc5270 */
[--C-:B------:R-:W-:Y:S01]  /*154e0*/  FFMA.FTZ R150, R11, R4, -R10.reuse ;  /* 0x000000040b967223 */ /* 0x100fe2000001080a */
[----:B------:R-:W-:Y:S01]  /*154f0*/  FMNMX.FTZ R14, R47, R14, !PT ;  /* 0x0000000e2f0e7209 */ /* 0x000fe20007810000 */
[-CC-:B------:R-:W-:Y:S01]  /*15500*/  FFMA.FTZ R11, R45, R4.reuse, -R10.reuse ;  /* 0x000000042d0b7223 */ /* 0x180fe2000001080a */
[----:B------:R-:W-:Y:S01]  /*15510*/  FSEL R63, R63, -INF , !P1 ;  /* 0xff8000003f3f7808 */ /* 0x000fe20004800000 */
[-CC-:B------:R-:W-:Y:S01]  /*15520*/  FFMA.FTZ R156, R103, R4.reuse, -R10.reuse ;  /* 0x00000004679c7223 */ /* 0x180fe2000001080a */
[----:B------:R-:W-:Y:S01]  /*15530*/  ISETP.GT.AND P1, PT, R6, 0x50, !P6 ;  /* 0x000000500600780c */ /* 0x000fe20007724270 */
[--C-:B------:R-:W-:Y:S01]  /*15540*/  FFMA.FTZ R85, R85, R4, -R10.reuse ;  /* 0x0000000455557223 */ /* 0x100fe2000001080a */
[----:B------:R-:W-:Y:S01]  /*15550*/  FMNMX.FTZ R14, R59, R14, !PT ;  /* 0x0000000e3b0e7209 */ /* 0x000fe20007810000 */
[--C-:B------:R-:W-:Y:S01]  /*15560*/  FFMA.FTZ R158, R83, R4, -R10.reuse ;  /* 0x00000004539e7223 */ /* 0x100fe2000001080a */
[----:B------:R-:W-:Y:S01]  /*15570*/  ISETP.LT.OR P1, PT, R0, 0x51, P1 ;  /* 0x000000510000780c */ /* 0x000fe20000f21670 */
[----:B------:R-:W-:Y:S01]  /*15580*/  MUFU.EX2 R156, R156 ;  /* 0x0000009c009c7308 */ /* 0x000fe20000000800 */
[----:B------:R-:W-:Y:S01]  /*15590*/  FMNMX.FTZ R14, R101, R14, !PT ;  /* 0x0000000e650e7209 */ /* 0x000fe20007810000 */
[-CC-:B------:R-:W-:Y:S01]  /*155a0*/  FFMA.FTZ R73, R73, R4.reuse, -R10.reuse ;  /* 0x0000000449497223 */ /* 0x180fe2000001080a */
[----:B------:R-:W-:Y:S01]  /*155b0*/  ISETP.NE.AND P5, PT, R24, RZ, PT ;  /* 0x000000ff1800720c */ /* 0x000fe20003fa5270 */
[-CC-:B------:R-:W-:Y:S01]  /*155c0*/  FFMA.FTZ R152, R81, R4.reuse, -R10.reuse ;  /* 0x0000000451987223 */ /* 0x180fe2000001080a */
[----:B------:R-:W-:Y:S01]  /*155d0*/  ISETP.GT.AND P3, PT, R6, 0x58, !P3 ;  /* 0x000000580600780c */ /* 0x000fe20005f64270 */
[-CC-:B------:R-:W-:Y:S01]  /*155e0*/  FFMA.FTZ R144, R29, R4.reuse, -R10.reuse ;  /* 0x000000041d907223 */ /* 0x180fe2000001080a */
[----:B------:R-:W-:Y:S01]  /*155f0*/  ISETP.LT.OR P2, PT, R0, 0x52, P2 ;  /* 0x000000520000780c */ /* 0x000fe20001741670 */
[----:B------:R-:W0:Y:S01]  /*15600*/  MUFU.EX2 R85, R85 ;  /* 0x0000005500557308 */ /* 0x000e220000000800 */
[----:B------:R-:W-:Y:S01]  /*15610*/  FSEL R77, R66, -INF , !P1 ;  /* 0xff800000424d7808 */ /* 0x000fe20004800000 */
[--C-:B------:R-:W-:Y:S01]  /*15620*/  FFMA.FTZ R146, R15, R4, -R10.reuse ;  /* 0x000000040f927223 */ /* 0x100fe2000001080a */
[----:B------:R-:W-:Y:S01]  /*15630*/  FMNMX.FTZ R14, R63, R14, !PT ;  /* 0x0000000e3f0e7209 */ /* 0x000fe20007810000 */
[-CC-:B-----5:R-:W-:Y:S01]  /*15640*/  FFMA.FTZ R140, R25, R4.reuse, -R10.reuse ;  /* 0x00000004198c7223 */ /* 0x1a0fe2000001080a */
[----:B------:R-:W-:Y:S01]  /*15650*/  ISETP.GT.AND P4, PT, R6, 0x59, !P5 ;  /* 0x000000590600780c */ /* 0x000fe20006f84270 */
[-CC-:B------:R-:W-:Y:S01]  /*15660*/  FFMA.FTZ R142, R33, R4.reuse, -R10.reuse ;  /* 0x00000004218e7223 */ /* 0x180fe2000001080a */
[C---:B------:R-:W-:Y:S01]  /*15670*/  ISETP.LT.OR P3, PT, R0.reuse, 0x59, P3 ;  /* 0x000000590000780c */ /* 0x040fe20001f61670 */
[----:B------:R-:W1:Y:S01]  /*15680*/  MUFU.EX2 R158, R158 ;  /* 0x0000009e009e7308 */ /* 0x000e620000000800 */
[----:B------:R-:W-:Y:S01]  /*15690*/  FSEL R67, R67, -INF , !P2 ;  /* 0xff80000043437808 */ /* 0x000fe20005000000 */
[--C-:B------:R-:W-:Y:S01]  /*156a0*/  FFMA.FTZ R136, R21, R4, -R10.reuse ;  /* 0x0000000415887223 */ /* 0x100fe2000001080a */
[----:B------:R-:W-:Y:S01]  /*156b0*/  FMNMX.FTZ R14, R77, R14, !PT ;  /* 0x0000000e4d0e7209 */ /* 0x000fe20007810000 */
[-CC-:B------:R-:W-:Y:S01]  /*156c0*/  FFMA.FTZ R75, R75, R4.reuse, -R10.reuse ;  /* 0x000000044b4b7223 */ /* 0x180fe2000001080a */
[----:B------:R-:W-:Y:S01]  /*156d0*/  ISETP.LT.OR P4, PT, R0, 0x5a, P4 ;  /* 0x0000005a0000780c */ /* 0x000fe20002781670 */
[--C-:B------:R-:W-:Y:S01]  /*156e0*/  FFMA.FTZ R37, R37, R4, -R10.reuse ;  /* 0x0000000425257223 */ /* 0x100fe2000001080a */
[----:B------:R-:W-:Y:S01]  /*156f0*/  FSEL R79, R70, -INF , !P3 ;  /* 0xff800000464f7808 */ /* 0x000fe20005800000 */
[----:B------:R-:W2:Y:S01]  /*15700*/  MUFU.EX2 R73, R73 ;  /* 0x0000004900497308 */ /* 0x000ea20000000800 */
        /* <DEDUP_REMOVED lines=12> */
[----:B------:R-:W-:Y:S01]  /*157d0*/  ISETP.NE.AND P5, PT, R225, 0x1, PT ;  /* 0x00000001e100780c */ /* 0x000fe20003fa5270 */
[----:B------:R-:W4:Y:S06]  /*157e0*/  SHFL.BFLY PT, R45, R14, 0x2, 0x1f ;  /* 0x0c401f000e2d7f89 */ /* 0x000f2c00000e0000 */
[----:B------:R-:W3:Y:S06]  /*157f0*/  MUFU.EX2 R75, R75 ;  /* 0x0000004b004b7308 */ /* 0x000eec0000000800 */
[----:B------:R-:W3:Y:S02]  /*15800*/  @P5 LDC R42, c[0x0][0x450] ;  /* 0x00011400ff2a5b82 */ /* 0x000ee40000000800 */
[----:B------:R-:W3:Y:S08]  /*15810*/  MUFU.EX2 R154, R154 ;  /* 0x0000009a009a7308 */ /* 0x000ef00000000800 */
[----:B------:R-:W3:Y:S01]  /*15820*/  MUFU.EX2 R37, R37 ;  /* 0x0000002500257308 */ /* 0x000ee20000000800 */
[----:B----4-:R-:W-:-:S05]  /*15830*/  FMNMX.FTZ R45, R14, R45, !PT ;  /* 0x0000002d0e2d7209 */ /* 0x010fca0007810000 */
[----:B------:R-:W4:Y:S02]  /*15840*/  SHFL.BFLY PT, R0, R45, 0x1, 0x1f ;  /* 0x0c201f002d007f89 */ /* 0x000f2400000e0000 */
[----:B------:R-:W-:Y:S08]  /*15850*/  MUFU.EX2 R148, R148 ;  /* 0x0000009400947308 */ /* 0x000ff00000000800 */
[----:B------:R-:W-:Y:S08]  /*15860*/  MUFU.EX2 R41, R41 ;  /* 0x0000002900297308 */ /* 0x000ff00000000800 */
[----:B------:R-:W-:Y:S01]  /*15870*/  MUFU.EX2 R150, R150 ;  /* 0x0000009600967308 */ /* 0x000fe20000000800 */
[----:B----4-:R-:W-:Y:S01]  /*15880*/  FMNMX.FTZ R0, R45, R0, !PT ;  /* 0x000000002d007209 */ /* 0x010fe20007810000 */
[----:B------:R-:W-:-:S06]  /*15890*/  FFMA.FTZ R45, R69, R4, -R10 ;  /* 0x00000004452d7223 */ /* 0x000fcc000001080a */
[----:B------:R-:W-:Y:S01]  /*158a0*/  MUFU.EX2 R11, R11 ;  /* 0x0000000b000b7308 */ /* 0x000fe20000000800 */
[C---:B------:R-:W-:Y:S01]  /*158b0*/  FSETP.NEU.FTZ.AND P1, PT, R0.reuse, -INF , PT ;  /* 0xff8000000000780b */ /* 0x040fe20003f3d000 */
[----:B------:R-:W-:-:S05]  /*158c0*/  FMUL.FTZ R32, R0, R4 ;  /* 0x0000000400207220 */ /* 0x000fca0000410000 */
[----:B------:R-:W-:Y:S01]  /*158d0*/  FSEL R32, R32, RZ, P1 ;  /* 0x000000ff20207208 */ /* 0x000fe20000800000 */
[----:B------:R-:W-:Y:S04]  /*158e0*/  MUFU.EX2 R144, R144 ;  /* 0x0000009000907308 */ /* 0x000fe80000000800 */
[-CC-:B------:R-:W-:Y:S01]  /*158f0*/  FFMA.FTZ R157, R26, R4.reuse, -R32.reuse ;  /* 0x000000041a9d7223 */ /* 0x180fe20000010820 */
[-CC-:B------:R-:W-:Y:S01]  /*15900*/  FFMA.FTZ R6, R99, R4.reuse, -R32.reuse ;  /* 0x0000000463067223 */ /* 0x180fe20000010820 */
[-CC-:B------:R-:W-:Y:S01]  /*15910*/  FFMA.FTZ R159, R5, R4.reuse, -R32.reuse ;  /* 0x00000004059f7223 */ /* 0x180fe20000010820 */
[-CC-:B------:R-:W-:Y:S01]  /*15920*/  FFMA.FTZ R10, R97, R4.reuse, -R32.reuse ;  /* 0x00000004610a7223 */ /* 0x180fe20000010820 */
[-CC-:B------:R-:W-:Y:S01]  /*15930*/  FFMA.FTZ R153, R27, R4.reuse, -R32.reuse ;  /* 0x000000041b997223 */ /* 0x180fe20000010820 */
[----:B0-----:R-:W-:Y:S01]  /*15940*/  FADD.FTZ R5, R156, R85 ;  /* 0x000000559c057221 */ /* 0x001fe20000010000 */
[----:B------:R-:W-:Y:S01]  /*15950*/  MUFU.EX2 R157, R157 ;  /* 0x0000009d009d7308 */ /* 0x000fe20000000800 */
[-CC-:B------:R-:W-:Y:S01]  /*15960*/  FFMA.FTZ R14, R95, R4.reuse, -R32.reuse ;  /* 0x000000045f0e7223 */ /* 0x180fe20000010820 */
[-CC-:B------:R-:W-:Y:S01]  /*15970*/  FFMA.FTZ R155, R87, R4.reuse, -R32.reuse ;  /* 0x00000004579b7223 */ /* 0x180fe20000010820 */
[----:B-1----:R-:W-:Y:S01]  /*15980*/  FADD.FTZ R30, R158, R5 ;  /* 0x000000059e1e7221 */ /* 0x002fe20000010000 */
[-CC-:B------:R-:W-:Y:S01]  /*15990*/  FFMA.FTZ R20, R93, R4.reuse, -R32.reuse ;  /* 0x000000045d147223 */ /* 0x180fe20000010820 */
[-CC-:B------:R-:W-:Y:S01]  /*159a0*/  FFMA.FTZ R149, R31, R4.reuse, -R32.reuse ;  /* 0x000000041f957223 */ /* 0x180fe20000010820 */
[-C--:B------:R-:W-:Y:S01]  /*159b0*/  FFMA.FTZ R24, R91, R4.reuse, -R32 ;  /* 0x000000045b187223 */ /* 0x080fe20000010820 */
[----:B--2---:R-:W-:Y:S01]  /*159c0*/  FADD.FTZ R5, R73, R30 ;  /* 0x0000001e49057221 */ /* 0x004fe20000010000 */
[----:B------:R-:W0:Y:S01]  /*159d0*/  MUFU.EX2 R6, R6 ;  /* 0x0000000600067308 */ /* 0x000e220000000800 */
[-CC-:B------:R-:W-:Y:S01]  /*159e0*/  FFMA.FTZ R151, R35, R4.reuse, -R32.reuse ;  /* 0x0000000423977223 */ /* 0x180fe20000010820 */
[-CC-:B------:R-:W-:Y:S01]  /*159f0*/  FFMA.FTZ R26, R89, R4.reuse, -R32.reuse ;  /* 0x00000004591a7223 */ /* 0x180fe20000010820 */
[----:B---3--:R-:W-:Y:S01]  /*15a00*/  FADD.FTZ R30, R152, R5 ;  /* 0x00000005981e7221 */ /* 0x008fe20000010000 */
[-CC-:B------:R-:W-:Y:S01]  /*15a10*/  FFMA.FTZ R145, R39, R4.reuse, -R32.reuse ;  /* 0x0000000427917223 */ /* 0x180fe20000010820 */
[----:B------:R-:W1:Y:S01]  /*15a20*/  @P5 LDC R27, c[0x0][0x44c] ;  /* 0x00011300ff1b5b82 */ /* 0x000e620000000800 */
[-C--:B------:R-:W-:Y:S01]  /*15a30*/  FFMA.FTZ R28, R51, R4.reuse, -R32 ;  /* 0x00000004331c7223 */ /* 0x080fe20000010820 */
[----:B------:R-:W-:Y:S01]  /*15a40*/  FADD.FTZ R7, R75, R30 ;  /* 0x0000001e4b077221 */ /* 0x000fe20000010000 */
[----:B------:R-:W2:Y:S01]  /*15a50*/  MUFU.EX2 R159, R159 ;  /* 0x0000009f009f7308 */ /* 0x000ea20000000800 */
[-CC-:B------:R-:W-:Y:S01]  /*15a60*/  FFMA.FTZ R147, R43, R4.reuse, -R32.reuse ;  /* 0x000000042b937223 */ /* 0x180fe20000010820 */
[-CC-:B------:R-:W-:Y:S01]  /*15a70*/  FFMA.FTZ R30, R55, R4.reuse, -R32.reuse ;  /* 0x00000004371e7223 */ /* 0x180fe20000010820 */
[----:B------:R-:W-:Y:S01]  /*15a80*/  FADD.FTZ R36, R154, R7 ;  /* 0x000000079a247221 */ /* 0x000fe20000010000 */
[-CC-:B------:R-:W-:Y:S01]  /*15a90*/  FFMA.FTZ R141, R47, R4.reuse, -R32.reuse ;  /* 0x000000042f8d7223 */ /* 0x180fe20000010820 */
[-CC-:B------:R-:W-:Y:S01]  /*15aa0*/  FFMA.FTZ R59, R59, R4.reuse, -R32.reuse ;  /* 0x000000043b3b7223 */ /* 0x180fe20000010820 */
[-C--:B------:R-:W-:Y:S01]  /*15ab0*/  FFMA.FTZ R101, R101, R4.reuse, -R32 ;  /* 0x0000000465657223 */ /* 0x080fe20000010820 */
[----:B------:R-:W-:Y:S01]  /*15ac0*/  FADD.FTZ R7, R37, R36 ;  /* 0x0000002425077221 */ /* 0x000fe20000010000 */
[----:B------:R-:W3:Y:S01]  /*15ad0*/  MUFU.EX2 R10, R10 ;  /* 0x0000000a000a7308 */ /* 0x000ee20000000800 */
[----:B0-----:R-:W-:Y:S01]  /*15ae0*/  FADD.FTZ R34, R157, R6 ;  /* 0x000000069d227221 */ /* 0x001fe20000010000 */
[-CC-:B------:R-:W-:Y:S01]  /*15af0*/  FFMA.FTZ R63, R63, R4.reuse, -R32.reuse ;  /* 0x000000043f3f7223 */ /* 0x180fe20000010820 */
[----:B------:R-:W-:Y:S01]  /*15b00*/  FADD.FTZ R36, R148, R7 ;  /* 0x0000000794247221 */ /* 0x000fe20000010000 */
[-CC-:B------:R-:W-:Y:S01]  /*15b10*/  FFMA.FTZ R77, R77, R4.reuse, -R32.reuse ;  /* 0x000000044d4d7223 */ /* 0x180fe20000010820 */
[-CC-:B------:R-:W-:Y:S01]  /*15b20*/  FFMA.FTZ R67, R67, R4.reuse, -R32.reuse ;  /* 0x0000000443437223 */ /* 0x180fe20000010820 */
[-C--:B------:R-:W-:Y:S01]  /*15b30*/  FFMA.FTZ R79, R79, R4.reuse, -R32 ;  /* 0x000000044f4f7223 */ /* 0x080fe20000010820 */
[----:B------:R-:W-:Y:S01]  /*15b40*/  FADD.FTZ R7, R41, R36 ;  /* 0x0000002429077221 */ /* 0x000fe20000010000 */
[----:B------:R-:W0:Y:S01]  /*15b50*/  MUFU.EX2 R153, R153 ;  /* 0x0000009900997308 */ /* 0x000e220000000800 */
[----:B--2---:R-:W-:Y:S01]  /*15b60*/  FADD.FTZ R5, R159, R34 ;  /* 0x000000229f057221 */ /* 0x004fe20000010000 */
[----:B------:R-:W-:Y:S01]  /*15b70*/  FFMA.FTZ R71, R71, R4, -R32 ;  /* 0x0000000447477223 */ /* 0x000fe20000010820 */
[----:B------:R-:W-:Y:S01]  /*15b80*/  FADD.FTZ R38, R150, R7 ;  /* 0x0000000796267221 */ /* 0x000fe20000010000 */
[----:B------:R-:W-:Y:S01]  /*15b90*/  F2FP.BF16.F32.PACK_AB R157, R6, R157 ;  /* 0x0000009d069d723e */ /* 0x000fe200000010ff */
[----:B-1----:R-:W-:Y:S01]  /*15ba0*/  @P5 IMAD.HI.U32 R27, R188, R27, RZ ;  /* 0x0000001bbc1b5227 */ /* 0x002fe200078e00ff */
[----:B------:R-:W-:-:S03]  /*15bb0*/  F2FP.BF16.F32.PACK_AB R156, R85, R156 ;  /* 0x0000009c559c723e */ /* 0x000fc600000010ff */
[----:B------:R-:W-:Y:S01]  /*15bc0*/  FADD.FTZ R7, R11, R38 ;  /* 0x000000260b077221 */ /* 0x000fe20000010000 */
[----:B------:R-:W1:Y:S01]  /*15bd0*/  MUFU.EX2 R14, R14 ;  /* 0x0000000e000e7308 */ /* 0x000e620000000800 */
[----:B---3--:R-:W-:Y:S01]  /*15be0*/  FADD.FTZ R34, R10, R5 ;  /* 0x000000050a227221 */ /* 0x008fe20000010000 */
[----:B------:R-:W-:Y:S01]  /*15bf0*/  @P5 SHF.R.U32.HI R40, RZ, R42, R27 ;  /* 0x0000002aff285219 */ /* 0x000fe2000001161b */
[----:B------:R-:W-:Y:S01]  /*15c00*/  FADD.FTZ R38, R144, R7 ;  /* 0x0000000790267221 */ /* 0x000fe20000010000 */
[----:B------:R-:W-:Y:S02]  /*15c10*/  ISETP.GE.AND P5, PT, R13, 0x1, PT ;  /* 0x000000010d00780c */ /* 0x000fe40003fa6270 */
[----:B------:R-:W-:Y:S01]  /*15c20*/  F2FP.BF16.F32.PACK_AB R159, R10, R159 ;  /* 0x0000009f0a9f723e */ /* 0x000fe200000010ff */
[----:B------:R-:W-:Y:S01]  /*15c30*/  IMAD.IADD R193, R193, 0x1, R40 ;  /* 0x00000001c1c17824 */ /* 0x000fe200078e0228 */
[----:B------:R-:W2:Y:S01]  /*15c40*/  MUFU.EX2 R155, R155 ;  /* 0x0000009b009b7308 */ /* 0x000ea20000000800 */
[----:B0-----:R-:W-:Y:S01]  /*15c50*/  FADD.FTZ R5, R153, R34 ;  /* 0x0000002299057221 */ /* 0x001fe20000010000 */
[----:B------:R-:W-:Y:S01]  /*15c60*/  F2FP.BF16.F32.PACK_AB R158, R73, R158 ;  /* 0x0000009e499e723e */ /* 0x000fe200000010ff */
[----:B------:R-:W-:Y:S01]  /*15c70*/  VIADD R10, R72, 0xfffffffe ;  /* 0xfffffffe480a7836 */ /* 0x000fe20000000000 */
[----:B------:R-:W-:Y:S01]  /*15c80*/  F2FP.BF16.F32.PACK_AB R152, R75, R152 ;  /* 0x000000984b98723e */ /* 0x000fe200000010ff */
[----:B------:R-:W-:Y:S01]  /*15c90*/  IMAD.IADD R12, R193, 0x1, R12 ;  /* 0x00000001c10c7824 */ /* 0x000fe200078e020c */
[----:B------:R-:W-:-:S02]  /*15ca0*/  F2FP.BF16.F32.PACK_AB R154, R37, R154 ;  /* 0x0000009a259a723e */ /* 0x000fc400000010ff */
[----:B------:R-:W0:Y:S01]  /*15cb0*/  MUFU.EX2 R20, R20 ;  /* 0x0000001400147308 */ /* 0x000e220000000800 */
[C---:B-1----:R-:W-:Y:S01]  /*15cc0*/  FADD.FTZ R34, R14.reuse, R5 ;  /* 0x000000050e227221 */ /* 0x042fe20000010000 */
[----:B------:R-:W-:Y:S02]  /*15cd0*/  F2FP.BF16.F32.PACK_AB R148, R41, R148 ;  /* 0x000000942994723e */ /* 0x000fe400000010ff */
[----:B------:R-:W-:Y:S02]  /*15ce0*/  F2FP.BF16.F32.PACK_AB R150, R11, R150 ;  /* 0x000000960b96723e */ /* 0x000fe400000010ff */
[----:B------:R-:W-:Y:S02]  /*15cf0*/  F2FP.BF16.F32.PACK_AB R153, R14, R153 ;  /* 0x000000990e99723e */ /* 0x000fe400000010ff */
[----:B------:R-:W1:Y:S01]  /*15d00*/  MUFU.EX2 R149, R149 ;  /* 0x0000009500957308 */ /* 0x000e620000000800 */
[----:B--2---:R-:W-:-:S07]  /*15d10*/  FADD.FTZ R5, R155, R34 ;  /* 0x000000229b057221 */ /* 0x004fce0000010000 */
[----:B------:R-:W2:Y:S01]  /*15d20*/  MUFU.EX2 R24, R24 ;  /* 0x0000001800187308 */ /* 0x000ea20000000800 */
[C---:B0-----:R-:W-:Y:S01]  /*15d30*/  FADD.FTZ R36, R20.reuse, R5 ;  /* 0x0000000514247221 */ /* 0x041fe20000010000 */
[----:B------:R-:W-:-:S06]  /*15d40*/  F2FP.BF16.F32.PACK_AB R155, R20, R155 ;  /* 0x0000009b149b723e */ /* 0x000fcc00000010ff */
        /* <DEDUP_REMOVED lines=11> */
[C---:B--2---:R-:W-:Y:S01]  /*15e00*/  FADD.FTZ R36, R26.reuse, R5 ;  /* 0x000000051a247221 */ /* 0x044fe20000010000 */
[----:B------:R-:W-:-:S06]  /*15e10*/  F2FP.BF16.F32.PACK_AB R151, R26, R151 ;  /* 0x000000971a97723e */ /* 0x000fcc00000010ff */
[----:B------:R-:W2:Y:S01]  /*15e20*/  MUFU.EX2 R15, R15 ;  /* 0x0000000f000f7308 */ /* 0x000ea20000000800 */
[----:B0-----:R-:W-:-:S07]  /*15e30*/  FADD.FTZ R38, R146, R7 ;  /* 0x0000000792267221 */ /* 0x001fce0000010000 */
[----:B------:R-:W0:Y:S01]  /*15e40*/  MUFU.EX2 R28, R28 ;  /* 0x0000001c001c7308 */ /* 0x000e220000000800 */
[----:B-1----:R-:W-:-:S07]  /*15e50*/  FADD.FTZ R5, R145, R36 ;  /* 0x0000002491057221 */ /* 0x002fce0000010000 */
[----:B------:R-:W1:Y:S01]  /*15e60*/  MUFU.EX2 R140, R140 ;  /* 0x0000008c008c7308 */ /* 0x000e620000000800 */
[C---:B--2---:R-:W-:Y:S01]  /*15e70*/  FADD.FTZ R7, R15.reuse, R38 ;  /* 0x000000260f077221 */ /* 0x044fe20000010000 */
[----:B------:R-:W-:-:S06]  /*15e80*/  F2FP.BF16.F32.PACK_AB R146, R15, R146 ;  /* 0x000000920f92723e */ /* 0x000fcc00000010ff */
[----:B------:R-:W2:Y:S01]  /*15e90*/  MUFU.EX2 R147, R147 ;  /* 0x0000009300937308 */ /* 0x000ea20000000800 */
[C---:B0-----:R-:W-:Y:S01]  /*15ea0*/  FADD.FTZ R36, R28.reuse, R5 ;  /* 0x000000051c247221 */ /* 0x041fe20000010000 */
[----:B------:R-:W-:-:S06]  /*15eb0*/  F2FP.BF16.F32.PACK_AB R145, R28, R145 ;  /* 0x000000911c91723e */ /* 0x000fcc00000010ff */
[----:B------:R-:W0:Y:S01]  /*15ec0*/  MUFU.EX2 R25, R25 ;  /* 0x0000001900197308 */ /* 0x000e220000000800 */
[----:B-1----:R-:W-:-:S07]  /*15ed0*/  FADD.FTZ R38, R140, R7 ;  /* 0x000000078c267221 */ /* 0x002fce0000010000 */
[----:B------:R-:W1:Y:S01]  /*15ee0*/  MUFU.EX2 R30, R30 ;  /* 0x0000001e001e7308 */ /* 0x000e620000000800 */
[----:B--2---:R-:W-:-:S07]  /*15ef0*/  FADD.FTZ R5, R147, R36 ;  /* 0x0000002493057221 */ /* 0x004fce0000010000 */
[----:B------:R-:W2:Y:S01]  /*15f00*/  MUFU.EX2 R142, R142 ;  /* 0x0000008e008e7308 */ /* 0x000ea20000000800 */
[C---:B0-----:R-:W-:Y:S01]  /*15f10*/  FADD.FTZ R7, R25.reuse, R38 ;  /* 0x0000002619077221 */ /* 0x041fe20000010000 */
[----:B------:R-:W-:-:S06]  /*15f20*/  F2FP.BF16.F32.PACK_AB R140, R25, R140 ;  /* 0x0000008c198c723e */ /* 0x000fcc00000010ff */
[----:B------:R-:W0:Y:S01]  /*15f30*/  MUFU.EX2 R141, R141 ;  /* 0x0000008d008d7308 */ /* 0x000e220000000800 */
[C---:B-1----:R-:W-:Y:S01]  /*15f40*/  FADD.FTZ R38, R30.reuse, R5 ;  /* 0x000000051e267221 */ /* 0x042fe20000010000 */
[----:B------:R-:W-:-:S06]  /*15f50*/  F2FP.BF16.F32.PACK_AB R147, R30, R147 ;  /* 0x000000931e93723e */ /* 0x000fcc00000010ff */
[----:B------:R-:W1:Y:S01]  /*15f60*/  MUFU.EX2 R33, R33 ;  /* 0x0000002100217308 */ /* 0x000e620000000800 */
[----:B--2---:R-:W-:-:S07]  /*15f70*/  FADD.FTZ R40, R142, R7 ;  /* 0x000000078e287221 */ /* 0x004fce0000010000 */
        /* <DEDUP_REMOVED lines=26> */
[----:B-1----:R-:W-:Y:S01]  /*16120*/  FADD.FTZ R5, R79, R6 ;  /* 0x000000064f057221 */ /* 0x002fe20000010000 */
[C---:B--2---:R-:W-:Y:S01]  /*16130*/  FADD.FTZ R7, R45.reuse, R42 ;  /* 0x0000002a2d077221 */ /* 0x044fe20000010000 */
[----:B------:R-:W-:Y:S02]  /*16140*/  F2FP.BF16.F32.PACK_AB R138, R45, R138 ;  /* 0x0000008a2d8a723e */ /* 0x000fe400000010ff */
[C---:B0-----:R-:W-:Y:S01]  /*16150*/  FADD.FTZ R6, R38.reuse, R5 ;  /* 0x0000000526067221 */ /* 0x041fe20000010000 */
[----:B------:R-:W-:Y:S01]  /*16160*/  F2FP.BF16.F32.PACK_AB R139, R38, R79 ;  /* 0x0000004f268b723e */ /* 0x000fe200000010ff */
        /* <DEDUP_REMOVED lines=12> */
.L_x_1757:
[----:B------:R-:W-:-:S13]  /*16230*/  ISETP.NE.AND P1, PT, R13, 0x1, PT ;  /* 0x000000010d00780c */ /* 0x000fda0003f25270 */
[----:B------:R-:W0:Y:S02]  /*16240*/  @P1 LDC.64 R14, c[0x0][0x9e8] ;  /* 0x00027a00ff0e1b82 */ /* 0x000e240000000a00 */
[----:B0-----:R-:W-:-:S05]  /*16250*/  @P1 IMAD.HI.U32 R14, R5, R14, RZ ;  /* 0x0000000e050e1227 */ /* 0x001fca00078e00ff */
[----:B------:R-:W-:-:S07]  /*16260*/  @P1 SHF.R.U32.HI R5, RZ, R15, R14 ;  /* 0x0000000fff051219 */ /* 0x000fce000001160e */
.L_x_1758:
[----:B------:R-:W-:Y:S05]  /*16270*/  BSYNC B0 ;  /* 0x0000000000007941 */ /* 0x000fea0003800000 */
.L_x_1756:
[----:B------:R-:W-:-:S05]  /*16280*/  IMAD R5, R5, R13, R13 ;  /* 0x0000000d05057224 */ /* 0x000fca00078e020d */
[----:B------:R-:W-:-:S07]  /*16290*/  VIMNMX R12, R12, R5, PT ;  /* 0x000000050c0c7248 */ /* 0x000fce0003fe0100 */
.L_x_1755:
[----:B------:R-:W-:Y:S01]  /*162a0*/  IMAD.HI R12, R12, 0x2aaaaaab, RZ ;  /* 0x2aaaaaab0c0c7827 */ /* 0x000fe200078e02ff */
[----:B------:R-:W-:Y:S01]  /*162b0*/  ULDC UR39, c[0x0][0x9e4] ;  /* 0x0002790000277ab9 */ /* 0x000fe20000000800 */
[----:B------:R-:W-:Y:S01]  /*162c0*/  ULDC UR38, c[0x0][0x9e4] ;  /* 0x0002790000267ab9 */ /* 0x000fe20000000800 */
[----:B------:R-:W-:Y:S01]  /*162d0*/  ULDC UR50, c[0x0][0x9dc] ;  /* 0x0002770000327ab9 */ /* 0x000fe20000000800 */
[----:B------:R-:W-:Y:S01]  /*162e0*/  ULDC UR42, c[0x0][0x9dc] ;  /* 0x00027700002a7ab9 */ /* 0x000fe20000000800 */
[----:B------:R-:W-:Y:S01]  /*162f0*/  SHF.R.U32.HI R5, RZ, 0x1f, R12 ;  /* 0x0000001fff057819 */ /* 0x000fe2000001160c */
[----:B------:R-:W-:Y:S01]  /*16300*/  ULDC UR43, c[0x0][0x988] ;  /* 0x00026200002b7ab9 */ /* 0x000fe20000000800 */
[----:B------:R-:W-:Y:S01]  /*16310*/  ULDC UR47, c[0x0][0x988] ;  /* 0x00026200002f7ab9 */ /* 0x000fe20000000800 */
[----:B------:R-:W-:Y:S01]  /*16320*/  ULDC UR46, c[0x0][0x988] ;  /* 0x00026200002e7ab9 */ /* 0x000fe20000000800 */
[----:B------:R-:W-:Y:S01]  /*16330*/  LEA.HI.SX32 R11, R12, R5, 0x1c ;  /* 0x000000050c0b7211 */ /* 0x000fe200078fe2ff */
[----:B------:R-:W-:Y:S01]  /*16340*/  ULDC UR54, c[0x0][0x9e0] ;  /* 0x0002780000367ab9 */ /* 0x000fe20000000800 */
[----:B------:R-:W-:Y:S01]  /*16350*/  ULDC UR51, c[0x0][0x9e0] ;  /* 0x0002780000337ab9 */ /* 0x000fe20000000800 */
[----:B------:R-:W-:Y:S01]  /*16360*/  BSSY B1, `(.L_x_1759) ;  /* 0x0000367000017945 */ /* 0x000fe20003800000 */
[----:B------:R-:W-:Y:S01]  /*16370*/  VIMNMX R11, R202, R11, !PT ;  /* 0x0000000bca0b7248 */ /* 0x000fe20007fe0100 */
[----:B------:R-:W-:Y:S01]  /*16380*/  IMAD.MOV.U32 R5, RZ, RZ, 0x3f800000 ;  /* 0x3f800000ff057424 */ /* 0x000fe200078e00ff */
[----:B------:R-:W-:Y:S01]  /*16390*/  CS2R R86, SRZ ;  /* 0x0000000000567805 */ /* 0x000fe2000001ff00 */
[----:B------:R-:W-:Y:S01]  /*163a0*/  IMAD.MOV.U32 R12, RZ, RZ, 0x3f800000 ;  /* 0x3f800000ff0c7424 */ /* 0x000fe200078e00ff */
[----:B------:R-:W-:-:S02]  /*163b0*/  ISETP.GE.AND P1, PT, R10, R11, PT ;  /* 0x0000000b0a00720c */ /* 0x000fc40003f26270 */
        /* <DEDUP_REMOVED lines=32> */
[----:B------:R-:W-:Y:S01]  /*165c0*/  BSSY B0, `(.L_x_1761) ;  /* 0x000033c000007945 */ /* 0x000fe20003800000 */
[----:B------:R-:W-:Y:S02]  /*165d0*/  IMAD.MOV.U32 R5, RZ, RZ, 0x3f800000 ;  /* 0x3f800000ff057424 */ /* 0x000fe400078e00ff */
[----:B------:R-:W-:-:S07]  /*165e0*/  IMAD.MOV.U32 R87, RZ, RZ, RZ ;  /* 0x000000ffff577224 */ /* 0x000fce00078e00ff */
.L_x_1782:
[----:B------:R-:W-:-:S05]  /*165f0*/  VIADD R13, R23, 0x1 ;  /* 0x00000001170d7836 */ /* 0x000fca0000000000 */
[----:B------:R-:W-:-:S04]  /*16600*/  ISETP.NE.AND P1, PT, R13, 0x2, PT ;  /* 0x000000020d00780c */ /* 0x000fc80003f25270 */
[----:B------:R-:W-:Y:S02]  /*16610*/  SEL R9, RZ, 0x1, P1 ;  /* 0x00000001ff097807 */ /* 0x000fe40000800000 */
[----:B------:R-:W-:Y:S02]  /*16620*/  SEL R13, R13, RZ, P1 ;  /* 0x000000ff0d0d7207 */ /* 0x000fe40000800000 */
[----:B------:R-:W-:Y:S01]  /*16630*/  LOP3.LUT R20, R164, R9, RZ, 0x3c, !PT ;  /* 0x00000009a4147212 */ /* 0x000fe200078e3cff */
[----:B------:R-:W-:Y:S06]  /*16640*/  @!P0 BRA `(.L_x_1762) ;  /* 0x0000000000048947 */ /* 0x000fec0003800000 */
[----:B------:R-:W-:Y:S01]  /*16650*/  BPT.TRAP 0x1 ;  /* 0x000000040000795c */ /* 0x000fe20000300000 */
.L_x_1762:
[----:B------:R-:W-:Y:S01]  /*16660*/  IMAD R9, R13, 0x8, R2 ;  /* 0x000000080d097824 */ /* 0x000fe200078e0202 */
[----:B------:R-:W-:-:S04]  /*16670*/  SHF.L.U32 R4, R20, 0x1f, RZ ;  /* 0x0000001f14047819 */ /* 0x000fc800000006ff */
[----:B------:R0:W1:Y:S01]  /*16680*/  SYNCS.PHASECHK.TRANS64.TRYWAIT P1, [R9+URZ+0x2a830], R4 ;  /* 0x02a83004090075a7 */ /* 0x000062000802017f */
[----:B------:R-:W-:Y:S05]  /*16690*/  @!P0 BRA `(.L_x_1763) ;  /* 0x0000000000048947 */ /* 0x000fea0003800000 */
[----:B------:R-:W-:Y:S01]  /*166a0*/  BPT.TRAP 0x1 ;  /* 0x000000040000795c */ /* 0x000fe20000300000 */
.L_x_1763:
[----:B------:R-:W-:Y:S01]  /*166b0*/  IMAD R94, R13, 0x900, R8 ;  /* 0x000009000d5e7824 */ /* 0x000fe200078e0208 */
[----:B------:R-:W-:Y:S03]  /*166c0*/  BSSY B2, `(.L_x_1764) ;  /* 0x0000006000027945 */ /* 0x000fe60003800000 */
[C---:B------:R-:W-:Y:S02]  /*166d0*/  VIADD R90, R94.reuse, 0x2 ;  /* 0x000000025e5a7836 */ /* 0x040fe40000000000 */
[----:B------:R-:W-:Y:S01]  /*166e0*/  VIADD R93, R94, 0x4 ;  /* 0x000000045e5d7836 */ /* 0x000fe20000000000 */
[----:B-1----:R-:W-:Y:S06]  /*166f0*/  @P1 BRA `(.L_x_1765) ;  /* 0x0000000000081947 */ /* 0x002fec0003800000 */
[----:B------:R-:W1:Y:S02]  /*16700*/  SYNCS.PHASECHK.TRANS64.TRYWAIT P1, [R9+URZ+0x2a830], R4 ;  /* 0x02a83004090075a7 */ /* 0x000e64000802017f */
[----:B-1----:R-:W-:Y:S05]  /*16710*/  @!P1 BRA `(.L_x_1766) ;  /* 0x0000015800149947 */ /* 0x002fea0003800000 */
.L_x_1765:
[----:B------:R-:W-:Y:S05]  /*16720*/  BSYNC B2 ;  /* 0x0000000000027941 */ /* 0x000fea0003800000 */
.L_x_1764:
[----:B------:R-:W2:Y:S01]  /*16730*/  LDL.64 R96, [R1+0x28] ;  /* 0x0000280001607983 */ /* 0x000ea20000100a00 */
[----:B------:R-:W-:Y:S01]  /*16740*/  IMAD.MOV.U32 R88, RZ, RZ, R94 ;  /* 0x000000ffff587224 */ /* 0x000fe200078e005e */
[----:B------:R-:W-:Y:S01]  /*16750*/  MOV R198, UR50 ;  /* 0x0000003200c67c02 */ /* 0x000fe20008000f00 */
[----:B------:R-:W-:Y:S01]  /*16760*/  IMAD.MOV.U32 R89, RZ, RZ, 0x40000040 ;  /* 0x40000040ff597424 */ /* 0x000fe200078e00ff */
[----:B------:R-:W-:Y:S01]  /*16770*/  MOV R194, UR46 ;  /* 0x0000002e00c27c02 */ /* 0x000fe20008000f00 */
[----:B------:R-:W-:Y:S01]  /*16780*/  VIADD R92, R94, 0x300 ;  /* 0x000003005e5c7836 */ /* 0x000fe20000000000 */
[----:B------:R-:W-:Y:S01]  /*16790*/  R2UR UR50, R88 ;  /* 0x00000000583272ca */ /* 0x000fe200000e0000 */
[----:B------:R-:W-:Y:S01]  /*167a0*/  IMAD.MOV.U32 R88, RZ, RZ, R93 ;  /* 0x000000ffff587224 */ /* 0x000fe200078e005d */
[----:B------:R-:W-:Y:S01]  /*167b0*/  R2UR UR46, R90 ;  /* 0x000000005a2e72ca */ /* 0x000fe200000e0000 */
[----:B------:R-:W-:Y:S01]  /*167c0*/  VIADD R90, R94, 0x6 ;  /* 0x000000065e5a7836 */ /* 0x000fe20000000000 */
[----:B------:R-:W-:Y:S01]  /*167d0*/  MOV R190, UR42 ;  /* 0x0000002a00be7c02 */ /* 0x000fe20008000f00 */
[----:B------:R-:W-:Y:S01]  /*167e0*/  IMAD.MOV.U32 R91, RZ, RZ, 0x40000040 ;  /* 0x40000040ff5b7424 */ /* 0x000fe200078e00ff */
[----:B------:R-:W-:Y:S01]  /*167f0*/  MOV R14, UR38 ;  /* 0x00000026000e7c02 */ /* 0x000fe20008000f00 */
[----:B------:R-:W-:Y:S01]  /*16800*/  IMAD.MOV.U32 R93, RZ, RZ, 0x40000040 ;  /* 0x40000040ff5d7424 */ /* 0x000fe200078e00ff */
[----:B------:R-:W-:Y:S01]  /*16810*/  R2UR UR42, R88 ;  /* 0x00000000582a72ca */ /* 0x000fe200000e0000 */
[----:B------:R-:W-:Y:S01]  /*16820*/  VIADD R88, R94, 0x302 ;  /* 0x000003025e587836 */ /* 0x000fe20000000000 */
[----:B------:R-:W-:Y:S01]  /*16830*/  R2UR UR38, R90 ;  /* 0x000000005a2672ca */ /* 0x000fe200000e0000 */
[----:B------:R-:W-:Y:S01]  /*16840*/  VIADD R90, R94, 0x304 ;  /* 0x000003045e5a7836 */ /* 0x000fe20000000000 */
[----:B------:R-:W-:Y:S01]  /*16850*/  MOV R197, UR51 ;  /* 0x0000003300c57c02 */ /* 0x000fe20008000f00 */
[-C--:B------:R-:W-:Y:S01]  /*16860*/  FMUL.FTZ R24, R24, R12.reuse ;  /* 0x0000000c18187220 */ /* 0x080fe20000410000 */
[----:B------:R-:W-:Y:S01]  /*16870*/  R2UR UR30, R88 ;  /* 0x00000000581e72ca */ /* 0x000fe200000e0000 */
[----:B------:R-:W-:Y:S01]  /*16880*/  VIADD R88, R94, 0x600 ;  /* 0x000006005e587836 */ /* 0x000fe20000000000 */
[----:B------:R-:W-:Y:S01]  /*16890*/  R2UR UR26, R90 ;  /* 0x000000005a1a72ca */ /* 0x000fe200000e0000 */
[----:B------:R-:W-:Y:S01]  /*168a0*/  VIADD R90, R94, 0x602 ;  /* 0x000006025e5a7836 */ /* 0x000fe20000000000 */
[----:B------:R-:W-:Y:S01]  /*168b0*/  MOV R199, UR49 ;  /* 0x0000003100c77c02 */ /* 0x000fe20008000f00 */
[-C--:B------:R-:W-:Y:S01]  /*168c0*/  FMUL.FTZ R25, R25, R12.reuse ;  /* 0x0000000c19197220 */ /* 0x080fe20000410000 */
[----:B------:R-:W-:Y:S01]  /*168d0*/  MOV R200, UR48 ;  /* 0x0000003000c87c02 */ /* 0x000fe20008000f00 */
[-C--:B------:R-:W-:Y:S01]  /*168e0*/  FMUL.FTZ R28, R28, R12.reuse ;  /* 0x0000000c1c1c7220 */ /* 0x080fe20000410000 */
[----:B------:R-:W-:Y:S01]  /*168f0*/  R2UR UR51, R89 ;  /* 0x00000000593372ca */ /* 0x000fe200000e0000 */
[-C--:B------:R-:W-:Y:S01]  /*16900*/  FMUL.FTZ R29, R29, R12.reuse ;  /* 0x0000000c1d1d7220 */ /* 0x080fe20000410000 */
[----:B------:R-:W-:Y:S01]  /*16910*/  R2UR UR34, R92 ;  /* 0x000000005c2272ca */ /* 0x000fe200000e0000 */
[----:B------:R-:W-:Y:S01]  /*16920*/  VIADD R92, R94, 0x306 ;  /* 0x000003065e5c7836 */ /* 0x000fe20000000000 */
        /* <DEDUP_REMOVED lines=8> */
[----:B01----:R-:W-:Y:S01]  /*169b0*/  MOV R4, UR39 ;  /* 0x0000002700047c02 */ /* 0x003fe20008000f00 */
        /* <DEDUP_REMOVED lines=82> */
[----:B------:R-:W-:Y:S02]  /*16ee0*/  R2UR UR50, R198 ;  /* 0x00000000c63272ca */ /* 0x000fe400000e0000 */
[----:B------:R-:W-:Y:S02]  /*16ef0*/  R2UR UR49, R199 ;  /* 0x00000000c73172ca */ /* 0x000fe400000e0000 */
[----:B------:R-:W2:Y:S01]  /*16f00*/  LDL.64 R198, [R1+0x20] ;  /* 0x0000200001c67983 */ /* 0x000ea20000100a00 */
[----:B------:R-:W-:Y:S01]  /*16f10*/  R2UR UR51, R197 ;  /* 0x00000000c53372ca */ /* 0x000fe200000e0000 */
[----:B------:R-:W-:Y:S02]  /*16f20*/  WARPGROUP.DEPBAR.LE gsb0, 0x0 ;  /* 0x00008000000079c5 */ /* 0x000fe40000010000 */
[----:B------:R-:W-:Y:S01]  /*16f30*/  WARPGROUP.ARRIVE ;  /* 0x00000000000079c5 */ /* 0x000fe20000000000 */
[----:B--2---:R-:W-:-:S02]  /*16f40*/  R2UR UR44, R198 ;  /* 0x00000000c62c72ca */ /* 0x004fc400000e0000 */
[----:B------:R-:W-:Y:S02]  /*16f50*/  R2UR UR45, R199 ;  /* 0x00000000c72d72ca */ /* 0x000fe400000e0000 */
[----:B------:R-:W2:Y:S11]  /*16f60*/  LDL.64 R198, [R1+0x8] ;  /* 0x0000080001c67983 */ /* 0x000eb60000100a00 */
[----:B------:R-:W-:Y:S01]  /*16f70*/  HGMMA.64x96x16.F32.BF16 R88, gdesc[UR44], R88, gsb0 ;  /* 0x016000002c5879f0 */ /* 0x000fe20008001858 */
[----:B------:R-:W-:-:S02]  /*16f80*/  R2UR UR46, R194 ;  /* 0x00000000c22e72ca */ /* 0x000fc400000e0000 */
[----:B------:R-:W-:Y:S02]  /*16f90*/  R2UR UR45, R195 ;  /* 0x00000000c32d72ca */ /* 0x000fe400000e0000 */
[----:B------:R-:W3:Y:S01]  /*16fa0*/  LDL.64 R194, [R1+0x18] ;  /* 0x0000180001c27983 */ /* 0x000ee20000100a00 */
[----:B------:R-:W-:-:S03]  /*16fb0*/  R2UR UR44, R196 ;  /* 0x00000000c42c72ca */ /* 0x000fc600000e0000 */
[----:B------:R-:W4:Y:S01]  /*16fc0*/  LDL.64 R196, [R1+0x10] ;  /* 0x0000100001c47983 */ /* 0x000f220000100a00 */
[----:B------:R-:W-:Y:S02]  /*16fd0*/  WARPGROUP.DEPBAR.LE gsb0, 0x0 ;  /* 0x00008000000079c5 */ /* 0x000fe40000010000 */
[----:B------:R-:W-:Y:S01]  /*16fe0*/  WARPGROUP.ARRIVE ;  /* 0x00000000000079c5 */ /* 0x000fe20000000000 */
[----:B---3--:R-:W-:Y:S02]  /*16ff0*/  R2UR UR40, R194 ;  /* 0x00000000c22872ca */ /* 0x008fe400000e0000 */
[----:B------:R-:W-:Y:S02]  /*17000*/  R2UR UR41, R195 ;  /* 0x00000000c32972ca */ /* 0x000fe400000e0000 */
[----:B------:R-:W3:Y:S11]  /*17010*/  LDL.64 R194, [R1] ;  /* 0x0000000001c27983 */ /* 0x000ef60000100a00 */
[----:B------:R-:W-:Y:S01]  /*17020*/  HGMMA.64x96x16.F32.BF16 R88, gdesc[UR40], R88, gsb0 ;  /* 0x01600000285879f0 */ /* 0x000fe20008001858 */
[----:B----4-:R-:W-:-:S02]  /*17030*/  R2UR UR36, R196 ;  /* 0x00000000c42472ca */ /* 0x010fc400000e0000 */
[----:B------:R-:W-:Y:S02]  /*17040*/  R2UR UR37, R197 ;  /* 0x00000000c52572ca */ /* 0x000fe400000e0000 */
        /* <DEDUP_REMOVED lines=8> */
[----:B---3--:R-:W-:Y:S02]  /*170d0*/  R2UR UR28, R194 ;  /* 0x00000000c21c72ca */ /* 0x008fe400000e0000 */
[----:B------:R-:W-:Y:S01]  /*170e0*/  R2UR UR29, R195 ;  /* 0x00000000c31d72ca */ /* 0x000fe200000e0000 */
[----:B------:R-:W-:Y:S02]  /*170f0*/  WARPGROUP.DEPBAR.LE gsb0, 0x0 ;  /* 0x00008000000079c5 */ /* 0x000fe40000010000 */
[----:B------:R-:W-:-:S10]  /*17100*/  WARPGROUP.ARRIVE ;  /* 0x00000000000079c5 */ /* 0x000fd40000000000 */
        /* <DEDUP_REMOVED lines=39> */
[----:B------:R-:W-:Y:S02]  /*17380*/  R2UR UR39, R4 ;  /* 0x00000000042772ca */ /* 0x000fe400000e0000 */
[----:B------:R-:W-:Y:S01]  /*17390*/  R2UR UR38, R14 ;  /* 0x000000000e2672ca */ /* 0x000fe200000e0000 */
[----:B------:R-:W-:Y:S02]  /*173a0*/  WARPGROUP.DEPBAR.LE gsb0, 0x0 ;  /* 0x00008000000079c5 */ /* 0x000fe40000010000 */
[----:B------:R-:W-:-:S12]  /*173b0*/  @!P0 BRA `(.L_x_1767) ;  /* 0x0000000000048947 */ /* 0x000fd80003800000 */
[----:B------:R-:W-:Y:S01]  /*173c0*/  BPT.TRAP 0x1 ;  /* 0x000000040000795c */ /* 0x000fe20000300000 */
.L_x_1767:
[----:B------:R-:W-:Y:S01]  /*173d0*/  SHF.L.U32 R4, R164, 0x1f, RZ ;  /* 0x0000001fa4047819 */ /* 0x000fe200000006ff */
[----:B------:R-:W-:-:S04]  /*173e0*/  IMAD R21, R23, 0x8, R2 ;  /* 0x0000000817157824 */ /* 0x000fc800078e0202 */
[----:B------:R0:W1:Y:S01]  /*173f0*/  SYNCS.PHASECHK.TRANS64.TRYWAIT P1, [R21+URZ+0x2a850], R4 ;  /* 0x02a85004150075a7 */ /* 0x000062000802017f */
[----:B------:R-:W-:Y:S05]  /*17400*/  @!P0 BRA `(.L_x_1768) ;  /* 0x0000000000048947 */ /* 0x000fea0003800000 */
[----:B------:R-:W-:Y:S01]  /*17410*/  BPT.TRAP 0x1 ;  /* 0x000000040000795c */ /* 0x000fe20000300000 */
.L_x_1768:
[----:B------:R-:W-:Y:S04]  /*17420*/  BSSY B2, `(.L_x_1769) ;  /* 0x0000004000027945 */ /* 0x000fe80003800000 */
[----:B-1----:R-:W-:Y:S05]  /*17430*/  @P1 BRA `(.L_x_1770) ;  /* 0x0000000000081947 */ /* 0x002fea0003800000 */
[----:B------:R-:W1:Y:S02]  /*17440*/  SYNCS.PHASECHK.TRANS64.TRYWAIT P1, [R21+URZ+0x2a850], R4 ;  /* 0x02a85004150075a7 */ /* 0x000e64000802017f */
[----:B-1----:R-:W-:Y:S05]  /*17450*/  @!P1 BRA `(.L_x_1771) ;  /* 0x0000014800d89947 */ /* 0x002fea0003800000 */
.L_x_1770:
[----:B------:R-:W-:Y:S05]  /*17460*/  BSYNC B2 ;  /* 0x0000000000027941 */ /* 0x000fea0003800000 */
.L_x_1769:
[----:B01----:R-:W-:Y:S01]  /*17470*/  VIADD R4, R2, 0x400 ;  /* 0x0000040002047836 */ /* 0x003fe20000000000 */
[----:B------:R-:W-:Y:S01]  /*17480*/  WARPGROUP.ARRIVE ;  /* 0x00000000000079c5 */ /* 0x000fe20000000000 */
[----:B------:R-:W-:Y:S02]  /*17490*/  IMAD.MOV.U32 R5, RZ, RZ, 0x40000040 ;  /* 0x40000040ff057424 */ /* 0x000fe400078e00ff */
[----:B------:R-:W-:Y:S01]  /*174a0*/  IMAD.MOV.U32 R15, RZ, RZ, 0x40000040 ;  /* 0x40000040ff0f7424 */ /* 0x000fe200078e00ff */
[----:B------:R-:W-:Y:S02]  /*174b0*/  SHF.R.U32.HI R4, RZ, 0x4, R4 ;  /* 0x00000004ff047819 */ /* 0x000fe40000011604 */
[----:B------:R-:W-:Y:S01]  /*174c0*/  R2UR UR7, R5 ;  /* 0x00000000050772ca */ /* 0x000fe200000e0000 */
[----:B------:R-:W-:Y:S01]  /*174d0*/  IMAD.MOV.U32 R5, RZ, RZ, 0x40000040 ;  /* 0x40000040ff057424 */ /* 0x000fe200078e00ff */
[----:B------:R-:W-:-:S04]  /*174e0*/  LOP3.LUT R4, R4, 0x3fff, RZ, 0xc0, !PT ;  /* 0x00003fff04047812 */ /* 0x000fc800078ec0ff */
[----:B------:R-:W-:-:S05]  /*174f0*/  LOP3.LUT R4, R4, 0x3000000, RZ, 0xfc, !PT ;  /* 0x0300000004047812 */ /* 0x000fca00078efcff */
[----:B------:R-:W-:-:S04]  /*17500*/  IMAD R4, R23, 0x600, R4 ;  /* 0x0000060017047824 */ /* 0x000fc800078e0204 */
        /* <DEDUP_REMOVED lines=38> */
.L_x_1772:
[----:B------:R-:W-:Y:S01]  /*17770*/  ISETP.NE.AND P2, PT, R225, 0x1, PT ;  /* 0x00000001e100780c */ /* 0x000fe20003f45270 */
[----:B------:R-:W-:Y:S01]  /*17780*/  IMAD.IADD R14, R203, 0x1, R188 ;  /* 0x00000001cb0e7824 */ /* 0x000fe200078e02bc */
[----:B------:R-:W-:Y:S01]  /*17790*/  LOP3.LUT P1, RZ, R16, 0x80000, RZ, 0xc0, !PT ;  /* 0x0008000010ff7812 */ /* 0x000fe2000782c0ff */
[----:B------:R-:W-:Y:S02]  /*177a0*/  VIADD R9, R9, 0x2a840 ;  /* 0x0002a84009097836 */ /* 0x000fe40000000000 */
[----:B------:R-:W-:-:S03]  /*177b0*/  IMAD R138, R10, -0x60, RZ ;  /* 0xffffffa00a8a7824 */ /* 0x000fc600078e02ff */
[----:B------:R-:W-:Y:S01]  /*177c0*/  PRMT R9, R172, 0x654, R9 ;  /* 0x00000654ac097816 */ /* 0x000fe20000000009 */
[----:B------:R-:W-:Y:S01]  /*177d0*/  IMAD.IADD R12, R138, 0x1, -R182 ;  /* 0x000000018a0c7824 */ /* 0x000fe200078e0ab6 */
[----:B------:R-:W-:Y:S02]  /*177e0*/  IADD3 R136, -R182, 0x1, R138 ;  /* 0x00000001b6887810 */ /* 0x000fe40007ffe18a */
[----:B------:R0:W-:Y:S02]  /*177f0*/  SYNCS.ARRIVE.TRANS64.RED.A1T0 RZ, [R9+URZ], RZ ;  /* 0x000000ff09ff79a7 */ /* 0x0001e4000810043f */
[----:B------:R-:W-:Y:S01]  /*17800*/  IADD3 R136, -R165, R136, R166 ;  /* 0x00000088a5887210 */ /* 0x000fe20007ffe1a6 */
[----:B------:R-:W1:Y:S01]  /*17810*/  @P2 LDC R5, c[0x0][0x44c] ;  /* 0x00011300ff052b82 */ /* 0x000e620000000800 */
[----:B0-----:R-:W-:-:S05]  /*17820*/  IMAD.U32 R9, RZ, RZ, UR50 ;  /* 0x00000032ff097e24 */ /* 0x001fca000f8e00ff */
[----:B------:R-:W-:Y:S02]  /*17830*/  LOP3.LUT R137, RZ, R9, RZ, 0x33, !PT ;  /* 0x00000009ff897212 */ /* 0x000fe400078e33ff */
[----:B------:R-:W0:Y:S03]  /*17840*/  @P2 LDC R4, c[0x0][0x450] ;  /* 0x00011400ff042b82 */ /* 0x000e260000000800 */
[----:B------:R-:W-:Y:S02]  /*17850*/  IMAD.IADD R137, R137, 0x1, R136 ;  /* 0x0000000189897824 */ /* 0x000fe400078e0288 */
[----:B------:R-:W-:Y:S02]  /*17860*/  VIADD R136, R136, UR54 ;  /* 0x0000003688887c36 */ /* 0x000fe40008000000 */
[----:B-1----:R-:W-:-:S05]  /*17870*/  @P2 IMAD.HI.U32 R5, R14, R5, RZ ;  /* 0x000000050e052227 */ /* 0x002fca00078e00ff */
[----:B0-----:R-:W-:-:S05]  /*17880*/  @P2 SHF.R.U32.HI R14, RZ, R4, R5 ;  /* 0x00000004ff0e2219 */ /* 0x001fca0000011605 */
[----:B------:R-:W0:Y:S02]  /*17890*/  SHFL.IDX PT, R139, R14, RZ, 0x1c1f ;  /* 0x001c1fff0e8b7589 */ /* 0x000e2400000e0000 */
[--C-:B0-----:R-:W-:Y:S02]  /*178a0*/  IMAD.IADD R23, R136, 0x1, R139.reuse ;  /* 0x0000000188177824 */ /* 0x101fe400078e028b */
[----:B------:R-:W-:Y:S01]  /*178b0*/  IMAD.IADD R15, R137, 0x1, R139 ;  /* 0x00000001890f7824 */ /* 0x000fe200078e028b */
[----:B------:R-:W-:Y:S06]  /*178c0*/  @!P1 BRA `(.L_x_1773) ;  /* 0x0000000000549947 */ /* 0x000fec0003800000 */
        /* <DEDUP_REMOVED lines=12> */
.L_x_1775:
[----:B------:R-:W-:-:S05]  /*17990*/  IMAD.U32 R140, RZ, RZ, UR39 ;  /* 0x00000027ff8c7e24 */ /* 0x000fca000f8e00ff */
[----:B------:R-:W-:-:S13]  /*179a0*/  ISETP.NE.AND P1, PT, R140, 0x1, PT ;  /* 0x000000018c00780c */ /* 0x000fda0003f25270 */
[----:B------:R-:W0:Y:S02]  /*179b0*/  @P1 LDC.64 R4, c[0x0][0x9e8] ;  /* 0x00027a00ff041b82 */ /* 0x000e240000000a00 */
[----:B0-----:R-:W-:-:S05]  /*179c0*/  @P1 IMAD.HI.U32 R4, R139, R4, RZ ;  /* 0x000000048b041227 */ /* 0x001fca00078e00ff */
[----:B------:R-:W-:-:S07]  /*179d0*/  @P1 SHF.R.U32.HI R139, RZ, R5, R4 ;  /* 0x00000005ff8b1219 */ /* 0x000fce0000011604 */
.L_x_1776:
[----:B------:R-:W-:Y:S05]  /*179e0*/  BSYNC B2 ;  /* 0x0000000000027941 */ /* 0x000fea0003800000 */
.L_x_1774:
[----:B------:R-:W-:-:S05]  /*179f0*/  IMAD R139, R139, R140, R12 ;  /* 0x0000008c8b8b7224 */ /* 0x000fca00078e020c */
[----:B------:R-:W-:Y:S02]  /*17a00*/  VIADDMNMX R23, R139, R140, R23, PT ;  /* 0x0000008c8b177246 */ /* 0x000fe40003800117 */
[----:B------:R-:W-:-:S07]  /*17a10*/  VIMNMX R15, R15, R139, !PT ;  /* 0x0000008b0f0f7248 */ /* 0x000fce0007fe0100 */
.L_x_1773:
[C---:B------:R-:W-:Y:S01]  /*17a20*/  ISETP.GE.AND P1, PT, R138.reuse, 0x2, PT ;  /* 0x000000028a00780c */ /* 0x040fe20003f26270 */
[----:B------:R-:W0:Y:S01]  /*17a30*/  SHFL.IDX PT, R14, R14, 0x1, 0x1c1f ;  /* 0x003c1f000e0e7f89 */ /* 0x000e2200000e0000 */
[C---:B------:R-:W-:Y:S02]  /*17a40*/  ISETP.GE.AND P2, PT, R138.reuse, 0x9, PT ;  /* 0x000000098a00780c */ /* 0x040fe40003f46270 */
[C---:B------:R-:W-:Y:S02]  /*17a50*/  ISETP.GT.AND P4, PT, R15.reuse, 0x1, !P1 ;  /* 0x000000010f00780c */ /* 0x040fe40004f84270 */
[----:B------:R-:W-:Y:S02]  /*17a60*/  ISETP.GE.AND P5, PT, R138, 0xa, PT ;  /* 0x0000000a8a00780c */ /* 0x000fe40003fa6270 */
[----:B------:R-:W-:Y:S02]  /*17a70*/  ISETP.GT.AND P3, PT, R15, 0x8, !P2 ;  /* 0x000000080f00780c */ /* 0x000fe40005764270 */
[----:B------:R-:W-:-:S02]  /*17a80*/  ISETP.LT.OR P4, PT, R23, 0x2, P4 ;  /* 0x000000021700780c */ /* 0x000fc40002781670 */
[----:B------:R-:W-:Y:S02]  /*17a90*/  ISETP.LT.OR P3, PT, R23, 0x9, P3 ;  /* 0x000000091700780c */ /* 0x000fe40001f61670 */
[----:B------:R-:W-:Y:S02]  /*17aa0*/  FSEL R89, R89, -INF , !P4 ;  /* 0xff80000059597808 */ /* 0x000fe40006000000 */
[----:B------:R-:W-:Y:S02]  /*17ab0*/  ISETP.GE.AND P4, PT, R138, 0x11, PT ;  /* 0x000000118a00780c */ /* 0x000fe40003f86270 */
[----:B------:R-:W-:Y:S02]  /*17ac0*/  LOP3.LUT R16, R16, 0xfffffffb, RZ, 0xc0, !PT ;  /* 0xfffffffb10107812 */ /* 0x000fe400078ec0ff */
[----:B------:R-:W-:Y:S02]  /*17ad0*/  FSEL R92, R92, -INF , !P3 ;  /* 0xff8000005c5c7808 */ /* 0x000fe40005800000 */
[----:B------:R-:W-:-:S02]  /*17ae0*/  ISETP.GT.AND P3, PT, R15, 0x9, !P5 ;  /* 0x000000090f00780c */ /* 0x000fc40006f64270 */
[----:B------:R-:W-:Y:S01]  /*17af0*/  @P5 LOP3.LUT R16, R16, 0x4, RZ, 0xfc, !PT ;  /* 0x0000000410105812 */ /* 0x000fe200078efcff */
[--C-:B0-----:R-:W-:Y:S01]  /*17b00*/  IMAD.IADD R136, R136, 0x1, R14.reuse ;  /* 0x0000000188887824 */ /* 0x101fe200078e020e */
[----:B------:R-:W-:Y:S01]  /*17b10*/  ISETP.LT.OR P3, PT, R23, 0xa, P3 ;  /* 0x0000000a1700780c */ /* 0x000fe20001f61670 */
[----:B------:R-:W-:Y:S01]  /*17b20*/  IMAD.IADD R137, R137, 0x1, R14 ;  /* 0x0000000189897824 */ /* 0x000fe200078e020e */
[----:B------:R-:W-:Y:S02]  /*17b30*/  LOP3.LUT R16, R16, 0xfffffff7, RZ, 0xc0, !PT ;  /* 0xfffffff710107812 */ /* 0x000fe400078ec0ff */
[----:B------:R-:W-:Y:S02]  /*17b40*/  FSEL R93, R93, -INF , !P3 ;  /* 0xff8000005d5d7808 */ /* 0x000fe40005800000 */
[----:B------:R-:W-:Y:S02]  /*17b50*/  @P4 LOP3.LUT R16, R16, 0x8, RZ, 0xfc, !PT ;  /* 0x0000000810104812 */ /* 0x000fe400078efcff */
[----:B------:R-:W-:-:S02]  /*17b60*/  ISETP.GT.AND P3, PT, R15, 0x10, !P4 ;  /* 0x000000100f00780c */ /* 0x000fc40006764270 */
[----:B------:R-:W-:Y:S02]  /*17b70*/  ISETP.GE.AND P4, PT, R138, 0x12, PT ;  /* 0x000000128a00780c */ /* 0x000fe40003f86270 */
[----:B------:R-:W-:Y:S02]  /*17b80*/  ISETP.LT.OR P3, PT, R23, 0x11, P3 ;  /* 0x000000111700780c */ /* 0x000fe40001f61670 */
[----:B------:R-:W-:Y:S02]  /*17b90*/  LOP3.LUT R16, R16, 0xffffffef, RZ, 0xc0, !PT ;  /* 0xffffffef10107812 */ /* 0x000fe400078ec0ff */
[----:B------:R-:W-:Y:S02]  /*17ba0*/  FSEL R96, R96, -INF , !P3 ;  /* 0xff80000060607808 */ /* 0x000fe40005800000 */
[----:B------:R-:W-:-:S04]  /*17bb0*/  ISETP.GT.AND P3, PT, R15, 0x11, !P4 ;  /* 0x000000110f00780c */ /* 0x000fc80006764270 */
[----:B------:R-:W-:Y:S02]  /*17bc0*/  ISETP.LT.OR P3, PT, R23, 0x12, P3 ;  /* 0x000000121700780c */ /* 0x000fe40001f61670 */
[----:B------:R-:W-:Y:S02]  /*17bd0*/  @P4 LOP3.LUT R16, R16, 0x10, RZ, 0xfc, !PT ;  /* 0x0000001010104812 */ /* 0x000fe400078efcff */
[----:B------:R-:W-:Y:S02]  /*17be0*/  ISETP.GE.AND P4, PT, R138, 0x19, PT ;  /* 0x000000198a00780c */ /* 0x000fe40003f86270 */
[----:B------:R-:W-:Y:S02]  /*17bf0*/  LOP3.LUT R16, R16, 0xfffbffff, RZ, 0xc0, !PT ;  /* 0xfffbffff10107812 */ /* 0x000fe400078ec0ff */
[----:B------:R-:W-:Y:S02]  /*17c00*/  FSEL R97, R97, -INF , !P3 ;  /* 0xff80000061617808 */ /* 0x000fe40005800000 */
[----:B------:R-:W-:-:S04]  /*17c10*/  ISETP.GT.AND P3, PT, R15, 0x18, !P4 ;  /* 0x000000180f00780c */ /* 0x000fc80006764270 */
[----:B------:R-:W-:-:S03]  /*17c20*/  ISETP.LT.OR P3, PT, R23, 0x19, P3 ;  /* 0x000000191700780c */ /* 0x000fc60001f61670 */
        /* <DEDUP_REMOVED lines=68> */
[----:B------:R-:W-:Y:S02]  /*18070*/  FSEL R121, R121, -INF , !P3 ;  /* 0xff80000079797808 */ /* 0x000fe40005800000 */
[----:B------:R-:W-:Y:S02]  /*18080*/  LOP3.LUT R16, R16, 0xffffffbf, RZ, 0xc0, !PT ;  /* 0xffffffbf10107812 */ /* 0x000fe400078ec0ff */
[----:B------:R-:W-:-:S04]  /*18090*/  ISETP.GT.AND P3, PT, R15, 0x48, !P4 ;  /* 0x000000480f00780c */ /* 0x000fc80006764270 */
[----:B------:R-:W-:-:S03]  /*180a0*/  ISETP.LT.OR P3, PT, R23, 0x49, P3 ;  /* 0x000000491700780c */ /* 0x000fc60001f61670 */
[----:B------:R-:W-:Y:S02]  /*180b0*/  @P4 LOP3.LUT R16, R16, 0x40, RZ, 0xfc, !PT ;  /* 0x0000004010104812 */ /* 0x000fe400078efcff */
[----:B------:R-:W-:Y:S02]  /*180c0*/  ISETP.GE.AND P4, PT, R138, 0x4a, PT ;  /* 0x0000004a8a00780c */ /* 0x000fe40003f86270 */
[----:B------:R-:W-:Y:S02]  /*180d0*/  FSEL R124, R124, -INF , !P3 ;  /* 0xff8000007c7c7808 */ /* 0x000fe40005800000 */
[----:B------:R-:W-:Y:S02]  /*180e0*/  ISETP.GT.AND P3, PT, R15, 0x49, !P4 ;  /* 0x000000490f00780c */ /* 0x000fe40006764270 */
[----:B------:R-:W-:Y:S02]  /*180f0*/  LOP3.LUT R16, R16, 0xffffffdf, RZ, 0xc0, !PT ;  /* 0xffffffdf10107812 */ /* 0x000fe400078ec0ff */
[----:B------:R-:W-:-:S04]  /*18100*/  ISETP.LT.OR P3, PT, R23, 0x4a, P3 ;  /* 0x0000004a1700780c */ /* 0x000fc80001f61670 */
[----:B------:R-:W-:Y:S02]  /*18110*/  FSEL R125, R125, -INF , !P3 ;  /* 0xff8000007d7d7808 */ /* 0x000fe40005800000 */
[----:B------:R-:W-:Y:S02]  /*18120*/  ISETP.GE.AND P3, PT, R138, 0x51, PT ;  /* 0x000000518a00780c */ /* 0x000fe40003f66270 */
[----:B------:R-:W-:Y:S02]  /*18130*/  @P4 LOP3.LUT R16, R16, 0x20, RZ, 0xfc, !PT ;  /* 0x0000002010104812 */ /* 0x000fe400078efcff */
[----:B------:R-:W-:Y:S02]  /*18140*/  ISETP.GT.AND P4, PT, R15, 0x50, !P3 ;  /* 0x000000500f00780c */ /* 0x000fe40005f84270 */
[----:B------:R-:W-:Y:S02]  /*18150*/  LOP3.LUT R16, R16, 0xfffffffd, RZ, 0xc0, !PT ;  /* 0xfffffffd10107812 */ /* 0x000fe400078ec0ff */
        /* <DEDUP_REMOVED lines=10> */
[----:B------:R-:W-:-:S13]  /*18200*/  ISETP.GE.AND P6, PT, R138, 0x1, PT ;  /* 0x000000018a00780c */ /* 0x000fda0003fc6270 */
[----:B------:R-:W-:Y:S02]  /*18210*/  @P6 LOP3.LUT R16, R16, 0x2, RZ, 0xfc, !PT ;  /* 0x0000000210106812 */ /* 0x000fe400078efcff */
[----:B------:R-:W-:Y:S02]  /*18220*/  ISETP.GT.AND P6, PT, R15, RZ, !P6 ;  /* 0x000000ff0f00720c */ /* 0x000fe400077c4270 */
[----:B------:R-:W-:Y:S02]  /*18230*/  LOP3.LUT R16, R16, 0xfffffffe, RZ, 0xc0, !PT ;  /* 0xfffffffe10107812 */ /* 0x000fe400078ec0ff */
[----:B------:R-:W-:-:S04]  /*18240*/  ISETP.LT.OR P6, PT, R23, 0x1, P6 ;  /* 0x000000011700780c */ /* 0x000fc800037c1670 */
[----:B------:R-:W-:Y:S02]  /*18250*/  FSEL R88, R88, -INF , !P6 ;  /* 0xff80000058587808 */ /* 0x000fe40007000000 */
[----:B------:R-:W-:-:S13]  /*18260*/  ISETP.GE.AND P6, PT, R138, 0x5a, PT ;  /* 0x0000005a8a00780c */ /* 0x000fda0003fc6270 */
[----:B------:R-:W-:Y:S02]  /*18270*/  @P6 LOP3.LUT R16, R16, 0x1, RZ, 0xfc, !PT ;  /* 0x0000000110106812 */ /* 0x000fe400078efcff */
[----:B------:R-:W-:-:S04]  /*18280*/  ISETP.GT.AND P6, PT, R15, 0x59, !P6 ;  /* 0x000000590f00780c */ /* 0x000fc800077c4270 */
[----:B------:R-:W-:-:S04]  /*18290*/  ISETP.LT.OR P6, PT, R23, 0x5a, P6 ;  /* 0x0000005a1700780c */ /* 0x000fc800037c1670 */
[----:B------:R-:W-:Y:S02]  /*182a0*/  FSEL R133, R133, -INF , !P6 ;  /* 0xff80000085857808 */ /* 0x000fe40007000000 */
[----:B------:R-:W-:-:S13]  /*182b0*/  LOP3.LUT P6, RZ, R16, 0x80000, RZ, 0xc0, !PT ;  /* 0x0008000010ff7812 */ /* 0x000fda00078cc0ff */
[----:B------:R-:W-:Y:S05]  /*182c0*/  @!P6 BRA `(.L_x_1777) ;  /* 0x000000000054e947 */ /* 0x000fea0003800000 */
        /* <DEDUP_REMOVED lines=12> */
.L_x_1779:
[----:B------:R-:W-:-:S05]  /*18390*/  IMAD.U32 R15, RZ, RZ, UR39 ;  /* 0x00000027ff0f7e24 */ /* 0x000fca000f8e00ff */
[----:B------:R-:W-:-:S13]  /*183a0*/  ISETP.NE.AND P6, PT, R15, 0x1, PT ;  /* 0x000000010f00780c */ /* 0x000fda0003fc5270 */
[----:B------:R-:W0:Y:S02]  /*183b0*/  @P6 LDC.64 R4, c[0x0][0x9e8] ;  /* 0x00027a00ff046b82 */ /* 0x000e240000000a00 */
[----:B0-----:R-:W-:-:S05]  /*183c0*/  @P6 IMAD.HI.U32 R4, R14, R4, RZ ;  /* 0x000000040e046227 */ /* 0x001fca00078e00ff */
[----:B------:R-:W-:-:S07]  /*183d0*/  @P6 SHF.R.U32.HI R14, RZ, R5, R4 ;  /* 0x00000005ff0e6219 */ /* 0x000fce0000011604 */
.L_x_1780:
[----:B------:R-:W-:Y:S05]  /*183e0*/  BSYNC B2 ;  /* 0x0000000000027941 */ /* 0x000fea0003800000 */
.L_x_1778:
[----:B------:R-:W-:-:S05]  /*183f0*/  IMAD R12, R14, R15, R12 ;  /* 0x0000000f0e0c7224 */ /* 0x000fca00078e020c */
[----:B------:R-:W-:Y:S02]  /*18400*/  VIADDMNMX R136, R12, R15, R136, PT ;  /* 0x0000000f0c887246 */ /* 0x000fe40003800188 */
[----:B------:R-:W-:-:S07]  /*18410*/  VIMNMX R137, R137, R12, !PT ;  /* 0x0000000c89897248 */ /* 0x000fce0007fe0100 */
.L_x_1777:
[C---:B------:R-:W-:Y:S02]  /*18420*/  ISETP.GT.AND P1, PT, R137.reuse, 0x1, !P1 ;  /* 0x000000018900780c */ /* 0x040fe40004f24270 */
[----:B------:R-:W-:Y:S02]  /*18430*/  ISETP.GT.AND P2, PT, R137, 0x8, !P2 ;  /* 0x000000088900780c */ /* 0x000fe40005744270 */
[C---:B------:R-:W-:Y:S02]  /*18440*/  ISETP.LT.OR P1, PT, R136.reuse, 0x2, P1 ;  /* 0x000000028800780c */ /* 0x040fe40000f21670 */
[----:B------:R-:W-:Y:S02]  /*18450*/  ISETP.LT.OR P2, PT, R136, 0x9, P2 ;  /* 0x000000098800780c */ /* 0x000fe40001741670 */
[----:B------:R-:W-:Y:S02]  /*18460*/  FSEL R91, R91, -INF , !P1 ;  /* 0xff8000005b5b7808 */ /* 0x000fe40004800000 */
[----:B------:R-:W-:-:S02]  /*18470*/  LOP3.LUT P1, RZ, R16, 0x4, RZ, 0xc0, !PT ;  /* 0x0000000410ff7812 */ /* 0x000fc4000782c0ff */
[----:B------:R-:W-:Y:S02]  /*18480*/  FSEL R94, R94, -INF , !P2 ;  /* 0xff8000005e5e7808 */ /* 0x000fe40005000000 */
[----:B------:R-:W-:Y:S02]  /*18490*/  ISETP.GT.AND P1, PT, R137, 0x9, !P1 ;  /* 0x000000098900780c */ /* 0x000fe40004f24270 */
[----:B------:R-:W-:Y:S02]  /*184a0*/  LOP3.LUT P2, RZ, R16, 0x20000, RZ, 0xc0, !PT ;  /* 0x0002000010ff7812 */ /* 0x000fe4000784c0ff */
[----:B------:R-:W-:Y:S02]  /*184b0*/  ISETP.LT.OR P1, PT, R136, 0xa, P1 ;  /* 0x0000000a8800780c */ /* 0x000fe40000f21670 */
[----:B------:R-:W-:Y:S02]  /*184c0*/  LOP3.LUT P6, RZ, R16, 0x10000, RZ, 0xc0, !PT ;  /* 0x0001000010ff7812 */ /* 0x000fe400078cc0ff */
[----:B------:R-:W-:-:S02]  /*184d0*/  FSEL R95, R95, -INF , !P1 ;  /* 0xff8000005f5f7808 */ /* 0x000fc40004800000 */
[----:B------:R-:W-:Y:S02]  /*184e0*/  LOP3.LUT P1, RZ, R16, 0x8, RZ, 0xc0, !PT ;  /* 0x0000000810ff7812 */ /* 0x000fe4000782c0ff */
[----:B------:R-:W-:Y:S02]  /*184f0*/  FMNMX.FTZ R4, R88, R3, !PT ;  /* 0x0000000358047209 */ /* 0x000fe40007810000 */
[----:B------:R-:W-:Y:S02]  /*18500*/  ISETP.GT.AND P1, PT, R137, 0x10, !P1 ;  /* 0x000000108900780c */ /* 0x000fe40004f24270 */
[----:B------:R-:W-:Y:S02]  /*18510*/  FMNMX.FTZ R5, R89, R4, !PT ;  /* 0x0000000459057209 */ /* 0x000fe40007810000 */
[----:B------:R-:W-:Y:S02]  /*18520*/  ISETP.LT.OR P1, PT, R136, 0x11, P1 ;  /* 0x000000118800780c */ /* 0x000fe40000f21670 */
[----:B------:R-:W-:-:S02]  /*18530*/  FMNMX.FTZ R4, R92, R5, !PT ;  /* 0x000000055c047209 */ /* 0x000fc40007810000 */
[----:B------:R-:W-:Y:S02]  /*18540*/  FSEL R98, R98, -INF , !P1 ;  /* 0xff80000062627808 */ /* 0x000fe40004800000 */
[----:B------:R-:W-:Y:S02]  /*18550*/  LOP3.LUT P1, RZ, R16, 0x10, RZ, 0xc0, !PT ;  /* 0x0000001010ff7812 */ /* 0x000fe4000782c0ff */
[----:B------:R-:W-:Y:S02]  /*18560*/  FMNMX.FTZ R5, R93, R4, !PT ;  /* 0x000000045d057209 */ /* 0x000fe40007810000 */
[----:B------:R-:W-:Y:S02]  /*18570*/  ISETP.GT.AND P1, PT, R137, 0x11, !P1 ;  /* 0x000000118900780c */ /* 0x000fe40004f24270 */
[----:B------:R-:W-:Y:S02]  /*18580*/  FMNMX.FTZ R4, R96, R5, !PT ;  /* 0x0000000560047209 */ /* 0x000fe40007810000 */
[----:B------:R-:W-:-:S02]  /*18590*/  ISETP.LT.OR P1, PT, R136, 0x12, P1 ;  /* 0x000000128800780c */ /* 0x000fc40000f21670 */
[----:B------:R-:W-:Y:S02]  /*185a0*/  FMNMX.FTZ R5, R97, R4, !PT ;  /* 0x0000000461057209 */ /* 0x000fe40007810000 */
[----:B------:R-:W-:Y:S02]  /*185b0*/  FSEL R99, R99, -INF , !P1 ;  /* 0xff80000063637808 */ /* 0x000fe40004800000 */
[----:B------:R-:W-:Y:S02]  /*185c0*/  LOP3.LUT P1, RZ, R16, 0x40000, RZ, 0xc0, !PT ;  /* 0x0004000010ff7812 */ /* 0x000fe4000782c0ff */
[----:B------:R-:W-:Y:S02]  /*185d0*/  FMNMX.FTZ R4, R100, R5, !PT ;  /* 0x0000000564047209 */ /* 0x000fe40007810000 */
[----:B------:R-:W-:Y:S02]  /*185e0*/  ISETP.GT.AND P1, PT, R137, 0x18, !P1 ;  /* 0x000000188900780c */ /* 0x000fe40004f24270 */
[----:B------:R-:W-:-:S02]  /*185f0*/  FMNMX.FTZ R5, R101, R4, !PT ;  /* 0x0000000465057209 */ /* 0x000fc40007810000 */
[----:B------:R-:W-:Y:S02]  /*18600*/  ISETP.LT.OR P1, PT, R136, 0x19, P1 ;  /* 0x000000198800780c */ /* 0x000fe40000f21670 */
[----:B------:R-:W-:Y:S02]  /*18610*/  FMNMX.FTZ R4, R104, R5, !PT ;  /* 0x0000000568047209 */ /* 0x000fe40007810000 */
[----:B------:R-:W-:Y:S02]  /*18620*/  FSEL R102, R102, -INF , !P1 ;  /* 0xff80000066667808 */ /* 0x000fe40004800000 */
[----:B------:R-:W-:Y:S02]  /*18630*/  ISETP.GT.AND P1, PT, R137, 0x19, !P2 ;  /* 0x000000198900780c */ /* 0x000fe40005724270 */
[----:B------:R-:W-:Y:S02]  /*18640*/  LOP3.LUT P2, RZ, R16, 0x40, RZ, 0xc0, !PT ;  /* 0x0000004010ff7812 */ /* 0x000fe4000784c0ff */
[----:B------:R-:W-:-:S02]  /*18650*/  ISETP.LT.OR P1, PT, R136, 0x1a, P1 ;  /* 0x0000001a8800780c */ /* 0x000fc40000f21670 */
[----:B------:R-:W-:Y:S02]  /*18660*/  FMNMX.FTZ R5, R105, R4, !PT ;  /* 0x0000000469057209 */ /* 0x000fe40007810000 */
[----:B------:R-:W-:Y:S02]  /*18670*/  FSEL R103, R103, -INF , !P1 ;  /* 0xff80000067677808 */ /* 0x000fe40004800000 */
[----:B------:R-:W-:Y:S02]  /*18680*/  ISETP.GT.AND P1, PT, R137, 0x20, !P6 ;  /* 0x000000208900780c */ /* 0x000fe40007724270 */
[----:B------:R-:W-:Y:S02]  /*18690*/  FMNMX.FTZ R4, R108, R5, !PT ;  /* 0x000000056c047209 */ /* 0x000fe40007810000 */
[----:B------:R-:W-:Y:S02]  /*186a0*/  ISETP.LT.OR P1, PT, R136, 0x21, P1 ;  /* 0x000000218800780c */ /* 0x000fe40000f21670 */
[----:B------:R-:W-:-:S02]  /*186b0*/  LOP3.LUT P6, RZ, R16, 0x20, RZ, 0xc0, !PT ;  /* 0x0000002010ff7812 */ /* 0x000fc400078cc0ff */
        /* <DEDUP_REMOVED lines=15> */
[----:B------:R-:W-:Y:S02]  /*187b0*/  LOP3.LUT P1, RZ, R16, 0x2000, RZ, 0xc0, !PT ;  /* 0x0000200010ff7812 */ /* 0x000fe4000782c0ff */
[----:B------:R-:W-:Y:S02]  /*187c0*/  FMNMX.FTZ R5, R121, R4, !PT ;  /* 0x0000000479057209 */ /* 0x000fe40007810000 */
[----:B------:R-:W-:-:S02]  /*187d0*/  ISETP.GT.AND P1, PT, R137, 0x29, !P1 ;  /* 0x000000298900780c */ /* 0x000fc40004f24270 */
[----:B------:R-:W-:Y:S02]  /*187e0*/  FMNMX.FTZ R4, R124, R5, !PT ;  /* 0x000000057c047209 */ /* 0x000fe40007810000 */
[----:B------:R-:W-:Y:S02]  /*187f0*/  ISETP.LT.OR P1, PT, R136, 0x2a, P1 ;  /* 0x0000002a8800780c */ /* 0x000fe40000f21670 */
[----:B------:R-:W-:Y:S02]  /*18800*/  FMNMX.FTZ R5, R125, R4, !PT ;  /* 0x000000047d057209 */ /* 0x000fe40007810000 */
[----:B------:R-:W-:Y:S02]  /*18810*/  FSEL R111, R111, -INF , !P1 ;  /* 0xff8000006f6f7808 */ /* 0x000fe40004800000 */
[----:B------:R-:W-:Y:S02]  /*18820*/  LOP3.LUT P1, RZ, R16, 0x1000, RZ, 0xc0, !PT ;  /* 0x0000100010ff7812 */ /* 0x000fe4000782c0ff */
[----:B------:R-:W-:-:S02]  /*18830*/  FMNMX.FTZ R4, R128, R5, !PT ;  /* 0x0000000580047209 */ /* 0x000fc40007810000 */
[----:B------:R-:W-:Y:S02]  /*18840*/  ISETP.GT.AND P1, PT, R137, 0x30, !P1 ;  /* 0x000000308900780c */ /* 0x000fe40004f24270 */
[----:B------:R-:W-:Y:S02]  /*18850*/  FMNMX.FTZ R5, R129, R4, !PT ;  /* 0x0000000481057209 */ /* 0x000fe40007810000 */
[----:B------:R-:W-:Y:S02]  /*18860*/  ISETP.LT.OR P1, PT, R136, 0x31, P1 ;  /* 0x000000318800780c */ /* 0x000fe40000f21670 */
[----:B------:R-:W-:Y:S02]  /*18870*/  FMNMX.FTZ R4, R132, R5, !PT ;  /* 0x0000000584047209 */ /* 0x000fe40007810000 */
[----:B------:R-:W-:Y:S02]  /*18880*/  FSEL R114, R114, -INF , !P1 ;  /* 0xff80000072727808 */ /* 0x000fe40004800000 */
[----:B------:R-:W-:-:S02]  /*18890*/  LOP3.LUT P1, RZ, R16, 0x800, RZ, 0xc0, !PT ;  /* 0x0000080010ff7812 */ /* 0x000fc4000782c0ff */
[----:B------:R-:W-:Y:S02]  /*188a0*/  FMNMX.FTZ R4, R133, R4, !PT ;  /* 0x0000000485047209 */ /* 0x000fe40007810000 */
[C---:B------:R-:W-:Y:S02]  /*188b0*/  ISETP.GT.AND P1, PT, R137.reuse, 0x31, !P1 ;  /* 0x000000318900780c */ /* 0x040fe40004f24270 */
[----:B------:R-:W-:Y:S01]  /*188c0*/  ISETP.GT.AND P3, PT, R137, 0x50, !P3 ;  /* 0x000000508900780c */ /* 0x000fe20005f64270 */
[----:B------:R-:W0:Y:S01]  /*188d0*/  SHFL.BFLY PT, R5, R4, 0x2, 0x1f ;  /* 0x0c401f0004057f89 */ /* 0x000e2200000e0000 */
[C---:B------:R-:W-:Y:S02]  /*188e0*/  ISETP.LT.OR P1, PT, R136.reuse, 0x32, P1 ;  /* 0x000000328800780c */ /* 0x040fe40000f21670 */
[----:B------:R-:W-:Y:S02]  /*188f0*/  ISETP.LT.OR P3, PT, R136, 0x51, P3 ;  /* 0x000000518800780c */ /* 0x000fe40001f61670 */
[----:B------:R-:W-:-:S02]  /*18900*/  FSEL R115, R115, -INF , !P1 ;  /* 0xff80000073737808 */ /* 0x000fc40004800000 */
[----:B------:R-:W-:Y:S02]  /*18910*/  LOP3.LUT P1, RZ, R16, 0x400, RZ, 0xc0, !PT ;  /* 0x0000040010ff7812 */ /* 0x000fe4000782c0ff */
[C---:B------:R-:W-:Y:S02]  /*18920*/  ISETP.GT.AND P4, PT, R137.reuse, 0x51, !P4 ;  /* 0x000000518900780c */ /* 0x040fe40006784270 */
[C---:B------:R-:W-:Y:S02]  /*18930*/  ISETP.GT.AND P1, PT, R137.reuse, 0x38, !P1 ;  /* 0x000000388900780c */ /* 0x040fe40004f24270 */
[----:B------:R-:W-:Y:S02]  /*18940*/  FSEL R130, R130, -INF , !P3 ;  /* 0xff80000082827808 */ /* 0x000fe40005800000 */
[----:B------:R-:W-:Y:S02]  /*18950*/  ISETP.LT.OR P1, PT, R136, 0x39, P1 ;  /* 0x000000398800780c */ /* 0x000fe40000f21670 */
[----:B------:R-:W-:-:S02]  /*18960*/  ISETP.GT.AND P5, PT, R137, 0x58, !P5 ;  /* 0x000000588900780c */ /* 0x000fc40006fa4270 */
[----:B------:R-:W-:Y:S02]  /*18970*/  FSEL R118, R118, -INF , !P1 ;  /* 0xff80000076767808 */ /* 0x000fe40004800000 */
[----:B------:R-:W-:Y:S02]  /*18980*/  LOP3.LUT P1, RZ, R16, 0x200, RZ, 0xc0, !PT ;  /* 0x0000020010ff7812 */ /* 0x000fe4000782c0ff */
[----:B------:R-:W-:Y:S02]  /*18990*/  ISETP.LT.OR P4, PT, R136, 0x52, P4 ;  /* 0x000000528800780c */ /* 0x000fe40002781670 */
[----:B------:R-:W-:Y:S02]  /*189a0*/  ISETP.GT.AND P1, PT, R137, 0x39, !P1 ;  /* 0x000000398900780c */ /* 0x000fe40004f24270 */
[----:B0-----:R-:W-:Y:S01]  /*189b0*/  FMNMX.FTZ R5, R4, R5, !PT ;  /* 0x0000000504057209 */ /* 0x001fe20007810000 */
[----:B------:R-:W-:Y:S01]  /*189c0*/  IMAD.U32 R4, RZ, RZ, UR47 ;  /* 0x0000002fff047e24 */ /* 0x000fe2000f8e00ff */
[----:B------:R-:W-:-:S02]  /*189d0*/  ISETP.LT.OR P1, PT, R136, 0x3a, P1 ;  /* 0x0000003a8800780c */ /* 0x000fc40000f21670 */
[----:B------:R-:W-:Y:S01]  /*189e0*/  ISETP.LT.OR P5, PT, R136, 0x59, P5 ;  /* 0x000000598800780c */ /* 0x000fe20002fa1670 */
[----:B------:R-:W0:Y:S01]  /*189f0*/  SHFL.BFLY PT, R14, R5, 0x1, 0x1f ;  /* 0x0c201f00050e7f89 */ /* 0x000e2200000e0000 */
[----:B------:R-:W-:Y:S02]  /*18a00*/  FSEL R119, R119, -INF , !P1 ;  /* 0xff80000077777808 */ /* 0x000fe40004800000 */
[----:B------:R-:W-:Y:S02]  /*18a10*/  LOP3.LUT P1, RZ, R16, 0x100, RZ, 0xc0, !PT ;  /* 0x0000010010ff7812 */ /* 0x000fe4000782c0ff */
[----:B------:R-:W-:Y:S02]  /*18a20*/  FSEL R131, R131, -INF , !P4 ;  /* 0xff80000083837808 */ /* 0x000fe40006000000 */
[----:B------:R-:W-:Y:S02]  /*18a30*/  ISETP.GT.AND P1, PT, R137, 0x40, !P1 ;  /* 0x000000408900780c */ /* 0x000fe40004f24270 */
[----:B------:R-:W-:-:S02]  /*18a40*/  FSEL R134, R134, -INF , !P5 ;  /* 0xff80000086867808 */ /* 0x000fc40006800000 */
[----:B------:R-:W-:-:S04]  /*18a50*/  ISETP.LT.OR P1, PT, R136, 0x41, P1 ;  /* 0x000000418800780c */ /* 0x000fc80000f21670 */
[----:B------:R-:W-:Y:S02]  /*18a60*/  FSEL R122, R122, -INF , !P1 ;  /* 0xff8000007a7a7808 */ /* 0x000fe40004800000 */
[----:B------:R-:W-:-:S04]  /*18a70*/  LOP3.LUT P1, RZ, R16, 0x80, RZ, 0xc0, !PT ;  /* 0x0000008010ff7812 */ /* 0x000fc8000782c0ff */
[----:B------:R-:W-:Y:S02]  /*18a80*/  ISETP.GT.AND P1, PT, R137, 0x41, !P1 ;  /* 0x000000418900780c */ /* 0x000fe40004f24270 */
[----:B0-----:R-:W-:Y:S02]  /*18a90*/  FMNMX.FTZ R14, R5, R14, !PT ;  /* 0x0000000e050e7209 */ /* 0x001fe40007810000 */
[----:B------:R-:W-:-:S03]  /*18aa0*/  ISETP.LT.OR P1, PT, R136, 0x42, P1 ;  /* 0x000000428800780c */ /* 0x000fc60000f21670 */
[----:B------:R-:W-:Y:S01]  /*18ab0*/  FMUL.FTZ R5, R14, R4 ;  /* 0x000000040e057220 */ /* 0x000fe20000410000 */
[----:B------:R-:W-:Y:S02]  /*18ac0*/  FSEL R123, R123, -INF , !P1 ;  /* 0xff8000007b7b7808 */ /* 0x000fe40004800000 */
[----:B------:R-:W-:Y:S02]  /*18ad0*/  ISETP.GT.AND P1, PT, R137, 0x48, !P2 ;  /* 0x000000488900780c */ /* 0x000fe40005724270 */
[----:B------:R-:W-:Y:S02]  /*18ae0*/  LOP3.LUT P2, RZ, R16, 0x2, RZ, 0xc0, !PT ;  /* 0x0000000210ff7812 */ /* 0x000fe4000784c0ff */
[----:B------:R-:W-:-:S04]  /*18af0*/  ISETP.LT.OR P1, PT, R136, 0x49, P1 ;  /* 0x000000498800780c */ /* 0x000fc80000f21670 */
[----:B------:R-:W-:Y:S02]  /*18b00*/  FSEL R126, R126, -INF , !P1 ;  /* 0xff8000007e7e7808 */ /* 0x000fe40004800000 */
[----:B------:R-:W-:Y:S02]  /*18b10*/  ISETP.GT.AND P1, PT, R137, 0x49, !P6 ;  /* 0x000000498900780c */ /* 0x000fe40007724270 */
[----:B------:R-:W-:Y:S02]  /*18b20*/  LOP3.LUT P6, RZ, R16, 0x1, RZ, 0xc0, !PT ;  /* 0x0000000110ff7812 */ /* 0x000fe400078cc0ff */
[----:B------:R-:W-:-:S04]  /*18b30*/  ISETP.LT.OR P1, PT, R136, 0x4a, P1 ;  /* 0x0000004a8800780c */ /* 0x000fc80000f21670 */
[----:B------:R-:W-:Y:S02]  /*18b40*/  FSEL R127, R127, -INF , !P1 ;  /* 0xff8000007f7f7808 */ /* 0x000fe40004800000 */
[C---:B------:R-:W-:Y:S02]  /*18b50*/  ISETP.GT.AND P1, PT, R137.reuse, RZ, !P2 ;  /* 0x000000ff8900720c */ /* 0x040fe40005724270 */
[----:B------:R-:W-:Y:S02]  /*18b60*/  ISETP.GT.AND P2, PT, R137, 0x59, !P6 ;  /* 0x000000598900780c */ /* 0x000fe40007744270 */
[C---:B------:R-:W-:Y:S02]  /*18b70*/  ISETP.LT.OR P1, PT, R136.reuse, 0x1, P1 ;  /* 0x000000018800780c */ /* 0x040fe40000f21670 */
[----:B------:R-:W-:Y:S02]  /*18b80*/  ISETP.LT.OR P2, PT, R136, 0x5a, P2 ;  /* 0x0000005a8800780c */ /* 0x000fe40001741670 */
[----:B------:R-:W-:-:S02]  /*18b90*/  FSEL R90, R90, -INF , !P1 ;  /* 0xff8000005a5a7808 */ /* 0x000fc40004800000 */
[----:B------:R-:W-:Y:S02]  /*18ba0*/  FSETP.NEU.FTZ.AND P1, PT, R14, -INF , PT ;  /* 0xff8000000e00780b */ /* 0x000fe40003f3d000 */
[----:B------:R-:W-:Y:S02]  /*18bb0*/  FMNMX.FTZ R12, R90, R0, !PT ;  /* 0x000000005a0c7209 */ /* 0x000fe40007810000 */
[----:B------:R-:W-:Y:S02]  /*18bc0*/  FSEL R135, R135, -INF , !P2 ;  /* 0xff80000087877808 */ /* 0x000fe40005000000 */
[----:B------:R-:W-:Y:S02]  /*18bd0*/  FMNMX.FTZ R12, R91, R12, !PT ;  /* 0x0000000c5b0c7209 */ /* 0x000fe40007810000 */
[----:B------:R-:W-:Y:S02]  /*18be0*/  FSEL R5, R5, RZ, P1 ;  /* 0x000000ff05057208 */ /* 0x000fe40000800000 */
[----:B------:R-:W-:-:S03]  /*18bf0*/  FMNMX.FTZ R12, R94, R12, !PT ;  /* 0x0000000c5e0c7209 */ /* 0x000fc60007810000 */
        /* <DEDUP_REMOVED lines=32> */
[----:B------:R-:W-:Y:S01]  /*18e00*/  MUFU.EX2 R156, R156 ;  /* 0x0000009c009c7308 */ /* 0x000fe20000000800 */
        /* <DEDUP_REMOVED lines=18> */
[----:B------:R-:W-:-:S05]  /*18f30*/  FMNMX.FTZ R12, R135, R12, !PT ;  /* 0x0000000c870c7209 */ /* 0x000fca0007810000 */
[----:B------:R-:W0:Y:S02]  /*18f40*/  SHFL.BFLY PT, R92, R12, 0x2, 0x1f ;  /* 0x0c401f000c5c7f89 */ /* 0x000e2400000e0000 */
[----:B------:R-:W-:Y:S08]  /*18f50*/  MUFU.EX2 R23, R23 ;  /* 0x0000001700177308 */ /* 0x000ff00000000800 */
[----:B------:R-:W-:Y:S08]  /*18f60*/  MUFU.EX2 R148, R148 ;  /* 0x0000009400947308 */ /* 0x000ff00000000800 */
[----:B------:R-:W-:Y:S01]  /*18f70*/  MUFU.EX2 R15, R15 ;  /* 0x0000000f000f7308 */ /* 0x000fe20000000800 */
[----:B0-----:R-:W-:-:S07]  /*18f80*/  FMNMX.FTZ R12, R12, R92, !PT ;  /* 0x0000005c0c0c7209 */ /* 0x001fce0007810000 */
[----:B------:R-:W-:Y:S01]  /*18f90*/  MUFU.EX2 R150, R150 ;  /* 0x0000009600967308 */ /* 0x000fe20000000800 */
[----:B------:R-:W0:Y:S07]  /*18fa0*/  SHFL.BFLY PT, R92, R12, 0x1, 0x1f ;  /* 0x0c201f000c5c7f89 */ /* 0x000e2e00000e0000 */
[----:B------:R-:W-:Y:S08]  /*18fb0*/  MUFU.EX2 R96, R96 ;  /* 0x0000006000607308 */ /* 0x000ff00000000800 */
[----:B------:R-:W-:Y:S08]  /*18fc0*/  MUFU.EX2 R144, R144 ;  /* 0x0000009000907308 */ /* 0x000ff00000000800 */
[----:B------:R-:W-:Y:S01]  /*18fd0*/  MUFU.EX2 R105, R105 ;  /* 0x0000006900697308 */ /* 0x000fe20000000800 */
[----:B0-----:R-:W-:-:S02]  /*18fe0*/  FMNMX.FTZ R92, R12, R92, !PT ;  /* 0x0000005c0c5c7209 */ /* 0x001fc40007810000 */
[----:B------:R-:W-:Y:S02]  /*18ff0*/  FSEL R12, R14, RZ, P1 ;  /* 0x000000ff0e0c7208 */ /* 0x000fe40000800000 */
[C---:B------:R-:W-:Y:S01]  /*19000*/  FSETP.NEU.FTZ.AND P1, PT, R92.reuse, -INF , PT ;  /* 0xff8000005c00780b */ /* 0x040fe20003f3d000 */
[-C--:B------:R-:W-:Y:S02]  /*19010*/  FMUL.FTZ R109, R92, R4.reuse ;  /* 0x000000045c6d7220 */ /* 0x080fe40000410000 */
[----:B------:R-:W-:Y:S01]  /*19020*/  MUFU.EX2 R146, R146 ;  /* 0x0000009200927308 */ /* 0x000fe20000000800 */
[----:B------:R-:W-:Y:S02]  /*19030*/  FADD.FTZ R12, -R12, R3 ;  /* 0x000000030c0c7221 */ /* 0x000fe40000010100 */
[----:B------:R-:W-:Y:S02]  /*19040*/  FSEL R109, R109, RZ, P1 ;  /* 0x000000ff6d6d7208 */ /* 0x000fe40000800000 */
[----:B------:R-:W-:-:S03]  /*19050*/  FMUL.FTZ R12, R12, R4 ;  /* 0x000000040c0c7220 */ /* 0x000fc60000410000 */
        /* <DEDUP_REMOVED lines=9> */
[----:B0-----:R-:W-:Y:S01]  /*190f0*/  FSEL R5, R92, RZ, P1 ;  /* 0x000000ff5c057208 */ /* 0x001fe20000800000 */
[-CC-:B------:R-:W-:Y:S01]  /*19100*/  FFMA.FTZ R91, R103, R4.reuse, -R109.reuse ;  /* 0x00000004675b7223 */ /* 0x180fe2000001086d */
[-CC-:B------:R-:W-:Y:S01]  /*19110*/  FFMA.FTZ R149, R106, R4.reuse, -R109.reuse ;  /* 0x000000046a957223 */ /* 0x180fe2000001086d */
[-CC-:B------:R-:W-:Y:S01]  /*19120*/  FFMA.FTZ R90, R107, R4.reuse, -R109.reuse ;  /* 0x000000046b5a7223 */ /* 0x180fe2000001086d */
[-CC-:B------:R-:W-:Y:S01]  /*19130*/  FFMA.FTZ R151, R110, R4.reuse, -R109.reuse ;  /* 0x000000046e977223 */ /* 0x180fe2000001086d */
[----:B------:R-:W-:Y:S01]  /*19140*/  FADD.FTZ R5, -R5, R0 ;  /* 0x0000000005057221 */ /* 0x000fe20000010100 */
[-CC-:B------:R-:W-:Y:S01]  /*19150*/  FFMA.FTZ R106, R111, R4.reuse, -R109.reuse ;  /* 0x000000046f6a7223 */ /* 0x180fe2000001086d */
[----:B------:R-:W-:Y:S01]  /*19160*/  MUFU.EX2 R157, R157 ;  /* 0x0000009d009d7308 */ /* 0x000fe20000000800 */
[-CC-:B------:R-:W-:Y:S01]  /*19170*/  FFMA.FTZ R145, R114, R4.reuse, -R109.reuse ;  /* 0x0000000472917223 */ /* 0x180fe2000001086d */
[-C--:B------:R-:W-:Y:S01]  /*19180*/  FMUL.FTZ R5, R5, R4.reuse ;  /* 0x0000000405057220 */ /* 0x080fe20000410000 */
[-CC-:B------:R-:W-:Y:S01]  /*19190*/  FFMA.FTZ R103, R115, R4.reuse, -R109.reuse ;  /* 0x0000000473677223 */ /* 0x180fe2000001086d */
[-CC-:B------:R-:W-:Y:S01]  /*191a0*/  FFMA.FTZ R147, R118, R4.reuse, -R109.reuse ;  /* 0x0000000476937223 */ /* 0x180fe2000001086d */
[-CC-:B------:R-:W-:Y:S01]  /*191b0*/  FFMA.FTZ R102, R119, R4.reuse, -R109.reuse ;  /* 0x0000000477667223 */ /* 0x180fe2000001086d */
[-CC-:B------:R-:W-:Y:S01]  /*191c0*/  FFMA.FTZ R141, R122, R4.reuse, -R109.reuse ;  /* 0x000000047a8d7223 */ /* 0x180fe2000001086d */
[-CC-:B------:R-:W-:Y:S01]  /*191d0*/  FFMA.FTZ R99, R123, R4.reuse, -R109.reuse ;  /* 0x000000047b637223 */ /* 0x180fe2000001086d */
[----:B------:R-:W0:Y:S01]  /*191e0*/  MUFU.EX2 R5, R5 ;  /* 0x0000000500057308 */ /* 0x000e220000000800 */
[----:B-1----:R-:W-:Y:S01]  /*191f0*/  FFMA.FTZ R7, R12, R7, R156 ;  /* 0x000000070c077223 */ /* 0x002fe2000001009c */
[-CC-:B------:R-:W-:Y:S01]  /*19200*/  FFMA.FTZ R143, R126, R4.reuse, -R109.reuse ;  /* 0x000000047e8f7223 */ /* 0x180fe2000001086d */
[-CC-:B------:R-:W-:Y:S01]  /*19210*/  FFMA.FTZ R98, R127, R4.reuse, -R109.reuse ;  /* 0x000000047f627223 */ /* 0x180fe2000001086d */
[-C--:B------:R-:W-:Y:S01]  /*19220*/  FFMA.FTZ R137, R130, R4.reuse, -R109 ;  /* 0x0000000482897223 */ /* 0x080fe2000001086d */
[----:B------:R-:W-:Y:S01]  /*19230*/  FADD.FTZ R7, R136, R7 ;  /* 0x0000000788077221 */ /* 0x000fe20000010000 */
[-CC-:B------:R-:W-:Y:S01]  /*19240*/  FFMA.FTZ R0, R131, R4.reuse, -R109.reuse ;  /* 0x0000000483007223 */ /* 0x180fe2000001086d */
[-C--:B------:R-:W-:Y:S01]  /*19250*/  FFMA.FTZ R139, R134, R4.reuse, -R109 ;  /* 0x00000004868b7223 */ /* 0x080fe2000001086d */
[----:B------:R-:W1:Y:S01]  /*19260*/  MUFU.EX2 R108, R108 ;  /* 0x0000006c006c7308 */ /* 0x000e620000000800 */
[----:B------:R-:W-:Y:S01]  /*19270*/  FADD.FTZ R7, R158, R7 ;  /* 0x000000079e077221 */ /* 0x000fe20000010000 */
[----:B------:R-:W-:-:S03]  /*19280*/  FFMA.FTZ R107, R135, R4, -R109 ;  /* 0x00000004876b7223 */ /* 0x000fc6000001086d */
[----:B------:R-:W-:-:S03]  /*19290*/  FADD.FTZ R7, R89, R7 ;  /* 0x0000000759077221 */ /* 0x000fc60000010000 */
[----:B------:R-:W2:Y:S01]  /*192a0*/  MUFU.EX2 R159, R159 ;  /* 0x0000009f009f7308 */ /* 0x000ea20000000800 */
[----:B0-----:R-:W-:Y:S01]  /*192b0*/  FFMA.FTZ R6, R5, R6, R157 ;  /* 0x0000000605067223 */ /* 0x001fe2000001009d */
[----:B------:R-:W-:-:S04]  /*192c0*/  FADD.FTZ R7, R152, R7 ;  /* 0x0000000798077221 */ /* 0x000fc80000010000 */
[----:B------:R-:W-:Y:S02]  /*192d0*/  FADD.FTZ R7, R88, R7 ;  /* 0x0000000758077221 */ /* 0x000fe40000010000 */
[----:B------:R-:W0:Y:S01]  /*192e0*/  MUFU.EX2 R95, R95 ;  /* 0x0000005f005f7308 */ /* 0x000e220000000800 */
[----:B-1----:R-:W-:Y:S01]  /*192f0*/  FADD.FTZ R6, R108, R6 ;  /* 0x000000066c067221 */ /* 0x002fe20000010000 */
[----:B------:R-:W-:-:S04]  /*19300*/  FADD.FTZ R7, R154, R7 ;  /* 0x000000079a077221 */ /* 0x000fc80000010000 */
[----:B------:R-:W-:Y:S02]  /*19310*/  FADD.FTZ R7, R23, R7 ;  /* 0x0000000717077221 */ /* 0x000fe40000010000 */
[----:B------:R-:W1:Y:S01]  /*19320*/  MUFU.EX2 R153, R153 ;  /* 0x0000009900997308 */ /* 0x000e620000000800 */
[----:B--2---:R-:W-:Y:S01]  /*19330*/  FADD.FTZ R6, R159, R6 ;  /* 0x000000069f067221 */ /* 0x004fe20000010000 */
[----:B------:R-:W-:-:S04]  /*19340*/  FADD.FTZ R7, R148, R7 ;  /* 0x0000000794077221 */ /* 0x000fc80000010000 */
[----:B------:R-:W-:Y:S02]  /*19350*/  FADD.FTZ R7, R15, R7 ;  /* 0x000000070f077221 */ /* 0x000fe40000010000 */
[----:B------:R-:W2:Y:S01]  /*19360*/  MUFU.EX2 R94, R94 ;  /* 0x0000005e005e7308 */ /* 0x000ea20000000800 */
[----:B0-----:R-:W-:Y:S01]  /*19370*/  FADD.FTZ R6, R95, R6 ;  /* 0x000000065f067221 */ /* 0x001fe20000010000 */
        /* <DEDUP_REMOVED lines=8> */
[----:B------:R-:W-:-:S06]  /*19400*/  FADD.FTZ R7, R146, R7 ;  /* 0x0000000792077221 */ /* 0x000fcc0000010000 */
        /* <DEDUP_REMOVED lines=47> */
[----:B--2---:R-:W-:-:S04]  /*19700*/  FADD.FTZ R7, R138, R7 ;  /* 0x000000078a077221 */ /* 0x004fc80000010000 */
[----:B------:R-:W-:Y:S01]  /*19710*/  FADD.FTZ R7, R3, R7 ;  /* 0x0000000703077221 */ /* 0x000fe20000010000 */
[----:B0-----:R-:W-:-:S04]  /*19720*/  FADD.FTZ R6, R139, R6 ;  /* 0x000000068b067221 */ /* 0x001fc80000010000 */
[----:B-1----:R-:W-:Y:S01]  /*19730*/  FADD.FTZ R6, R107, R6 ;  /* 0x000000066b067221 */ /* 0x002fe20000010000 */
[----:B------:R-:W-:Y:S06]  /*19740*/  @!P0 BRA `(.L_x_1781) ;  /* 0x0000000000048947 */ /* 0x000fec0003800000 */
[----:B------:R-:W-:Y:S01]  /*19750*/  BPT.TRAP 0x1 ;  /* 0x000000040000795c */ /* 0x000fe20000300000 */
.L_x_1781:
[----:B------:R-:W-:Y:S01]  /*19760*/  ISETP.GT.AND P1, PT, R10, R11, PT ;  /* 0x0000000b0a00720c */ /* 0x000fe20003f24270 */
[----:B------:R-:W-:Y:S01]  /*19770*/  VIADD R21, R21, 0x2a860 ;  /* 0x0002a86015157836 */ /* 0x000fe20000000000 */
[----:B------:R-:W-:Y:S01]  /*19780*/  F2FP.BF16.F32.PACK_AB R156, R136, R156 ;  /* 0x0000009c889c723e */ /* 0x000fe200000010ff */
[----:B------:R-:W-:Y:S01]  /*19790*/  VIADD R10, R10, 0xffffffff ;  /* 0xffffffff0a0a7836 */ /* 0x000fe20000000000 */
[----:B------:R-:W-:Y:S01]  /*197a0*/  F2FP.BF16.F32.PACK_AB R154, R23, R154 ;  /* 0x0000009a179a723e */ /* 0x000fe200000010ff */
[----:B------:R-:W-:Y:S01]  /*197b0*/  IMAD.MOV.U32 R164, RZ, RZ, R20 ;  /* 0x000000ffffa47224 */ /* 0x000fe200078e0014 */
[----:B------:R-:W-:Y:S01]  /*197c0*/  PRMT R21, R172, 0x654, R21 ;  /* 0x00000654ac157816 */ /* 0x000fe20000000015 */
[----:B------:R-:W-:Y:S01]  /*197d0*/  IMAD.MOV.U32 R23, RZ, RZ, R13 ;  /* 0x000000ffff177224 */ /* 0x000fe200078e000d */
[----:B------:R-:W-:Y:S01]  /*197e0*/  F2FP.BF16.F32.PACK_AB R137, R0, R137 ;  /* 0x000000890089723e */ /* 0x000fe200000010ff */
[----:B------:R-:W-:Y:S01]  /*197f0*/  IMAD.MOV.U32 R0, RZ, RZ, R92 ;  /* 0x000000ffff007224 */ /* 0x000fe200078e005c */
[----:B------:R0:W-:Y:S01]  /*19800*/  SYNCS.ARRIVE.TRANS64.RED.A1T0 RZ, [R21+URZ], RZ ;  /* 0x000000ff15ff79a7 */ /* 0x0001e2000810043f */
        /* <DEDUP_REMOVED lines=22> */
[----:B0-----:R-:W-:Y:S06]  /*19970*/  @P1 BRA `(.L_x_1782) ;  /* 0xffffffcc001c1947 */ /* 0x001fec000383ffff */
[----:B------:R-:W-:Y:S05]  /*19980*/  BSYNC B0 ;  /* 0x0000000000007941 */ /* 0x000fea0003800000 */
.L_x_1761:
[----:B------:R-:W-:Y:S02]  /*19990*/  IMAD.MOV.U32 R0, RZ, RZ, R92 ;  /* 0x000000ffff007224 */ /* 0x000fe400078e005c */
[----:B------:R-:W-:Y:S02]  /*199a0*/  IMAD.MOV.U32 R3, RZ, RZ, R14 ;  /* 0x000000ffff037224 */ /* 0x000fe400078e000e */
[----:B------:R-:W-:Y:S02]  /*199b0*/  IMAD.MOV.U32 R23, RZ, RZ, R13 ;  /* 0x000000ffff177224 */ /* 0x000fe400078e000d */
[----:B------:R-:W-:-:S07]  /*199c0*/  IMAD.MOV.U32 R164, RZ, RZ, R20 ;  /* 0x000000ffffa47224 */ /* 0x000fce00078e0014 */
.L_x_1760:
[----:B------:R-:W-:Y:S05]  /*199d0*/  BSYNC B1 ;  /* 0x0000000000017941 */ /* 0x000fea0003800000 */
.L_x_1759:
[----:B------:R-:W0:Y:S01]  /*199e0*/  LDC R227, c[0x0][0x448] ;  /* 0x00011200ffe37b82 */ /* 0x000e220000000800 */
[----:B------:R-:W-:Y:S01]  /*199f0*/  VIADD R11, R188, 0x7f ;  /* 0x0000007fbc0b7836 */ /* 0x000fe20000000000 */
[----:B------:R-:W-:Y:S02]  /*19a00*/  LOP3.LUT R16, R16, 0xfff7ffff, RZ, 0xc0, !PT ;  /* 0xfff7ffff10107812 */ /* 0x000fe400078ec0ff */
[----:B------:R-:W-:-:S04]  /*19a10*/  IADD3 R20, R166, 0x1, -R165 ;  /* 0x00000001a6147810 */ /* 0x000fc80007ffe8a5 */
[----:B------:R-:W1:Y:S01]  /*19a20*/  LDC R225, c[0x0][0x9e4] ;  /* 0x00027900ffe17b82 */ /* 0x000e620000000800 */
[----:B0-----:R-:W-:-:S13]  /*19a30*/  ISETP.NE.AND P1, PT, R227, 0x1, PT ;  /* 0x00000001e300780c */ /* 0x001fda0003f25270 */
[----:B------:R-:W0:Y:S01]  /*19a40*/  @P1 LDC R14, c[0x0][0x44c] ;  /* 0x00011300ff0e1b82 */ /* 0x000e220000000800 */
[----:B------:R-:W-:-:S04]  /*19a50*/  @P1 LOP3.LUT R16, R16, 0x80000, RZ, 0xfc, !PT ;  /* 0x0008000010101812 */ /* 0x000fc800078efcff */
[----:B------:R-:W-:-:S03]  /*19a60*/  LOP3.LUT R16, R16, 0xffefffff, RZ, 0xc0, !PT ;  /* 0xffefffff10107812 */ /* 0x000fc600078ec0ff */
[----:B------:R-:W2:Y:S01]  /*19a70*/  @P1 LDC R13, c[0x0][0x450] ;  /* 0x00011400ff0d1b82 */ /* 0x000ea20000000800 */
[----:B0-----:R-:W-:-:S05]  /*19a80*/  @P1 IMAD.HI.U32 R14, R11, R14, RZ ;  /* 0x0000000e0b0e1227 */ /* 0x001fca00078e00ff */
[----:B--2---:R-:W-:Y:S02]  /*19a90*/  @P1 SHF.R.U32.HI R11, RZ, R13, R14 ;  /* 0x0000000dff0b1219 */ /* 0x004fe4000001160e */
[----:B-1----:R-:W-:-:S03]  /*19aa0*/  ISETP.GE.AND P1, PT, R225, 0x1, PT ;  /* 0x00000001e100780c */ /* 0x002fc60003f26270 */
[----:B------:R-:W-:-:S04]  /*19ab0*/  IMAD.IADD R14, R20, 0x1, R11 ;  /* 0x00000001140e7824 */ /* 0x000fc800078e020b */
[----:B------:R-:W-:-:S06]  /*19ac0*/  IMAD.IADD R11, R14, 0x1, -R9 ;  /* 0x000000010e0b7824 */ /* 0x000fcc00078e0a09 */
[----:B------:R-:W-:Y:S01]  /*19ad0*/  @P1 LOP3.LUT R16, R16, 0x100000, RZ, 0xfc, !PT ;  /* 0x0010000010101812 */ /* 0x000fe200078efcff */
[----:B------:R-:W-:Y:S06]  /*19ae0*/  @!P1 BRA `(.L_x_1783) ;  /* 0x0000000000489947 */ /* 0x000fec0003800000 */
[----:B------:R-:W-:Y:S01]  /*19af0*/  IMAD.MOV.U32 R9, RZ, RZ, R14 ;  /* 0x000000ffff097224 */ /* 0x000fe200078e000e */
[----:B------:R-:W-:Y:S04]  /*19b00*/  BSSY B0, `(.L_x_1784) ;  /* 0x000000e000007945 */ /* 0x000fe80003800000 */
        /* <DEDUP_REMOVED lines=9> */
.L_x_1785:
[----:B------:R-:W-:-:S13]  /*19ba0*/  ISETP.NE.AND P1, PT, R225, 0x1, PT ;  /* 0x00000001e100780c */ /* 0x000fda0003f25270 */
[----:B------:R-:W0:Y:S02]  /*19bb0*/  @P1 LDC.64 R14, c[0x0][0x9e8] ;  /* 0x00027a00ff0e1b82 */ /* 0x000e240000000a00 */
[----:B0-----:R-:W-:-:S05]  /*19bc0*/  @P1 IMAD.HI.U32 R14, R9, R14, RZ ;  /* 0x0000000e090e1227 */ /* 0x001fca00078e00ff */
[----:B------:R-:W-:-:S07]  /*19bd0*/  @P1 SHF.R.U32.HI R9, RZ, R15, R14 ;  /* 0x0000000fff091219 */ /* 0x000fce000001160e */
.L_x_1786:
[----:B------:R-:W-:Y:S05]  /*19be0*/  BSYNC B0 ;  /* 0x0000000000007941 */ /* 0x000fea0003800000 */
.L_x_1784:
[----:B------:R-:W-:-:S05]  /*19bf0*/  IMAD R14, R9, R225, RZ ;  /* 0x000000e1090e7224 */ /* 0x000fca00078e02ff */
[----:B------:R-:W-:-:S07]  /*19c00*/  VIMNMX R11, R11, R14, !PT ;  /* 0x0000000e0b0b7248 */ /* 0x000fce0007fe0100 */
.L_x_1783:
[----:B------:R-:W-:Y:S01]  /*19c10*/  VIADD R11, R11, 0x5f ;  /* 0x0000005f0b0b7836 */ /* 0x000fe20000000000 */
[----:B------:R-:W-:Y:S03]  /*19c20*/  BSSY B0, `(.L_x_1787) ;  /* 0x000021e000007945 */ /* 0x000fe60003800000 */
[----:B------:R-:W-:-:S05]  /*19c30*/  IMAD.HI R11, R11, 0x2aaaaaab, RZ ;  /* 0x2aaaaaab0b0b7827 */ /* 0x000fca00078e02ff */
[----:B------:R-:W-:-:S04]  /*19c40*/  SHF.R.U32.HI R14, RZ, 0x1f, R11 ;  /* 0x0000001fff0e7819 */ /* 0x000fc8000001160b */
[----:B------:R-:W-:-:S04]  /*19c50*/  LEA.HI.SX32 R9, R11, R14, 0x1c ;  /* 0x0000000e0b097211 */ /* 0x000fc800078fe2ff */
[----:B------:R-:W-:-:S04]  /*19c60*/  VIMNMX R9, R202, R9, !PT ;  /* 0x00000009ca097248 */ /* 0x000fc80007fe0100 */
[----:B------:R-:W-:-:S13]  /*19c70*/  ISETP.GE.AND P1, PT, R10, R9, PT ;  /* 0x000000090a00720c */ /* 0x000fda0003f26270 */
[----:B------:R-:W-:Y:S05]  /*19c80*/  @!P1 BRA `(.L_x_1788) ;  /* 0x00000020005c9947 */ /* 0x000fea0003800000 */
[----:B------:R-:W-:Y:S01]  /*19c90*/  BSSY B1, `(.L_x_1788) ;  /* 0x0000216000017945 */ /* 0x000fe20003800000 */
[----:B------:R-:W-:Y:S02]  /*19ca0*/  IMAD.MOV.U32 R11, RZ, RZ, R0 ;  /* 0x000000ffff0b7224 */ /* 0x000fe400078e0000 */
[----:B------:R-:W-:Y:S02]  /*19cb0*/  IMAD.MOV.U32 R13, RZ, RZ, R3 ;  /* 0x000000ffff0d7224 */ /* 0x000fe400078e0003 */
[----:B------:R-:W-:Y:S02]  /*19cc0*/  IMAD.MOV.U32 R14, RZ, RZ, R164 ;  /* 0x000000ffff0e7224 */ /* 0x000fe400078e00a4 */
[----:B------:R-:W-:-:S07]  /*19cd0*/  IMAD.MOV.U32 R15, RZ, RZ, R23 ;  /* 0x000000ffff0f7224 */ /* 0x000fce00078e0017 */
.L_x_1801:
[----:B------:R-:W-:-:S04]  /*19ce0*/  ISETP.NE.AND P1, PT, R15, 0x1, PT ;  /* 0x000000010f00780c */ /* 0x000fc80003f25270 */
[----:B------:R-:W-:-:S04]  /*19cf0*/  SEL R3, RZ, 0x1, P1 ;  /* 0x00000001ff037807 */ /* 0x000fc80000800000 */
[----:B------:R-:W-:Y:S01]  /*19d00*/  LOP3.LUT R164, R14, R3, RZ, 0x3c, !PT ;  /* 0x000000030ea47212 */ /* 0x000fe200078e3cff */
[----:B------:R-:W-:Y:S06]  /*19d10*/  @!P0 BRA `(.L_x_1789) ;  /* 0x0000000000048947 */ /* 0x000fec0003800000 */
[----:B------:R-:W-:Y:S01]  /*19d20*/  BPT.TRAP 0x1 ;  /* 0x000000040000795c */ /* 0x000fe20000300000 */
.L_x_1789:
        /* <DEDUP_REMOVED lines=8> */
.L_x_1790:
[----:B------:R-:W-:Y:S01]  /*19db0*/  IMAD R94, R23, 0x900, R8 ;  /* 0x00000900175e7824 */ /* 0x000fe200078e0208 */
[----:B------:R-:W-:Y:S03]  /*19dc0*/  BSSY B2, `(.L_x_1791) ;  /* 0x0000006000027945 */ /* 0x000fe60003800000 */
[C---:B------:R-:W-:Y:S02]  /*19dd0*/  VIADD R90, R94.reuse, 0x2 ;  /* 0x000000025e5a7836 */ /* 0x040fe40000000000 */
[----:B------:R-:W-:Y:S01]  /*19de0*/  VIADD R93, R94, 0x4 ;  /* 0x000000045e5d7836 */ /* 0x000fe20000000000 */
[----:B-1----:R-:W-:Y:S06]  /*19df0*/  @P1 BRA `(.L_x_1792) ;  /* 0x0000000000081947 */ /* 0x002fec0003800000 */
[----:B------:R-:W1:Y:S02]  /*19e00*/  SYNCS.PHASECHK.TRANS64.TRYWAIT P1, [R20+URZ+0x2a830], R3 ;  /* 0x02a83003140075a7 */ /* 0x000e64000802017f */
[----:B-1----:R-:W-:Y:S05]  /*19e10*/  @!P1 BRA `(.L_x_1793) ;  /* 0x00000120007c9947 */ /* 0x002fea0003800000 */
.L_x_1792:
[----:B------:R-:W-:Y:S05]  /*19e20*/  BSYNC B2 ;  /* 0x0000000000027941 */ /* 0x000fea0003800000 */
.L_x_1791:
        /* <DEDUP_REMOVED lines=12> */
[----:B01----:R-:W-:Y:S01]  /*19ef0*/  MOV R3, UR38 ;  /* 0x0000002600037c02 */ /* 0x003fe20008000f00 */
        /* <DEDUP_REMOVED lines=27> */
[----:B------:R-:W-:Y:S01]  /*1a0b0*/  MOV R0, UR39 ;  /* 0x0000002700007c02 */ /* 0x000fe20008000f00 */
        /* <DEDUP_REMOVED lines=161> */
.L_x_1794:
[----:B------:R-:W-:Y:S01]  /*1aad0*/  SHF.L.U32 R0, R14, 0x1f, RZ ;  /* 0x0000001f0e007819 */ /* 0x000fe200000006ff */
[----:B------:R-:W-:-:S04]  /*1aae0*/  IMAD R21, R15, 0x8, R2 ;  /* 0x000000080f157824 */ /* 0x000fc800078e0202 */
[----:B------:R0:W1:Y:S01]  /*1aaf0*/  SYNCS.PHASECHK.TRANS64.TRYWAIT P1, [R21+URZ+0x2a850], R0 ;  /* 0x02a85000150075a7 */ /* 0x000062000802017f */
[----:B------:R-:W-:Y:S05]  /*1ab00*/  @!P0 BRA `(.L_x_1795) ;  /* 0x0000000000048947 */ /* 0x000fea0003800000 */
[----:B------:R-:W-:Y:S01]  /*1ab10*/  BPT.TRAP 0x1 ;  /* 0x000000040000795c */ /* 0x000fe20000300000 */
.L_x_1795:
[----:B------:R-:W-:Y:S04]  /*1ab20*/  BSSY B2, `(.L_x_1796) ;  /* 0x0000004000027945 */ /* 0x000fe80003800000 */
[----:B-1----:R-:W-:Y:S05]  /*1ab30*/  @P1 BRA `(.L_x_1797) ;  /* 0x0000000000081947 */ /* 0x002fea0003800000 */
[----:B------:R-:W1:Y:S02]  /*1ab40*/  SYNCS.PHASECHK.TRANS64.TRYWAIT P1, [R21+URZ+0x2a850], R0 ;  /* 0x02a85000150075a7 */ /* 0x000e64000802017f */
[----:B-1----:R-:W-:Y:S05]  /*1ab50*/  @!P1 BRA `(.L_x_1798) ;  /* 0x0000011400409947 */ /* 0x002fea0003800000 */
.L_x_1797:
[----:B------:R-:W-:Y:S05]  /*1ab60*/  BSYNC B2 ;  /* 0x0000000000027941 */ /* 0x000fea0003800000 */
.L_x_1796:
[----:B01----:R-:W-:Y:S01]  /*1ab70*/  VIADD R0, R2, 0x400 ;  /* 0x0000040002007836 */ /* 0x003fe20000000000 */
[----:B------:R-:W-:Y:S01]  /*1ab80*/  WARPGROUP.ARRIVE ;  /* 0x00000000000079c5 */ /* 0x000fe20000000000 */
[----:B------:R-:W-:-:S03]  /*1ab90*/  IMAD.MOV.U32 R5, RZ, RZ, 0x40000040 ;  /* 0x40000040ff057424 */ /* 0x000fc600078e00ff */
[----:B------:R-:W-:Y:S02]  /*1aba0*/  SHF.R.U32.HI R0, RZ, 0x4, R0 ;  /* 0x00000004ff007819 */ /* 0x000fe40000011600 */
[----:B------:R-:W-:Y:S01]  /*1abb0*/  R2UR UR7, R5 ;  /* 0x00000000050772ca */ /* 0x000fe200000e0000 */
[----:B------:R-:W-:Y:S01]  /*1abc0*/  IMAD.MOV.U32 R5, RZ, RZ, 0x40000040 ;  /* 0x40000040ff057424 */ /* 0x000fe200078e00ff */
[----:B------:R-:W-:-:S04]  /*1abd0*/  LOP3.LUT R0, R0, 0x3fff, RZ, 0xc0, !PT ;  /* 0x00003fff00007812 */ /* 0x000fc800078ec0ff */
        /* <DEDUP_REMOVED lines=41> */
.L_x_1799:
        /* <DEDUP_REMOVED lines=54> */
[----:B0-----:R-:W-:Y:S01]  /*1b1d0*/  FMNMX.FTZ R0, R0, R4, !PT ;  /* 0x0000000400007209 */ /* 0x001fe20007810000 */
[----:B------:R-:W-:Y:S01]  /*1b1e0*/  IMAD.U32 R4, RZ, RZ, UR46 ;  /* 0x0000002eff047e24 */ /* 0x000fe2000f8e00ff */
[----:B-1----:R-:W-:-:S03]  /*1b1f0*/  FMNMX.FTZ R3, R3, R5, !PT ;  /* 0x0000000503037209 */ /* 0x002fc60007810000 */
[----:B------:R-:W-:Y:S02]  /*1b200*/  FADD.FTZ R5, -R0, R11 ;  /* 0x0000000b00057221 */ /* 0x000fe40000010100 */
[CC--:B------:R-:W-:Y:S01]  /*1b210*/  FMUL.FTZ R11, R3.reuse, R4.reuse ;  /* 0x00000004030b7220 */ /* 0x0c0fe20000410000 */
[----:B------:R-:W-:Y:S01]  /*1b220*/  FADD.FTZ R12, -R3, R13 ;  /* 0x0000000d030c7221 */ /* 0x000fe20000010100 */
[-C--:B------:R-:W-:Y:S02]  /*1b230*/  FMUL.FTZ R5, R5, R4.reuse ;  /* 0x0000000405057220 */ /* 0x080fe40000410000 */
[-CC-:B------:R-:W-:Y:S01]  /*1b240*/  FFMA.FTZ R152, R96, R4.reuse, -R11.reuse ;  /* 0x0000000460987223 */ /* 0x180fe2000001080b */
[-CC-:B------:R-:W-:Y:S01]  /*1b250*/  FFMA.FTZ R96, R101, R4.reuse, -R11.reuse ;  /* 0x0000000465607223 */ /* 0x180fe2000001080b */
[-C--:B------:R-:W-:Y:S01]  /*1b260*/  FMUL.FTZ R101, R0, R4.reuse ;  /* 0x0000000400657220 */ /* 0x080fe20000410000 */
[-C--:B------:R-:W-:Y:S01]  /*1b270*/  FMUL.FTZ R12, R12, R4.reuse ;  /* 0x000000040c0c7220 */ /* 0x080fe20000410000 */
        /* <DEDUP_REMOVED lines=8> */
[-CC-:B------:R-:W-:Y:S01]  /*1b300*/  FFMA.FTZ R137, R93, R4.reuse, -R11.reuse ;  /* 0x000000045d897223 */ /* 0x180fe2000001080b */
[-C--:B------:R-:W-:Y:S01]  /*1b310*/  FFMA.FTZ R93, R105, R4.reuse, -R11 ;  /* 0x00000004695d7223 */ /* 0x080fe2000001080b */
[-CC-:B------:R-:W-:Y:S01]  /*1b320*/  FFMA.FTZ R105, R95, R4.reuse, -R101.reuse ;  /* 0x000000045f697223 */ /* 0x180fe20000010865 */
[-C--:B------:R-:W-:Y:S01]  /*1b330*/  FFMA.FTZ R153, R98, R4.reuse, -R101 ;  /* 0x0000000462997223 */ /* 0x080fe20000010865 */
[-CC-:B------:R-:W-:Y:S01]  /*1b340*/  FFMA.FTZ R148, R104, R4.reuse, -R11.reuse ;  /* 0x0000000468947223 */ /* 0x180fe2000001080b */
        /* <DEDUP_REMOVED lines=42> */
[----:B------:R-:W-:Y:S01]  /*1b5f0*/  FFMA.FTZ R101, R135, R4, -R101 ;  /* 0x0000000487657223 */ /* 0x000fe20000010865 */
[----:B------:R-:W-:-:S05]  /*1b600*/  VIADD R106, R20, 0x2a840 ;  /* 0x0002a840146a7836 */ /* 0x000fca0000000000 */
[----:B------:R-:W2:Y:S01]  /*1b610*/  MUFU.EX2 R159, R159 ;  /* 0x0000009f009f7308 */ /* 0x000ea20000000800 */
[----:B0-----:R-:W-:Y:S01]  /*1b620*/  FADD.FTZ R6, R108, R6 ;  /* 0x000000066c067221 */ /* 0x001fe20000010000 */
[----:B------:R-:W-:-:S04]  /*1b630*/  PRMT R106, R172, 0x654, R106 ;  /* 0x00000654ac6a7816 */ /* 0x000fc8000000006a */
[----:B------:R0:W-:Y:S02]  /*1b640*/  SYNCS.ARRIVE.TRANS64.RED.A1T0 RZ, [R106+URZ], RZ ;  /* 0x000000ff6aff79a7 */ /* 0x0001e4000810043f */
[----:B------:R-:W3:Y:S01]  /*1b650*/  MUFU.EX2 R137, R137 ;  /* 0x0000008900897308 */ /* 0x000ee20000000800 */
[----:B-1----:R-:W-:-:S07]  /*1b660*/  FADD.FTZ R7, R158, R7 ;  /* 0x000000079e077221 */ /* 0x002fce0000010000 */
[----:B------:R-:W1:Y:S01]  /*1b670*/  MUFU.EX2 R105, R105 ;  /* 0x0000006900697308 */ /* 0x000e620000000800 */
[----:B--2---:R-:W-:-:S07]  /*1b680*/  FADD.FTZ R6, R159, R6 ;  /* 0x000000069f067221 */ /* 0x004fce0000010000 */
[----:B------:R-:W2:Y:S01]  /*1b690*/  MUFU.EX2 R152, R152 ;  /* 0x0000009800987308 */ /* 0x000ea20000000800 */
[----:B---3--:R-:W-:-:S07]  /*1b6a0*/  FADD.FTZ R7, R137, R7 ;  /* 0x0000000789077221 */ /* 0x008fce0000010000 */
        /* <DEDUP_REMOVED lines=77> */
[----:B---3--:R-:W-:Y:S01]  /*1bb80*/  FADD.FTZ R6, R20, R6 ;  /* 0x0000000614067221 */ /* 0x008fe20000010000 */
[----:B-1----:R-:W-:-:S03]  /*1bb90*/  FADD.FTZ R7, R11, R7 ;  /* 0x000000070b077221 */ /* 0x002fc60000010000 */
[----:B--2---:R-:W-:Y:S01]  /*1bba0*/  FADD.FTZ R6, R101, R6 ;  /* 0x0000000665067221 */ /* 0x004fe20000010000 */
[----:B0-----:R-:W-:Y:S06]  /*1bbb0*/  @!P0 BRA `(.L_x_1800) ;  /* 0x0000000000048947 */ /* 0x001fec0003800000 */
[----:B------:R-:W-:Y:S01]  /*1bbc0*/  BPT.TRAP 0x1 ;  /* 0x000000040000795c */ /* 0x000fe20000300000 */
.L_x_1800:
[C---:B------:R-:W-:Y:S01]  /*1bbd0*/  ISETP.GT.AND P1, PT, R10.reuse, R9, PT ;  /* 0x000000090a00720c */ /* 0x040fe20003f24270 */
        /* <DEDUP_REMOVED lines=33> */
[----:B------:R-:W-:Y:S05]  /*1bdf0*/  BSYNC B1 ;  /* 0x0000000000017941 */ /* 0x000fea0003800000 */
.L_x_1788:
[----:B------:R-:W-:Y:S05]  /*1be00*/  BSYNC B0 ;  /* 0x0000000000007941 */ /* 0x000fea0003800000 */
.L_x_1787:
[----:B------:R-:W-:Y:S01]  /*1be10*/  ISETP.GE.AND P1, PT, R10, R202, PT ;  /* 0x000000ca0a00720c */ /* 0x000fe20003f26270 */
[----:B------:R-:W-:-:S12]  /*1be20*/  BSSY B0, `(.L_x_1802) ;  /* 0x000033f000007945 */ /* 0x000fd80003800000 */
[----:B------:R-:W-:Y:S05]  /*1be30*/  @!P1 BRA `(.L_x_1803) ;  /* 0x0000003000f49947 */ /* 0x000fea0003800000 */
[----:B------:R-:W-:Y:S02]  /*1be40*/  IMAD.MOV.U32 R9, RZ, RZ, R0 ;  /* 0x000000ffff097224 */ /* 0x000fe400078e0000 */
[----:B------:R-:W-:Y:S02]  /*1be50*/  IMAD.MOV.U32 R11, RZ, RZ, R3 ;  /* 0x000000ffff0b7224 */ /* 0x000fe400078e0003 */
[----:B------:R-:W-:Y:S02]  /*1be60*/  IMAD.MOV.U32 R13, RZ, RZ, R164 ;  /* 0x000000ffff0d7224 */ /* 0x000fe400078e00a4 */
[----:B------:R-:W-:-:S07]  /*1be70*/  IMAD.MOV.U32 R14, RZ, RZ, R23 ;  /* 0x000000ffff0e7224 */ /* 0x000fce00078e0017 */
.L_x_1824:
[----:B------:R-:W-:-:S04]  /*1be80*/  ISETP.NE.AND P1, PT, R14, 0x1, PT ;  /* 0x000000010e00780c */ /* 0x000fc80003f25270 */
[----:B------:R-:W-:-:S04]  /*1be90*/  SEL R164, RZ, 0x1, P1 ;  /* 0x00000001ffa47807 */ /* 0x000fc80000800000 */
[----:B------:R-:W-:Y:S01]  /*1bea0*/  LOP3.LUT R164, R13, R164, RZ, 0x3c, !PT ;  /* 0x000000a40da47212 */ /* 0x000fe200078e3cff */
[----:B------:R-:W-:Y:S06]  /*1beb0*/  @!P0 BRA `(.L_x_1804) ;  /* 0x0000000000048947 */ /* 0x000fec0003800000 */
[----:B------:R-:W-:Y:S01]  /*1bec0*/  BPT.TRAP 0x1 ;  /* 0x000000040000795c */ /* 0x000fe20000300000 */
.L_x_1804:
        /* <DEDUP_REMOVED lines=8> */
.L_x_1805:
[----:B------:R-:W-:Y:S01]  /*1bf50*/  IMAD R94, R23, 0x900, R8 ;  /* 0x00000900175e7824 */ /* 0x000fe200078e0208 */
[----:B------:R-:W-:Y:S03]  /*1bf60*/  BSSY B1, `(.L_x_1806) ;  /* 0x0000006000017945 */ /* 0x000fe60003800000 */
[C---:B------:R-:W-:Y:S02]  /*1bf70*/  VIADD R90, R94.reuse, 0x2 ;  /* 0x000000025e5a7836 */ /* 0x040fe40000000000 */
[----:B------:R-:W-:Y:S01]  /*1bf80*/  VIADD R93, R94, 0x4 ;  /* 0x000000045e5d7836 */ /* 0x000fe20000000000 */
[----:B-1----:R-:W-:Y:S06]  /*1bf90*/  @P1 BRA `(.L_x_1807) ;  /* 0x0000000000081947 */ /* 0x002fec0003800000 */
[----:B------:R-:W1:Y:S02]  /*1bfa0*/  SYNCS.PHASECHK.TRANS64.TRYWAIT P1, [R0+URZ+0x2a830], R3 ;  /* 0x02a83003000075a7 */ /* 0x000e64000802017f */
[----:B-1----:R-:W-:Y:S05]  /*1bfb0*/  @!P1 BRA `(.L_x_1808) ;  /* 0x00000100003c9947 */ /* 0x002fea0003800000 */
.L_x_1807:
[----:B------:R-:W-:Y:S05]  /*1bfc0*/  BSYNC B1 ;  /* 0x0000000000017941 */ /* 0x000fea0003800000 */
.L_x_1806:
        /* <DEDUP_REMOVED lines=126> */
[----:B------:R-:W-:Y:S02]  /*1c7b0*/  WARPGROUP.DEPBAR.LE gsb0, 0x0 ;  /* 0x00008000000079c5 */ /* 0x000fe40000010000 */
[----:B------:R-:W-:Y:S01]  /*1c7c0*/  WARPGROUP.ARRIVE ;  /* 0x00000000000079c5 */ /* 0x000fe20000000000 */
[----:B--2---:R-:W-:Y:S02]  /*1c7d0*/  R2UR UR44, R196 ;  /* 0x00000000c42c72ca */ /* 0x004fe400000e0000 */
[----:B------:R-:W-:-:S02]  /*1c7e0*/  R2UR UR45, R197 ;  /* 0x00000000c52d72ca */ /* 0x000fc400000e0000 */
[----:B------:R-:W-:Y:S01]  /*1c7f0*/  R2UR UR49, R198 ;  /* 0x00000000c63172ca */ /* 0x000fe200000e0000 */
[----:B------:R-:W2:Y:S10]  /*1c800*/  LDL.64 R196, [R1] ;  /* 0x0000000001c47983 */ /* 0x000eb40000100a00 */
[----:B------:R-:W-:Y:S01]  /*1c810*/  HGMMA.64x96x16.F32.BF16 R88, gdesc[UR44], R88, gsb0 ;  /* 0x016000002c5879f0 */ /* 0x000fe20008001858 */
[----:B------:R-:W-:-:S02]  /*1c820*/  R2UR UR45, R194 ;  /* 0x00000000c22d72ca */ /* 0x000fc400000e0000 */
[----:B------:R-:W-:Y:S02]  /*1c830*/  R2UR UR44, R195 ;  /* 0x00000000c32c72ca */ /* 0x000fe400000e0000 */
[----:B------:R-:W3:Y:S01]  /*1c840*/  LDL.64 R194, [R1+0x18] ;  /* 0x0000180001c27983 */ /* 0x000ee20000100a00 */
[----:B------:R-:W-:Y:S02]  /*1c850*/  R2UR UR47, R192 ;  /* 0x00000000c02f72ca */ /* 0x000fe400000e0000 */
[----:B------:R-:W-:Y:S02]  /*1c860*/  R2UR UR46, R193 ;  /* 0x00000000c12e72ca */ /* 0x000fe400000e0000 */
[----:B------:R-:W4:Y:S01]  /*1c870*/  LDL.64 R192, [R1+0x10] ;  /* 0x0000100001c07983 */ /* 0x000f220000100a00 */
[----:B------:R-:W-:-:S03]  /*1c880*/  R2UR UR48, R199 ;  /* 0x00000000c73072ca */ /* 0x000fc600000e0000 */
[----:B------:R-:W5:Y:S01]  /*1c890*/  LDL.64 R198, [R1+0x8] ;  /* 0x0000080001c67983 */ /* 0x000f620000100a00 */
[----:B------:R-:W-:Y:S02]  /*1c8a0*/  WARPGROUP.DEPBAR.LE gsb0, 0x0 ;  /* 0x00008000000079c5 */ /* 0x000fe40000010000 */
[----:B------:R-:W-:Y:S01]  /*1c8b0*/  WARPGROUP.ARRIVE ;  /* 0x00000000000079c5 */ /* 0x000fe20000000000 */
[----:B---3--:R-:W-:Y:S02]  /*1c8c0*/  R2UR UR40, R194 ;  /* 0x00000000c22872ca */ /* 0x008fe400000e0000 */
[----:B------:R-:W-:-:S13]  /*1c8d0*/  R2UR UR41, R195 ;  /* 0x00000000c32972ca */ /* 0x000fda00000e0000 */
[----:B------:R-:W-:Y:S01]  /*1c8e0*/  HGMMA.64x96x16.F32.BF16 R88, gdesc[UR40], R88, gsb0 ;  /* 0x01600000285879f0 */ /* 0x000fe20008001858 */
[----:B----4-:R-:W-:Y:S02]  /*1c8f0*/  R2UR UR36, R192 ;  /* 0x00000000c02472ca */ /* 0x010fe400000e0000 */
[----:B------:R-:W-:Y:S02]  /*1c900*/  R2UR UR37, R193 ;  /* 0x00000000c12572ca */ /* 0x000fe400000e0000 */
[----:B-----5:R-:W-:Y:S02]  /*1c910*/  R2UR UR32, R198 ;  /* 0x00000000c62072ca */ /* 0x020fe400000e0000 */
[----:B------:R-:W-:Y:S01]  /*1c920*/  R2UR UR33, R199 ;  /* 0x00000000c72172ca */ /* 0x000fe200000e0000 */
[----:B------:R-:W-:Y:S02]  /*1c930*/  WARPGROUP.DEPBAR.LE gsb0, 0x0 ;  /* 0x00008000000079c5 */ /* 0x000fe40000010000 */
[----:B------:R-:W-:-:S06]  /*1c940*/  WARPGROUP.ARRIVE ;  /* 0x00000000000079c5 */ /* 0x000fcc0000000000 */
        /* <DEDUP_REMOVED lines=48> */
[----:B------:R-:W-:-:S12]  /*1cc50*/  @!P0 BRA `(.L_x_1809) ;  /* 0x0000000000048947 */ /* 0x000fd80003800000 */
[----:B------:R-:W-:Y:S01]  /*1cc60*/  BPT.TRAP 0x1 ;  /* 0x000000040000795c */ /* 0x000fe20000300000 */
.L_x_1809:
[----:B------:R-:W-:Y:S01]  /*1cc70*/  SHF.L.U32 R3, R13, 0x1f, RZ ;  /* 0x0000001f0d037819 */ /* 0x000fe200000006ff */
[----:B------:R-:W-:-:S04]  /*1cc80*/  IMAD R15, R14, 0x8, R2 ;  /* 0x000000080e0f7824 */ /* 0x000fc800078e0202 */
[----:B------:R0:W1:Y:S01]  /*1cc90*/  SYNCS.PHASECHK.TRANS64.TRYWAIT P1, [R15+URZ+0x2a850], R3 ;  /* 0x02a850030f0075a7 */ /* 0x000062000802017f */
[----:B------:R-:W-:Y:S05]  /*1cca0*/  @!P0 BRA `(.L_x_1810) ;  /* 0x0000000000048947 */ /* 0x000fea0003800000 */
[----:B------:R-:W-:Y:S01]  /*1ccb0*/  BPT.TRAP 0x1 ;  /* 0x000000040000795c */ /* 0x000fe20000300000 */
.L_x_1810:
[----:B------:R-:W-:Y:S04]  /*1ccc0*/  BSSY B1, `(.L_x_1811) ;  /* 0x0000004000017945 */ /* 0x000fe80003800000 */
[----:B-1----:R-:W-:Y:S05]  /*1ccd0*/  @P1 BRA `(.L_x_1812) ;  /* 0x0000000000081947 */ /* 0x002fea0003800000 */
[----:B------:R-:W1:Y:S02]  /*1cce0*/  SYNCS.PHASECHK.TRANS64.TRYWAIT P1, [R15+URZ+0x2a850], R3 ;  /* 0x02a850030f0075a7 */ /* 0x000e64000802017f */
[----:B-1----:R-:W-:Y:S05]  /*1ccf0*/  @!P1 BRA `(.L_x_1813) ;  /* 0x000000f400009947 */ /* 0x002fea0003800000 */
.L_x_1812:
[----:B------:R-:W-:Y:S05]  /*1cd00*/  BSYNC B1 ;  /* 0x0000000000017941 */ /* 0x000fea0003800000 */
.L_x_1811:
        /* <DEDUP_REMOVED lines=48> */
.L_x_1814:
[----:B------:R-:W-:Y:S01]  /*1d010*/  ISETP.NE.AND P1, PT, R227, 0x1, PT ;  /* 0x00000001e300780c */ /* 0x000fe20003f25270 */
[----:B------:R-:W-:Y:S01]  /*1d020*/  IMAD.IADD R3, R203, 0x1, R188 ;  /* 0x00000001cb037824 */ /* 0x000fe200078e02bc */
[----:B------:R-:W-:Y:S01]  /*1d030*/  ULOP3.LUT UR4, URZ, UR42, URZ, 0x33, !UPT ;  /* 0x0000002a3f047292 */ /* 0x000fe2000f8e333f */
[----:B------:R-:W-:-:S05]  /*1d040*/  IMAD R21, R10, -0x60, RZ ;  /* 0xffffffa00a157824 */ /* 0x000fca00078e02ff */
[----:B------:R-:W-:-:S04]  /*1d050*/  IADD3 R14, -R182, 0x1, R21 ;  /* 0x00000001b60e7810 */ /* 0x000fc80007ffe115 */
[----:B------:R-:W-:Y:S01]  /*1d060*/  IADD3 R14, -R165, R14, R166 ;  /* 0x0000000ea50e7210 */ /* 0x000fe20007ffe1a6 */
[----:B------:R-:W0:Y:S04]  /*1d070*/  @P1 LDC R12, c[0x0][0x44c] ;  /* 0x00011300ff0c1b82 */ /* 0x000e280000000800 */
[C---:B------:R-:W-:Y:S02]  /*1d080*/  VIADD R20, R14.reuse, UR51 ;  /* 0x000000330e147c36 */ /* 0x040fe40008000000 */
[----:B------:R-:W-:Y:S02]  /*1d090*/  VIADD R14, R14, UR4 ;  /* 0x000000040e0e7c36 */ /* 0x000fe40008000000 */
[----:B------:R-:W1:Y:S01]  /*1d0a0*/  @P1 LDC R4, c[0x0][0x450] ;  /* 0x00011400ff041b82 */ /* 0x000e620000000800 */
[----:B0-----:R-:W-:-:S05]  /*1d0b0*/  @P1 IMAD.HI.U32 R5, R3, R12, RZ ;  /* 0x0000000c03051227 */ /* 0x001fca00078e00ff */
[----:B-1----:R-:W-:Y:S01]  /*1d0c0*/  @P1 SHF.R.U32.HI R3, RZ, R4, R5 ;  /* 0x00000004ff031219 */ /* 0x002fe20000011605 */
[----:B------:R-:W-:Y:S01]  /*1d0d0*/  VIADD R5, R0, 0x2a840 ;  /* 0x0002a84000057836 */ /* 0x000fe20000000000 */
[----:B------:R-:W-:Y:S01]  /*1d0e0*/  ISETP.GE.AND P1, PT, R225, 0x1, PT ;  /* 0x00000001e100780c */ /* 0x000fe20003f26270 */
[----:B------:R-:W-:Y:S02]  /*1d0f0*/  IMAD.IADD R0, R21, 0x1, -R182 ;  /* 0x0000000115007824 */ /* 0x000fe400078e0ab6 */
[----:B------:R-:W0:Y:S01]  /*1d100*/  SHFL.IDX PT, R136, R3, RZ, 0x1c1f ;  /* 0x001c1fff03887589 */ /* 0x000e2200000e0000 */
[----:B------:R-:W-:-:S04]  /*1d110*/  PRMT R5, R172, 0x654, R5 ;  /* 0x00000654ac057816 */ /* 0x000fc80000000005 */
[----:B------:R1:W-:Y:S01]  /*1d120*/  SYNCS.ARRIVE.TRANS64.RED.A1T0 RZ, [R5+URZ], RZ ;  /* 0x000000ff05ff79a7 */ /* 0x0003e2000810043f */
[--C-:B0-----:R-:W-:Y:S02]  /*1d130*/  IMAD.IADD R13, R20, 0x1, R136.reuse ;  /* 0x00000001140d7824 */ /* 0x101fe400078e0288 */
[----:B------:R-:W-:Y:S02]  /*1d140*/  IMAD.IADD R12, R14, 0x1, R136 ;  /* 0x000000010e0c7824 */ /* 0x000fe400078e0288 */
[----:B-1----:R-:W-:Y:S05]  /*1d150*/  @!P1 BRA `(.L_x_1815) ;  /* 0x0000000000549947 */ /* 0x002fea0003800000 */
        /* <DEDUP_REMOVED lines=12> */
.L_x_1817:
[----:B------:R-:W-:-:S05]  /*1d220*/  IMAD.U32 R137, RZ, RZ, UR38 ;  /* 0x00000026ff897e24 */ /* 0x000fca000f8e00ff */
[----:B------:R-:W-:-:S13]  /*1d230*/  ISETP.NE.AND P1, PT, R137, 0x1, PT ;  /* 0x000000018900780c */ /* 0x000fda0003f25270 */
[----:B------:R-:W0:Y:S02]  /*1d240*/  @P1 LDC.64 R4, c[0x0][0x9e8] ;  /* 0x00027a00ff041b82 */ /* 0x000e240000000a00 */
[----:B0-----:R-:W-:-:S05]  /*1d250*/  @P1 IMAD.HI.U32 R4, R136, R4, RZ ;  /* 0x0000000488041227 */ /* 0x001fca00078e00ff */
[----:B------:R-:W-:-:S07]  /*1d260*/  @P1 SHF.R.U32.HI R136, RZ, R5, R4 ;  /* 0x00000005ff881219 */ /* 0x000fce0000011604 */
.L_x_1818:
[----:B------:R-:W-:Y:S05]  /*1d270*/  BSYNC B1 ;  /* 0x0000000000017941 */ /* 0x000fea0003800000 */
.L_x_1816:
[----:B------:R-:W-:-:S05]  /*1d280*/  IMAD R136, R136, R137, R0 ;  /* 0x0000008988887224 */ /* 0x000fca00078e0200 */
[----:B------:R-:W-:Y:S02]  /*1d290*/  VIADDMNMX R13, R136, R137, R13, PT ;  /* 0x00000089880d7246 */ /* 0x000fe4000380010d */
[----:B------:R-:W-:-:S07]  /*1d2a0*/  VIMNMX R12, R12, R136, !PT ;  /* 0x000000880c0c7248 */ /* 0x000fce0007fe0100 */
.L_x_1815:
        /* <DEDUP_REMOVED lines=137> */
[----:B------:R-:W-:-:S13]  /*1db40*/  ISETP.GE.AND P6, PT, R225, 0x1, PT ;  /* 0x00000001e100780c */ /* 0x000fda0003fc6270 */
        /* <DEDUP_REMOVED lines=13> */
.L_x_1821:
[----:B------:R-:W-:-:S05]  /*1dc20*/  IMAD.U32 R12, RZ, RZ, UR38 ;  /* 0x00000026ff0c7e24 */ /* 0x000fca000f8e00ff */
[----:B------:R-:W-:-:S13]  /*1dc30*/  ISETP.NE.AND P6, PT, R12, 0x1, PT ;  /* 0x000000010c00780c */ /* 0x000fda0003fc5270 */
[----:B------:R-:W0:Y:S02]  /*1dc40*/  @P6 LDC.64 R4, c[0x0][0x9e8] ;  /* 0x00027a00ff046b82 */ /* 0x000e240000000a00 */
[----:B0-----:R-:W-:-:S05]  /*1dc50*/  @P6 IMAD.HI.U32 R4, R3, R4, RZ ;  /* 0x0000000403046227 */ /* 0x001fca00078e00ff */
[----:B------:R-:W-:-:S07]  /*1dc60*/  @P6 SHF.R.U32.HI R3, RZ, R5, R4 ;  /* 0x00000005ff036219 */ /* 0x000fce0000011604 */
.L_x_1822:
[----:B------:R-:W-:Y:S05]  /*1dc70*/  BSYNC B1 ;  /* 0x0000000000017941 */ /* 0x000fea0003800000 */
.L_x_1820:
[----:B------:R-:W-:-:S05]  /*1dc80*/  IMAD R3, R3, R12, R0 ;  /* 0x0000000c03037224 */ /* 0x000fca00078e0200 */
[----:B------:R-:W-:Y:S02]  /*1dc90*/  VIADDMNMX R20, R3, R12, R20, PT ;  /* 0x0000000c03147246 */ /* 0x000fe40003800114 */
[----:B------:R-:W-:-:S07]  /*1dca0*/  VIMNMX R14, R14, R3, !PT ;  /* 0x000000030e0e7248 */ /* 0x000fce0007fe0100 */
.L_x_1819:
[C---:B------:R-:W-:Y:S01]  /*1dcb0*/  ISETP.GT.AND P1, PT, R14.reuse, 0x1, !P1 ;  /* 0x000000010e00780c */ /* 0x040fe20004f24270 */
[----:B------:R-:W-:Y:S01]  /*1dcc0*/  IMAD.U32 R4, RZ, RZ, UR43 ;  /* 0x0000002bff047e24 */ /* 0x000fe2000f8e00ff */
        /* <DEDUP_REMOVED lines=63> */
[C---:B------:R-:W-:Y:S02]  /*1e0c0*/  LOP3.LUT P1, RZ, R16.reuse, 0x1000, RZ, 0xc0, !PT ;  /* 0x0000100010ff7812 */ /* 0x040fe4000782c0ff */
[----:B------:R-:W-:-:S02]  /*1e0d0*/  LOP3.LUT P2, RZ, R16, 0x40, RZ, 0xc0, !PT ;  /* 0x0000004010ff7812 */ /* 0x000fc4000784c0ff */
[----:B------:R-:W-:Y:S02]  /*1e0e0*/  ISETP.GT.AND P1, PT, R14, 0x30, !P1 ;  /* 0x000000300e00780c */ /* 0x000fe40004f24270 */
[----:B------:R-:W-:Y:S02]  /*1e0f0*/  FMNMX.FTZ R0, R132, R3, !PT ;  /* 0x0000000384007209 */ /* 0x000fe40007810000 */
[----:B------:R-:W-:Y:S02]  /*1e100*/  ISETP.LT.OR P1, PT, R20, 0x31, P1 ;  /* 0x000000311400780c */ /* 0x000fe40000f21670 */
[----:B------:R-:W-:Y:S02]  /*1e110*/  FMNMX.FTZ R0, R133, R0, !PT ;  /* 0x0000000085007209 */ /* 0x000fe40007810000 */
[----:B------:R-:W-:Y:S02]  /*1e120*/  FSEL R114, R114, -INF , !P1 ;  /* 0xff80000072727808 */ /* 0x000fe40004800000 */
[C---:B------:R-:W-:Y:S01]  /*1e130*/  LOP3.LUT P1, RZ, R16.reuse, 0x800, RZ, 0xc0, !PT ;  /* 0x0000080010ff7812 */ /* 0x040fe2000782c0ff */
[----:B------:R-:W0:Y:S01]  /*1e140*/  SHFL.BFLY PT, R3, R0, 0x2, 0x1f ;  /* 0x0c401f0000037f89 */ /* 0x000e2200000e0000 */
[----:B------:R-:W-:-:S02]  /*1e150*/  LOP3.LUT P6, RZ, R16, 0x20, RZ, 0xc0, !PT ;  /* 0x0000002010ff7812 */ /* 0x000fc400078cc0ff */
[C---:B------:R-:W-:Y:S02]  /*1e160*/  ISETP.GT.AND P1, PT, R14.reuse, 0x31, !P1 ;  /* 0x000000310e00780c */ /* 0x040fe40004f24270 */
[----:B------:R-:W-:Y:S02]  /*1e170*/  ISETP.GT.AND P3, PT, R14, 0x50, !P3 ;  /* 0x000000500e00780c */ /* 0x000fe40005f64270 */
[C---:B------:R-:W-:Y:S02]  /*1e180*/  ISETP.LT.OR P1, PT, R20.reuse, 0x32, P1 ;  /* 0x000000321400780c */ /* 0x040fe40000f21670 */
[----:B------:R-:W-:Y:S02]  /*1e190*/  ISETP.LT.OR P3, PT, R20, 0x51, P3 ;  /* 0x000000511400780c */ /* 0x000fe40001f61670 */
[----:B------:R-:W-:Y:S02]  /*1e1a0*/  FSEL R115, R115, -INF , !P1 ;  /* 0xff80000073737808 */ /* 0x000fe40004800000 */
[----:B------:R-:W-:-:S02]  /*1e1b0*/  LOP3.LUT P1, RZ, R16, 0x400, RZ, 0xc0, !PT ;  /* 0x0000040010ff7812 */ /* 0x000fc4000782c0ff */
[C---:B------:R-:W-:Y:S02]  /*1e1c0*/  ISETP.GT.AND P4, PT, R14.reuse, 0x51, !P4 ;  /* 0x000000510e00780c */ /* 0x040fe40006784270 */
[----:B------:R-:W-:Y:S02]  /*1e1d0*/  ISETP.GT.AND P1, PT, R14, 0x38, !P1 ;  /* 0x000000380e00780c */ /* 0x000fe40004f24270 */
[----:B------:R-:W-:Y:S02]  /*1e1e0*/  FSEL R130, R130, -INF , !P3 ;  /* 0xff80000082827808 */ /* 0x000fe40005800000 */
[----:B------:R-:W-:Y:S02]  /*1e1f0*/  ISETP.LT.OR P1, PT, R20, 0x39, P1 ;  /* 0x000000391400780c */ /* 0x000fe40000f21670 */
[----:B------:R-:W-:Y:S02]  /*1e200*/  ISETP.GT.AND P5, PT, R14, 0x58, !P5 ;  /* 0x000000580e00780c */ /* 0x000fe40006fa4270 */
[----:B------:R-:W-:-:S02]  /*1e210*/  FSEL R118, R118, -INF , !P1 ;  /* 0xff80000076767808 */ /* 0x000fc40004800000 */
[----:B------:R-:W-:Y:S02]  /*1e220*/  LOP3.LUT P1, RZ, R16, 0x200, RZ, 0xc0, !PT ;  /* 0x0000020010ff7812 */ /* 0x000fe4000782c0ff */
[----:B0-----:R-:W-:Y:S02]  /*1e230*/  FMNMX.FTZ R12, R0, R3, !PT ;  /* 0x00000003000c7209 */ /* 0x001fe40007810000 */
[----:B------:R-:W-:Y:S02]  /*1e240*/  ISETP.GT.AND P1, PT, R14, 0x39, !P1 ;  /* 0x000000390e00780c */ /* 0x000fe40004f24270 */
[C---:B------:R-:W-:Y:S01]  /*1e250*/  ISETP.LT.OR P4, PT, R20.reuse, 0x52, P4 ;  /* 0x000000521400780c */ /* 0x040fe20002781670 */
[----:B------:R-:W0:Y:S01]  /*1e260*/  SHFL.BFLY PT, R3, R12, 0x1, 0x1f ;  /* 0x0c201f000c037f89 */ /* 0x000e2200000e0000 */
[C---:B------:R-:W-:Y:S02]  /*1e270*/  ISETP.LT.OR P1, PT, R20.reuse, 0x3a, P1 ;  /* 0x0000003a1400780c */ /* 0x040fe40000f21670 */
[----:B------:R-:W-:-:S02]  /*1e280*/  ISETP.LT.OR P5, PT, R20, 0x59, P5 ;  /* 0x000000591400780c */ /* 0x000fc40002fa1670 */
[----:B------:R-:W-:Y:S02]  /*1e290*/  FSEL R119, R119, -INF , !P1 ;  /* 0xff80000077777808 */ /* 0x000fe40004800000 */
[----:B------:R-:W-:Y:S02]  /*1e2a0*/  LOP3.LUT P1, RZ, R16, 0x100, RZ, 0xc0, !PT ;  /* 0x0000010010ff7812 */ /* 0x000fe4000782c0ff */
[----:B------:R-:W-:Y:S02]  /*1e2b0*/  FSEL R131, R131, -INF , !P4 ;  /* 0xff80000083837808 */ /* 0x000fe40006000000 */
[----:B------:R-:W-:Y:S02]  /*1e2c0*/  ISETP.GT.AND P1, PT, R14, 0x40, !P1 ;  /* 0x000000400e00780c */ /* 0x000fe40004f24270 */
[----:B------:R-:W-:Y:S02]  /*1e2d0*/  FSEL R134, R134, -INF , !P5 ;  /* 0xff80000086867808 */ /* 0x000fe40006800000 */
[----:B------:R-:W-:-:S04]  /*1e2e0*/  ISETP.LT.OR P1, PT, R20, 0x41, P1 ;  /* 0x000000411400780c */ /* 0x000fc80000f21670 */
[----:B------:R-:W-:Y:S02]  /*1e2f0*/  FSEL R122, R122, -INF , !P1 ;  /* 0xff8000007a7a7808 */ /* 0x000fe40004800000 */
[----:B------:R-:W-:Y:S02]  /*1e300*/  LOP3.LUT P1, RZ, R16, 0x80, RZ, 0xc0, !PT ;  /* 0x0000008010ff7812 */ /* 0x000fe4000782c0ff */
[----:B0-----:R-:W-:Y:S02]  /*1e310*/  FMNMX.FTZ R3, R12, R3, !PT ;  /* 0x000000030c037209 */ /* 0x001fe40007810000 */
[----:B------:R-:W-:-:S03]  /*1e320*/  ISETP.GT.AND P1, PT, R14, 0x41, !P1 ;  /* 0x000000410e00780c */ /* 0x000fc60004f24270 */
[----:B------:R-:W-:Y:S01]  /*1e330*/  FMUL.FTZ R5, R3, R4 ;  /* 0x0000000403057220 */ /* 0x000fe20000410000 */
[----:B------:R-:W-:-:S04]  /*1e340*/  ISETP.LT.OR P1, PT, R20, 0x42, P1 ;  /* 0x000000421400780c */ /* 0x000fc80000f21670 */
[----:B------:R-:W-:Y:S02]  /*1e350*/  FSEL R123, R123, -INF , !P1 ;  /* 0xff8000007b7b7808 */ /* 0x000fe40004800000 */
[----:B------:R-:W-:-:S04]  /*1e360*/  ISETP.GT.AND P1, PT, R14, 0x48, !P2 ;  /* 0x000000480e00780c */ /* 0x000fc80005724270 */
[----:B------:R-:W-:-:S04]  /*1e370*/  ISETP.LT.OR P1, PT, R20, 0x49, P1 ;  /* 0x000000491400780c */ /* 0x000fc80000f21670 */
[----:B------:R-:W-:Y:S02]  /*1e380*/  FSEL R126, R126, -INF , !P1 ;  /* 0xff8000007e7e7808 */ /* 0x000fe40004800000 */
[----:B------:R-:W-:Y:S02]  /*1e390*/  ISETP.GT.AND P1, PT, R14, 0x49, !P6 ;  /* 0x000000490e00780c */ /* 0x000fe40007724270 */
[----:B------:R-:W-:Y:S02]  /*1e3a0*/  LOP3.LUT P6, RZ, R16, 0x2, RZ, 0xc0, !PT ;  /* 0x0000000210ff7812 */ /* 0x000fe400078cc0ff */
[----:B------:R-:W-:-:S04]  /*1e3b0*/  ISETP.LT.OR P1, PT, R20, 0x4a, P1 ;  /* 0x0000004a1400780c */ /* 0x000fc80000f21670 */
[----:B------:R-:W-:Y:S02]  /*1e3c0*/  FSEL R127, R127, -INF , !P1 ;  /* 0xff8000007f7f7808 */ /* 0x000fe40004800000 */
[----:B------:R-:W-:Y:S02]  /*1e3d0*/  ISETP.GT.AND P1, PT, R14, RZ, !P6 ;  /* 0x000000ff0e00720c */ /* 0x000fe40007724270 */
[----:B------:R-:W-:Y:S02]  /*1e3e0*/  LOP3.LUT P6, RZ, R16, 0x1, RZ, 0xc0, !PT ;  /* 0x0000000110ff7812 */ /* 0x000fe400078cc0ff */
[----:B------:R-:W-:Y:S02]  /*1e3f0*/  ISETP.LT.OR P1, PT, R20, 0x1, P1 ;  /* 0x000000011400780c */ /* 0x000fe40000f21670 */
[----:B------:R-:W-:Y:S02]  /*1e400*/  ISETP.GT.AND P2, PT, R14, 0x59, !P6 ;  /* 0x000000590e00780c */ /* 0x000fe40007744270 */
[----:B------:R-:W-:-:S02]  /*1e410*/  FSEL R90, R90, -INF , !P1 ;  /* 0xff8000005a5a7808 */ /* 0x000fc40004800000 */
[----:B------:R-:W-:Y:S02]  /*1e420*/  ISETP.LT.OR P2, PT, R20, 0x5a, P2 ;  /* 0x0000005a1400780c */ /* 0x000fe40001741670 */
[----:B------:R-:W-:Y:S02]  /*1e430*/  FMNMX.FTZ R0, R90, R9, !PT ;  /* 0x000000095a007209 */ /* 0x000fe40007810000 */
[----:B------:R-:W-:Y:S02]  /*1e440*/  FSEL R135, R135, -INF , !P2 ;  /* 0xff80000087877808 */ /* 0x000fe40005000000 */
[----:B------:R-:W-:Y:S02]  /*1e450*/  FMNMX.FTZ R0, R91, R0, !PT ;  /* 0x000000005b007209 */ /* 0x000fe40007810000 */
[----:B------:R-:W-:Y:S02]  /*1e460*/  FSETP.NEU.FTZ.AND P1, PT, R3, -INF , PT ;  /* 0xff8000000300780b */ /* 0x000fe40003f3d000 */
[----:B------:R-:W-:-:S02]  /*1e470*/  FMNMX.FTZ R0, R94, R0, !PT ;  /* 0x000000005e007209 */ /* 0x000fc40007810000 */
        /* <DEDUP_REMOVED lines=13> */
[----:B------:R-:W-:Y:S01]  /*1e550*/  FSEL R101, R3, RZ, P1 ;  /* 0x000000ff03657208 */ /* 0x000fe20000800000 */
        /* <DEDUP_REMOVED lines=22> */
[----:B------:R-:W-:Y:S01]  /*1e6c0*/  FADD.FTZ R101, -R101, R11 ;  /* 0x0000000b65657221 */ /* 0x000fe20000010100 */
[----:B------:R-:W-:Y:S02]  /*1e6d0*/  MUFU.EX2 R156, R156 ;  /* 0x0000009c009c7308 */ /* 0x000fe40000000800 */
[----:B------:R-:W-:-:S04]  /*1e6e0*/  FMNMX.FTZ R0, R115, R0, !PT ;  /* 0x0000000073007209 */ /* 0x000fc80007810000 */
[----:B------:R-:W-:Y:S02]  /*1e6f0*/  FMNMX.FTZ R0, R118, R0, !PT ;  /* 0x0000000076007209 */ /* 0x000fe40007810000 */
[----:B------:R0:W-:Y:S02]  /*1e700*/  MUFU.EX2 R11, R5 ;  /* 0x00000005000b7308 */ /* 0x0001e40000000800 */
[----:B------:R-:W-:-:S04]  /*1e710*/  FMNMX.FTZ R0, R119, R0, !PT ;  /* 0x0000000077007209 */ /* 0x000fc80007810000 */
[----:B------:R-:W-:Y:S02]  /*1e720*/  FMNMX.FTZ R0, R122, R0, !PT ;  /* 0x000000007a007209 */ /* 0x000fe40007810000 */
[----:B------:R-:W-:Y:S02]  /*1e730*/  MUFU.EX2 R89, R89 ;  /* 0x0000005900597308 */ /* 0x000fe40000000800 */
        /* <DEDUP_REMOVED lines=17> */
[----:B------:R2:W-:Y:S08]  /*1e850*/  MUFU.EX2 R14, R105 ;  /* 0x00000069000e7308 */ /* 0x0005f00000000800 */
        /* <DEDUP_REMOVED lines=11> */
[-C--:B------:R-:W-:Y:S01]  /*1e910*/  FFMA.FTZ R104, R91, R4.reuse, -R101 ;  /* 0x000000045b687223 */ /* 0x080fe20000010865 */
        /* <DEDUP_REMOVED lines=12> */
[-CC-:B--2---:R-:W-:Y:S01]  /*1e9e0*/  FFMA.FTZ R105, R111, R4.reuse, -R101.reuse ;  /* 0x000000046f697223 */ /* 0x184fe20000010865 */
[----:B------:R-:W1:Y:S01]  /*1e9f0*/  MUFU.EX2 R5, R5 ;  /* 0x0000000500057308 */ /* 0x000e620000000800 */
[----:B0-----:R-:W-:Y:S01]  /*1ea00*/  FFMA.FTZ R7, R12, R7, R156 ;  /* 0x000000070c077223 */ /* 0x001fe2000001009c */
[-CC-:B------:R-:W-:Y:S01]  /*1ea10*/  FFMA.FTZ R145, R114, R4.reuse, -R101.reuse ;  /* 0x0000000472917223 */ /* 0x180fe20000010865 */
[-CC-:B------:R-:W-:Y:S01]  /*1ea20*/  FFMA.FTZ R103, R115, R4.reuse, -R101.reuse ;  /* 0x0000000473677223 */ /* 0x180fe20000010865 */
[-C--:B------:R-:W-:Y:S01]  /*1ea30*/  FFMA.FTZ R147, R118, R4.reuse, -R101 ;  /* 0x0000000476937223 */ /* 0x080fe20000010865 */
[----:B------:R-:W-:Y:S01]  /*1ea40*/  FADD.FTZ R7, R89, R7 ;  /* 0x0000000759077221 */ /* 0x000fe20000010000 */
[-CC-:B------:R-:W-:Y:S01]  /*1ea50*/  FFMA.FTZ R102, R119, R4.reuse, -R101.reuse ;  /* 0x0000000477667223 */ /* 0x180fe20000010865 */
[-C--:B------:R-:W-:Y:S01]  /*1ea60*/  FFMA.FTZ R141, R122, R4.reuse, -R101 ;  /* 0x000000047a8d7223 */ /* 0x080fe20000010865 */
[----:B------:R-:W0:Y:S01]  /*1ea70*/  MUFU.EX2 R104, R104 ;  /* 0x0000006800687308 */ /* 0x000e220000000800 */
[----:B------:R-:W-:Y:S01]  /*1ea80*/  FADD.FTZ R7, R158, R7 ;  /* 0x000000079e077221 */ /* 0x000fe20000010000 */
[-CC-:B------:R-:W-:Y:S01]  /*1ea90*/  FFMA.FTZ R99, R123, R4.reuse, -R101.reuse ;  /* 0x000000047b637223 */ /* 0x180fe20000010865 */
[-CC-:B------:R-:W-:Y:S01]  /*1eaa0*/  FFMA.FTZ R143, R126, R4.reuse, -R101.reuse ;  /* 0x000000047e8f7223 */ /* 0x180fe20000010865 */
[-C--:B------:R-:W-:Y:S01]  /*1eab0*/  FFMA.FTZ R98, R127, R4.reuse, -R101 ;  /* 0x000000047f627223 */ /* 0x080fe20000010865 */
[----:B------:R-:W-:Y:S01]  /*1eac0*/  FADD.FTZ R7, R88, R7 ;  /* 0x0000000758077221 */ /* 0x000fe20000010000 */
[-CC-:B------:R-:W-:Y:S01]  /*1ead0*/  FFMA.FTZ R137, R130, R4.reuse, -R101.reuse ;  /* 0x0000000482897223 */ /* 0x180fe20000010865 */
[----:B------:R-:W-:Y:S01]  /*1eae0*/  FFMA.FTZ R9, R131, R4, -R101 ;  /* 0x0000000483097223 */ /* 0x000fe20000010865 */
[----:B------:R-:W2:Y:S01]  /*1eaf0*/  MUFU.EX2 R159, R159 ;  /* 0x0000009f009f7308 */ /* 0x000ea20000000800 */
[----:B-1----:R-:W-:Y:S01]  /*1eb00*/  FFMA.FTZ R6, R5, R6, R157 ;  /* 0x0000000605067223 */ /* 0x002fe2000001009d */
[----:B------:R-:W-:Y:S01]  /*1eb10*/  FADD.FTZ R7, R152, R7 ;  /* 0x0000000798077221 */ /* 0x000fe20000010000 */
[-CC-:B------:R-:W-:Y:S01]  /*1eb20*/  FFMA.FTZ R139, R134, R4.reuse, -R101.reuse ;  /* 0x00000004868b7223 */ /* 0x180fe20000010865 */
[----:B------:R-:W-:-:S02]  /*1eb30*/  FFMA.FTZ R101, R135, R4, -R101 ;  /* 0x0000000487657223 */ /* 0x000fc40000010865 */
        /* <DEDUP_REMOVED lines=15> */
[----:B------:R-:W-:-:S06]  /*1ec30*/  FADD.FTZ R7, R144, R7 ;  /* 0x0000000790077221 */ /* 0x000fcc0000010000 */
        /* <DEDUP_REMOVED lines=53> */
[----:B0-----:R-:W-:-:S04]  /*1ef90*/  FADD.FTZ R106, R138, R7 ;  /* 0x000000078a6a7221 */ /* 0x001fc80000010000 */
[----:B------:R-:W-:Y:S01]  /*1efa0*/  FADD.FTZ R7, R11, R106 ;  /* 0x0000006a0b077221 */ /* 0x000fe20000010000 */
[----:B--2---:R-:W-:-:S04]  /*1efb0*/  FADD.FTZ R6, R139, R6 ;  /* 0x000000068b067221 */ /* 0x004fc80000010000 */
[----:B-1----:R-:W-:Y:S01]  /*1efc0*/  FADD.FTZ R6, R101, R6 ;  /* 0x0000000665067221 */ /* 0x002fe20000010000 */
[----:B------:R-:W-:Y:S06]  /*1efd0*/  @!P0 BRA `(.L_x_1823) ;  /* 0x0000000000048947 */ /* 0x000fec0003800000 */
[----:B------:R-:W-:Y:S01]  /*1efe0*/  BPT.TRAP 0x1 ;  /* 0x000000040000795c */ /* 0x000fe20000300000 */
.L_x_1823:
[C---:B------:R-:W-:Y:S01]  /*1eff0*/  ISETP.GT.AND P1, PT, R10.reuse, R202, PT ;  /* 0x000000ca0a00720c */ /* 0x040fe20003f24270 */
        /* <DEDUP_REMOVED lines=33> */
.L_x_1803:
[----:B------:R-:W-:Y:S05]  /*1f210*/  BSYNC B0 ;  /* 0x0000000000007941 */ /* 0x000fea0003800000 */
.L_x_1802:
        /* <DEDUP_REMOVED lines=67> */
.L_x_1825:
[----:B------:R-:W-:Y:S01]  /*1f650*/  IMAD R5, R23, 0x8, R2 ;  /* 0x0000000817057824 */ /* 0x000fe200078e0202 */
[----:B------:R-:W-:-:S04]  /*1f660*/  SHF.L.U32 R8, R164, 0x1f, RZ ;  /* 0x0000001fa4087819 */ /* 0x000fc800000006ff */
[----:B------:R0:W1:Y:S01]  /*1f670*/  SYNCS.PHASECHK.TRANS64.TRYWAIT P1, [R5+URZ+0x2a850], R8 ;  /* 0x02a85008050075a7 */ /* 0x000062000802017f */
[----:B------:R-:W-:Y:S05]  /*1f680*/  @!P0 BRA `(.L_x_1826) ;  /* 0x0000000000048947 */ /* 0x000fea0003800000 */
[----:B------:R-:W-:Y:S01]  /*1f690*/  BPT.TRAP 0x1 ;  /* 0x000000040000795c */ /* 0x000fe20000300000 */
.L_x_1826:
        /* <DEDUP_REMOVED lines=9> */
.L_x_1828:
[----:B------:R-:W-:Y:S05]  /*1f730*/  BSYNC B0 ;  /* 0x0000000000007941 */ /* 0x000fea0003800000 */
.L_x_1827:
[----:B01----:R-:W-:Y:S01]  /*1f740*/  IMAD.MOV.U32 R8, RZ, RZ, R2 ;  /* 0x000000ffff087224 */ /* 0x003fe200078e0002 */
[----:B------:R-:W-:Y:S01]  /*1f750*/  WARPGROUP.ARRIVE ;  /* 0x00000000000079c5 */ /* 0x000fe20000000000 */
[----:B------:R-:W-:Y:S02]  /*1f760*/  IMAD.MOV.U32 R9, RZ, RZ, 0x40000040 ;  /* 0x40000040ff097424 */ /* 0x000fe400078e00ff */
        /* <DEDUP_REMOVED lines=65> */
.L_x_1830:
        /* <DEDUP_REMOVED lines=73> */
[----:B--2---:R-:W-:-:S07]  /*20010*/  SEL R23, R23, RZ, P1 ;  /* 0x000000ff17177207 */ /* 0x004fce0000800000 */
.L_x_1683:
[----:B------:R-:W2:Y:S08]  /*20020*/  S2UR UR4, SR_CgaCtaId ;  /* 0x00000000000479c3 */ /* 0x000eb00000008800 */
[----:B------:R-:W-:Y:S01]  /*20030*/  BAR.SYNC.DEFER_BLOCKING 0x5, 0x180 ;  /* 0x0146000000007b1d */ /* 0x000fe20000010000 */
[----:B------:R-:W-:-:S05]  /*20040*/  MOV R3, 0x400 ;  /* 0x0000040000037802 */ /* 0x000fca0000000f00 */
[----:B------:R-:W-:Y:S01]  /*20050*/  BSSY B0, `(.L_x_1831) ;  /* 0x00002db000007945 */ /* 0x000fe20003800000 */
[----:B--2---:R-:W-:-:S05]  /*20060*/  IMAD.U32 R172, RZ, RZ, UR4 ;  /* 0x00000004ffac7e24 */ /* 0x004fca000f8e00ff */
[----:B------:R-:W-:-:S05]  /*20070*/  LEA R2, R172, R3, 0x18 ;  /* 0x00000003ac027211 */ /* 0x000fca00078ec0ff */
[----:B-1--4-:R1:W2:Y:S01]  /*20080*/  LDS.128 R28, [R2+0x2a8d0] ;  /* 0x02a8d000021c7984 */ /* 0x0122a20000000c00 */
[----:B------:R-:W-:Y:S06]  /*20090*/  BAR.ARV 0x4, 0x180 ;  /* 0x0106000000007b1d */ /* 0x000fec0000002000 */
[----:B------:R-:W-:Y:S05]  /*200a0*/  @P0 BRA `(.L_x_1832) ;  /* 0x00000020006c0947 */ /* 0x000fea0003800000 */
[----:B------:R-:W3:Y:S01]  /*200b0*/  LDL R0, [R1+0x54] ;  /* 0x0000540001007983 */ /* 0x000ee20000100800 */
[----:B------:R-:W-:Y:S01]  /*200c0*/  F2FP.BF16.F32.PACK_AB R34, R69, R68 ;  /* 0x000000444522723e */ /* 0x000fe200000010ff */
[----:B------:R-:W-:Y:S01]  /*200d0*/  ULDC.64 UR6, c[0x0][0xc00] ;  /* 0x0003000000067ab9 */ /* 0x000fe20000000a00 */
[----:B------:R-:W-:Y:S01]  /*200e0*/  ULDC.64 UR4, c[0x0][0xc08] ;  /* 0x0003020000047ab9 */ /* 0x000fe20000000a00 */
[----:B------:R-:W4:Y:S01]  /*200f0*/  S2R R3, SR_SWINHI ;  /* 0x0000000000037919 */ /* 0x000f220000002f00 */
[----:B------:R-:W-:Y:S02]  /*20100*/  MOV R72, R2 ;  /* 0x0000000200487202 */ /* 0x000fe40000000f00 */
[----:B----4-:R-:W-:Y:S01]  /*20110*/  MOV R73, R3 ;  /* 0x0000000300497202 */ /* 0x010fe20000000f00 */
[----:B------:R-:W-:Y:S02]  /*20120*/  BAR.SYNC.DEFER_BLOCKING 0x1, 0x100 ;  /* 0x0044000000007b1d */ /* 0x000fe40000010000 */
[----:B---3--:R-:W-:-:S03]  /*20130*/  IMAD.WIDE R4, R0, 0x2, R72 ;  /* 0x0000000200047825 */ /* 0x008fc600078e0248 */
        /* <DEDUP_REMOVED lines=14> */
[----:B------:R-:W-:Y:S01]  /*20220*/  LOP3.LUT R0, R7, 0x380, RZ, 0xc0, !PT ;  /* 0x0000038007007812 */ /* 0x000fe200078ec0ff */
[--C-:B------:R-:W-:Y:S01]  /*20230*/  IMAD.X R27, RZ, RZ, R5.reuse, P1 ;  /* 0x000000ffff1b7224 */ /* 0x100fe200008e0605 */
[----:B------:R-:W-:Y:S01]  /*20240*/  LOP3.LUT R4, R3, R4, RZ, 0x3c, !PT ;  /* 0x0000000403047212 */ /* 0x000fe200078e3cff */
[----:B0-----:R-:W-:Y:S01]  /*20250*/  IMAD.X R33, RZ, RZ, R5, P0 ;  /* 0x000000ffff217224 */ /* 0x001fe200000e0605 */
[----:B------:R-:W-:-:S02]  /*20260*/  LOP3.LUT R3, R6, 0x380, RZ, 0xc0, !PT ;  /* 0x0000038006037812 */ /* 0x000fc400078ec0ff */
[----:B------:R-:W-:Y:S02]  /*20270*/  SHF.R.U64 R0, R0, 0x3, RZ ;  /* 0x0000000300007819 */ /* 0x000fe400000012ff */
[----:B------:R-:W-:Y:S02]  /*20280*/  SHF.R.U64 R3, R3, 0x3, RZ ;  /* 0x0000000303037819 */ /* 0x000fe400000012ff */
[----:B------:R-:W-:Y:S02]  /*20290*/  LOP3.LUT R12, R35, 0x380, RZ, 0xc0, !PT ;  /* 0x00000380230c7812 */ /* 0x000fe400078ec0ff */
[----:B------:R-:W-:Y:S02]  /*202a0*/  LOP3.LUT R14, R103, 0x380, RZ, 0xc0, !PT ;  /* 0x00000380670e7812 */ /* 0x000fe400078ec0ff */
[----:B------:R-:W-:Y:S02]  /*202b0*/  LOP3.LUT R8, R0, R7, RZ, 0x3c, !PT ;  /* 0x0000000700087212 */ /* 0x000fe400078e3cff */
[----:B------:R-:W-:-:S02]  /*202c0*/  LOP3.LUT R0, R105, 0x380, RZ, 0xc0, !PT ;  /* 0x0000038069007812 */ /* 0x000fc400078ec0ff */
[----:B------:R-:W-:Y:S02]  /*202d0*/  LOP3.LUT R26, R107, 0x380, RZ, 0xc0, !PT ;  /* 0x000003806b1a7812 */ /* 0x000fe400078ec0ff */
[----:B------:R-:W-:Y:S02]  /*202e0*/  LOP3.LUT R10, R3, R6, RZ, 0x3c, !PT ;  /* 0x00000006030a7212 */ /* 0x000fe400078e3cff */
[----:B--2---:R-:W-:Y:S02]  /*202f0*/  LOP3.LUT R28, R109, 0x380, RZ, 0xc0, !PT ;  /* 0x000003806d1c7812 */ /* 0x004fe400078ec0ff */
[----:B------:R-:W-:Y:S02]  /*20300*/  MOV R3, R4 ;  /* 0x0000000400037202 */ /* 0x000fe40000000f00 */
[----:B------:R-:W-:Y:S02]  /*20310*/  SHF.R.U64 R12, R12, 0x3, RZ ;  /* 0x000000030c0c7819 */ /* 0x000fe400000012ff */
[----:B------:R-:W-:-:S02]  /*20320*/  SHF.R.U64 R14, R14, 0x3, RZ ;  /* 0x000000030e0e7819 */ /* 0x000fc400000012ff */
[----:B------:R-:W-:Y:S02]  /*20330*/  F2FP.BF16.F32.PACK_AB R4, R89, R88 ;  /* 0x000000585904723e */ /* 0x000fe400000010ff */
[----:B------:R-:W-:Y:S02]  /*20340*/  F2FP.BF16.F32.PACK_AB R5, R97, R96 ;  /* 0x000000606105723e */ /* 0x000fe400000010ff */
[----:B------:R-:W-:Y:S02]  /*20350*/  F2FP.BF16.F32.PACK_AB R6, R91, R90 ;  /* 0x0000005a5b06723e */ /* 0x000fe400000010ff */
[----:B------:R-:W-:Y:S02]  /*20360*/  F2FP.BF16.F32.PACK_AB R7, R99, R98 ;  /* 0x000000626307723e */ /* 0x000fe400000010ff */
[----:B------:R-:W-:Y:S02]  /*20370*/  SHF.R.U64 R0, R0, 0x3, RZ ;  /* 0x0000000300007819 */ /* 0x000fe400000012ff */
[----:B------:R-:W-:Y:S01]  /*20380*/  SHF.R.U64 R26, R26, 0x3, RZ ;  /* 0x000000031a1a7819 */ /* 0x000fe200000012ff */
[----:B------:R0:W-:Y:S01]  /*20390*/  STSM.16.M88.4 [R3], R4 ;  /* 0x0000000403007844 */ /* 0x0001e20000000200 */
[----:B------:R-:W-:-:S02]  /*203a0*/  SHF.R.U64 R28, R28, 0x3, RZ ;  /* 0x000000031c1c7819 */ /* 0x000fc400000012ff */
[----:B------:R-:W-:Y:S02]  /*203b0*/  LOP3.LUT R12, R12, R35, RZ, 0x3c, !PT ;  /* 0x000000230c0c7212 */ /* 0x000fe400078e3cff */
[----:B------:R-:W-:Y:S02]  /*203c0*/  LOP3.LUT R14, R14, R103, RZ, 0x3c, !PT ;  /* 0x000000670e0e7212 */ /* 0x000fe400078e3cff */
[----:B------:R-:W-:Y:S01]  /*203d0*/  LOP3.LUT R24, R0, R105, RZ, 0x3c, !PT ;  /* 0x0000006900187212 */ /* 0x000fe200078e3cff */
[----:B------:R-:W2:Y:S01]  /*203e0*/  LDC.64 R102, c[0x0][0xc00] ;  /* 0x00030000ff667b82 */ /* 0x000ea20000000a00 */
[----:B------:R-:W-:Y:S02]  /*203f0*/  LOP3.LUT R26, R26, R107, RZ, 0x3c, !PT ;  /* 0x0000006b1a1a7212 */ /* 0x000fe400078e3cff */
[----:B------:R-:W-:Y:S02]  /*20400*/  LOP3.LUT R32, R28, R109, RZ, 0x3c, !PT ;  /* 0x0000006d1c207212 */ /* 0x000fe400078e3cff */
[----:B------:R-:W-:-:S02]  /*20410*/  MOV R107, R8 ;  /* 0x00000008006b7202 */ /* 0x000fc40000000f00 */
[----:B------:R-:W-:Y:S02]  /*20420*/  MOV R106, R10 ;  /* 0x0000000a006a7202 */ /* 0x000fe40000000f00 */
[----:B0-----:R-:W-:Y:S02]  /*20430*/  F2FP.BF16.F32.PACK_AB R4, R93, R92 ;  /* 0x0000005c5d04723e */ /* 0x001fe400000010ff */
[----:B------:R-:W-:Y:S02]  /*20440*/  F2FP.BF16.F32.PACK_AB R5, R101, R100 ;  /* 0x000000646505723e */ /* 0x000fe400000010ff */
[----:B------:R-:W-:Y:S02]  /*20450*/  F2FP.BF16.F32.PACK_AB R6, R37, R36 ;  /* 0x000000242506723e */ /* 0x000fe400000010ff */
[----:B------:R-:W-:Y:S02]  /*20460*/  F2FP.BF16.F32.PACK_AB R7, R39, R38 ;  /* 0x000000262707723e */ /* 0x000fe400000010ff */
[----:B------:R-:W-:-:S02]  /*20470*/  F2FP.BF16.F32.PACK_AB R8, R41, R40 ;  /* 0x000000282908723e */ /* 0x000fc400000010ff */
[----:B------:R-:W-:Y:S01]  /*20480*/  F2FP.BF16.F32.PACK_AB R9, R43, R42 ;  /* 0x0000002a2b09723e */ /* 0x000fe200000010ff */
[----:B------:R0:W-:Y:S01]  /*20490*/  STSM.16.M88.4 [R107], R4 ;  /* 0x000000046b007844 */ /* 0x0001e20000000200 */
[----:B------:R-:W-:Y:S02]  /*204a0*/  F2FP.BF16.F32.PACK_AB R10, R45, R44 ;  /* 0x0000002c2d0a723e */ /* 0x000fe400000010ff */
[----:B------:R-:W-:Y:S02]  /*204b0*/  F2FP.BF16.F32.PACK_AB R11, R47, R46 ;  /* 0x0000002e2f0b723e */ /* 0x000fe400000010ff */
[----:B------:R-:W-:Y:S02]  /*204c0*/  MOV R105, R12 ;  /* 0x0000000c00697202 */ /* 0x000fe40000000f00 */
[----:B------:R-:W-:Y:S01]  /*204d0*/  MOV R0, R14 ;  /* 0x0000000e00007202 */ /* 0x000fe20000000f00 */
[----:B------:R-:W-:Y:S01]  /*204e0*/  STSM.16.M88.4 [R106], R8 ;  /* 0x000000086a007844 */ /* 0x000fe20000000200 */
[----:B------:R-:W-:-:S02]  /*204f0*/  MOV R104, R24 ;  /* 0x0000001800687202 */ /* 0x000fc40000000f00 */
[----:B------:R-:W-:Y:S02]  /*20500*/  MOV R28, R26 ;  /* 0x0000001a001c7202 */ /* 0x000fe40000000f00 */
[----:B------:R-:W-:Y:S02]  /*20510*/  F2FP.BF16.F32.PACK_AB R12, R49, R48 ;  /* 0x00000030310c723e */ /* 0x000fe400000010ff */
        /* <DEDUP_REMOVED lines=9> */
[----:B------:R-:W-:Y:S01]  /*205b0*/  F2FP.BF16.F32.PACK_AB R32, R65, R64 ;  /* 0x000000404120723e */ /* 0x000fe200000010ff */
[----:B------:R3:W-:Y:S01]  /*205c0*/  STSM.16.M88.4 [R0], R24 ;  /* 0x0000001800007844 */ /* 0x0007e20000000200 */
[----:B------:R-:W-:-:S02]  /*205d0*/  F2FP.BF16.F32.PACK_AB R33, R67, R66 ;  /* 0x000000424321723e */ /* 0x000fc400000010ff */
[----:B------:R-:W-:Y:S02]  /*205e0*/  F2FP.BF16.F32.PACK_AB R35, R71, R70 ;  /* 0x000000464723723e */ /* 0x000fe400000010ff */
[----:B0-----:R-:W-:Y:S02]  /*205f0*/  F2FP.BF16.F32.PACK_AB R4, R95, R94 ;  /* 0x0000005e5f04723e */ /* 0x001fe400000010ff */
[----:B------:R-:W-:Y:S01]  /*20600*/  F2FP.BF16.F32.PACK_AB R5, R75, R74 ;  /* 0x0000004a4b05723e */ /* 0x000fe200000010ff */
[----:B------:R-:W-:Y:S01]  /*20610*/  STSM.16.M88.4 [R104], R32 ;  /* 0x0000002068007844 */ /* 0x000fe20000000200 */
[----:B------:R-:W-:Y:S01]  /*20620*/  F2FP.BF16.F32.PACK_AB R6, R77, R76 ;  /* 0x0000004c4d06723e */ /* 0x000fe200000010ff */
[----:B--2---:R-:W-:Y:S01]  /*20630*/  IMAD.WIDE R12, R208, 0x4, R102 ;  /* 0x00000004d00c7825 */ /* 0x004fe200078e0266 */
[----:B------:R-:W-:Y:S01]  /*20640*/  F2FP.BF16.F32.PACK_AB R7, R79, R78 ;  /* 0x0000004e4f07723e */ /* 0x000fe200000010ff */
[----:B------:R-:W0:Y:S01]  /*20650*/  LDC R102, c[0x0][0xbe8] ;  /* 0x0002fa00ff667b82 */ /* 0x000e220000000800 */
[----:B------:R-:W-:-:S02]  /*20660*/  F2FP.BF16.F32.PACK_AB R8, R81, R80 ;  /* 0x000000505108723e */ /* 0x000fc400000010ff */
[----:B------:R-:W-:Y:S01]  /*20670*/  F2FP.BF16.F32.PACK_AB R9, R83, R82 ;  /* 0x000000525309723e */ /* 0x000fe200000010ff */
[----:B------:R2:W-:Y:S01]  /*20680*/  STSM.16.M88.4 [R28], R4 ;  /* 0x000000041c007844 */ /* 0x0005e20000000200 */
[----:B------:R-:W-:Y:S01]  /*20690*/  F2FP.BF16.F32.PACK_AB R10, R85, R84 ;  /* 0x00000054550a723e */ /* 0x000fe200000010ff */
[----:B---3--:R-:W-:Y:S01]  /*206a0*/  IMAD.MOV.U32 R0, RZ, RZ, RZ ;  /* 0x000000ffff007224 */ /* 0x008fe200078e00ff */
[----:B------:R-:W-:Y:S01]  /*206b0*/  F2FP.BF16.F32.PACK_AB R11, R87, R86 ;  /* 0x00000056570b723e */ /* 0x000fe200000010ff */
[----:B------:R-:W3:Y:S01]  /*206c0*/  LDC.64 R14, c[0x0][0xba8] ;  /* 0x0002ea00ff0e7b82 */ /* 0x000ee20000000a00 */
[----:B------:R-:W-:-:S03]  /*206d0*/  ISETP.NE.U32.AND P0, PT, RZ, UR6, PT ;  /* 0x00000006ff007c0c */ /* 0x000fc6000bf05070 */
[----:B------:R4:W-:Y:S04]  /*206e0*/  STSM.16.M88.4 [R3], R8 ;  /* 0x0000000803007844 */ /* 0x0009e80000000200 */
[----:B------:R-:W-:Y:S01]  /*206f0*/  BAR.SYNC.DEFER_BLOCKING 0x1, 0x100 ;  /* 0x0044000000007b1d */ /* 0x000fe20000010000 */
[----:B------:R-:W-:-:S13]  /*20700*/  ISETP.NE.AND.EX P0, PT, RZ, UR7, PT, P0 ;  /* 0x00000007ff007c0c */ /* 0x000fda000bf05300 */
[----:B------:R-:W3:Y:S01]  /*20710*/  @P0 LDG.E R0, desc[UR60][R12.64] ;  /* 0x0000003c0c000981 */ /* 0x000ee2000c1e1900 */
[----:B------:R-:W-:Y:S01]  /*20720*/  ISETP.NE.U32.AND P1, PT, RZ, UR4, PT ;  /* 0x00000004ff007c0c */ /* 0x000fe2000bf25070 */
[----:B------:R-:W-:Y:S01]  /*20730*/  ULDC UR4, c[0x0][0xa88] ;  /* 0x0002a20000047ab9 */ /* 0x000fe20000000800 */
[C---:B------:R-:W-:Y:S01]  /*20740*/  ISETP.NE.AND P2, PT, R207.reuse, RZ, PT ;  /* 0x000000ffcf00720c */ /* 0x040fe20003f45270 */
[----:B------:R-:W-:Y:S01]  /*20750*/  IMAD.U32 R27, RZ, RZ, UR4 ;  /* 0x00000004ff1b7e24 */ /* 0x000fe2000f8e00ff */
[----:B------:R-:W-:Y:S01]  /*20760*/  ULDC UR4, c[0x0][0xad4] ;  /* 0x0002b50000047ab9 */ /* 0x000fe20000000800 */
[----:B------:R-:W-:Y:S02]  /*20770*/  ISETP.NE.AND.EX P1, PT, RZ, UR5, PT, P1 ;  /* 0x00000005ff007c0c */ /* 0x000fe4000bf25310 */
[----:B------:R-:W-:Y:S01]  /*20780*/  SEL R207, R207, UR4, P2 ;  /* 0x00000004cfcf7c07 */ /* 0x000fe20009000000 */
[----:B------:R-:W-:-:S03]  /*20790*/  IMAD.MOV.U32 R26, RZ, RZ, 0x9b8 ;  /* 0x000009b8ff1a7424 */ /* 0x000fc600078e00ff */
[----:B------:R-:W-:-:S04]  /*207a0*/  ISETP.GT.AND P3, PT, R207, 0x1, PT ;  /* 0x00000001cf00780c */ /* 0x000fc80003f64270 */
[----:B------:R-:W-:-:S03]  /*207b0*/  SEL R26, R26, 0x978, P3 ;  /* 0x000009781a1a7807 */ /* 0x000fc60001800000 */
[----:B--2---:R-:W2:Y:S08]  /*207c0*/  @P1 LDC.64 R4, c[0x0][0xc08] ;  /* 0x00030200ff041b82 */ /* 0x004eb00000000a00 */
[----:B------:R-:W1:Y:S08]  /*207d0*/  LDC.64 R6, c[0x0][R26+0x220] ;  /* 0x000088001a067b82 */ /* 0x000e700000000a00 */
[----:B----4-:R-:W4:Y:S01]  /*207e0*/  LDC.64 R8, c[0x0][R26+0x218] ;  /* 0x000086001a087b82 */ /* 0x010f220000000a00 */
[----:B0-----:R-:W-:-:S07]  /*207f0*/  ISETP.NE.AND P4, PT, R102, 0x1, PT ;  /* 0x000000016600780c */ /* 0x001fce0003f85270 */
[----:B------:R-:W0:Y:S01]  /*20800*/  LDC.64 R10, c[0x0][R26+0x228] ;  /* 0x00008a001a0a7b82 */ /* 0x000e220000000a00 */
[----:B--2---:R-:W-:-:S05]  /*20810*/  @P1 IMAD.WIDE R4, R208, 0x4, R4 ;  /* 0x00000004d0041825 */ /* 0x004fca00078e0204 */
[----:B------:R2:W5:Y:S01]  /*20820*/  @P1 LDG.E R27, desc[UR60][R4.64] ;  /* 0x0000003c041b1981 */ /* 0x000562000c1e1900 */
[----:B------:R-:W-:Y:S01]  /*20830*/  ISETP.NE.U32.AND P2, PT, RZ, UR6, PT ;  /* 0x00000006ff007c0c */ /* 0x000fe2000bf45070 */
[----:B------:R-:W0:Y:S01]  /*20840*/  @P4 LDC R28, c[0x0][0xbec] ;  /* 0x0002fb00ff1c4b82 */ /* 0x000e220000000800 */
[----:B------:R-:W-:Y:S02]  /*20850*/  SHF.R.S32.HI R24, RZ, 0x1f, R208 ;  /* 0x0000001fff187819 */ /* 0x000fe400000114d0 */
[----:B------:R-:W-:Y:S02]  /*20860*/  ISETP.NE.AND.EX P2, PT, RZ, UR7, PT, P2 ;  /* 0x00000007ff007c0c */ /* 0x000fe4000bf45320 */
[----:B------:R-:W-:Y:S02]  /*20870*/  SEL R33, R211, RZ, P3 ;  /* 0x000000ffd3217207 */ /* 0x000fe40001800000 */
[----:B------:R-:W-:Y:S01]  /*20880*/  SEL R3, R208, RZ, !P2 ;  /* 0x000000ffd0037207 */ /* 0x000fe20005000000 */
[----:B--2---:R-:W2:Y:S01]  /*20890*/  LDC.64 R4, c[0x0][R26+0x210] ;  /* 0x000084001a047b82 */ /* 0x004ea20000000a00 */
[----:B------:R-:W-:-:S07]  /*208a0*/  SEL R25, R24, RZ, !P2 ;  /* 0x000000ff18197207 */ /* 0x000fce0005000000 */
[----:B------:R-:W2:Y:S01]  /*208b0*/  @P4 LDC R105, c[0x0][0xbf0] ;  /* 0x0002fc00ff694b82 */ /* 0x000ea20000000800 */
[----:B-1----:R-:W-:-:S07]  /*208c0*/  IMAD R7, R7, R3, RZ ;  /* 0x0000000307077224 */ /* 0x002fce00078e02ff */
[----:B---3--:R-:W1:Y:S01]  /*208d0*/  @!P3 LDC R14, c[0x0][0xb50] ;  /* 0x0002d400ff0ebb82 */ /* 0x008e620000000800 */
[C---:B------:R-:W-:Y:S02]  /*208e0*/  IMAD R103, R6.reuse, R25, R7 ;  /* 0x0000001906677224 */ /* 0x040fe400078e0207 */
[----:B------:R-:W-:-:S05]  /*208f0*/  IMAD.WIDE.U32 R6, R6, R3, RZ ;  /* 0x0000000306067225 */ /* 0x000fca00078e00ff */
[----:B------:R-:W3:Y:S01]  /*20900*/  @!P3 LDC R15, c[0x0][0xb54] ;  /* 0x0002d500ff0fbb82 */ /* 0x000ee20000000800 */
[-C--:B----4-:R-:W-:Y:S02]  /*20910*/  IMAD R35, R9, R169.reuse, RZ ;  /* 0x000000a909237224 */ /* 0x090fe400078e02ff */
[----:B------:R-:W-:-:S04]  /*20920*/  IMAD.WIDE.U32 R8, R8, R169, RZ ;  /* 0x000000a908087225 */ /* 0x000fc800078e00ff */
[----:B------:R-:W-:Y:S02]  /*20930*/  IMAD.IADD R25, R203, 0x1, R188 ;  /* 0x00000001cb197824 */ /* 0x000fe400078e02bc */
[----:B------:R-:W-:Y:S02]  /*20940*/  IMAD.IADD R24, R9, 0x1, R35 ;  /* 0x0000000109187824 */ /* 0x000fe400078e0223 */
[----:B------:R-:W-:Y:S02]  /*20950*/  IMAD.IADD R9, R7, 0x1, R103 ;  /* 0x0000000107097824 */ /* 0x000fe400078e0267 */
[----:B------:R-:W-:Y:S02]  /*20960*/  IMAD.MOV.U32 R7, RZ, RZ, R25 ;  /* 0x000000ffff077224 */ /* 0x000fe400078e0019 */
[-C--:B0-----:R-:W-:Y:S02]  /*20970*/  IMAD R35, R11, R33.reuse, RZ ;  /* 0x000000210b237224 */ /* 0x081fe400078e02ff */
[----:B------:R-:W-:-:S04]  /*20980*/  IMAD.WIDE.U32 R10, R10, R33, RZ ;  /* 0x000000210a0a7225 */ /* 0x000fc800078e00ff */
[----:B------:R-:W-:Y:S01]  /*20990*/  IMAD.IADD R35, R11, 0x1, R35 ;  /* 0x000000010b237824 */ /* 0x000fe200078e0223 */
[--C-:B------:R-:W-:Y:S01]  /*209a0*/  IADD3 R8, P2, P5, R6, R8, R0.reuse ;  /* 0x0000000806087210 */ /* 0x100fe20007d5e000 */
[----:B------:R-:W-:Y:S01]  /*209b0*/  @P4 IMAD.HI.U32 R6, R25, R28, RZ ;  /* 0x0000001c19064227 */ /* 0x000fe200078e00ff */
[----:B------:R-:W-:-:S04]  /*209c0*/  SHF.R.S32.HI R103, RZ, 0x1f, R0 ;  /* 0x0000001fff677819 */ /* 0x000fc80000011400 */
[----:B--2---:R-:W-:Y:S02]  /*209d0*/  @P4 SHF.R.U32.HI R7, RZ, R105, R6 ;  /* 0x00000069ff074219 */ /* 0x004fe40000011606 */
[----:B------:R-:W-:Y:S02]  /*209e0*/  IADD3.X R9, R9, R24, R103, P2, P5 ;  /* 0x0000001809097210 */ /* 0x000fe400017ea467 */
[----:B------:R-:W-:Y:S01]  /*209f0*/  IADD3 R10, P2, P5, R7, R8, R10 ;  /* 0x00000008070a7210 */ /* 0x000fe20007d5e00a */
[--C-:B------:R-:W-:Y:S01]  /*20a00*/  IMAD.MOV R24, RZ, RZ, -R7.reuse ;  /* 0x000000ffff187224 */ /* 0x100fe200078e0a07 */
[----:B------:R-:W-:-:S03]  /*20a10*/  SHF.R.S32.HI R6, RZ, 0x1f, R7 ;  /* 0x0000001fff067819 */ /* 0x000fc60000011407 */
[----:B------:R-:W-:Y:S01]  /*20a20*/  IMAD R7, R102, R24, R25 ;  /* 0x0000001866077224 */ /* 0x000fe200078e0219 */
[----:B------:R-:W-:-:S03]  /*20a30*/  IADD3.X R11, R6, R9, R35, P2, P5 ;  /* 0x00000009060b7210 */ /* 0x000fc600017ea423 */
[-C--:B------:R-:W-:Y:S01]  /*20a40*/  IMAD R5, R5, R7.reuse, RZ ;  /* 0x0000000705057224 */ /* 0x080fe200078e02ff */
[----:B------:R-:W-:Y:S01]  /*20a50*/  SHF.R.S32.HI R9, RZ, 0x1f, R7 ;  /* 0x0000001fff097819 */ /* 0x000fe20000011407 */
[----:B------:R-:W-:-:S04]  /*20a60*/  IMAD.WIDE.U32 R10, R4, R7, R10 ;  /* 0x00000007040a7225 */ /* 0x000fc800078e000a */
[----:B------:R-:W-:Y:S01]  /*20a70*/  IMAD R5, R4, R9, R5 ;  /* 0x0000000904057224 */ /* 0x000fe200078e0205 */
[----:B-1----:R-:W-:-:S03]  /*20a80*/  LEA R14, P2, R10, R14, 0x2 ;  /* 0x0000000e0a0e7211 */ /* 0x002fc600078410ff */
[----:B------:R-:W-:-:S05]  /*20a90*/  IMAD.IADD R4, R11, 0x1, R5 ;  /* 0x000000010b047824 */ /* 0x000fca00078e0205 */
[----:B---3--:R-:W-:Y:S01]  /*20aa0*/  LEA.HI.X R15, R10, R15, R4, 0x2, P2 ;  /* 0x0000000f0a0f7211 */ /* 0x008fe200010f1404 */
[----:B------:R-:W-:Y:S06]  /*20ab0*/  @P1 BRA `(.L_x_1833) ;  /* 0x0000000000101947 */ /* 0x000fec0003800000 */
[----:B------:R-:W-:Y:S05]  /*20ac0*/  @!P0 BRA `(.L_x_1833) ;  /* 0x00000000000c8947 */ /* 0x000fea0003800000 */
[----:B------:R-:W2:Y:S04]  /*20ad0*/  LDG.E R4, desc[UR60][R12.64] ;  /* 0x0000003c0c047981 */ /* 0x000ea8000c1e1900 */
[----:B-----5:R-:W2:Y:S02]  /*20ae0*/  LDG.E R27, desc[UR60][R12.64+0x4] ;  /* 0x0000043c0c1b7981 */ /* 0x020ea4000c1e1900 */
[----:B--2---:R-:W-:-:S07]  /*20af0*/  IMAD.IADD R27, R27, 0x1, -R4 ;  /* 0x000000011b1b7824 */ /* 0x004fce00078e0a04 */
.L_x_1833:
[----:B------:R-:W2:Y:S01]  /*20b00*/  LDL R8, [R1+0x50] ;  /* 0x0000500001087983 */ /* 0x000ea20000100800 */
[----:B-----5:R-:W-:Y:S01]  /*20b10*/  IMAD R28, R27, R102, RZ ;  /* 0x000000661b1c7224 */ /* 0x020fe200078e02ff */
[----:B------:R-:W-:Y:S02]  /*20b20*/  LOP3.LUT P0, RZ, R229, 0x3, RZ, 0xc0, !PT ;  /* 0x00000003e5ff7812 */ /* 0x000fe4000780c0ff */
[----:B------:R-:W-:Y:S04]  /*20b30*/  SHFL.IDX PT, R4, R14, RZ, 0x1c1f ;  /* 0x001c1fff0e047589 */ /* 0x000fe800000e0000 */
[----:B------:R-:W0:Y:S04]  /*20b40*/  SHFL.IDX PT, R5, R15, RZ, 0x1c1f ;  /* 0x001c1fff0f057589 */ /* 0x000e2800000e0000 */
[----:B------:R-:W-:Y:S04]  /*20b50*/  SHFL.IDX PT, R6, R14, 0x1, 0x1c1f ;  /* 0x003c1f000e067f89 */ /* 0x000fe800000e0000 */
[----:B------:R-:W1:Y:S01]  /*20b60*/  SHFL.IDX PT, R7, R15, 0x1, 0x1c1f ;  /* 0x003c1f000f077f89 */ /* 0x000e6200000e0000 */
[----:B--2---:R-:W-:-:S04]  /*20b70*/  IMAD.IADD R11, R8, 0x1, R188 ;  /* 0x00000001080b7824 */ /* 0x004fc800078e02bc */
[C---:B------:R-:W-:Y:S01]  /*20b80*/  VIADD R12, R11.reuse, 0x8 ;  /* 0x000000080b0c7836 */ /* 0x040fe20000000000 */
[----:B------:R-:W-:-:S04]  /*20b90*/  ISETP.GE.OR P1, PT, R11, R28, P0 ;  /* 0x0000001c0b00720c */ /* 0x000fc80000726670 */
[----:B------:R-:W-:-:S09]  /*20ba0*/  ISETP.GE.OR P0, PT, R12, R28, P0 ;  /* 0x0000001c0c00720c */ /* 0x000fd20000706670 */
[----:B0-----:R0:W-:Y:S04]  /*20bb0*/  @!P1 ST.E desc[UR60][R4.64], R20 ;  /* 0x0000001404009985 */ /* 0x0011e8000c10193c */
[----:B-1----:R0:W-:Y:S01]  /*20bc0*/  @!P0 ST.E desc[UR60][R6.64], R21 ;  /* 0x0000001506008985 */ /* 0x0021e2000c10193c */
[----:B------:R-:W-:Y:S05]  /*20bd0*/  @P3 BRA `(.L_x_1834) ;  /* 0x0000000800843947 */ /* 0x000fea0003800000 */
[----:B0-----:R-:W-:Y:S01]  /*20be0*/  IMAD R5, R226, 0x40, R204 ;  /* 0x00000040e2057824 */ /* 0x001fe200078e02cc */
[----:B------:R-:W0:Y:S01]  /*20bf0*/  @P4 LDC R51, c[0x0][0xbec] ;  /* 0x0002fb00ff334b82 */ /* 0x000e220000000800 */
[----:B------:R-:W-:Y:S02]  /*20c00*/  ULDC.64 UR4, c[0x0][0xaa0] ;  /* 0x0002a80000047ab9 */ /* 0x000fe40000000a00 */
[----:B------:R-:W-:-:S05]  /*20c10*/  IMAD.WIDE R72, R5, 0x2, R72 ;  /* 0x0000000205487825 */ /* 0x000fca00078e0248 */
        /* <DEDUP_REMOVED lines=15> */
[----:B------:R-:W-:Y:S01]  /*20d10*/  IMAD.IADD R50, R188, 0x1, R49 ;  /* 0x00000001bc327824 */ /* 0x000fe200078e0231 */
        /* <DEDUP_REMOVED lines=27> */
[C---:B------:R-:W-:Y:S01]  /*20ed0*/  IMAD R51, R3.reuse, UR5, R48 ;  /* 0x0000000503337c24 */ /* 0x040fe2000f8e0230 */
        /* <DEDUP_REMOVED lines=17> */
[----:B------:R-:W-:-:S02]  /*20ff0*/  IMAD R0, R0, UR4, RZ ;  /* 0x0000000400007c24 */ /* 0x000fc4000f8e02ff */
[----:B------:R-:W-:Y:S01]  /*21000*/  IMAD R3, R102, R3, R50 ;  /* 0x0000000366037224 */ /* 0x000fe200078e0232 */
[----:B------:R0:W5:Y:S01]  /*21010*/  LD.E.128 R4, desc[UR60][R72.64] ;  /* 0x0000003c48047980 */ /* 0x000162000c101d00 */
[----:B------:R-:W-:-:S03]  /*21020*/  IMAD.IADD R21, R21, 0x1, R51 ;  /* 0x0000000115157824 */ /* 0x000fc600078e0233 */
        /* <DEDUP_REMOVED lines=15> */
[----:B------:R-:W-:-:S02]  /*21120*/  IMAD.IADD R21, R21, 0x1, R51 ;  /* 0x0000000115157824 */ /* 0x000fc400078e0233 */
[----:B------:R-:W-:Y:S02]  /*21130*/  IMAD R0, R0, UR4, RZ ;  /* 0x0000000400007c24 */ /* 0x000fe4000f8e02ff */
[----:B------:R-:W-:Y:S02]  /*21140*/  IMAD.IADD R53, R226, 0x1, R188 ;  /* 0x00000001e2357824 */ /* 0x000fe400078e02bc */
[C---:B------:R-:W-:Y:S02]  /*21150*/  IMAD R51, R3.reuse, UR5, R0 ;  /* 0x0000000503337c24 */ /* 0x040fe4000f8e0200 */
[----:B------:R-:W-:Y:S01]  /*21160*/  IMAD.WIDE.U32 R20, R3, UR4, R20 ;  /* 0x0000000403147c25 */ /* 0x000fe2000f8e0014 */
[----:B------:R-:W-:Y:S01]  /*21170*/  ISETP.GE.AND P2, PT, R53, R28, PT ;  /* 0x0000001c3500720c */ /* 0x000fe20003f46270 */
[----:B------:R-:W-:Y:S02]  /*21180*/  ULDC.64 UR4, c[0x0][0xa80] ;  /* 0x0002a00000047ab9 */ /* 0x000fe40000000a00 */
[----:B------:R-:W-:Y:S01]  /*21190*/  VIADD R0, R2, 0x2a820 ;  /* 0x0002a82002007836 */ /* 0x000fe20000000000 */
[----:B------:R-:W-:Y:S01]  /*211a0*/  LEA R50, P3, R20, UR4, 0x1 ;  /* 0x0000000414327c11 */ /* 0x000fe2000f8608ff */
[----:B------:R-:W-:-:S03]  /*211b0*/  IMAD.IADD R21, R21, 0x1, R51 ;  /* 0x0000000115157824 */ /* 0x000fc600078e0233 */
[----:B------:R-:W-:Y:S02]  /*211c0*/  PRMT R0, RZ, 0x654, R0 ;  /* 0x00000654ff007816 */ /* 0x000fe40000000000 */
[----:B------:R-:W-:Y:S01]  /*211d0*/  LEA.HI.X R51, R20, UR5, R21, 0x1, P3 ;  /* 0x0000000514337c11 */ /* 0x000fe200098f0c15 */
[C---:B------:R-:W-:Y:S02]  /*211e0*/  VIADD R49, R53.reuse, 0x20 ;  /* 0x0000002035317836 */ /* 0x040fe40000000000 */
[----:B------:R-:W-:Y:S01]  /*211f0*/  VIADD R3, R53, 0x40 ;  /* 0x0000004035037836 */ /* 0x000fe20000000000 */
[----:B-1----:R1:W-:Y:S01]  /*21200*/  SYNCS.ARRIVE.TRANS64.RED.A1T0 RZ, [R0+URZ], RZ ;  /* 0x000000ff00ff79a7 */ /* 0x0023e2000810043f */
[----:B------:R0:W2:Y:S01]  /*21210*/  SHFL.IDX PT, R48, R50, RZ, 0x181f ;  /* 0x00181fff32307589 */ /* 0x0000a200000e0000 */
[----:B------:R-:W-:Y:S01]  /*21220*/  BSSY B1, `(.L_x_1835) ;  /* 0x0000010000017945 */ /* 0x000fe20003800000 */
[-C--:B------:R-:W-:Y:S02]  /*21230*/  ISETP.GE.AND P0, PT, R49, R28.reuse, PT ;  /* 0x0000001c3100720c */ /* 0x080fe40003f06270 */
[----:B------:R-:W-:Y:S01]  /*21240*/  ISETP.GE.AND P1, PT, R3, R28, PT ;  /* 0x0000001c0300720c */ /* 0x000fe20003f26270 */
[----:B-1----:R0:W1:Y:S01]  /*21250*/  SHFL.IDX PT, R0, R51, RZ, 0x181f ;  /* 0x00181fff33007589 */ /* 0x00206200000e0000 */
[----:B------:R-:W-:-:S02]  /*21260*/  SHF.R.S32.HI R104, RZ, 0x1f, R205 ;  /* 0x0000001fff687819 */ /* 0x000fc400000114cd */
[----:B------:R-:W-:Y:S01]  /*21270*/  SHF.R.S32.HI R105, RZ, 0x1f, R204 ;  /* 0x0000001fff697819 */ /* 0x000fe200000114cc */
[----:B------:R-:W-:Y:S08]  /*21280*/  @P2 BRA `(.L_x_1836) ;  /* 0x0000000000242947 */ /* 0x000ff00003800000 */
        /* <DEDUP_REMOVED lines=9> */
.L_x_1836:
[----:B------:R-:W-:Y:S05]  /*21320*/  BSYNC B1 ;  /* 0x0000000000017941 */ /* 0x000fea0003800000 */
.L_x_1835:
        /* <DEDUP_REMOVED lines=13> */
.L_x_1838:
[----:B------:R-:W-:Y:S05]  /*21400*/  BSYNC B1 ;  /* 0x0000000000017941 */ /* 0x000fea0003800000 */
.L_x_1837:
        /* <DEDUP_REMOVED lines=13> */
.L_x_1840:
[----:B------:R-:W-:Y:S05]  /*214e0*/  BSYNC B1 ;  /* 0x0000000000017941 */ /* 0x000fea0003800000 */
.L_x_1839:
[----:B------:R-:W-:Y:S01]  /*214f0*/  VIADD R3, R53, 0x60 ;  /* 0x0000006035037836 */ /* 0x000fe20000000000 */
[----:B01--4-:R-:W0:Y:S04]  /*21500*/  SHFL.IDX PT, R51, R51, 0x3, 0x181f ;  /* 0x00781f0033337f89 */ /* 0x013e2800000e0000 */
        /* <DEDUP_REMOVED lines=14> */
.L_x_1834:
[----:B0-----:R-:W0:Y:S01]  /*215f0*/  @P4 LDC R6, c[0x0][0xbec] ;  /* 0x0002fb00ff064b82 */ /* 0x001e220000000800 */
[----:B------:R-:W-:Y:S01]  /*21600*/  ULDC.64 UR4, c[0x0][0xb08] ;  /* 0x0002c20000047ab9 */ /* 0x000fe20000000a00 */
[----:B------:R-:W-:Y:S01]  /*21610*/  ULDC.64 UR6, c[0x0][0xb30] ;  /* 0x0002cc0000067ab9 */ /* 0x000fe20000000a00 */
[----:B------:R-:W-:Y:S01]  /*21620*/  IMAD R103, R103, UR4, RZ ;  /* 0x0000000467677c24 */ /* 0x000fe2000f8e02ff */
[----:B------:R-:W-:Y:S01]  /*21630*/  ISETP.GE.AND P0, PT, R11, R28, PT ;  /* 0x0000001c0b00720c */ /* 0x000fe20003f06270 */
[C---:B------:R-:W-:Y:S01]  /*21640*/  IMAD.WIDE.U32 R4, R0.reuse, UR4, RZ ;  /* 0x0000000400047c25 */ /* 0x040fe2000f8e00ff */
[----:B------:R-:W-:Y:S01]  /*21650*/  BSSY B1, `(.L_x_1842) ;  /* 0x000007a000017945 */ /* 0x000fe20003800000 */
[----:B------:R-:W-:Y:S01]  /*21660*/  SHF.R.S32.HI R24, RZ, 0x1f, R212 ;  /* 0x0000001fff187819 */ /* 0x000fe200000114d4 */
[----:B------:R-:W1:Y:S01]  /*21670*/  @P4 LDC R9, c[0x0][0xbf0] ;  /* 0x0002fc00ff094b82 */ /* 0x000e620000000800 */
[----:B------:R-:W-:Y:S01]  /*21680*/  IMAD R103, R0, UR5, R103 ;  /* 0x0000000500677c24 */ /* 0x000fe2000f8e0267 */
[----:B------:R-:W-:Y:S01]  /*21690*/  ULDC.64 UR4, c[0x0][0xb38] ;  /* 0x0002ce0000047ab9 */ /* 0x000fe20000000a00 */
[----:B------:R-:W-:Y:S01]  /*216a0*/  SHF.R.S32.HI R0, RZ, 0x1f, R3 ;  /* 0x0000001fff007819 */ /* 0x000fe20000011403 */
[C---:B------:R-:W-:Y:S01]  /*216b0*/  VIADD R13, R182.reuse, 0x8 ;  /* 0x00000008b60d7836 */ /* 0x040fe20000000000 */
        /* <DEDUP_REMOVED lines=10> */
[----:B0-----:R-:W-:Y:S01]  /*21760*/  @P4 IMAD.HI.U32 R6, R25, R6, RZ ;  /* 0x0000000619064227 */ /* 0x001fe200078e00ff */
[----:B------:R-:W-:Y:S02]  /*21770*/  SHF.R.S32.HI R33, RZ, 0x1f, R216 ;  /* 0x0000001fff217819 */ /* 0x000fe400000114d8 */
[----:B------:R-:W-:Y:S01]  /*21780*/  SHF.R.S32.HI R34, RZ, 0x1f, R217 ;  /* 0x0000001fff227819 */ /* 0x000fe200000114d9 */
[----:B------:R-:W-:Y:S01]  /*21790*/  IMAD R0, R0, UR4, RZ ;  /* 0x0000000400007c24 */ /* 0x000fe2000f8e02ff */
[----:B------:R-:W-:Y:S01]  /*217a0*/  SHF.R.S32.HI R35, RZ, 0x1f, R218 ;  /* 0x0000001fff237819 */ /* 0x000fe200000114da */
[----:B------:R-:W-:Y:S01]  /*217b0*/  IMAD.WIDE.U32 R4, R3, UR4, R4 ;  /* 0x0000000403047c25 */ /* 0x000fe2000f8e0004 */
[----:B------:R-:W-:-:S02]  /*217c0*/  SHF.R.S32.HI R72, RZ, 0x1f, R219 ;  /* 0x0000001fff487819 */ /* 0x000fc400000114db */
[----:B------:R-:W-:Y:S01]  /*217d0*/  SHF.R.S32.HI R73, RZ, 0x1f, R220 ;  /* 0x0000001fff497819 */ /* 0x000fe200000114dc */
[----:B------:R-:W-:Y:S01]  /*217e0*/  IMAD R7, R3, UR5, R0 ;  /* 0x0000000503077c24 */ /* 0x000fe2000f8e0200 */
[----:B------:R-:W-:Y:S01]  /*217f0*/  ULDC.64 UR4, c[0x0][0xb48] ;  /* 0x0002d20000047ab9 */ /* 0x000fe20000000a00 */
        /* <DEDUP_REMOVED lines=9> */
[----:B------:R-:W-:-:S02]  /*21890*/  PRMT R6, RZ, 0x654, R6 ;  /* 0x00000654ff067816 */ /* 0x000fc40000000006 */
        /* <DEDUP_REMOVED lines=28> */
[-C--:B------:R-:W-:Y:S01]  /*21a60*/  @!P1 LEA R8, P5, R15, R4.reuse, 0x2 ;  /* 0x000000040f089211 */ /* 0x080fe200078a10ff */
        /* <DEDUP_REMOVED lines=56> */
.L_x_1843:
[----:B------:R-:W-:Y:S05]  /*21df0*/  BSYNC B1 ;  /* 0x0000000000017941 */ /* 0x000fea0003800000 */
.L_x_1842:
        /* <DEDUP_REMOVED lines=10> */
[-C--:B-1----:R-:W-:Y:S02]  /*21ea0*/  @!P1 LEA R8, P5, R13, R4.reuse, 0x2 ;  /* 0x000000040d089211 */ /* 0x082fe400078a10ff */
[-C--:B------:R-:W-:Y:S02]  /*21eb0*/  @!P0 LEA R10, P6, R15, R4.reuse, 0x2 ;  /* 0x000000040f0a8211 */ /* 0x080fe400078c10ff */
[-C--:B---3--:R-:W-:Y:S01]  /*21ec0*/  @!P1 LEA.HI.X R9, R13, R5.reuse, R14, 0x2, P5 ;  /* 0x000000050d099211 */ /* 0x088fe200028f140e */
[----:B0-----:R-:W-:Y:S01]  /*21ed0*/  @!P2 IMAD.WIDE R6, R182, 0x4, R4 ;  /* 0x00000004b606a825 */ /* 0x001fe200078e0204 */
        /* <DEDUP_REMOVED lines=18> */
[-C--:B-1----:R-:W-:Y:S01]  /*22000*/  @!P2 LEA R10, P6, R219, R4.reuse, 0x2 ;  /* 0x00000004db0aa211 */ /* 0x082fe200078c10ff */
[----:B------:R-:W-:Y:S01]  /*22010*/  @!P5 ST.E.64 desc[UR60][R20.64], R46 ;  /* 0x0000002e1400d985 */ /* 0x000fe2000c101b3c */
[----:B------:R-:W-:Y:S02]  /*22020*/  @!P1 LEA R8, P5, R220, R4, 0x2 ;  /* 0x00000004dc089211 */ /* 0x000fe400078a10ff */
        /* <DEDUP_REMOVED lines=35> */
.L_x_1832:
[----:B------:R-:W-:Y:S01]  /*22260*/  ULDC.64 UR4, c[0x0][0xc08] ;  /* 0x0003020000047ab9 */ /* 0x000fe20000000a00 */
[----:B------:R-:W3:Y:S01]  /*22270*/  LDC.64 R4, c[0x0][0xc00] ;  /* 0x00030000ff047b82 */ /* 0x000ee20000000a00 */
[----:B------:R-:W-:Y:S01]  /*22280*/  ISETP.NE.U32.AND P0, PT, RZ, UR4, PT ;  /* 0x00000004ff007c0c */ /* 0x000fe2000bf05070 */
[----:B------:R-:W-:-:S03]  /*22290*/  IMAD.MOV.U32 R3, RZ, RZ, RZ ;  /* 0x000000ffff037224 */ /* 0x000fc600078e00ff */
[----:B------:R-:W-:Y:S01]  /*222a0*/  ISETP.NE.AND.EX P1, PT, RZ, UR5, PT, P0 ;  /* 0x00000005ff007c0c */ /* 0x000fe2000bf25300 */
[----:B------:R-:W-:Y:S02]  /*222b0*/  ULDC.64 UR4, c[0x0][0xc00] ;  /* 0x0003000000047ab9 */ /* 0x000fe40000000a00 */
[----:B------:R-:W-:-:S04]  /*222c0*/  ISETP.NE.U32.AND P0, PT, RZ, UR4, PT ;  /* 0x00000004ff007c0c */ /* 0x000fc8000bf05070 */
[----:B------:R-:W-:-:S06]  /*222d0*/  ISETP.NE.AND.EX P0, PT, RZ, UR5, PT, P0 ;  /* 0x00000005ff007c0c */ /* 0x000fcc000bf05300 */
[----:B------:R-:W4:Y:S01]  /*222e0*/  @P1 LDC.64 R6, c[0x0][0xc08] ;  /* 0x00030200ff061b82 */ /* 0x000f220000000a00 */
[----:B------:R-:W-:Y:S02]  /*222f0*/  ULDC UR4, c[0x0][0xa88] ;  /* 0x0002a20000047ab9 */ /* 0x000fe40000000800 */
[----:B------:R-:W-:Y:S02]  /*22300*/  IMAD.U32 R0, RZ, RZ, UR4 ;  /* 0x00000004ff007e24 */ /* 0x000fe4000f8e00ff */
[----:B---3--:R-:W-:-:S05]  /*22310*/  IMAD.WIDE R4, R208, 0x4, R4 ;  /* 0x00000004d0047825 */ /* 0x008fca00078e0204 */
[----:B------:R3:W5:Y:S01]  /*22320*/  @P0 LDG.E R3, desc[UR60][R4.64] ;  /* 0x0000003c04030981 */ /* 0x000762000c1e1900 */
[----:B----4-:R-:W-:-:S05]  /*22330*/  @P1 IMAD.WIDE R6, R208, 0x4, R6 ;  /* 0x00000004d0061825 */ /* 0x010fca00078e0206 */
[----:B------:R3:W5:Y:S01]  /*22340*/  @P1 LDG.E R0, desc[UR60][R6.64] ;  /* 0x0000003c06001981 */ /* 0x000762000c1e1900 */
[----:B------:R-:W-:Y:S02]  /*22350*/  ISETP.NE.AND P2, PT, R207, RZ, PT ;  /* 0x000000ffcf00720c */ /* 0x000fe40003f45270 */
[----:B--2---:R-:W-:Y:S01]  /*22360*/  SHF.R.S32.HI R28, RZ, 0x1f, R208 ;  /* 0x0000001fff1c7819 */ /* 0x004fe200000114d0 */
[----:B0-----:R-:W0:Y:S10]  /*22370*/  S2R R33, SR_TID.X ;  /* 0x0000000000217919 */ /* 0x001e340000002100 */
[----:B------:R-:W2:Y:S01]  /*22380*/  @!P2 LDC R207, c[0x0][0xad4] ;  /* 0x0002b500ffcfab82 */ /* 0x000ea20000000800 */
[----:B0-----:R-:W-:Y:S01]  /*22390*/  VIADD R8, R33, 0xffffff80 ;  /* 0xffffff8021087836 */ /* 0x001fe20000000000 */
[----:B--2---:R-:W-:-:S04]  /*223a0*/  ISETP.GT.AND P2, PT, R207, 0x1, PT ;  /* 0x00000001cf00780c */ /* 0x004fc80003f44270 */
[----:B------:R-:W-:Y:S01]  /*223b0*/  ISETP.GT.AND P3, PT, R8, 0x7f, PT ;  /* 0x0000007f0800780c */ /* 0x000fe20003f64270 */
[----:B---3--:R-:W-:-:S12]  /*223c0*/  @P1 BRA `(.L_x_1844) ;  /* 0x0000000000101947 */ /* 0x008fd80003800000 */
[----:B------:R-:W-:Y:S05]  /*223d0*/  @!P0 BRA `(.L_x_1844) ;  /* 0x00000000000c8947 */ /* 0x000fea0003800000 */
[----:B------:R-:W2:Y:S04]  /*223e0*/  LDG.E R7, desc[UR60][R4.64] ;  /* 0x0000003c04077981 */ /* 0x000ea8000c1e1900 */
[----:B-----5:R-:W2:Y:S02]  /*223f0*/  LDG.E R0, desc[UR60][R4.64+0x4] ;  /* 0x0000043c04007981 */ /* 0x020ea4000c1e1900 */
[----:B--2---:R-:W-:-:S07]  /*22400*/  IMAD.IADD R0, R0, 0x1, -R7 ;  /* 0x0000000100007824 */ /* 0x004fce00078e0a07 */
.L_x_1844:
[----:B------:R-:W-:Y:S01]  /*22410*/  BSSY B1, `(.L_x_1845) ;  /* 0x0000035000017945 */ /* 0x000fe20003800000 */
[----:B------:R-:W-:Y:S02]  /*22420*/  SEL R27, R208, RZ, !P0 ;  /* 0x000000ffd01b7207 */ /* 0x000fe40004000000 */
[----:B------:R-:W-:Y:S02]  /*22430*/  SEL R28, R28, RZ, !P0 ;  /* 0x000000ff1c1c7207 */ /* 0x000fe40004000000 */
[----:B-----5:R-:W-:Y:S01]  /*22440*/  SHF.R.S32.HI R26, RZ, 0x1f, R3 ;  /* 0x0000001fff1a7819 */ /* 0x020fe20000011403 */
[----:B------:R-:W-:Y:S06]  /*22450*/  @P3 BRA `(.L_x_1846) ;  /* 0x0000000000c03947 */ /* 0x000fec0003800000 */
[----:B------:R-:W0:Y:S01]  /*22460*/  LDC R35, c[0x0][0xbe8] ;  /* 0x0002fa00ff237b82 */ /* 0x000e220000000800 */
[----:B------:R-:W-:Y:S01]  /*22470*/  IADD3 R33, R188, -0x80, R33 ;  /* 0xffffff80bc217810 */ /* 0x000fe20007ffe021 */
        /* <DEDUP_REMOVED lines=8> */
[----:B------:R-:W-:Y:S02]  /*22500*/  SEL R24, R24, 0x978, P0 ;  /* 0x0000097818187807 */ /* 0x000fe40000000000 */
[----:B------:R-:W-:-:S03]  /*22510*/  SEL R211, R211, RZ, P0 ;  /* 0x000000ffd3d37207 */ /* 0x000fc60000000000 */
[----:B------:R-:W2:Y:S08]  /*22520*/  LDC.64 R12, c[0x0][R24+0x220] ;  /* 0x00008800180c7b82 */ /* 0x000eb00000000a00 */
[----:B------:R-:W3:Y:S08]  /*22530*/  LDC.64 R10, c[0x0][R24+0x218] ;  /* 0x00008600180a7b82 */ /* 0x000ef00000000a00 */
[----:B------:R-:W4:Y:S08]  /*22540*/  LDC.64 R8, c[0x0][R24+0x228] ;  /* 0x00008a0018087b82 */ /* 0x000f300000000a00 */
[----:B------:R-:W5:Y:S08]  /*22550*/  LDC.64 R6, c[0x0][R24+0x210] ;  /* 0x0000840018067b82 */ /* 0x000f700000000a00 */
[----:B------:R-:W1:Y:S08]  /*22560*/  @P1 LDC R20, c[0x0][0xbec] ;  /* 0x0002fb00ff141b82 */ /* 0x000e700000000800 */
[----:B------:R-:W4:Y:S01]  /*22570*/  @P1 LDC R37, c[0x0][0xbf0] ;  /* 0x0002fc00ff251b82 */ /* 0x000f220000000800 */
[----:B--2---:R-:W-:-:S07]  /*22580*/  IMAD R13, R13, R27, RZ ;  /* 0x0000001b0d0d7224 */ /* 0x004fce00078e02ff */
[----:B0-----:R-:W0:Y:S01]  /*22590*/  @!P0 LDC R4, c[0x0][0xb50] ;  /* 0x0002d400ff048b82 */ /* 0x001e220000000800 */
[----:B------:R-:W-:Y:S02]  /*225a0*/  IMAD R13, R12, R28, R13 ;  /* 0x0000001c0c0d7224 */ /* 0x000fe400078e020d */
[----:B-1----:R-:W-:-:S05]  /*225b0*/  @P1 IMAD.HI.U32 R20, R33, R20, RZ ;  /* 0x0000001421141227 */ /* 0x002fca00078e00ff */
[----:B------:R-:W1:Y:S01]  /*225c0*/  @!P0 LDC R5, c[0x0][0xb54] ;  /* 0x0002d500ff058b82 */ /* 0x000e620000000800 */
[-C--:B---3--:R-:W-:Y:S02]  /*225d0*/  IMAD R25, R11, R169.reuse, RZ ;  /* 0x000000a90b197224 */ /* 0x088fe400078e02ff */
[----:B------:R-:W-:Y:S01]  /*225e0*/  IMAD.WIDE.U32 R14, R10, R169, RZ ;  /* 0x000000a90a0e7225 */ /* 0x000fe200078e00ff */
[----:B----4-:R-:W-:-:S03]  /*225f0*/  @P1 SHF.R.U32.HI R21, RZ, R37, R20 ;  /* 0x00000025ff151219 */ /* 0x010fc60000011614 */
[----:B------:R-:W-:-:S04]  /*22600*/  IMAD.WIDE.U32 R10, R12, R27, RZ ;  /* 0x0000001b0c0a7225 */ /* 0x000fc800078e00ff */
[----:B------:R-:W-:Y:S01]  /*22610*/  IMAD.IADD R12, R11, 0x1, R13 ;  /* 0x000000010b0c7824 */ /* 0x000fe200078e020d */
[----:B------:R-:W-:Y:S01]  /*22620*/  IADD3 R14, P1, P3, R10, R14, R3 ;  /* 0x0000000e0a0e7210 */ /* 0x000fe20007b3e003 */
[----:B------:R-:W-:Y:S02]  /*22630*/  IMAD.IADD R25, R15, 0x1, R25 ;  /* 0x000000010f197824 */ /* 0x000fe400078e0219 */
[----:B------:R-:W-:Y:S02]  /*22640*/  IMAD.MOV R10, RZ, RZ, -R21 ;  /* 0x000000ffff0a7224 */ /* 0x000fe400078e0a15 */
[-C--:B------:R-:W-:Y:S02]  /*22650*/  IMAD R13, R9, R211.reuse, RZ ;  /* 0x000000d3090d7224 */ /* 0x080fe400078e02ff */
[----:B------:R-:W-:-:S04]  /*22660*/  IMAD.WIDE.U32 R8, R8, R211, RZ ;  /* 0x000000d308087225 */ /* 0x000fc800078e00ff */
[----:B------:R-:W-:Y:S01]  /*22670*/  IMAD R11, R35, R10, R33 ;  /* 0x0000000a230b7224 */ /* 0x000fe200078e0221 */
[----:B------:R-:W-:Y:S01]  /*22680*/  IADD3.X R10, R12, R25, R26, P1, P3 ;  /* 0x000000190c0a7210 */ /* 0x000fe20000fe641a */
[----:B------:R-:W-:Y:S01]  /*22690*/  IMAD.IADD R13, R9, 0x1, R13 ;  /* 0x00000001090d7824 */ /* 0x000fe200078e020d */
[----:B------:R-:W-:Y:S01]  /*226a0*/  IADD3 R8, P0, P1, R21, R14, R8 ;  /* 0x0000000e15087210 */ /* 0x000fe2000791e008 */
[----:B-----5:R-:W-:Y:S01]  /*226b0*/  IMAD R7, R7, R11, RZ ;  /* 0x0000000b07077224 */ /* 0x020fe200078e02ff */
[----:B------:R-:W-:-:S04]  /*226c0*/  SHF.R.S32.HI R21, RZ, 0x1f, R21 ;  /* 0x0000001fff157819 */ /* 0x000fc80000011415 */
[----:B------:R-:W-:Y:S02]  /*226d0*/  IADD3.X R9, R21, R10, R13, P0, P1 ;  /* 0x0000000a15097210 */ /* 0x000fe400007e240d */
[----:B------:R-:W-:-:S05]  /*226e0*/  SHF.R.S32.HI R13, RZ, 0x1f, R11 ;  /* 0x0000001fff0d7819 */ /* 0x000fca000001140b */
[C---:B------:R-:W-:Y:S02]  /*226f0*/  IMAD R13, R6.reuse, R13, R7 ;  /* 0x0000000d060d7224 */ /* 0x040fe400078e0207 */
[----:B------:R-:W-:-:S04]  /*22700*/  IMAD.WIDE.U32 R6, R6, R11, R8 ;  /* 0x0000000b06067225 */ /* 0x000fc800078e0008 */
[----:B------:R-:W-:Y:S01]  /*22710*/  IMAD.IADD R7, R7, 0x1, R13 ;  /* 0x0000000107077824 */ /* 0x000fe200078e020d */
[----:B0-----:R-:W-:-:S04]  /*22720*/  LEA R4, P0, R6, R4, 0x2 ;  /* 0x0000000406047211 */ /* 0x001fc800078010ff */
[----:B-1----:R-:W-:Y:S01]  /*22730*/  LEA.HI.X R5, R6, R5, R7, 0x2, P0 ;  /* 0x0000000506057211 */ /* 0x002fe200000f1407 */
[----:B------:R-:W-:-:S05]  /*22740*/  IMAD.MOV.U32 R7, RZ, RZ, -0x800000 ;  /* 0xff800000ff077424 */ /* 0x000fca00078e00ff */
[----:B------:R0:W-:Y:S03]  /*22750*/  STG.E desc[UR60][R4.64], R7 ;  /* 0x0000000704007986 */ /* 0x0001e6000c10193c */
.L_x_1846:
[----:B------:R-:W-:Y:S05]  /*22760*/  BSYNC B1 ;  /* 0x0000000000017941 */ /* 0x000fea0003800000 */
.L_x_1845:
[----:B------:R-:W-:Y:S05]  /*22770*/  @P2 BRA `(.L_x_1841) ;  /* 0x0000000400a02947 */ /* 0x000fea0003800000 */
[----:B------:R-:W2:Y:S01]  /*22780*/  LDC R11, c[0x0][0xbe8] ;  /* 0x0002fa00ff0b7b82 */ /* 0x000ea20000000800 */
        /* <DEDUP_REMOVED lines=11> */
[----:B------:R-:W-:Y:S02]  /*22840*/  IMAD.IADD R9, R188, 0x1, R3 ;  /* 0x00000001bc097824 */ /* 0x000fe400078e0203 */
[----:B------:R-:W-:-:S04]  /*22850*/  IMAD.WIDE.U32 R4, R169, UR4, R4 ;  /* 0x00000004a9047c25 */ /* 0x000fc8000f8e0004 */
[----:B------:R-:W-:Y:S01]  /*22860*/  IMAD.MOV.U32 R3, RZ, RZ, R9 ;  /* 0x000000ffff037224 */ /* 0x000fe200078e0009 */
[----:B--2---:R-:W-:Y:S01]  /*22870*/  ISETP.NE.AND P0, PT, R11, 0x1, PT ;  /* 0x000000010b00780c */ /* 0x004fe20003f05270 */
[----:B------:R-:W-:Y:S02]  /*22880*/  IMAD R7, R28, UR6, RZ ;  /* 0x000000061c077c24 */ /* 0x000fe4000f8e02ff */
[----:B------:R-:W-:Y:S01]  /*22890*/  IMAD R5, R169, UR5, R5 ;  /* 0x00000005a9057c24 */ /* 0x000fe2000f8e0205 */
[----:B------:R-:W-:Y:S01]  /*228a0*/  ULDC.64 UR4, c[0x0][0xae0] ;  /* 0x0002b80000047ab9 */ /* 0x000fe20000000a00 */
[C---:B------:R-:W-:Y:S02]  /*228b0*/  IMAD R7, R27.reuse, UR7, R7 ;  /* 0x000000071b077c24 */ /* 0x040fe4000f8e0207 */
[----:B------:R-:W-:-:S04]  /*228c0*/  IMAD.WIDE.U32 R4, R27, UR6, R4 ;  /* 0x000000061b047c25 */ /* 0x000fc8000f8e0004 */
[----:B------:R-:W-:Y:S02]  /*228d0*/  IMAD.IADD R5, R5, 0x1, R7 ;  /* 0x0000000105057824 */ /* 0x000fe400078e0207 */
[----:B------:R-:W0:Y:S01]  /*228e0*/  @P0 LDC R6, c[0x0][0xbec] ;  /* 0x0002fb00ff060b82 */ /* 0x000e220000000800 */
[----:B------:R-:W-:-:S07]  /*228f0*/  IMAD.IADD R188, R226, 0x1, R188 ;  /* 0x00000001e2bc7824 */ /* 0x000fce00078e02bc */
[----:B------:R-:W2:Y:S01]  /*22900*/  @P0 LDC R13, c[0x0][0xbf0] ;  /* 0x0002fc00ff0d0b82 */ /* 0x000ea20000000800 */
[----:B0-----:R-:W-:-:S05]  /*22910*/  @P0 IMAD.HI.U32 R6, R9, R6, RZ ;  /* 0x0000000609060227 */ /* 0x001fca00078e00ff */
[----:B--2---:R-:W-:-:S04]  /*22920*/  @P0 SHF.R.U32.HI R3, RZ, R13, R6 ;  /* 0x0000000dff030219 */ /* 0x004fc80000011606 */
[--C-:B------:R-:W-:Y:S01]  /*22930*/  SHF.R.S32.HI R6, RZ, 0x1f, R3.reuse ;  /* 0x0000001fff067819 */ /* 0x100fe20000011403 */
[----:B------:R-:W-:Y:S02]  /*22940*/  IMAD.MOV R8, RZ, RZ, -R3 ;  /* 0x000000ffff087224 */ /* 0x000fe400078e0a03 */
[----:B------:R-:W-:-:S04]  /*22950*/  IMAD.WIDE.U32 R4, R3, UR4, R4 ;  /* 0x0000000403047c25 */ /* 0x000fc8000f8e0004 */
[----:B------:R-:W-:Y:S02]  /*22960*/  IMAD R6, R6, UR4, RZ ;  /* 0x0000000406067c24 */ /* 0x000fe4000f8e02ff */
[----:B------:R-:W-:Y:S02]  /*22970*/  IMAD R7, R11, R8, R9 ;  /* 0x000000080b077224 */ /* 0x000fe400078e0209 */
        /* <DEDUP_REMOVED lines=17> */
[----:B------:R0:W2:Y:S04]  /*22a90*/  SHFL.IDX PT, R4, R6, RZ, 0x181f ;  /* 0x00181fff06047589 */ /* 0x0000a800000e0000 */
[----:B------:R0:W3:Y:S01]  /*22aa0*/  SHFL.IDX PT, R0, R3, RZ, 0x181f ;  /* 0x00181fff03007589 */ /* 0x0000e200000e0000 */
[----:B------:R-:W-:Y:S05]  /*22ab0*/  @P2 BRA `(.L_x_1848) ;  /* 0x0000000000242947 */ /* 0x000fea0003800000 */
[----:B------:R-:W-:Y:S02]  /*22ac0*/  ULDC UR4, c[0x0][0xac8] ;  /* 0x0002b20000047ab9 */ /* 0x000fe40000000800 */
[----:B------:R-:W-:Y:S02]  /*22ad0*/  ISETP.GE.AND P4, PT, R204, UR4, PT ;  /* 0x00000004cc007c0c */ /* 0x000fe4000bf86270 */
[----:B------:R-:W-:-:S11]  /*22ae0*/  ISETP.GE.AND P5, PT, R205, UR4, PT ;  /* 0x00000004cd007c0c */ /* 0x000fd6000bfa6270 */
[CC--:B--2---:R-:W-:Y:S02]  /*22af0*/  @!P4 LEA R8, P2, R204.reuse, R4.reuse, 0x1 ;  /* 0x00000004cc08c211 */ /* 0x0c4fe400078408ff */
[C---:B------:R-:W-:Y:S02]  /*22b00*/  @!P5 LEA R4, P3, R205.reuse, R4, 0x1 ;  /* 0x00000004cd04d211 */ /* 0x040fe400078608ff */
[-C--:B---3--:R-:W-:Y:S02]  /*22b10*/  @!P4 LEA.HI.X R9, R204, R0.reuse, R12, 0x1, P2 ;  /* 0x00000000cc09c211 */ /* 0x088fe400010f0c0c */
[----:B------:R-:W-:-:S03]  /*22b20*/  @!P5 LEA.HI.X R5, R205, R0, R10, 0x1, P3 ;  /* 0x00000000cd05d211 */ /* 0x000fc600018f0c0a */
[----:B------:R4:W-:Y:S04]  /*22b30*/  @!P4 ST.E.128 desc[UR60][R8.64], RZ ;  /* 0x000000ff0800c985 */ /* 0x0009e8000c101d3c */
[----:B------:R4:W-:Y:S02]  /*22b40*/  @!P5 ST.E.128 desc[UR60][R4.64], RZ ;  /* 0x000000ff0400d985 */ /* 0x0009e4000c101d3c */
.L_x_1848:
[----:B------:R-:W-:Y:S05]  /*22b50*/  BSYNC B1 ;  /* 0x0000000000017941 */ /* 0x000fea0003800000 */
.L_x_1847:
[----:B---3--:R3:W0:Y:S01]  /*22b60*/  SHFL.IDX PT, R0, R3, 0x1, 0x181f ;  /* 0x00381f0003007f89 */ /* 0x00862200000e0000 */
[----:B------:R-:W-:Y:S03]  /*22b70*/  BSSY B1, `(.L_x_1849) ;  /* 0x000000c000017945 */ /* 0x000fe60003800000 */
[----:B--2-4-:R3:W2:Y:S01]  /*22b80*/  SHFL.IDX PT, R4, R6, 0x1, 0x181f ;  /* 0x00381f0006047f89 */ /* 0x0146a200000e0000 */
[----:B------:R-:W-:Y:S05]  /*22b90*/  @P1 BRA `(.L_x_1850) ;  /* 0x0000000000241947 */ /* 0x000fea0003800000 */
[----:B------:R-:W-:Y:S02]  /*22ba0*/  ULDC UR4, c[0x0][0xac8] ;  /* 0x0002b20000047ab9 */ /* 0x000fe40000000800 */
[----:B------:R-:W-:Y:S02]  /*22bb0*/  ISETP.GE.AND P3, PT, R204, UR4, PT ;  /* 0x00000004cc007c0c */ /* 0x000fe4000bf66270 */
[----:B------:R-:W-:-:S11]  /*22bc0*/  ISETP.GE.AND P4, PT, R205, UR4, PT ;  /* 0x00000004cd007c0c */ /* 0x000fd6000bf86270 */
[CC--:B--2---:R-:W-:Y:S02]  /*22bd0*/  @!P3 LEA R8, P1, R204.reuse, R4.reuse, 0x1 ;  /* 0x00000004cc08b211 */ /* 0x0c4fe400078208ff */
[C---:B------:R-:W-:Y:S02]  /*22be0*/  @!P4 LEA R4, P2, R205.reuse, R4, 0x1 ;  /* 0x00000004cd04c211 */ /* 0x040fe400078408ff */
[-C--:B0-----:R-:W-:Y:S02]  /*22bf0*/  @!P3 LEA.HI.X R9, R204, R0.reuse, R12, 0x1, P1 ;  /* 0x00000000cc09b211 */ /* 0x081fe400008f0c0c */
[----:B------:R-:W-:-:S03]  /*22c00*/  @!P4 LEA.HI.X R5, R205, R0, R10, 0x1, P2 ;  /* 0x00000000cd05c211 */ /* 0x000fc600010f0c0a */
[----:B------:R4:W-:Y:S04]  /*22c10*/  @!P3 ST.E.128 desc[UR60][R8.64], RZ ;  /* 0x000000ff0800b985 */ /* 0x0009e8000c101d3c */
[----:B------:R4:W-:Y:S02]  /*22c20*/  @!P4 ST.E.128 desc[UR60][R4.64], RZ ;  /* 0x000000ff0400c985 */ /* 0x0009e4000c101d3c */
.L_x_1850:
[----:B------:R-:W-:Y:S05]  /*22c30*/  BSYNC B1 ;  /* 0x0000000000017941 */ /* 0x000fea0003800000 */
.L_x_1849:
[----:B0-----:R0:W0:Y:S01]  /*22c40*/  SHFL.IDX PT, R0, R3, 0x2, 0x181f ;  /* 0x00581f0003007f89 */ /* 0x00102200000e0000 */
[----:B------:R-:W-:Y:S03]  /*22c50*/  BSSY B1, `(.L_x_1851) ;  /* 0x000000c000017945 */ /* 0x000fe60003800000 */
[----:B--2-4-:R2:W4:Y:S01]  /*22c60*/  SHFL.IDX PT, R4, R6, 0x2, 0x181f ;  /* 0x00581f0006047f89 */ /* 0x01452200000e0000 */
[----:B------:R-:W-:Y:S05]  /*22c70*/  @P0 BRA `(.L_x_1852) ;  /* 0x0000000000240947 */ /* 0x000fea0003800000 */
[----:B------:R-:W-:Y:S02]  /*22c80*/  ULDC UR4, c[0x0][0xac8] ;  /* 0x0002b20000047ab9 */ /* 0x000fe40000000800 */
[----:B------:R-:W-:Y:S02]  /*22c90*/  ISETP.GE.AND P2, PT, R204, UR4, PT ;  /* 0x00000004cc007c0c */ /* 0x000fe4000bf46270 */
[----:B------:R-:W-:-:S11]  /*22ca0*/  ISETP.GE.AND P3, PT, R205, UR4, PT ;  /* 0x00000004cd007c0c */ /* 0x000fd6000bf66270 */
[CC--:B----4-:R-:W-:Y:S02]  /*22cb0*/  @!P2 LEA R8, P0, R204.reuse, R4.reuse, 0x1 ;  /* 0x00000004cc08a211 */ /* 0x0d0fe400078008ff */
[C---:B------:R-:W-:Y:S02]  /*22cc0*/  @!P3 LEA R4, P1, R205.reuse, R4, 0x1 ;  /* 0x00000004cd04b211 */ /* 0x040fe400078208ff */
[-C--:B0-----:R-:W-:Y:S02]  /*22cd0*/  @!P2 LEA.HI.X R9, R204, R0.reuse, R12, 0x1, P0 ;  /* 0x00000000cc09a211 */ /* 0x081fe400000f0c0c */
[----:B------:R-:W-:-:S03]  /*22ce0*/  @!P3 LEA.HI.X R5, R205, R0, R10, 0x1, P1 ;  /* 0x00000000cd05b211 */ /* 0x000fc600008f0c0a */
[----:B------:R0:W-:Y:S04]  /*22cf0*/  @!P2 ST.E.128 desc[UR60][R8.64], RZ ;  /* 0x000000ff0800a985 */ /* 0x0001e8000c101d3c */
[----:B------:R0:W-:Y:S02]  /*22d00*/  @!P3 ST.E.128 desc[UR60][R4.64], RZ ;  /* 0x000000ff0400b985 */ /* 0x0001e4000c101d3c */
.L_x_1852:
[----:B------:R-:W-:Y:S05]  /*22d10*/  BSYNC B1 ;  /* 0x0000000000017941 */ /* 0x000fea0003800000 */
.L_x_1851:
[----:B0-----:R-:W-:Y:S01]  /*22d20*/  VIADD R0, R188, 0x60 ;  /* 0x00000060bc007836 */ /* 0x001fe20000000000 */
[----:B---3--:R-:W0:Y:S04]  /*22d30*/  SHFL.IDX PT, R3, R3, 0x3, 0x181f ;  /* 0x00781f0003037f89 */ /* 0x008e2800000e0000 */
[----:B------:R-:W-:Y:S01]  /*22d40*/  ISETP.GE.AND P0, PT, R0, R11, PT ;  /* 0x0000000b0000720c */ /* 0x000fe20003f06270 */
[----:B----4-:R3:W4:-:S12]  /*22d50*/  SHFL.IDX PT, R4, R6, 0x3, 0x181f ;  /* 0x00781f0006047f89 */ /* 0x01071800000e0000 */
[----:B---3--:R-:W-:Y:S05]  /*22d60*/  @P0 BRA `(.L_x_1841) ;  /* 0x0000000000240947 */ /* 0x008fea0003800000 */
[----:B------:R-:W-:Y:S02]  /*22d70*/  ULDC UR4, c[0x0][0xac8] ;  /* 0x0002b20000047ab9 */ /* 0x000fe40000000800 */
[----:B------:R-:W-:Y:S02]  /*22d80*/  ISETP.GE.AND P2, PT, R204, UR4, PT ;  /* 0x00000004cc007c0c */ /* 0x000fe4000bf46270 */
[----:B------:R-:W-:-:S11]  /*22d90*/  ISETP.GE.AND P3, PT, R205, UR4, PT ;  /* 0x00000004cd007c0c */ /* 0x000fd6000bf66270 */
[CC--:B--2-4-:R-:W-:Y:S02]  /*22da0*/  @!P2 LEA R6, P0, R204.reuse, R4.reuse, 0x1 ;  /* 0x00000004cc06a211 */ /* 0x0d4fe400078008ff */
[C---:B------:R-:W-:Y:S02]  /*22db0*/  @!P3 LEA R4, P1, R205.reuse, R4, 0x1 ;  /* 0x00000004cd04b211 */ /* 0x040fe400078208ff */
[-C--:B0-----:R-:W-:Y:S02]  /*22dc0*/  @!P2 LEA.HI.X R7, R204, R3.reuse, R12, 0x1, P0 ;  /* 0x00000003cc07a211 */ /* 0x081fe400000f0c0c */
[----:B------:R-:W-:-:S03]  /*22dd0*/  @!P3 LEA.HI.X R5, R205, R3, R10, 0x1, P1 ;  /* 0x00000003cd05b211 */ /* 0x000fc600008f0c0a */
[----:B------:R0:W-:Y:S04]  /*22de0*/  @!P2 ST.E.128 desc[UR60][R6.64], RZ ;  /* 0x000000ff0600a985 */ /* 0x0001e8000c101d3c */
[----:B------:R0:W-:Y:S02]  /*22df0*/  @!P3 ST.E.128 desc[UR60][R4.64], RZ ;  /* 0x000000ff0400b985 */ /* 0x0001e4000c101d3c */
.L_x_1841:
[----:B------:R-:W-:Y:S05]  /*22e00*/  BSYNC B0 ;  /* 0x0000000000007941 */ /* 0x000fea0003800000 */
.L_x_1831:
[----:B------:R-:W-:Y:S02]  /*22e10*/  ULDC UR4, c[0x0][0xc3c] ;  /* 0x00030f0000047ab9 */ /* 0x000fe40000000800 */
[----:B------:R-:W-:-:S13]  /*22e20*/  ISETP.GE.AND P0, PT, R31, UR4, PT ;  /* 0x000000041f007c0c */ /* 0x000fda000bf06270 */
[----:B------:R-:W-:Y:S05]  /*22e30*/  @!P0 BRA `(.L_x_1853) ;  /* 0xfffffde4009c8947 */ /* 0x000fea000383ffff */
[----:B------:R-:W-:Y:S05]  /*22e40*/  BRA `(.L_x_1546) ;  /* 0x0000008000207947 */ /* 0x000fea0003800000 */
.L_x_1544:
        /* <DEDUP_REMOVED lines=16> */
.L_x_1854:
        /* <DEDUP_REMOVED lines=43> */
.L_x_1858:
[----:B------:R-:W0:Y:S01]  /*23200*/  LDC R2, c[0x0][0xc3c] ;  /* 0x00030f00ff027b82 */ /* 0x000e220000000800 */
[----:B------:R-:W-:Y:S01]  /*23210*/  UIADD3 UR4, UR4, 0x1f, URZ ;  /* 0x0000001f04047890 */ /* 0x000fe2000fffe03f */
[----:B------:R-:W-:Y:S02]  /*23220*/  ULDC UR7, c[0x0][0xc3c] ;  /* 0x00030f0000077ab9 */ /* 0x000fe40000000800 */
[----:B------:R-:W-:-:S03]  /*23230*/  IMAD.U32 R27, RZ, RZ, UR7 ;  /* 0x00000007ff1b7e24 */ /* 0x000fc6000f8e00ff */
[----:B0-----:R-:W-:-:S13]  /*23240*/  ISETP.LE.AND P6, PT, R2, UR4, PT ;  /* 0x0000000402007c0c */ /* 0x001fda000bfc3270 */
[----:B------:R-:W-:Y:S05]  /*23250*/  @P6 BRA `(.L_x_1857) ;  /* 0x0000000800a86947 */ /* 0x000fea0003800000 */
[----:B------:R-:W-:Y:S02]  /*23260*/  VIADD R11, R6, UR4 ;  /* 0x00000004060b7c36 */ /* 0x000fe40008000000 */
[----:B------:R-:W-:Y:S02]  /*23270*/  IMAD.MOV.U32 R7, RZ, RZ, RZ ;  /* 0x000000ffff077224 */ /* 0x000fe400078e00ff */
[----:B------:R-:W-:Y:S01]  /*23280*/  IMAD.MOV.U32 R8, RZ, RZ, RZ ;  /* 0x000000ffff087224 */ /* 0x000fe200078e00ff */
[----:B------:R-:W-:-:S13]  /*23290*/  ISETP.GE.OR P6, PT, R11, R2, !P0 ;  /* 0x000000020b00720c */ /* 0x000fda00047c6670 */
[----:B------:R-:W0:Y:S08]  /*232a0*/  @!P6 LDC.64 R4, c[0x0][0xc80] ;  /* 0x00032000ff04eb82 */ /* 0x000e300000000a00 */
[----:B------:R-:W1:Y:S01]  /*232b0*/  @!P6 LDC.64 R2, c[0x0][0xc78] ;  /* 0x00031e00ff02eb82 */ /* 0x000e620000000a00 */
[----:B0-----:R-:W-:-:S05]  /*232c0*/  @!P6 IMAD.WIDE R4, R11, 0x4, R4 ;  /* 0x000000040b04e825 */ /* 0x001fca00078e0204 */
[----:B------:R-:W2:Y:S01]  /*232d0*/  @!P6 LDG.E R7, desc[UR60][R4.64] ;  /* 0x0000003c0407e981 */ /* 0x000ea2000c1e1900 */
[----:B-1----:R-:W-:-:S05]  /*232e0*/  @!P6 IMAD.WIDE R2, R11, 0x4, R2 ;  /* 0x000000040b02e825 */ /* 0x002fca00078e0202 */
        /* <DEDUP_REMOVED lines=22> */
.L_x_1856:
        /* <DEDUP_REMOVED lines=11> */
[----:B------:R-:W-:-:S05]  /*23500*/  VIADD R3, R27, 0xffffffff ;  /* 0xffffffff1b037836 */ /* 0x000fca0000000000 */
[----:B------:R0:W1:Y:S02]  /*23510*/  SHFL.IDX PT, R24, R2, R3, 0x1f ;  /* 0x00001f0302187589 */ /* 0x00006400000e0000 */
.L_x_1859:
[----:B-1----:R-:W-:Y:S02]  /*23520*/  IMAD R24, R24, UR5, R5 ;  /* 0x0000000518187c24 */ /* 0x002fe4000f8e0205 */
[----:B------:R-:W-:-:S03]  /*23530*/  VIADD R27, R27, UR4 ;  /* 0x000000041b1b7c36 */ /* 0x000fc60008000000 */
[----:B------:R-:W-:Y:S01]  /*23540*/  IADD3 R4, -R24, UR6, RZ ;  /* 0x0000000618047c10 */ /* 0x000fe2000fffe1ff */
[----:B------:R-:W-:Y:S06]  /*23550*/  @!P1 BRA `(.L_x_1860) ;  /* 0x0000000000e89947 */ /* 0x000fec0003800000 */
[-C--:B--2---:R-:W-:Y:S02]  /*23560*/  IABS R12, R7.reuse ;  /* 0x00000007000c7213 */ /* 0x084fe40000000000 */
[----:B------:R-:W-:Y:S02]  /*23570*/  IABS R5, R8 ;  /* 0x0000000800057213 */ /* 0x000fe40000000000 */
[----:B------:R-:W1:Y:S01]  /*23580*/  I2F.RP R9, R12 ;  /* 0x0000000c00097306 */ /* 0x000e620000209400 */
[----:B------:R-:W-:-:S07]  /*23590*/  IABS R13, R7 ;  /* 0x00000007000d7213 */ /* 0x000fce0000000000 */
[----:B------:R-:W2:Y:S08]  /*235a0*/  I2F.RP R10, R5 ;  /* 0x00000005000a7306 */ /* 0x000eb00000209400 */
[----:B-1----:R-:W0:Y:S08]  /*235b0*/  MUFU.RCP R9, R9 ;  /* 0x0000000900097308 */ /* 0x002e300000001000 */
[----:B--2---:R-:W-:Y:S01]  /*235c0*/  MUFU.RCP R10, R10 ;  /* 0x0000000a000a7308 */ /* 0x004fe20000001000 */
        /* <DEDUP_REMOVED lines=18> */
[----:B------:R-:W0:Y:S01]  /*236f0*/  F2I.FTZ.U32.TRUNC.NTZ R3, R11 ;  /* 0x0000000b00037305 */ /* 0x000e22000021f000 */
[----:B------:R-:W-:-:S05]  /*23700*/  IABS R12, R8 ;  /* 0x00000008000c7213 */ /* 0x000fca0000000000 */
[----:B------:R-:W-:-:S05]  /*23710*/  IMAD.MOV R12, RZ, RZ, -R12 ;  /* 0x000000ffff0c7224 */ /* 0x000fca00078e0a0c */
[----:B------:R-:W-:-:S04]  /*23720*/  @P0 VIADD R2, R2, 0x1 ;  /* 0x0000000102020836 */ /* 0x000fc80000000000 */
[----:B------:R-:W-:Y:S02]  /*23730*/  IMAD.MOV.U32 R13, RZ, RZ, R2 ;  /* 0x000000ffff0d7224 */ /* 0x000fe400078e0002 */
[----:B0-----:R-:W-:Y:S02]  /*23740*/  IMAD.MOV R2, RZ, RZ, -R3 ;  /* 0x000000ffff027224 */ /* 0x001fe400078e0a03 */
[----:B------:R-:W-:Y:S01]  /*23750*/  @!P2 IMAD.MOV R13, RZ, RZ, -R13 ;  /* 0x000000ffff0da224 */ /* 0x000fe200078e0a0d */
[----:B------:R-:W-:Y:S01]  /*23760*/  @!P1 LOP3.LUT R13, RZ, R7, RZ, 0x33, !PT ;  /* 0x00000007ff0d9212 */ /* 0x000fe200078e33ff */
[----:B------:R-:W-:Y:S02]  /*23770*/  IMAD R9, R2, R5, RZ ;  /* 0x0000000502097224 */ /* 0x000fe400078e02ff */
[----:B------:R-:W-:Y:S01]  /*23780*/  IMAD.MOV.U32 R2, RZ, RZ, RZ ;  /* 0x000000ffff027224 */ /* 0x000fe200078e00ff */
[----:B------:R-:W-:-:S03]  /*23790*/  IABS R10, R13 ;  /* 0x0000000d000a7213 */ /* 0x000fc60000000000 */
[----:B------:R-:W-:-:S04]  /*237a0*/  IMAD.HI.U32 R2, R3, R9, R2 ;  /* 0x0000000903027227 */ /* 0x000fc800078e0002 */
[----:B------:R-:W-:Y:S02]  /*237b0*/  IMAD.MOV.U32 R3, RZ, RZ, R10 ;  /* 0x000000ffff037224 */ /* 0x000fe400078e000a */
[----:B------:R-:W-:Y:S02]  /*237c0*/  IMAD.MOV.U32 R10, RZ, RZ, R12 ;  /* 0x000000ffff0a7224 */ /* 0x000fe400078e000c */
[----:B------:R-:W-:-:S04]  /*237d0*/  IMAD.HI.U32 R2, R2, R3, RZ ;  /* 0x0000000302027227 */ /* 0x000fc800078e00ff */
[----:B------:R-:W-:Y:S01]  /*237e0*/  IMAD R10, R2, R10, R3 ;  /* 0x0000000a020a7224 */ /* 0x000fe200078e0203 */
[----:B------:R-:W-:-:S04]  /*237f0*/  LOP3.LUT R3, R13, R8, RZ, 0x3c, !PT ;  /* 0x000000080d037212 */ /* 0x000fc800078e3cff */
[----:B------:R-:W-:Y:S02]  /*23800*/  ISETP.GT.U32.AND P1, PT, R5, R10, PT ;  /* 0x0000000a0500720c */ /* 0x000fe40003f24070 */
[----:B------:R-:W-:-:S11]  /*23810*/  ISETP.GE.AND P2, PT, R3, RZ, PT ;  /* 0x000000ff0300720c */ /* 0x000fd60003f46270 */
[----:B------:R-:W-:Y:S02]  /*23820*/  @!P1 IMAD.IADD R10, R10, 0x1, -R5 ;  /* 0x000000010a0a9824 */ /* 0x000fe400078e0a05 */
[----:B------:R-:W-:Y:S01]  /*23830*/  @!P1 VIADD R2, R2, 0x1 ;  /* 0x0000000102029836 */ /* 0x000fe20000000000 */
[----:B------:R-:W-:Y:S02]  /*23840*/  ISETP.NE.AND P1, PT, R8, RZ, PT ;  /* 0x000000ff0800720c */ /* 0x000fe40003f25270 */
[----:B------:R-:W-:Y:S01]  /*23850*/  ISETP.GE.U32.AND P0, PT, R10, R5, PT ;  /* 0x000000050a00720c */ /* 0x000fe20003f06070 */
[----:B------:R-:W-:-:S12]  /*23860*/  IMAD.MOV R5, RZ, RZ, -R13 ;  /* 0x000000ffff057224 */ /* 0x000fd800078e0a0d */
[----:B------:R-:W-:-:S04]  /*23870*/  @P0 VIADD R2, R2, 0x1 ;  /* 0x0000000102020836 */ /* 0x000fc80000000000 */
        /* <DEDUP_REMOVED lines=8> */
.L_x_1860:
[----:B0-----:R-:W0:Y:S02]  /*23900*/  LDC.64 R2, c[0x0][0xc90] ;  /* 0x00032400ff027b82 */ /* 0x001e240000000a00 */
        /* <DEDUP_REMOVED lines=32> */
[----:B------:R-:W-:Y:S02]  /*23b10*/  VIADDMNMX R8, R8, UR5, R13, PT ;  /* 0x0000000508087c46 */ /* 0x000fe4000b80010d */
[----:B------:R-:W-:-:S02]  /*23b20*/  IADD3 R9, R9, 0x1000000, R4 ;  /* 0x0100000009097810 */ /* 0x000fc40007ffe004 */
        /* <DEDUP_REMOVED lines=25> */
[----:B------:R-:W-:-:S07]  /*23cc0*/  IMAD R26, R2, R26, R9 ;  /* 0x0000001a021a7224 */ /* 0x000fce00078e0209 */
.L_x_1861:
[----:B------:R-:W-:-:S05]  /*23cd0*/  LOP3.LUT R2, RZ, R2, RZ, 0x33, !PT ;  /* 0x00000002ff027212 */ /* 0x000fca00078e33ff */
[----:B------:R-:W-:Y:S01]  /*23ce0*/  IMAD.IADD R25, R7, 0x1, R2 ;  /* 0x0000000107197824 */ /* 0x000fe200078e0202 */
[----:B------:R-:W-:Y:S06]  /*23cf0*/  BRA `(.L_x_1862) ;  /* 0x00000000000c7947 */ /* 0x000fec0003800000 */
.L_x_1857:
[----:B------:R-:W-:Y:S02]  /*23d00*/  IMAD.MOV.U32 R25, RZ, RZ, RZ ;  /* 0x000000ffff197224 */ /* 0x000fe400078e00ff */
[----:B------:R-:W-:Y:S02]  /*23d10*/  IMAD.U32 R24, RZ, RZ, UR6 ;  /* 0x00000006ff187e24 */ /* 0x000fe4000f8e00ff */
[----:B------:R-:W-:-:S07]  /*23d20*/  IMAD.MOV.U32 R26, RZ, RZ, RZ ;  /* 0x000000ffff1a7224 */ /* 0x000fce00078e00ff */
.L_x_1862:
[----:B------:R-:W-:-:S13]  /*23d30*/  ISETP.NE.AND P0, PT, R6, RZ, PT ;  /* 0x000000ff0600720c */ /* 0x000fda0003f05270 */
[----:B------:R-:W0:Y:S01]  /*23d40*/  @!P0 S2R R3, SR_CgaCtaId ;  /* 0x0000000000038919 */ /* 0x000e220000008800 */
[----:B------:R-:W-:-:S04]  /*23d50*/  @!P0 MOV R2, 0x400 ;  /* 0x0000040000028802 */ /* 0x000fc80000000f00 */
[----:B0-----:R-:W-:-:S05]  /*23d60*/  @!P0 LEA R2, R3, R2, 0x18 ;  /* 0x0000000203028211 */ /* 0x001fca00078ec0ff */
[----:B------:R0:W-:Y:S01]  /*23d70*/  @!P0 STS.128 [R2+0x2a8d0], R24 ;  /* 0x02a8d01802008388 */ /* 0x0001e20000000c00 */
[----:B------:R-:W-:Y:S06]  /*23d80*/  BAR.ARV 0x5, 0x180 ;  /* 0x0146000000007b1d */ /* 0x000fec0000002000 */
.L_x_1855:
        /* <DEDUP_REMOVED lines=12> */
[----:B------:R-:W-:Y:S01]  /*23e50*/  ULDC.64 UR36, c[0x0][0x198] ;  /* 0x0000660000247ab9 */ /* 0x000fe20000000a00 */
[----:B------:R-:W-:Y:S01]  /*23e60*/  IMAD.SHL.U32 R34, R4, 0x8, RZ ;  /* 0x0000000804227824 */ /* 0x000fe200078e00ff */
[----:B------:R-:W-:Y:S01]  /*23e70*/  ULDC UR38, c[0x0][0xc] ;  /* 0x0000030000267ab9 */ /* 0x000fe20000000800 */
[----:B------:R-:W-:Y:S02]  /*23e80*/  IMAD.MOV.U32 R22, RZ, RZ, RZ ;  /* 0x000000ffff167224 */ /* 0x000fe400078e00ff */
[----:B------:R-:W-:-:S02]  /*23e90*/  IMAD.MOV.U32 R28, RZ, RZ, RZ ;  /* 0x000000ffff1c7224 */ /* 0x000fc400078e00ff */
[----:B------:R-:W-:Y:S01]  /*23ea0*/  IMAD.MOV.U32 R30, RZ, RZ, 0x1 ;  /* 0x00000001ff1e7424 */ /* 0x000fe200078e00ff */
        /* <DEDUP_REMOVED lines=9> */
[----:B------:R-:W-:Y:S01]  /*23f40*/  SHF.R.U32.HI R3, RZ, 0x3, R4 ;  /* 0x00000003ff037819 */ /* 0x000fe20000011604 */
[----:B0-----:R-:W-:-:S03]  /*23f50*/  ULEA UR4, UR5, UR4, 0x18 ;  /* 0x0000000405047291 */ /* 0x001fc6000f8ec03f */
[----:B------:R-:W-:Y:S02]  /*23f60*/  LOP3.LUT R4, R3, 0x70, R0, 0xf8, !PT ;  /* 0x0000007003047812 */ /* 0x000fe400078ef800 */
[C---:B------:R-:W-:Y:S01]  /*23f70*/  LOP3.LUT R3, R2.reuse, 0x40, RZ, 0xfc, !PT ;  /* 0x0000004002037812 */ /* 0x040fe200078efcff */
[----:B------:R-:W-:Y:S01]  /*23f80*/  IMAD.U32 R17, RZ, RZ, UR4 ;  /* 0x00000004ff117e24 */ /* 0x000fe2000f8e00ff */
[----:B------:R-:W-:-:S03]  /*23f90*/  LOP3.LUT R0, R2, 0x80, RZ, 0xfc, !PT ;  /* 0x0000008002007812 */ /* 0x000fc600078efcff */
[----:B-1----:R-:W-:-:S07]  /*23fa0*/  IMAD R36, R34, 0x2, R17 ;  /* 0x0000000222247824 */ /* 0x002fce00078e0211 */
.L_x_1984:
[----:B------:R-:W-:Y:S05]  /*23fb0*/  YIELD ;  /* 0x0000000000007946 */ /* 0x000fea0003800000 */
[----:B------:R-:W-:Y:S01]  /*23fc0*/  ULDC.64 UR4, c[0x0][0xa28] ;  /* 0x00028a0000047ab9 */ /* 0x000fe20000000a00 */
[----:B------:R-:W-:Y:S01]  /*23fd0*/  IMAD.MOV.U32 R11, RZ, RZ, RZ ;  /* 0x000000ffff0b7224 */ /* 0x000fe200078e00ff */
[----:B------:R-:W-:Y:S01]  /*23fe0*/  ISETP.NE.U32.AND P0, PT, RZ, UR4, PT ;  /* 0x00000004ff007c0c */ /* 0x000fe2000bf05070 */
[----:B0-----:R-:W0:Y:S01]  /*23ff0*/  LDC.64 R4, c[0x0][0xa00] ;  /* 0x00028000ff047b82 */ /* 0x001e220000000a00 */
[----:B------:R-:W-:Y:S02]  /*24000*/  ULDC.64 UR6, c[0x0][0xa10] ;  /* 0x0002840000067ab9 */ /* 0x000fe40000000a00 */
[----:B------:R-:W-:Y:S01]  /*24010*/  ISETP.NE.AND.EX P0, PT, RZ, UR5, PT, P0 ;  /* 0x00000005ff007c0c */ /* 0x000fe2000bf05300 */
[----:B------:R-:W-:-:S12]  /*24020*/  ULDC.64 UR4, c[0x0][0xa18] ;  /* 0x0002860000047ab9 */ /* 0x000fd80000000a00 */
[----:B-1----:R-:W1:Y:S01]  /*24030*/  @P0 LDC.64 R2, c[0x0][0xa28] ;  /* 0x00028a00ff020b82 */ /* 0x002e620000000a00 */
[----:B------:R-:W-:Y:S01]  /*24040*/  ISETP.NE.U32.AND P1, PT, RZ, UR6, PT ;  /* 0x00000006ff007c0c */ /* 0x000fe2000bf25070 */
[----:B-1----:R-:W-:-:S05]  /*24050*/  @P0 IMAD.WIDE R2, R27, 0x4, R2 ;  /* 0x000000041b020825 */ /* 0x002fca00078e0202 */
[----:B------:R1:W2:Y:S01]  /*24060*/  @P0 LDG.E R11, desc[UR60][R2.64] ;  /* 0x0000003c020b0981 */ /* 0x0002a2000c1e1900 */
[----:B------:R-:W-:Y:S01]  /*24070*/  ISETP.NE.U32.AND P0, PT, RZ, UR4, PT ;  /* 0x00000004ff007c0c */ /* 0x000fe2000bf05070 */
[----:B------:R-:W-:Y:S01]  /*24080*/  IMAD.MOV.U32 R35, RZ, RZ, RZ ;  /* 0x000000ffff237224 */ /* 0x000fe200078e00ff */
[----:B------:R-:W-:Y:S01]  /*24090*/  ISETP.NE.AND.EX P1, PT, RZ, UR7, PT, P1 ;  /* 0x00000007ff007c0c */ /* 0x000fe2000bf25310 */
[----:B------:R-:W-:Y:S01]  /*240a0*/  IMAD.MOV.U32 R0, RZ, RZ, RZ ;  /* 0x000000ffff007224 */ /* 0x000fe200078e00ff */
[----:B------:R-:W-:Y:S01]  /*240b0*/  ISETP.NE.AND.EX P2, PT, RZ, UR5, PT, P0 ;  /* 0x00000005ff007c0c */ /* 0x000fe2000bf45300 */
[----:B------:R-:W-:Y:S01]  /*240c0*/  ULDC.64 UR4, c[0x0][0xa00] ;  /* 0x0002800000047ab9 */ /* 0x000fe20000000a00 */
[----:B0-----:R-:W-:Y:S01]  /*240d0*/  IMAD.WIDE R4, R27, 0x4, R4 ;  /* 0x000000041b047825 */ /* 0x001fe200078e0204 */
[----:B------:R-:W-:Y:S01]  /*240e0*/  ISETP.NE.U32.AND P0, PT, RZ, UR4, PT ;  /* 0x00000004ff007c0c */ /* 0x000fe2000bf05070 */
[----:B-1----:R-:W0:Y:S03]  /*240f0*/  LDC.64 R2, c[0x0][0xa10] ;  /* 0x00028400ff027b82 */ /* 0x002e260000000a00 */
[----:B------:R-:W-:-:S06]  /*24100*/  ISETP.NE.AND.EX P0, PT, RZ, UR5, PT, P0 ;  /* 0x00000005ff007c0c */ /* 0x000fcc000bf05300 */
[----:B------:R-:W1:Y:S07]  /*24110*/  @P2 LDC.64 R6, c[0x0][0xa18] ;  /* 0x00028600ff062b82 */ /* 0x000e6e0000000a00 */
[----:B------:R-:W5:Y:S01]  /*24120*/  @P0 LDG.E R35, desc[UR60][R4.64] ;  /* 0x0000003c04230981 */ /* 0x000f62000c1e1900 */
[----:B0-----:R-:W-:-:S05]  /*24130*/  IMAD.WIDE R2, R27, 0x4, R2 ;  /* 0x000000041b027825 */ /* 0x001fca00078e0202 */
[----:B------:R-:W5:Y:S01]  /*24140*/  @P1 LDG.E R0, desc[UR60][R2.64] ;  /* 0x0000003c02001981 */ /* 0x000f62000c1e1900 */
[----:B------:R-:W-:Y:S02]  /*24150*/  ULDC UR4, c[0x0][0x288] ;  /* 0x0000a20000047ab9 */ /* 0x000fe40000000800 */
[----:B------:R-:W-:Y:S01]  /*24160*/  IMAD.U32 R32, RZ, RZ, UR4 ;  /* 0x00000004ff207e24 */ /* 0x000fe2000f8e00ff */
[----:B------:R-:W-:Y:S02]  /*24170*/  ULDC.64 UR4, c[0x0][0x418] ;  /* 0x0001060000047ab9 */ /* 0x000fe40000000a00 */
[----:B------:R-:W-:-:S03]  /*24180*/  UISETP.NE.U32.AND UP0, UPT, UR4, URZ, UPT ;  /* 0x0000003f0400728c */ /* 0x000fc6000bf05070 */
[----:B------:R-:W-:Y:S01]  /*24190*/  ULDC UR4, c[0x0][0x424] ;  /* 0x0001090000047ab9 */ /* 0x000fe20000000800 */
[----:B------:R-:W-:Y:S01]  /*241a0*/  UISETP.NE.AND.EX UP0, UPT, UR5, URZ, UPT, UP0 ;  /* 0x0000003f0500728c */ /* 0x000fe2000bf05300 */
[----:B-1----:R-:W-:Y:S02]  /*241b0*/  @P2 IMAD.WIDE R6, R27, 0x4, R6 ;  /* 0x000000041b062825 */ /* 0x002fe400078e0206 */
[----:B------:R-:W-:Y:S01]  /*241c0*/  ULDC UR5, c[0x0][0x2f0] ;  /* 0x0000bc0000057ab9 */ /* 0x000fe20000000800 */
[----:B------:R-:W-:Y:S02]  /*241d0*/  USEL UR4, UR4, 0x1, UP0 ;  /* 0x0000000104047887 */ /* 0x000fe40008000000 */
[----:B------:R0:W5:Y:S02]  /*241e0*/  @P2 LDG.E R32, desc[UR60][R6.64] ;  /* 0x0000003c06202981 */ /* 0x000164000c1e1900 */
[----:B------:R-:W-:-:S03]  /*241f0*/  UIMAD UR4, UR4, UR5, URZ ;  /* 0x00000005040472a4 */ /* 0x000fc6000f8e023f */
[----:B------:R-:W-:-:S03]  /*24200*/  ULDC UR5, c[0x0][0x348] ;  /* 0x0000d20000057ab9 */ /* 0x000fc60000000800 */
[----:B------:R-:W-:Y:S02]  /*24210*/  IMAD.U32 R10, RZ, RZ, UR4 ;  /* 0x00000004ff0a7e24 */ /* 0x000fe4000f8e00ff */
[----:B0-----:R-:W-:Y:S01]  /*24220*/  IMAD.U32 R7, RZ, RZ, UR5 ;  /* 0x00000005ff077e24 */ /* 0x001fe2000f8e00ff */
[----:B--2---:R0:W-:Y:S01]  /*24230*/  STL [R1+0x4], R11 ;  /* 0x0000040b01007387 */ /* 0x0041e20000100800 */
[----:B---3--:R-:W-:Y:S05]  /*24240*/  @P2 BRA `(.L_x_1864) ;  /* 0x0000000000102947 */ /* 0x008fea0003800000 */
[----:B------:R-:W-:Y:S05]  /*24250*/  @!P0 BRA `(.L_x_1864) ;  /* 0x00000000000c8947 */ /* 0x000fea0003800000 */
[----:B------:R-:W2:Y:S04]  /*24260*/  LDG.E R9, desc[UR60][R4.64] ;  /* 0x0000003c04097981 */ /* 0x000ea8000c1e1900 */
[----:B-----5:R-:W2:Y:S02]  /*24270*/  LDG.E R32, desc[UR60][R4.64+0x4] ;  /* 0x0000043c04207981 */ /* 0x020ea4000c1e1900 */
[----:B--2---:R-:W-:-:S07]  /*24280*/  IMAD.IADD R32, R32, 0x1, -R9 ;  /* 0x0000000120207824 */ /* 0x004fce00078e0a09 */
.L_x_1864:
[----:B------:R-:W-:Y:S01]  /*24290*/  ULDC.64 UR4, c[0x0][0xa20] ;  /* 0x0002880000047ab9 */ /* 0x000fe20000000a00 */
[C---:B------:R-:W-:Y:S02]  /*242a0*/  LOP3.LUT R4, R26.reuse, 0xff000000, RZ, 0xc0, !PT ;  /* 0xff0000001a047812 */ /* 0x040fe400078ec0ff */
[----:B------:R-:W-:Y:S02]  /*242b0*/  ISETP.NE.U32.AND P0, PT, RZ, UR4, PT ;  /* 0x00000004ff007c0c */ /* 0x000fe4000bf05070 */
[----:B------:R-:W-:Y:S02]  /*242c0*/  SHF.R.U32.HI R5, RZ, 0x8, R4 ;  /* 0x00000008ff057819 */ /* 0x000fe40000011604 */
[----:B------:R-:W-:Y:S02]  /*242d0*/  ISETP.NE.AND.EX P0, PT, RZ, UR5, PT, P0 ;  /* 0x00000005ff007c0c */ /* 0x000fe4000bf05300 */
[C---:B------:R-:W-:Y:S02]  /*242e0*/  LOP3.LUT R6, R26.reuse, 0xff0000, RZ, 0xc0, !PT ;  /* 0x00ff00001a067812 */ /* 0x040fe400078ec0ff */
[----:B------:R-:W-:-:S02]  /*242f0*/  LOP3.LUT R26, R26, 0xffff, RZ, 0xc0, !PT ;  /* 0x0000ffff1a1a7812 */ /* 0x000fc400078ec0ff */
[----:B------:R-:W-:-:S07]  /*24300*/  LEA.HI R6, R6, R5, RZ, 0x10 ;  /* 0x0000000506067211 */ /* 0x000fce00078f80ff */
[----:B------:R-:W-:Y:S05]  /*24310*/  @!P0 BRA `(.L_x_1865) ;  /* 0x0000000000108947 */ /* 0x000fea0003800000 */
[----:B------:R-:W1:Y:S02]  /*24320*/  LDC.64 R4, c[0x0][0xa20] ;  /* 0x00028800ff047b82 */ /* 0x000e640000000a00 */
[----:B-1----:R-:W-:-:S05]  /*24330*/  IMAD.WIDE R4, R27, 0x4, R4 ;  /* 0x000000041b047825 */ /* 0x002fca00078e0204 */
[----:B------:R1:W5:Y:S01]  /*24340*/  LDG.E R10, desc[UR60][R4.64] ;  /* 0x0000003c040a7981 */ /* 0x000362000c1e1900 */
[----:B------:R-:W-:Y:S05]  /*24350*/  BRA `(.L_x_1866) ;  /* 0x0000000000247947 */ /* 0x000fea0003800000 */
.L_x_1865:
[----:B------:R-:W-:Y:S02]  /*24360*/  ULDC.64 UR4, c[0x0][0xa08] ;  /* 0x0002820000047ab9 */ /* 0x000fe40000000a00 */
[----:B------:R-:W-:-:S04]  /*24370*/  ISETP.NE.U32.AND P0, PT, RZ, UR4, PT ;  /* 0x00000004ff007c0c */ /* 0x000fc8000bf05070 */
[----:B------:R-:W-:-:S13]  /*24380*/  ISETP.NE.AND.EX P0, PT, RZ, UR5, PT, P0 ;  /* 0x00000005ff007c0c */ /* 0x000fda000bf05300 */
[----:B------:R-:W-:Y:S05]  /*24390*/  @!P0 BRA `(.L_x_1866) ;  /* 0x0000000000148947 */ /* 0x000fea0003800000 */
[----:B------:R-:W1:Y:S02]  /*243a0*/  LDC.64 R4, c[0x0][0xa08] ;  /* 0x00028200ff047b82 */ /* 0x000e640000000a00 */
[----:B-1----:R-:W-:-:S05]  /*243b0*/  IMAD.WIDE R4, R27, 0x4, R4 ;  /* 0x000000041b047825 */ /* 0x002fca00078e0204 */
[----:B------:R-:W2:Y:S04]  /*243c0*/  LDG.E R10, desc[UR60][R4.64] ;  /* 0x0000003c040a7981 */ /* 0x000ea8000c1e1900 */
[----:B------:R-:W2:Y:S02]  /*243d0*/  LDG.E R9, desc[UR60][R4.64+0x4] ;  /* 0x0000043c04097981 */ /* 0x000ea4000c1e1900 */
[----:B--2---:R-:W-:-:S07]  /*243e0*/  IMAD.IADD R10, R9, 0x1, -R10 ;  /* 0x00000001090a7824 */ /* 0x004fce00078e0a0a */
.L_x_1866:
[----:B-1----:R-:W2:Y:S01]  /*243f0*/  @P1 LDG.E R5, desc[UR60][R2.64] ;  /* 0x0000003c02051981 */ /* 0x002ea2000c1e1900 */
[----:B------:R-:W1:Y:S03]  /*24400*/  LDC R8, c[0x0][0x448] ;  /* 0x00011200ff087b82 */ /* 0x000e660000000800 */
[----:B------:R3:W2:Y:S01]  /*24410*/  @P1 LDG.E R4, desc[UR60][R2.64+0x4] ;  /* 0x0000043c02041981 */ /* 0x0006a2000c1e1900 */
[----:B------:R-:W-:Y:S02]  /*24420*/  IMAD.SHL.U32 R25, R25, 0x80, RZ ;  /* 0x0000008019197824 */ /* 0x000fe400078e00ff */
[----:B-----5:R-:W-:Y:S02]  /*24430*/  IMAD.IADD R10, R10, 0x1, -R11 ;  /* 0x000000010a0a7824 */ /* 0x020fe400078e0a0b */
[----:B---3--:R-:W3:Y:S01]  /*24440*/  LDC.64 R2, c[0x0][0x9e0] ;  /* 0x00027800ff027b82 */ /* 0x008ee20000000a00 */
[----:B-1----:R-:W-:-:S13]  /*24450*/  ISETP.NE.AND P2, PT, R8, 0x1, PT ;  /* 0x000000010800780c */ /* 0x002fda0003f45270 */
[----:B------:R-:W1:Y:S01]  /*24460*/  @P2 LDC R8, c[0x0][0x44c] ;  /* 0x00011300ff082b82 */ /* 0x000e620000000800 */
[----:B---3--:R-:W-:-:S07]  /*24470*/  ISETP.GE.AND P3, PT, R3, 0x1, PT ;  /* 0x000000010300780c */ /* 0x008fce0003f66270 */
[----:B------:R-:W3:Y:S01]  /*24480*/  @P2 LDC R9, c[0x0][0x450] ;  /* 0x00011400ff092b82 */ /* 0x000ee20000000800 */
[----:B--2---:R-:W-:Y:S02]  /*24490*/  @P1 IMAD.IADD R7, R4, 0x1, -R5 ;  /* 0x0000000104071824 */ /* 0x004fe400078e0a05 */
[----:B------:R-:W-:Y:S02]  /*244a0*/  VIADD R5, R25, 0x7f ;  /* 0x0000007f19057836 */ /* 0x000fe40000000000 */
[----:B------:R-:W-:Y:S02]  /*244b0*/  IMAD.IADD R37, R10, 0x1, R7 ;  /* 0x000000010a257824 */ /* 0x000fe400078e0207 */
[----:B-1----:R-:W-:-:S03]  /*244c0*/  @P2 IMAD.HI.U32 R4, R5, R8, RZ ;  /* 0x0000000805042227 */ /* 0x002fc600078e00ff */
[C---:B------:R-:W-:Y:S02]  /*244d0*/  IADD3 R18, R37.reuse, 0x1, -R32 ;  /* 0x0000000125127810 */ /* 0x040fe40007ffe820 */
[----:B---3--:R-:W-:Y:S01]  /*244e0*/  @P2 SHF.R.U32.HI R5, RZ, R9, R4 ;  /* 0x00000009ff052219 */ /* 0x008fe20000011604 */
[----:B------:R-:W-:-:S04]  /*244f0*/  VIADD R4, R37, 0x5f ;  /* 0x0000005f25047836 */ /* 0x000fc80000000000 */
[----:B------:R-:W-:-:S04]  /*24500*/  IMAD.HI R4, R4, 0x2aaaaaab, RZ ;  /* 0x2aaaaaab04047827 */ /* 0x000fc800078e02ff */
[----:B------:R-:W-:Y:S01]  /*24510*/  IMAD.IADD R8, R18, 0x1, R5 ;  /* 0x0000000112087824 */ /* 0x000fe200078e0205 */
[----:B------:R-:W-:-:S03]  /*24520*/  SHF.R.U32.HI R19, RZ, 0x1f, R4 ;  /* 0x0000001fff137819 */ /* 0x000fc60000011604 */
[----:B------:R-:W-:Y:S01]  /*24530*/  IMAD.IADD R2, R8, 0x1, R2 ;  /* 0x0000000108027824 */ /* 0x000fe200078e0202 */
[----:B------:R-:W-:Y:S01]  /*24540*/  LEA.HI.SX32 R19, R4, R19, 0x1c ;  /* 0x0000001304137211 */ /* 0x000fe200078fe2ff */
[----:B------:R-:W-:Y:S06]  /*24550*/  @!P3 BRA `(.L_x_1867) ;  /* 0x000000000048b947 */ /* 0x000fec0003800000 */
[C---:B------:R-:W-:Y:S01]  /*24560*/  ISETP.GT.AND P0, PT, R8.reuse, RZ, PT ;  /* 0x000000ff0800720c */ /* 0x040fe20003f04270 */
[----:B------:R-:W-:Y:S01]  /*24570*/  BSSY B0, `(.L_x_1868) ;  /* 0x000000e000007945 */ /* 0x000fe20003800000 */
[----:B------:R-:W-:-:S11]  /*24580*/  VIADD R9, R8, 0xffffffff ;  /* 0xffffffff08097836 */ /* 0x000fd60000000000 */
[----:B------:R-:W-:Y:S05]  /*24590*/  @P0 BRA `(.L_x_1869) ;  /* 0x00000000001c0947 */ /* 0x000fea0003800000 */
[----:B------:R-:W-:Y:S01]  /*245a0*/  ISETP.NE.AND P0, PT, R3, 0x1, PT ;  /* 0x000000010300780c */ /* 0x000fe20003f05270 */
[----:B------:R-:W-:-:S12]  /*245b0*/  IMAD.MOV R9, RZ, RZ, -R8 ;  /* 0x000000ffff097224 */ /* 0x000fd800078e0a08 */
[----:B------:R-:W1:Y:S02]  /*245c0*/  @P0 LDC.64 R4, c[0x0][0x9e8] ;  /* 0x00027a00ff040b82 */ /* 0x000e640000000a00 */
[----:B-1----:R-:W-:-:S05]  /*245d0*/  @P0 IMAD.HI.U32 R4, R9, R4, RZ ;  /* 0x0000000409040227 */ /* 0x002fca00078e00ff */
[----:B------:R-:W-:-:S04]  /*245e0*/  @P0 SHF.R.U32.HI R9, RZ, R5, R4 ;  /* 0x00000005ff090219 */ /* 0x000fc80000011604 */
[----:B------:R-:W-:Y:S01]  /*245f0*/  LOP3.LUT R9, RZ, R9, RZ, 0x33, !PT ;  /* 0x00000009ff097212 */ /* 0x000fe200078e33ff */
[----:B------:R-:W-:Y:S06]  /*24600*/  BRA `(.L_x_1870) ;  /* 0x0000000000107947 */ /* 0x000fec0003800000 */
.L_x_1869:
[----:B------:R-:W-:-:S13]  /*24610*/  ISETP.NE.AND P0, PT, R3, 0x1, PT ;  /* 0x000000010300780c */ /* 0x000fda0003f05270 */
[----:B------:R-:W1:Y:S02]  /*24620*/  @P0 LDC.64 R4, c[0x0][0x9e8] ;  /* 0x00027a00ff040b82 */ /* 0x000e640000000a00 */
[----:B-1----:R-:W-:-:S05]  /*24630*/  @P0 IMAD.HI.U32 R4, R9, R4, RZ ;  /* 0x0000000409040227 */ /* 0x002fca00078e00ff */
[----:B------:R-:W-:-:S07]  /*24640*/  @P0 SHF.R.U32.HI R9, RZ, R5, R4 ;  /* 0x00000005ff090219 */ /* 0x000fce0000011604 */
.L_x_1870:
[----:B------:R-:W-:Y:S05]  /*24650*/  BSYNC B0 ;  /* 0x0000000000007941 */ /* 0x000fea0003800000 */
.L_x_1868:
[----:B------:R-:W-:-:S05]  /*24660*/  IMAD R9, R9, R3, R3 ;  /* 0x0000000309097224 */ /* 0x000fca00078e0203 */
[----:B------:R-:W-:-:S07]  /*24670*/  VIMNMX R2, R2, R9, PT ;  /* 0x0000000902027248 */ /* 0x000fce0003fe0100 */
.L_x_1867:
[----:B------:R-:W1:Y:S01]  /*24680*/  @P2 LDC R8, c[0x0][0x44c] ;  /* 0x00011300ff082b82 */ /* 0x000e620000000800 */
[----:B------:R-:W-:Y:S01]  /*24690*/  VIADD R2, R2, 0x5f ;  /* 0x0000005f02027836 */ /* 0x000fe20000000000 */
[----:B------:R-:W-:Y:S01]  /*246a0*/  ULDC UR4, c[0x0][0x9dc] ;  /* 0x0002770000047ab9 */ /* 0x000fe20000000800 */
[----:B------:R-:W-:Y:S02]  /*246b0*/  IMAD.MOV.U32 R5, RZ, RZ, R25 ;  /* 0x000000ffff057224 */ /* 0x000fe400078e0019 */
[----:B------:R-:W-:-:S03]  /*246c0*/  IMAD.HI R2, R2, 0x2aaaaaab, RZ ;  /* 0x2aaaaaab02027827 */ /* 0x000fc600078e02ff */
[----:B------:R-:W2:Y:S01]  /*246d0*/  @P2 LDC R4, c[0x0][0x450] ;  /* 0x00011400ff042b82 */ /* 0x000ea20000000800 */
[----:B-1----:R-:W-:-:S04]  /*246e0*/  @P2 IMAD.HI.U32 R9, R25, R8, RZ ;  /* 0x0000000819092227 */ /* 0x002fc800078e00ff */
[----:B------:R-:W-:Y:S01]  /*246f0*/  IMAD.IADD R8, R37, 0x1, -R32 ;  /* 0x0000000125087824 */ /* 0x000fe200078e0a20 */
[----:B--2---:R-:W-:Y:S02]  /*24700*/  @P2 SHF.R.U32.HI R5, RZ, R4, R9 ;  /* 0x00000004ff052219 */ /* 0x004fe40000011609 */
[----:B------:R-:W-:-:S04]  /*24710*/  SHF.R.U32.HI R9, RZ, 0x1f, R2 ;  /* 0x0000001fff097819 */ /* 0x000fc80000011602 */
[----:B------:R-:W-:Y:S01]  /*24720*/  LEA.HI.SX32 R2, R2, R9, 0x1c ;  /* 0x0000000902027211 */ /* 0x000fe200078fe2ff */
[----:B------:R-:W-:-:S03]  /*24730*/  IMAD.IADD R9, R8, 0x1, R5 ;  /* 0x0000000108097824 */ /* 0x000fc600078e0205 */
[----:B0-----:R-:W-:Y:S01]  /*24740*/  VIMNMX R11, R19, R2, PT ;  /* 0x00000002130b7248 */ /* 0x001fe20003fe0100 */
        /* <DEDUP_REMOVED lines=12> */
.L_x_1873:
[----:B------:R-:W-:-:S13]  /*24810*/  ISETP.NE.AND P0, PT, R3, 0x1, PT ;  /* 0x000000010300780c */ /* 0x000fda0003f05270 */
[----:B------:R-:W0:Y:S02]  /*24820*/  @P0 LDC.64 R4, c[0x0][0x9e8] ;  /* 0x00027a00ff040b82 */ /* 0x000e240000000a00 */
[----:B0-----:R-:W-:-:S05]  /*24830*/  @P0 IMAD.HI.U32 R4, R9, R4, RZ ;  /* 0x0000000409040227 */ /* 0x001fca00078e00ff */
[----:B------:R-:W-:-:S07]  /*24840*/  @P0 SHF.R.U32.HI R9, RZ, R5, R4 ;  /* 0x00000005ff090219 */ /* 0x000fce0000011604 */
.L_x_1874:
[----:B------:R-:W-:Y:S05]  /*24850*/  BSYNC B0 ;  /* 0x0000000000007941 */ /* 0x000fea0003800000 */
.L_x_1872:
[----:B------:R-:W-:-:S05]  /*24860*/  IMAD R3, R9, R3, RZ ;  /* 0x0000000309037224 */ /* 0x000fca00078e02ff */
[----:B------:R-:W-:-:S07]  /*24870*/  VIMNMX R2, R2, R3, !PT ;  /* 0x0000000302027248 */ /* 0x000fce0007fe0100 */
.L_x_1871:
[----:B------:R-:W-:Y:S01]  /*24880*/  IMAD.HI R2, R2, 0x2aaaaaab, RZ ;  /* 0x2aaaaaab02027827 */ /* 0x000fe200078e02ff */
[----:B------:R-:W-:Y:S01]  /*24890*/  BSSY B0, `(.L_x_1875) ;  /* 0x0000026000007945 */ /* 0x000fe20003800000 */
[----:B------:R-:W-:Y:S02]  /*248a0*/  LOP3.LUT R9, R6, 0xff, RZ, 0xc0, !PT ;  /* 0x000000ff06097812 */ /* 0x000fe400078ec0ff */
[----:B------:R-:W-:Y:S01]  /*248b0*/  SHF.R.U32.HI R6, RZ, 0x10, R6 ;  /* 0x00000010ff067819 */ /* 0x000fe20000011606 */
        /* <DEDUP_REMOVED lines=9> */
[----:B------:R-:W-:Y:S02]  /*24950*/  IABS R13, R5 ;  /* 0x00000005000d7213 */ /* 0x000fe40000000000 */
[----:B------:R-:W-:Y:S02]  /*24960*/  IADD3 R12, R5, -0x1, R11 ;  /* 0xffffffff050c7810 */ /* 0x000fe40007ffe00b */
[----:B------:R-:W0:Y:S03]  /*24970*/  I2F.RP R2, R13 ;  /* 0x0000000d00027306 */ /* 0x000e260000209400 */
[----:B------:R-:W-:-:S05]  /*24980*/  IMAD.IADD R12, R12, 0x1, -R4 ;  /* 0x000000010c0c7824 */ /* 0x000fca00078e0a04 */
[----:B0-----:R-:W0:Y:S02]  /*24990*/  MUFU.RCP R2, R2 ;  /* 0x0000000200027308 */ /* 0x001e240000001000 */
[----:B0-----:R-:W-:-:S06]  /*249a0*/  VIADD R2, R2, 0xffffffe ;  /* 0x0ffffffe02027836 */ /* 0x001fcc0000000000 */
[----:B------:R0:W1:Y:S02]  /*249b0*/  F2I.FTZ.U32.TRUNC.NTZ R3, R2 ;  /* 0x0000000200037305 */ /* 0x000064000021f000 */
[----:B0-----:R-:W-:-:S04]  /*249c0*/  LOP3.LUT R2, R12, R5, RZ, 0x3c, !PT ;  /* 0x000000050c027212 */ /* 0x001fc800078e3cff */
[----:B------:R-:W-:Y:S01]  /*249d0*/  ISETP.GE.AND P3, PT, R2, RZ, PT ;  /* 0x000000ff0200720c */ /* 0x000fe20003f66270 */
[----:B-1----:R-:W-:-:S04]  /*249e0*/  IMAD.MOV R2, RZ, RZ, -R3 ;  /* 0x000000ffff027224 */ /* 0x002fc800078e0a03 */
[----:B------:R-:W-:Y:S02]  /*249f0*/  IMAD R14, R2, R13, RZ ;  /* 0x0000000d020e7224 */ /* 0x000fe400078e02ff */
[----:B------:R-:W-:-:S04]  /*24a00*/  IMAD.MOV.U32 R2, RZ, RZ, RZ ;  /* 0x000000ffff027224 */ /* 0x000fc800078e00ff */
        /* <DEDUP_REMOVED lines=13> */
[----:B------:R-:W-:-:S07]  /*24ae0*/  @!P2 LOP3.LUT R14, RZ, R5, RZ, 0x33, !PT ;  /* 0x00000005ff0ea212 */ /* 0x000fce00078e33ff */
.L_x_1876:
[----:B------:R-:W-:Y:S05]  /*24af0*/  BSYNC B0 ;  /* 0x0000000000007941 */ /* 0x000fea0003800000 */
.L_x_1875:
[-C--:B------:R-:W-:Y:S01]  /*24b00*/  IMAD R3, R9, R14.reuse, R4 ;  /* 0x0000000e09037224 */ /* 0x080fe200078e0204 */
        /* <DEDUP_REMOVED lines=24> */
.L_x_2052:
[----:B-1----:R-:W-:Y:S02]  /*24c90*/  ISETP.NE.AND P0, PT, R14, RZ, PT ;  /* 0x000000ff0e00720c */ /* 0x002fe40003f05270 */
[----:B------:R-:W-:-:S11]  /*24ca0*/  PLOP3.LUT P6, PT, PT, PT, PT, 0x8, 0x0 ;  /* 0x000000000000781c */ /* 0x000fd60003fce170 */
[----:B------:R-:W-:Y:S05]  /*24cb0*/  @P0 BRA `(.L_x_1880) ;  /* 0x00000000000c0947 */ /* 0x000fea0003800000 */
[----:B------:R-:W-:-:S03]  /*24cc0*/  UMOV UR4, 0xffffffff ;  /* 0xffffffff00047882 */ /* 0x000fc60000000000 */
[----:B------:R-:W-:Y:S05]  /*24cd0*/  BRA.DIV UR4, `(.L_x_1881) ;  /* 0x0000007604647947 */ /* 0x000fea000b800000 */
[----:B------:R-:W-:-:S13]  /*24ce0*/  ELECT P6, URZ, PT ;  /* 0x00000000003f782f */ /* 0x000fda00038c0000 */
.L_x_1880:
        /* <DEDUP_REMOVED lines=9> */
.L_x_2055:
[----:B------:R-:W-:Y:S05]  /*24d80*/  BSYNC B1 ;  /* 0x0000000000017941 */ /* 0x000fea0003800000 */
.L_x_1882:
        /* <DEDUP_REMOVED lines=10> */
.L_x_2056:
[----:B------:R-:W-:Y:S05]  /*24e30*/  BSYNC B2 ;  /* 0x0000000000027941 */ /* 0x000fea0003800000 */
.L_x_1886:
[----:B------:R-:W-:Y:S04]  /*24e40*/  BSSY B2, `(.L_x_1888) ;  /* 0x0000009000027945 */ /* 0x000fe80003800000 */
[----:B------:R-:W-:Y:S05]  /*24e50*/  @P1 BRA `(.L_x_1889) ;  /* 0x00000000001c1947 */ /* 0x000fea0003800000 */
[----:B------:R-:W2:Y:S01]  /*24e60*/  S2R R7, SR_TID.X ;  /* 0x0000000000077919 */ /* 0x000ea20000002100 */
[----:B------:R-:W-:-:S04]  /*24e70*/  IMAD.MOV.U32 R3, RZ, RZ, 0x9000 ;  /* 0x00009000ff037424 */ /* 0x000fc800078e00ff */
[----:B------:R3:W-:Y:S01]  /*24e80*/  SYNCS.ARRIVE.TRANS64 RZ, [R12+URZ+0x2a890], R3 ;  /* 0x02a890030cff79a7 */ /* 0x0007e2000800003f */
[----:B--2---:R-:W-:-:S04]  /*24e90*/  LOP3.LUT R7, R7, 0x1f, RZ, 0xc0, !PT ;  /* 0x0000001f07077812 */ /* 0x004fc800078ec0ff */
[----:B------:R-:W-:-:S13]  /*24ea0*/  ISETP.NE.AND P0, PT, R7, RZ, PT ;  /* 0x000000ff0700720c */ /* 0x000fda0003f05270 */
[----:B---3--:R-:W-:Y:S05]  /*24eb0*/  @!P0 BRA `(.L_x_1889) ;  /* 0x0000000000048947 */ /* 0x008fea0003800000 */
[----:B------:R-:W-:Y:S01]  /*24ec0*/  BPT.TRAP 0x1 ;  /* 0x000000040000795c */ /* 0x000fe20000300000 */
.L_x_1889:
[----:B------:R-:W-:Y:S05]  /*24ed0*/  BSYNC B2 ;  /* 0x0000000000027941 */ /* 0x000fea0003800000 */
.L_x_1888:
        /* <DEDUP_REMOVED lines=10> */
[----:B------:R-:W-:Y:S01]  /*24f80*/  VIADD R13, R10, 0x18400 ;  /* 0x000184000a0d7836 */ /* 0x000fe20000000000 */
[----:B------:R-:W-:-:S09]  /*24f90*/  UMOV UR7, 0x12f00000 ;  /* 0x12f0000000077882 */ /* 0x000fd20000000000 */
.L_x_1890:
        /* <DEDUP_REMOVED lines=12> */
[----:B------:R-:W-:Y:S01]  /*25060*/  VIADD R13, R10, 0x1b400 ;  /* 0x0001b4000a0d7836 */ /* 0x000fe20000000000 */
[----:B------:R-:W-:Y:S01]  /*25070*/  UMOV UR6, 0x0 ;  /* 0x0000000000067882 */ /* 0x000fe20000000000 */
[----:B------:R-:W-:Y:S01]  /*25080*/  UMOV UR7, 0x12f00000 ;  /* 0x12f0000000077882 */ /* 0x000fe20000000000 */
[----:B------:R-:W-:-:S15]  /*25090*/  R2UR UR10, R21 ;  /* 0x00000000150a72ca */ /* 0x000fde00000e0000 */
.L_x_1891:
        /* <DEDUP_REMOVED lines=15> */
.L_x_1892:
        /* <DEDUP_REMOVED lines=13> */
.L_x_2057:
[----:B------:R-:W-:Y:S05]  /*25260*/  BSYNC B2 ;  /* 0x0000000000027941 */ /* 0x000fea0003800000 */
.L_x_1893:
        /* <DEDUP_REMOVED lines=11> */
.L_x_1896:
[----:B------:R-:W-:Y:S05]  /*25320*/  BSYNC B2 ;  /* 0x0000000000027941 */ /* 0x000fea0003800000 */
.L_x_1895:
        /* <DEDUP_REMOVED lines=9> */
.L_x_1897:
        /* <DEDUP_REMOVED lines=15> */
.L_x_1898:
        /* <DEDUP_REMOVED lines=10> */
.L_x_1885:
[----:B------:R-:W-:Y:S05]  /*25550*/  BSYNC B1 ;  /* 0x0000000000017941 */ /* 0x000fea0003800000 */
.L_x_1884:
        /* <DEDUP_REMOVED lines=9> */
.L_x_1914:
[----:B------:R-:W-:Y:S05]  /*255f0*/  YIELD ;  /* 0x0000000000007946 */ /* 0x000fea0003800000 */
[----:B------:R-:W-:Y:S04]  /*25600*/  BSSY B1, `(.L_x_1899) ;  /* 0x000007b000017945 */ /* 0x000fe80003800000 */
[----:B------:R-:W-:Y:S05]  /*25610*/  @!P6 BRA `(.L_x_1900) ;  /* 0x0000000400e4e947 */ /* 0x000fea0003800000 */
[----:B0-----:R-:W-:Y:S01]  /*25620*/  IMAD R10, R22, 0x8, R17 ;  /* 0x00000008160a7824 */ /* 0x001fe200078e0211 */
[----:B------:R-:W-:Y:S01]  /*25630*/  SHF.L.U32 R2, R31, 0x1f, RZ ;  /* 0x0000001f1f027819 */ /* 0x000fe200000006ff */
[----:B------:R-:W0:Y:S01]  /*25640*/  S2R R3, SR_TID.X ;  /* 0x0000000000037919 */ /* 0x000e220000002100 */
[----:B------:R-:W-:Y:S02]  /*25650*/  BSSY B2, `(.L_x_1901) ;  /* 0x0000005000027945 */ /* 0x000fe40003800000 */
[----:B------:R-:W1:Y:S01]  /*25660*/  SYNCS.PHASECHK.TRANS64.TRYWAIT P1, [R10+URZ+0x2a8a0], R2 ;  /* 0x02a8a0020a0075a7 */ /* 0x000e62000802017f */
[----:B0-----:R-:W-:-:S04]  /*25670*/  LOP3.LUT R3, R3, 0x7f, RZ, 0xc0, !PT ;  /* 0x0000007f03037812 */ /* 0x001fc800078ec0ff */
[----:B------:R-:W-:Y:S01]  /*25680*/  ISETP.NE.AND P2, PT, R3, RZ, PT ;  /* 0x000000ff0300720c */ /* 0x000fe20003f45270 */
[----:B-1----:R-:W-:-:S12]  /*25690*/  @!P1 BRA `(.L_x_1902) ;  /* 0x0000006c00509947 */ /* 0x002fd80003800000 */
.L_x_2058:
[----:B------:R-:W-:Y:S05]  /*256a0*/  BSYNC B2 ;  /* 0x0000000000027941 */ /* 0x000fea0003800000 */
.L_x_1901:
[----:B------:R-:W-:Y:S04]  /*256b0*/  BSSY B2, `(.L_x_1903) ;  /* 0x0000009000027945 */ /* 0x000fe80003800000 */
[----:B------:R-:W-:Y:S05]  /*256c0*/  @P2 BRA `(.L_x_1904) ;  /* 0x00000000001c2947 */ /* 0x000fea0003800000 */
[----:B------:R-:W1:Y:S01]  /*256d0*/  S2R R7, SR_TID.X ;  /* 0x0000000000077919 */ /* 0x000e620000002100 */
[----:B------:R-:W-:-:S04]  /*256e0*/  IMAD.MOV.U32 R3, RZ, RZ, 0x9000 ;  /* 0x00009000ff037424 */ /* 0x000fc800078e00ff */
[----:B------:R2:W-:Y:S01]  /*256f0*/  SYNCS.ARRIVE.TRANS64 RZ, [R10+URZ+0x2a890], R3 ;  /* 0x02a890030aff79a7 */ /* 0x0005e2000800003f */
[----:B-1----:R-:W-:-:S04]  /*25700*/  LOP3.LUT R7, R7, 0x1f, RZ, 0xc0, !PT ;  /* 0x0000001f07077812 */ /* 0x002fc800078ec0ff */
[----:B------:R-:W-:-:S13]  /*25710*/  ISETP.NE.AND P1, PT, R7, RZ, PT ;  /* 0x000000ff0700720c */ /* 0x000fda0003f25270 */
[----:B--2---:R-:W-:Y:S05]  /*25720*/  @!P1 BRA `(.L_x_1904) ;  /* 0x0000000000049947 */ /* 0x004fea0003800000 */
[----:B------:R-:W-:Y:S01]  /*25730*/  BPT.TRAP 0x1 ;  /* 0x000000040000795c */ /* 0x000fe20000300000 */
.L_x_1904:
[----:B------:R-:W-:Y:S05]  /*25740*/  BSYNC B2 ;  /* 0x0000000000027941 */ /* 0x000fea0003800000 */
.L_x_1903:
        /* <DEDUP_REMOVED lines=8> */
[----:B------:R-:W-:Y:S01]  /*257d0*/  VIADD R12, R3, 0x18400 ;  /* 0x00018400030c7836 */ /* 0x000fe20000000000 */
[----:B------:R-:W-:Y:S01]  /*257e0*/  UMOV UR6, 0x0 ;  /* 0x0000000000067882 */ /* 0x000fe20000000000 */
[----:B------:R-:W-:-:S10]  /*257f0*/  UMOV UR7, 0x12f00000 ;  /* 0x12f0000000077882 */ /* 0x000fd40000000000 */
.L_x_1905:
        /* <DEDUP_REMOVED lines=10> */
[----:B------:R-:W-:Y:S01]  /*258a0*/  IMAD.MOV.U32 R12, RZ, RZ, 0x40 ;  /* 0x00000040ff0c7424 */ /* 0x000fe200078e00ff */
[----:B------:R-:W-:Y:S01]  /*258b0*/  PLOP3.LUT P1, PT, PT, PT, PT, 0x80, 0x0 ;  /* 0x000000000000781c */ /* 0x000fe20003f2f070 */
[----:B------:R-:W-:Y:S01]  /*258c0*/  VIADD R14, R3, 0x1b400 ;  /* 0x0001b400030e7836 */ /* 0x000fe20000000000 */
[----:B------:R-:W-:Y:S01]  /*258d0*/  UMOV UR6, 0x0 ;  /* 0x0000000000067882 */ /* 0x000fe20000000000 */
[----:B------:R-:W-:Y:S01]  /*258e0*/  UMOV UR7, 0x12f00000 ;  /* 0x12f0000000077882 */ /* 0x000fe20000000000 */
[----:B------:R-:W-:-:S15]  /*258f0*/  R2UR UR10, R12 ;  /* 0x000000000c0a72ca */ /* 0x000fde00000e0000 */
.L_x_1906:
        /* <DEDUP_REMOVED lines=10> */
[----:B------:R-:W-:Y:S01]  /*259a0*/  PLOP3.LUT P1, PT, PT, PT, PT, 0x80, 0x0 ;  /* 0x000000000000781c */ /* 0x000fe20003f2f070 */
[----:B------:R-:W-:Y:S01]  /*259b0*/  VIADD R3, R3, 0x1e400 ;  /* 0x0001e40003037836 */ /* 0x000fe20000000000 */
[----:B------:R-:W-:Y:S01]  /*259c0*/  UMOV UR6, 0x0 ;  /* 0x0000000000067882 */ /* 0x000fe20000000000 */
[----:B------:R-:W-:Y:S01]  /*259d0*/  UMOV UR7, 0x12f00000 ;  /* 0x12f0000000077882 */ /* 0x000fe20000000000 */
[----:B------:R-:W-:-:S09]  /*259e0*/  UMOV UR10, 0x80 ;  /* 0x00000080000a7882 */ /* 0x000fd20000000000 */
.L_x_1907:
        /* <DEDUP_REMOVED lines=10> */
[----:B------:R-:W1:Y:S01]  /*25a90*/  SYNCS.PHASECHK.TRANS64.TRYWAIT P1, [R10+URZ+0x2a8c0], R2 ;  /* 0x02a8c0020a0075a7 */ /* 0x000e62000802017f */
[----:B------:R-:W-:Y:S04]  /*25aa0*/  BSSY B2, `(.L_x_1908) ;  /* 0x0000002000027945 */ /* 0x000fe80003800000 */
[----:B-1----:R-:W-:Y:S05]  /*25ab0*/  @!P1 BRA `(.L_x_1909) ;  /* 0x00000068005c9947 */ /* 0x002fea0003800000 */
.L_x_2059:
[----:B------:R-:W-:Y:S05]  /*25ac0*/  BSYNC B2 ;  /* 0x0000000000027941 */ /* 0x000fea0003800000 */
.L_x_1908:
[----:B------:R-:W-:Y:S01]  /*25ad0*/  BSSY B2, `(.L_x_1910) ;  /* 0x000000b000027945 */ /* 0x000fe20003800000 */
[----:B01----:R-:W-:Y:S02]  /*25ae0*/  IMAD.MOV.U32 R2, RZ, RZ, 0x0 ;  /* 0x00000000ff027424 */ /* 0x003fe400078e00ff */
[----:B------:R-:W-:Y:S01]  /*25af0*/  IMAD.MOV.U32 R3, RZ, RZ, 0x12f00000 ;  /* 0x12f00000ff037424 */ /* 0x000fe200078e00ff */
[----:B------:R-:W-:Y:S06]  /*25b00*/  @P2 BRA `(.L_x_1911) ;  /* 0x00000000001c2947 */ /* 0x000fec0003800000 */
[----:B------:R-:W0:Y:S01]  /*25b10*/  S2R R14, SR_TID.X ;  /* 0x00000000000e7919 */ /* 0x000e220000002100 */
[----:B------:R-:W-:-:S04]  /*25b20*/  IMAD.MOV.U32 R13, RZ, RZ, 0x6000 ;  /* 0x00006000ff0d7424 */ /* 0x000fc800078e00ff */
[----:B------:R1:W-:Y:S01]  /*25b30*/  SYNCS.ARRIVE.TRANS64 RZ, [R10+URZ+0x2a8b0], R13 ;  /* 0x02a8b00d0aff79a7 */ /* 0x0003e2000800003f */
[----:B0-----:R-:W-:-:S04]  /*25b40*/  LOP3.LUT R14, R14, 0x1f, RZ, 0xc0, !PT ;  /* 0x0000001f0e0e7812 */ /* 0x001fc800078ec0ff */
[----:B------:R-:W-:-:S13]  /*25b50*/  ISETP.NE.AND P1, PT, R14, RZ, PT ;  /* 0x000000ff0e00720c */ /* 0x000fda0003f25270 */
[----:B-1----:R-:W-:Y:S05]  /*25b60*/  @!P1 BRA `(.L_x_1911) ;  /* 0x0000000000049947 */ /* 0x002fea0003800000 */
[----:B------:R-:W-:Y:S01]  /*25b70*/  BPT.TRAP 0x1 ;  /* 0x000000040000795c */ /* 0x000fe20000300000 */
.L_x_1911:
[----:B------:R-:W-:Y:S05]  /*25b80*/  BSYNC B2 ;  /* 0x0000000000027941 */ /* 0x000fea0003800000 */
.L_x_1910:
[----:B------:R-:W-:Y:S01]  /*25b90*/  R2UR UR10, R15 ;  /* 0x000000000f0a72ca */ /* 0x000fe200000e0000 */
[----:B------:R-:W-:Y:S01]  /*25ba0*/  IMAD R13, R22, 0x6000, R17 ;  /* 0x00006000160d7824 */ /* 0x000fe200078e0211 */
[----:B------:R-:W-:Y:S01]  /*25bb0*/  R2UR UR6, R2 ;  /* 0x00000000020672ca */ /* 0x000fe200000e0000 */
[----:B------:R-:W-:Y:S01]  /*25bc0*/  UIADD3 UR4, UP0, UR36, 0x670, URZ ;  /* 0x0000067024047890 */ /* 0x000fe2000ff1e03f */
[----:B------:R-:W-:Y:S01]  /*25bd0*/  R2UR UR7, R3 ;  /* 0x00000000030772ca */ /* 0x000fe200000e0000 */
[----:B------:R-:W-:Y:S01]  /*25be0*/  VIADD R10, R10, 0x2a8b0 ;  /* 0x0002a8b00a0a7836 */ /* 0x000fe20000000000 */
[----:B------:R-:W-:Y:S01]  /*25bf0*/  PLOP3.LUT P1, PT, PT, PT, PT, 0x80, 0x0 ;  /* 0x000000000000781c */ /* 0x000fe20003f2f070 */
[----:B------:R-:W-:Y:S01]  /*25c00*/  VIADD R14, R13, 0x400 ;  /* 0x000004000d0e7836 */ /* 0x000fe20000000000 */
[----:B------:R-:W-:-:S12]  /*25c10*/  UIADD3.X UR5, URZ, UR37, URZ, UP0, !UPT ;  /* 0x000000253f057290 */ /* 0x000fd800087fe43f */
.L_x_1912:
        /* <DEDUP_REMOVED lines=15> */
.L_x_1913:
        /* <DEDUP_REMOVED lines=10> */
.L_x_1900:
[----:B------:R-:W-:Y:S05]  /*25db0*/  BSYNC B1 ;  /* 0x0000000000017941 */ /* 0x000fea0003800000 */
.L_x_1899:
[C---:B------:R-:W-:Y:S01]  /*25dc0*/  ISETP.GT.AND P2, PT, R11.reuse, R5, PT ;  /* 0x000000050b00720c */ /* 0x040fe20003f44270 */
[----:B------:R-:W-:Y:S02]  /*25dd0*/  VIADD R22, R22, 0x1 ;  /* 0x0000000116167836 */ /* 0x000fe40000000000 */
[----:B------:R-:W-:-:S03]  /*25de0*/  VIADD R11, R11, 0xffffffff ;  /* 0xffffffff0b0b7836 */ /* 0x000fc60000000000 */
[----:B------:R-:W-:-:S04]  /*25df0*/  ISETP.NE.AND P1, PT, R22, 0x2, PT ;  /* 0x000000021600780c */ /* 0x000fc80003f25270 */
[----:B------:R-:W-:Y:S02]  /*25e00*/  SEL R2, RZ, 0x1, P1 ;  /* 0x00000001ff027807 */ /* 0x000fe40000800000 */
[----:B------:R-:W-:Y:S02]  /*25e10*/  SEL R22, R22, RZ, P1 ;  /* 0x000000ff16167207 */ /* 0x000fe40000800000 */
[----:B------:R-:W-:Y:S01]  /*25e20*/  LOP3.LUT R31, R31, R2, RZ, 0x3c, !PT ;  /* 0x000000021f1f7212 */ /* 0x000fe200078e3cff */
[----:B------:R-:W-:Y:S06]  /*25e30*/  @P2 BRA `(.L_x_1914) ;  /* 0xfffffff400ec2947 */ /* 0x000fec000383ffff */
.L_x_1878:
[----:B------:R-:W-:Y:S05]  /*25e40*/  BSYNC B0 ;  /* 0x0000000000007941 */ /* 0x000fea0003800000 */
.L_x_1877:
[----:B------:R-:W1:Y:S01]  /*25e50*/  LDC R0, c[0x0][0x448] ;  /* 0x00011200ff007b82 */ /* 0x000e620000000800 */
[----:B------:R-:W-:Y:S01]  /*25e60*/  VIADD R5, R25, 0x7f ;  /* 0x0000007f19057836 */ /* 0x000fe20000000000 */
[----:B------:R-:W-:Y:S06]  /*25e70*/  @!P0 WARPSYNC.ALL ;  /* 0x0000000000008948 */ /* 0x000fec0003800000 */
[----:B------:R-:W2:Y:S08]  /*25e80*/  LDC.64 R2, c[0x0][0x9e0] ;  /* 0x00027800ff027b82 */ /* 0x000eb00000000a00 */
[----:B------:R-:W-:Y:S01]  /*25e90*/  @!P0 BAR.SYNC.DEFER_BLOCKING 0xc, 0x180 ;  /* 0x0306000000008b1d */ /* 0x000fe20000010000 */
[----:B-1----:R-:W-:-:S02]  /*25ea0*/  ISETP.NE.AND P1, PT, R0, 0x1, PT ;  /* 0x000000010000780c */ /* 0x002fc40003f25270 */
[----:B--2---:R-:W-:-:S11]  /*25eb0*/  ISETP.GE.AND P2, PT, R3, 0x1, PT ;  /* 0x000000010300780c */ /* 0x004fd60003f46270 */
[----:B------:R-:W1:Y:S08]  /*25ec0*/  @P1 LDC R4, c[0x0][0x44c] ;  /* 0x00011300ff041b82 */ /* 0x000e700000000800 */
[----:B------:R-:W2:Y:S01]  /*25ed0*/  @P1 LDC R0, c[0x0][0x450] ;  /* 0x00011400ff001b82 */ /* 0x000ea20000000800 */
[----:B-1----:R-:W-:-:S05]  /*25ee0*/  @P1 IMAD.HI.U32 R7, R5, R4, RZ ;  /* 0x0000000405071227 */ /* 0x002fca00078e00ff */
[----:B--2---:R-:W-:-:S05]  /*25ef0*/  @P1 SHF.R.U32.HI R5, RZ, R0, R7 ;  /* 0x00000000ff051219 */ /* 0x004fca0000011607 */
        /* <DEDUP_REMOVED lines=14> */
.L_x_1917:
[----:B------:R-:W-:-:S13]  /*25fe0*/  ISETP.NE.AND P0, PT, R3, 0x1, PT ;  /* 0x000000010300780c */ /* 0x000fda0003f05270 */
[----:B------:R-:W1:Y:S02]  /*25ff0*/  @P0 LDC.64 R4, c[0x0][0x9e8] ;  /* 0x00027a00ff040b82 */ /* 0x000e640000000a00 */
[----:B-1----:R-:W-:-:S05]  /*26000*/  @P0 IMAD.HI.U32 R4, R0, R4, RZ ;  /* 0x0000000400040227 */ /* 0x002fca00078e00ff */
[----:B------:R-:W-:-:S07]  /*26010*/  @P0 SHF.R.U32.HI R0, RZ, R5, R4 ;  /* 0x00000005ff000219 */ /* 0x000fce0000011604 */
.L_x_1918:
[----:B------:R-:W-:Y:S05]  /*26020*/  BSYNC B0 ;  /* 0x0000000000007941 */ /* 0x000fea0003800000 */
.L_x_1916:
[----:B------:R-:W-:-:S05]  /*26030*/  IMAD R5, R0, R3, R3 ;  /* 0x0000000300057224 */ /* 0x000fca00078e0203 */
[----:B------:R-:W-:-:S07]  /*26040*/  VIMNMX R2, R2, R5, PT ;  /* 0x0000000502027248 */ /* 0x000fce0003fe0100 */
.L_x_1915:
[----:B------:R-:W1:Y:S01]  /*26050*/  @P1 LDC R0, c[0x0][0x44c] ;  /* 0x00011300ff001b82 */ /* 0x000e620000000800 */
[----:B------:R-:W-:Y:S01]  /*26060*/  VIADD R2, R2, 0x5f ;  /* 0x0000005f02027836 */ /* 0x000fe20000000000 */
[----:B------:R-:W-:Y:S01]  /*26070*/  ULDC UR4, c[0x0][0x9dc] ;  /* 0x0002770000047ab9 */ /* 0x000fe20000000800 */
[----:B------:R-:W-:Y:S02]  /*26080*/  IMAD.MOV.U32 R5, RZ, RZ, R25 ;  /* 0x000000ffff057224 */ /* 0x000fe400078e0019 */
[----:B------:R-:W-:-:S03]  /*26090*/  IMAD.HI R2, R2, 0x2aaaaaab, RZ ;  /* 0x2aaaaaab02027827 */ /* 0x000fc600078e02ff */
[----:B------:R-:W2:Y:S01]  /*260a0*/  @P1 LDC R7, c[0x0][0x450] ;  /* 0x00011400ff071b82 */ /* 0x000ea20000000800 */
[----:B-1----:R-:W-:-:S05]  /*260b0*/  @P1 IMAD.HI.U32 R0, R25, R0, RZ ;  /* 0x0000000019001227 */ /* 0x002fca00078e00ff */
[----:B--2---:R-:W-:Y:S02]  /*260c0*/  @P1 SHF.R.U32.HI R5, RZ, R7, R0 ;  /* 0x00000007ff051219 */ /* 0x004fe40000011600 */
[----:B------:R-:W-:-:S03]  /*260d0*/  SHF.R.U32.HI R7, RZ, 0x1f, R2 ;  /* 0x0000001fff077819 */ /* 0x000fc60000011602 */
[----:B------:R-:W-:Y:S01]  /*260e0*/  IMAD.IADD R8, R8, 0x1, R5 ;  /* 0x0000000108087824 */ /* 0x000fe200078e0205 */
[----:B------:R-:W-:-:S03]  /*260f0*/  LEA.HI.SX32 R2, R2, R7, 0x1c ;  /* 0x0000000702027211 */ /* 0x000fc600078fe2ff */
[----:B------:R-:W-:Y:S01]  /*26100*/  VIADD R0, R8, -UR4 ;  /* 0x8000000408007c36 */ /* 0x000fe20008000000 */
[----:B------:R-:W-:Y:S01]  /*26110*/  VIMNMX R19, R19, R2, PT ;  /* 0x0000000213137248 */ /* 0x000fe20003fe0100 */
[----:B------:R-:W-:Y:S06]  /*26120*/  @!P2 BRA `(.L_x_1919) ;  /* 0x000000000044a947 */ /* 0x000fec0003800000 */
[----:B------:R-:W-:Y:S01]  /*26130*/  ISETP.GT.AND P0, PT, R8, -0x1, PT ;  /* 0xffffffff0800780c */ /* 0x000fe20003f04270 */
[----:B------:R-:W-:-:S12]  /*26140*/  BSSY B0, `(.L_x_1920) ;  /* 0x000000d000007945 */ /* 0x000fd80003800000 */
[----:B------:R-:W-:Y:S05]  /*26150*/  @P0 BRA `(.L_x_1921) ;  /* 0x00000000001c0947 */ /* 0x000fea0003800000 */
[----:B------:R-:W-:Y:S02]  /*26160*/  ISETP.NE.AND P0, PT, R3, 0x1, PT ;  /* 0x000000010300780c */ /* 0x000fe40003f05270 */
[----:B------:R-:W-:-:S11]  /*26170*/  LOP3.LUT R7, RZ, R8, RZ, 0x33, !PT ;  /* 0x00000008ff077212 */ /* 0x000fd600078e33ff */
[----:B------:R-:W1:Y:S02]  /*26180*/  @P0 LDC.64 R4, c[0x0][0x9e8] ;  /* 0x00027a00ff040b82 */ /* 0x000e640000000a00 */
[----:B-1----:R-:W-:-:S05]  /*26190*/  @P0 IMAD.HI.U32 R4, R7, R4, RZ ;  /* 0x0000000407040227 */ /* 0x002fca00078e00ff */
[----:B------:R-:W-:-:S04]  /*261a0*/  @P0 SHF.R.U32.HI R7, RZ, R5, R4 ;  /* 0x00000005ff070219 */ /* 0x000fc80000011604 */
[----:B------:R-:W-:Y:S01]  /*261b0*/  LOP3.LUT R8, RZ, R7, RZ, 0x33, !PT ;  /* 0x00000007ff087212 */ /* 0x000fe200078e33ff */
[----:B------:R-:W-:Y:S06]  /*261c0*/  BRA `(.L_x_1922) ;  /* 0x0000000000107947 */ /* 0x000fec0003800000 */
.L_x_1921:
[----:B------:R-:W-:-:S13]  /*261d0*/  ISETP.NE.AND P0, PT, R3, 0x1, PT ;  /* 0x000000010300780c */ /* 0x000fda0003f05270 */
[----:B------:R-:W1:Y:S02]  /*261e0*/  @P0 LDC.64 R4, c[0x0][0x9e8] ;  /* 0x00027a00ff040b82 */ /* 0x000e640000000a00 */
[----:B-1----:R-:W-:-:S05]  /*261f0*/  @P0 IMAD.HI.U32 R4, R8, R4, RZ ;  /* 0x0000000408040227 */ /* 0x002fca00078e00ff */
[----:B------:R-:W-:-:S07]  /*26200*/  @P0 SHF.R.U32.HI R8, RZ, R5, R4 ;  /* 0x00000005ff080219 */ /* 0x000fce0000011604 */
.L_x_1922:
[----:B------:R-:W-:Y:S05]  /*26210*/  BSYNC B0 ;  /* 0x0000000000007941 */ /* 0x000fea0003800000 */
.L_x_1920:
[----:B------:R-:W-:-:S05]  /*26220*/  IMAD R3, R8, R3, RZ ;  /* 0x0000000308037224 */ /* 0x000fca00078e02ff */
[----:B------:R-:W-:-:S07]  /*26230*/  VIMNMX R0, R0, R3, !PT ;  /* 0x0000000300007248 */ /* 0x000fce0007fe0100 */
.L_x_1919:
[----:B------:R-:W-:Y:S01]  /*26240*/  ISETP.NE.AND P1, PT, R6, RZ, PT ;  /* 0x000000ff0600720c */ /* 0x000fe20003f25270 */
[----:B------:R-:W-:Y:S01]  /*26250*/  IMAD.HI R0, R0, 0x2aaaaaab, RZ ;  /* 0x2aaaaaab00007827 */ /* 0x000fe200078e02ff */
[----:B------:R-:W-:Y:S03]  /*26260*/  BSSY B0, `(.L_x_1923) ;  /* 0x0000022000007945 */ /* 0x000fe60003800000 */
[----:B------:R-:W-:Y:S01]  /*26270*/  IMAD.MOV.U32 R2, RZ, RZ, RZ ;  /* 0x000000ffff027224 */ /* 0x000fe200078e00ff */
[----:B------:R-:W-:-:S04]  /*26280*/  SHF.R.U32.HI R3, RZ, 0x1f, R0 ;  /* 0x0000001fff037819 */ /* 0x000fc80000011600 */
[----:B------:R-:W-:-:S03]  /*26290*/  LEA.HI.SX32 R0, R0, R3, 0x1c ;  /* 0x0000000300007211 */ /* 0x000fc600078fe2ff */
[----:B------:R-:W1:Y:S01]  /*262a0*/  @!P1 LDC R6, c[0x0][0x9f0] ;  /* 0x00027c00ff069b82 */ /* 0x000e620000000800 */
[----:B------:R-:W-:-:S04]  /*262b0*/  VIMNMX R0, RZ, R0, !PT ;  /* 0x00000000ff007248 */ /* 0x000fc80007fe0100 */
[----:B------:R-:W-:-:S13]  /*262c0*/  ISETP.GT.AND P0, PT, R19, R0, PT ;  /* 0x000000001300720c */ /* 0x000fda0003f04270 */
[----:B------:R-:W-:Y:S05]  /*262d0*/  @!P0 BRA `(.L_x_1924) ;  /* 0x0000000000688947 */ /* 0x000fea0003800000 */
[-C--:B-1----:R-:W-:Y:S01]  /*262e0*/  IABS R4, R6.reuse ;  /* 0x0000000600047213 */ /* 0x082fe20000000000 */
[----:B------:R-:W-:Y:S01]  /*262f0*/  IMAD.MOV.U32 R2, RZ, RZ, RZ ;  /* 0x000000ffff027224 */ /* 0x000fe200078e00ff */
[----:B------:R-:W-:Y:S02]  /*26300*/  IABS R8, R6 ;  /* 0x0000000600087213 */ /* 0x000fe40000000000 */
[----:B------:R-:W1:Y:S08]  /*26310*/  I2F.RP R5, R4 ;  /* 0x0000000400057306 */ /* 0x000e700000209400 */
[----:B-1----:R-:W1:Y:S02]  /*26320*/  MUFU.RCP R5, R5 ;  /* 0x0000000500057308 */ /* 0x002e640000001000 */
[----:B-1----:R-:W-:-:S06]  /*26330*/  VIADD R7, R5, 0xffffffe ;  /* 0x0ffffffe05077836 */ /* 0x002fcc0000000000 */
[----:B------:R1:W2:Y:S02]  /*26340*/  F2I.FTZ.U32.TRUNC.NTZ R3, R7 ;  /* 0x0000000700037305 */ /* 0x0002a4000021f000 */
[----:B-1----:R-:W-:Y:S02]  /*26350*/  IMAD.MOV R7, RZ, RZ, -R8 ;  /* 0x000000ffff077224 */ /* 0x002fe400078e0a08 */
[----:B--2---:R-:W-:-:S04]  /*26360*/  IMAD.MOV R11, RZ, RZ, -R3 ;  /* 0x000000ffff0b7224 */ /* 0x004fc800078e0a03 */
        /* <DEDUP_REMOVED lines=17> */
.L_x_1924:
[----:B------:R-:W-:Y:S05]  /*26480*/  BSYNC B0 ;  /* 0x0000000000007941 */ /* 0x000fea0003800000 */
.L_x_1923:
[-C--:B------:R-:W-:Y:S01]  /*26490*/  IMAD R0, R9, R2.reuse, R0 ;  /* 0x0000000209007224 */ /* 0x080fe200078e0200 */
[----:B------:R-:W-:Y:S04]  /*264a0*/  BSSY B7, `(.L_x_1925) ;  /* 0x0000365000077945 */ /* 0x000fe80003800000 */
[----:B------:R-:W-:Y:S01]  /*264b0*/  VIADDMNMX R19, R0, R2, R19, PT ;  /* 0x0000000200137246 */ /* 0x000fe20003800113 */
[----:B------:R2:W-:Y:S03]  /*264c0*/  STL [R1], R0 ;  /* 0x0000000001007387 */ /* 0x0005e60000100800 */
[----:B------:R-:W-:Y:S01]  /*264d0*/  ISETP.GT.AND P0, PT, R19, R0, PT ;  /* 0x000000001300720c */ /* 0x000fe20003f04270 */
[----:B------:R2:W-:-:S12]  /*264e0*/  STL [R1+0x20], R19 ;  /* 0x0000201301007387 */ /* 0x0005d80000100800 */
[----:B--2---:R-:W-:Y:S05]  /*264f0*/  @P0 BRA `(.L_x_1926) ;  /* 0x0000000000440947 */ /* 0x004fea0003800000 */
[----:B------:R-:W2:Y:S02]  /*26500*/  S2R R3, SR_TID.X ;  /* 0x0000000000037919 */ /* 0x000ea40000002100 */
[----:B--2---:R-:W-:-:S04]  /*26510*/  LOP3.LUT R3, R3, 0x7f, RZ, 0xc0, !PT ;  /* 0x0000007f03037812 */ /* 0x004fc800078ec0ff */
[----:B------:R-:W-:-:S13]  /*26520*/  ISETP.NE.AND P0, PT, R3, RZ, PT ;  /* 0x000000ff0300720c */ /* 0x000fda0003f05270 */
[----:B------:R-:W-:Y:S05]  /*26530*/  @P0 BRA `(.L_x_1927) ;  /* 0x00000034006c0947 */ /* 0x000fea0003800000 */
[----:B------:R-:W2:Y:S01]  /*26540*/  S2R R5, SR_LANEID ;  /* 0x0000000000057919 */ /* 0x000ea20000000000 */
[----:B------:R-:W-:Y:S01]  /*26550*/  VOTEU.ANY UR4, UPT, PT ;  /* 0x0000000000047886 */ /* 0x000fe200038e0100 */
[----:B------:R-:W3:Y:S01]  /*26560*/  LDC.64 R2, c[0x0][0xc60] ;  /* 0x00031800ff027b82 */ /* 0x000ee20000000a00 */
[----:B------:R-:W2:Y:S02]  /*26570*/  FLO.U32 R0, UR4 ;  /* 0x0000000400007d00 */ /* 0x000ea400080e0000 */
[----:B--2---:R-:W-:-:S06]  /*26580*/  ISETP.EQ.U32.AND P0, PT, R0, R5, PT ;  /* 0x000000050000720c */ /* 0x004fcc0003f02070 */
[----:B------:R-:W3:Y:S07]  /*26590*/  POPC R5, UR4 ;  /* 0x0000000400057d09 */ /* 0x000eee0008000000 */
[----:B---3--:R-:W2:Y:S01]  /*265a0*/  @P0 ATOMG.E.ADD.STRONG.GPU PT, R3, desc[UR60][R2.64], R5 ;  /* 0x00000005020309a8 */ /* 0x008ea200081ee1fc */
[----:B------:R-:W3:Y:S02]  /*265b0*/  S2R R4, SR_LTMASK ;  /* 0x0000000000047919 */ /* 0x000ee40000003900 */
[----:B---3--:R-:W-:-:S04]  /*265c0*/  LOP3.LUT R4, R4, UR4, RZ, 0xc0, !PT ;  /* 0x0000000404047c12 */ /* 0x008fc8000f8ec0ff */
[----:B------:R-:W3:Y:S01]  /*265d0*/  POPC R7, R4 ;  /* 0x0000000400077309 */ /* 0x000ee20000000000 */
[----:B--2---:R-:W3:Y:S02]  /*265e0*/  SHFL.IDX PT, R0, R3, R0, 0x1f ;  /* 0x00001f0003007589 */ /* 0x004ee400000e0000 */
[----:B---3--:R-:W-:Y:S01]  /*265f0*/  IADD3 R24, R0, UR38, R7 ;  /* 0x0000002600187c10 */ /* 0x008fe2000fffe007 */
[----:B------:R-:W-:Y:S06]  /*26600*/  BRA `(.L_x_1927) ;  /* 0x0000003400387947 */ /* 0x000fec0003800000 */
.L_x_1926:
        /* <DEDUP_REMOVED lines=9> */
[----:B------:R-:W2:Y:S01]  /*266a0*/  LDC.64 R2, c[0x4][R2] ;  /* 0x0100000002027b82 */ /* 0x000ea20000000a00 */
[----:B------:R-:W-:Y:S02]  /*266b0*/  IMAD.U32 R5, RZ, RZ, UR7 ;  /* 0x00000007ff057e24 */ /* 0x000fe4000f8e00ff */
[----:B-1----:R-:W-:Y:S02]  /*266c0*/  IMAD.U32 R6, RZ, RZ, UR8 ;  /* 0x00000008ff067e24 */ /* 0x002fe4000f8e00ff */
[----:B------:R-:W-:-:S02]  /*266d0*/  IMAD.U32 R7, RZ, RZ, UR9 ;  /* 0x00000009ff077e24 */ /* 0x000fc4000f8e00ff */
[----:B0-----:R-:W-:Y:S02]  /*266e0*/  IMAD.U32 R10, RZ, RZ, UR4 ;  /* 0x00000004ff0a7e24 */ /* 0x001fe4000f8e00ff */
[----:B------:R-:W-:Y:S02]  /*266f0*/  IMAD.U32 R11, RZ, RZ, UR5 ;  /* 0x00000005ff0b7e24 */ /* 0x000fe4000f8e00ff */
[----:B------:R-:W-:Y:S02]  /*26700*/  IMAD.MOV.U32 R8, RZ, RZ, 0x70 ;  /* 0x00000070ff087424 */ /* 0x000fe400078e00ff */
[----:B------:R-:W-:Y:S02]  /*26710*/  IMAD.MOV.U32 R12, RZ, RZ, 0x1 ;  /* 0x00000001ff0c7424 */ /* 0x000fe400078e00ff */
[----:B------:R-:W-:-:S07]  /*26720*/  IMAD.MOV.U32 R13, RZ, RZ, RZ ;  /* 0x000000ffff0d7224 */ /* 0x000fce00078e00ff */
[----:B------:R-:W-:-:S07]  /*26730*/  LEPC R20, `(.L_x_1929) ;  /* 0x000000001014794e */ /* 0x000fce0000000000 */
[----:B--2---:R-:W-:Y:S05]  /*26740*/  CALL.ABS.NOINC R2 ;  /* 0x0000000002007343 */ /* 0x004fea0003c00000 */
.L_x_1929:
[----:B------:R-:W-:Y:S05]  /*26750*/  BSYNC B6 ;  /* 0x0000000000067941 */ /* 0x000fea0003800000 */
.L_x_1928:
        /* <DEDUP_REMOVED lines=8> */
[----:B------:R2:W3:Y:S01]  /*267e0*/  LDC.64 R2, c[0x4][R18] ;  /* 0x0100000012027b82 */ /* 0x0004e20000000a00 */
[----:B------:R-:W-:Y:S02]  /*267f0*/  IMAD.U32 R4, RZ, RZ, UR6 ;  /* 0x00000006ff047e24 */ /* 0x000fe4000f8e00ff */
[----:B------:R-:W-:Y:S02]  /*26800*/  IMAD.U32 R5, RZ, RZ, UR7 ;  /* 0x00000007ff057e24 */ /* 0x000fe4000f8e00ff */
[----:B-1----:R-:W-:Y:S02]  /*26810*/  IMAD.U32 R6, RZ, RZ, UR8 ;  /* 0x00000008ff067e24 */ /* 0x002fe4000f8e00ff */
[----:B------:R-:W-:-:S02]  /*26820*/  IMAD.U32 R7, RZ, RZ, UR9 ;  /* 0x00000009ff077e24 */ /* 0x000fc4000f8e00ff */
[----:B0-----:R-:W-:Y:S02]  /*26830*/  IMAD.U32 R10, RZ, RZ, UR4 ;  /* 0x00000004ff0a7e24 */ /* 0x001fe4000f8e00ff */
[----:B------:R-:W-:Y:S02]  /*26840*/  IMAD.U32 R11, RZ, RZ, UR5 ;  /* 0x00000005ff0b7e24 */ /* 0x000fe4000f8e00ff */
[----:B------:R-:W-:Y:S02]  /*26850*/  IMAD.MOV.U32 R8, RZ, RZ, 0x70 ;  /* 0x00000070ff087424 */ /* 0x000fe400078e00ff */
[----:B------:R-:W-:Y:S02]  /*26860*/  IMAD.MOV.U32 R12, RZ, RZ, 0x1 ;  /* 0x00000001ff0c7424 */ /* 0x000fe400078e00ff */
[----:B--2---:R-:W-:-:S07]  /*26870*/  IMAD.MOV.U32 R13, RZ, RZ, RZ ;  /* 0x000000ffff0d7224 */ /* 0x004fce00078e00ff */
[----:B------:R-:W-:-:S07]  /*26880*/  LEPC R20, `(.L_x_1932) ;  /* 0x000000001014794e */ /* 0x000fce0000000000 */
[----:B---3--:R-:W-:Y:S05]  /*26890*/  CALL.ABS.NOINC R2 ;  /* 0x0000000002007343 */ /* 0x008fea0003c00000 */
.L_x_1932:
        /* <DEDUP_REMOVED lines=15> */
.L_x_1931:
[----:B------:R-:W-:Y:S05]  /*26990*/  BSYNC B6 ;  /* 0x0000000000067941 */ /* 0x000fea0003800000 */
.L_x_1930:
[----:B------:R-:W-:Y:S01]  /*269a0*/  ULDC.64 UR4, c[0x0][0x9f8] ;  /* 0x00027e0000047ab9 */ /* 0x000fe20000000a00 */
[----:B------:R-:W2:Y:S01]  /*269b0*/  LDL R18, [R1+0x4] ;  /* 0x0000040001127983 */ /* 0x000ea20000100800 */
[----:B------:R-:W-:Y:S01]  /*269c0*/  ISETP.NE.U32.AND P0, PT, RZ, UR4, PT ;  /* 0x00000004ff007c0c */ /* 0x000fe2000bf05070 */
[----:B------:R-:W-:Y:S01]  /*269d0*/  IMAD.MOV.U32 R33, RZ, RZ, R27 ;  /* 0x000000ffff217224 */ /* 0x000fe200078e001b */
[----:B------:R-:W3:Y:S01]  /*269e0*/  LDC R0, c[0x0][0x430] ;  /* 0x00010c00ff007b82 */ /* 0x000ee20000000800 */
[----:B------:R-:W4:Y:S01]  /*269f0*/  S2R R20, SR_TID.X ;  /* 0x0000000000147919 */ /* 0x000f220000002100 */
[----:B------:R-:W-:Y:S01]  /*26a00*/  ISETP.NE.AND.EX P0, PT, RZ, UR5, PT, P0 ;  /* 0x00000005ff007c0c */ /* 0x000fe2000bf05300 */
[----:B------:R-:W-:Y:S01]  /*26a10*/  VIADD R23, R19, 0xffffffff ;  /* 0xffffffff13177836 */ /* 0x000fe20000000000 */
[----:B------:R-:W-:-:S11]  /*26a20*/  ULDC UR4, c[0x0][0x320] ;  /* 0x0000c80000047ab9 */ /* 0x000fd60000000800 */
[----:B------:R-:W0:Y:S01]  /*26a30*/  @P0 LDC.64 R2, c[0x0][0x9f8] ;  /* 0x00027e00ff020b82 */ /* 0x000e220000000a00 */
[----:B----4-:R-:W-:Y:S01]  /*26a40*/  LOP3.LUT R20, R20, 0x7f, RZ, 0xc0, !PT ;  /* 0x0000007f14147812 */ /* 0x010fe200078ec0ff */
[----:B0-----:R-:W-:-:S05]  /*26a50*/  @P0 IMAD.WIDE R2, R27, 0x4, R2 ;  /* 0x000000041b020825 */ /* 0x001fca00078e0202 */
[----:B------:R0:W4:Y:S01]  /*26a60*/  @P0 LDG.E R33, desc[UR60][R2.64] ;  /* 0x0000003c02210981 */ /* 0x000122000c1e1900 */
[----:B------:R-:W-:Y:S02]  /*26a70*/  SHF.R.U32.HI R21, RZ, 0x3, R20 ;  /* 0x00000003ff157819 */ /* 0x000fe40000011614 */
[----:B---3--:R-:W-:Y:S01]  /*26a80*/  ISETP.NE.AND P1, PT, R0, 0x1, PT ;  /* 0x000000010000780c */ /* 0x008fe20003f25270 */
[----:B------:R-:W3:Y:S01]  /*26a90*/  S2R R20, SR_TID.X ;  /* 0x0000000000147919 */ /* 0x000ee20000002100 */
[----:B------:R-:W0:Y:S11]  /*26aa0*/  S2R R19, SR_TID.X ;  /* 0x0000000000137919 */ /* 0x000e360000002100 */
[----:B-1----:R-:W1:Y:S08]  /*26ab0*/  @P1 LDC R6, c[0x0][0x434] ;  /* 0x00010d00ff061b82 */ /* 0x002e700000000800 */
[----:B------:R-:W1:Y:S01]  /*26ac0*/  @P1 LDC R7, c[0x0][0x438] ;  /* 0x00010e00ff071b82 */ /* 0x000e620000000800 */
[----:B---3--:R-:W-:-:S02]  /*26ad0*/  IMAD.SHL.U32 R20, R20, 0x10, RZ ;  /* 0x0000001014147824 */ /* 0x008fc400078e00ff */
[----:B0-----:R-:W-:-:S03]  /*26ae0*/  IMAD.SHL.U32 R19, R19, 0x8, RZ ;  /* 0x0000000813137824 */ /* 0x001fc600078e00ff */
[----:B------:R-:W-:Y:S02]  /*26af0*/  LOP3.LUT R20, R21, 0x70, R20, 0xf8, !PT ;  /* 0x0000007015147812 */ /* 0x000fe400078ef814 */
[----:B------:R-:W-:-:S03]  /*26b00*/  LOP3.LUT R19, R19, 0x38, RZ, 0xc0, !PT ;  /* 0x0000003813137812 */ /* 0x000fc600078ec0ff */
[----:B------:R-:W-:-:S05]  /*26b10*/  IMAD R4, R23, 0x60, R20 ;  /* 0x0000006017047824 */ /* 0x000fca00078e0214 */
[----:B------:R-:W-:-:S04]  /*26b20*/  ISETP.GE.AND P0, PT, R4, R37, PT ;  /* 0x000000250400720c */ /* 0x000fc80003f06270 */
[----:B------:R-:W-:Y:S02]  /*26b30*/  ISETP.GT.U32.OR P0, PT, R20, 0x5f, P0 ;  /* 0x0000005f1400780c */ /* 0x000fe40000704470 */
[----:B------:R-:W-:Y:S01]  /*26b40*/  LOP3.LUT R16, R16, 0xfffffff7, RZ, 0xc0, !PT ;  /* 0xfffffff710107812 */ /* 0x000fe200078ec0ff */
[----:B------:R-:W-:Y:S01]  /*26b50*/  UMOV UR5, 0xffffffff ;  /* 0xffffffff00057882 */ /* 0x000fe20000000000 */
[----:B--2---:R-:W-:Y:S01]  /*26b60*/  IMAD.IADD R5, R4, 0x1, R18 ;  /* 0x0000000104057824 */ /* 0x004fe200078e0212 */
[----:B------:R-:W-:-:S03]  /*26b70*/  LOP3.LUT R18, R19, 0x40, RZ, 0xfc, !PT ;  /* 0x0000004013127812 */ /* 0x000fc600078efcff */
[----:B-1----:R-:W-:Y:S01]  /*26b80*/  @P1 IMAD.HI.U32 R6, R5, R6, RZ ;  /* 0x0000000605061227 */ /* 0x002fe200078e00ff */
[----:B------:R-:W-:-:S03]  /*26b90*/  ISETP.GE.AND P2, PT, R18, UR4, PT ;  /* 0x0000000412007c0c */ /* 0x000fc6000bf46270 */
[----:B------:R-:W-:Y:S01]  /*26ba0*/  IMAD.MOV.U32 R4, RZ, RZ, R5 ;  /* 0x000000ffff047224 */ /* 0x000fe200078e0005 */
[----:B------:R-:W-:Y:S02]  /*26bb0*/  @P1 SHF.R.U32.HI R4, RZ, R7, R6 ;  /* 0x00000007ff041219 */ /* 0x000fe40000011606 */
[----:B------:R-:W-:Y:S01]  /*26bc0*/  ISETP.GE.AND P1, PT, R19, UR4, PT ;  /* 0x0000000413007c0c */ /* 0x000fe2000bf26270 */
[----:B------:R-:W-:Y:S02]  /*26bd0*/  ULDC UR4, c[0x0][0x2f4] ;  /* 0x0000bd0000047ab9 */ /* 0x000fe40000000800 */
[----:B------:R-:W-:Y:S01]  /*26be0*/  IMAD.MOV R2, RZ, RZ, -R4 ;  /* 0x000000ffff027224 */ /* 0x000fe200078e0a04 */
[----:B------:R-:W-:-:S03]  /*26bf0*/  SEL R29, RZ, 0x1, P1 ;  /* 0x00000001ff1d7807 */ /* 0x000fc60000800000 */
[----:B------:R-:W-:Y:S01]  /*26c00*/  IMAD R0, R0, R2, R5 ;  /* 0x0000000200007224 */ /* 0x000fe200078e0205 */
[----:B------:R-:W-:Y:S01]  /*26c10*/  SEL R5, RZ, 0xffffffff, P2 ;  /* 0xffffffffff057807 */ /* 0x000fe20001000000 */
[----:B------:R-:W0:Y:S04]  /*26c20*/  @!P0 LDC.64 R2, c[0x0][0x428] ;  /* 0x00010a00ff028b82 */ /* 0x000e280000000a00 */
[----:B------:R-:W-:Y:S01]  /*26c30*/  IMAD.SHL.U32 R6, R5, 0x2, RZ ;  /* 0x0000000205067824 */ /* 0x000fe200078e00ff */
[----:B------:R-:W-:-:S04]  /*26c40*/  @!P0 SHF.R.S32.HI R5, RZ, 0x1f, R4 ;  /* 0x0000001fff058819 */ /* 0x000fc80000011404 */
[----:B------:R-:W-:Y:S02]  /*26c50*/  LOP3.LUT R29, R6, 0x2, R29, 0xe2, !PT ;  /* 0x00000002061d7812 */ /* 0x000fe400078ee21d */
[----:B----4-:R-:W-:Y:S01]  /*26c60*/  SHF.R.S32.HI R8, RZ, 0x1f, R33 ;  /* 0x0000001fff087819 */ /* 0x010fe20000011421 */
[----:B0-----:R-:W-:-:S04]  /*26c70*/  @!P0 IMAD.WIDE.U32 R4, R33, R2, R4 ;  /* 0x0000000221048225 */ /* 0x001fc800078e0004 */
[----:B------:R-:W-:Y:S01]  /*26c80*/  @!P0 IMAD R6, R8, R2, RZ ;  /* 0x0000000208068224 */ /* 0x000fe200078e02ff */
[----:B------:R-:W-:Y:S01]  /*26c90*/  ISETP.GE.AND P2, PT, R19, UR4, PT ;  /* 0x0000000413007c0c */ /* 0x000fe2000bf46270 */
[----:B------:R0:W-:Y:S02]  /*26ca0*/  STL [R1+0x8], R8 ;  /* 0x0000080801007387 */ /* 0x0001e40000100800 */
[----:B------:R-:W-:Y:S02]  /*26cb0*/  @!P0 IMAD R6, R33, R3, R6 ;  /* 0x0000000321068224 */ /* 0x000fe400078e0206 */
[----:B------:R-:W1:Y:S02]  /*26cc0*/  @!P0 LDC.64 R2, c[0x0][0x418] ;  /* 0x00010600ff028b82 */ /* 0x000e640000000a00 */
[----:B------:R-:W-:Y:S02]  /*26cd0*/  @!P0 IMAD.IADD R6, R5, 0x1, R6 ;  /* 0x0000000105068824 */ /* 0x000fe400078e0206 */
[----:B------:R-:W-:Y:S01]  /*26ce0*/  IMAD.U32 R5, RZ, RZ, UR39 ;  /* 0x00000027ff057e24 */ /* 0x000fe2000f8e00ff */
[----:B-1----:R-:W-:-:S04]  /*26cf0*/  @!P0 LEA R2, P1, R4, R2, 0x2 ;  /* 0x0000000204028211 */ /* 0x002fc800078210ff */
[----:B------:R-:W-:Y:S01]  /*26d00*/  @!P0 LEA.HI.X R3, R4, R3, R6, 0x2, P1 ;  /* 0x0000000304038211 */ /* 0x000fe200008f1406 */
[----:B------:R-:W-:-:S06]  /*26d10*/  IMAD.MOV.U32 R4, RZ, RZ, RZ ;  /* 0x000000ffff047224 */ /* 0x000fcc00078e00ff */
[----:B------:R1:W5:Y:S01]  /*26d20*/  @!P0 LDG.E R4, desc[UR60][R2.64] ;  /* 0x0000003c02048981 */ /* 0x000362000c1e1900 */
[----:B------:R-:W-:Y:S02]  /*26d30*/  ISETP.GT.U32.AND P0, PT, R20, 0x5f, PT ;  /* 0x0000005f1400780c */ /* 0x000fe40003f04070 */
[----:B------:R-:W-:Y:S02]  /*26d40*/  ISETP.NE.AND P3, PT, R5, 0x3, PT ;  /* 0x000000030500780c */ /* 0x000fe40003f65270 */
[----:B0-----:R-:W-:Y:S02]  /*26d50*/  LOP3.LUT R8, R19, 0x80, RZ, 0xfc, !PT ;  /* 0x0000008013087812 */ /* 0x001fe400078efcff */
[----:B------:R-:W-:-:S07]  /*26d60*/  ISETP.GE.AND P1, PT, R18, UR4, PT ;  /* 0x0000000412007c0c */ /* 0x000fce000bf26270 */
[----:B------:R-:W-:Y:S02]  /*26d70*/  @P0 LOP3.LUT R16, R16, 0x8, RZ, 0xfc, !PT ;  /* 0x0000000810100812 */ /* 0x000fe400078efcff */
[----:B------:R-:W-:Y:S02]  /*26d80*/  ISETP.GE.AND P0, PT, R8, UR4, PT ;  /* 0x0000000408007c0c */ /* 0x000fe4000bf06270 */
[----:B------:R-:W-:-:S04]  /*26d90*/  LOP3.LUT R16, R16, 0xffffffef, RZ, 0xc0, !PT ;  /* 0xffffffef10107812 */ /* 0x000fc800078ec0ff */
[----:B------:R-:W-:-:S04]  /*26da0*/  @P3 LOP3.LUT R16, R16, 0x10, RZ, 0xfc, !PT ;  /* 0x0000001010103812 */ /* 0x000fc800078efcff */
[----:B------:R-:W-:-:S04]  /*26db0*/  LOP3.LUT R16, R16, 0xfffffffb, RZ, 0xc0, !PT ;  /* 0xfffffffb10107812 */ /* 0x000fc800078ec0ff */
[----:B------:R-:W-:-:S04]  /*26dc0*/  @P2 LOP3.LUT R16, R16, 0x4, RZ, 0xfc, !PT ;  /* 0x0000000410102812 */ /* 0x000fc800078efcff */
[----:B------:R-:W-:-:S04]  /*26dd0*/  LOP3.LUT R16, R16, 0xfffffffe, RZ, 0xc0, !PT ;  /* 0xfffffffe10107812 */ /* 0x000fc800078ec0ff */
[----:B------:R-:W-:-:S04]  /*26de0*/  LOP3.LUT R16, R16, 0xfffffffd, RZ, 0xc0, !PT ;  /* 0xfffffffd10107812 */ /* 0x000fc800078ec0ff */
[----:B------:R-:W-:-:S04]  /*26df0*/  @P1 LOP3.LUT R16, R16, 0x2, RZ, 0xfc, !PT ;  /* 0x0000000210101812 */ /* 0x000fc800078efcff */
[----:B------:R-:W-:Y:S01]  /*26e00*/  @P0 LOP3.LUT R16, R16, 0x1, RZ, 0xfc, !PT ;  /* 0x0000000110100812 */ /* 0x000fe200078efcff */
[----:B-1----:R-:W-:Y:S06]  /*26e10*/  BRA.DIV UR5, `(.L_x_1933) ;  /* 0x0000005605987947 */ /* 0x002fec000b800000 */
.L_x_2062:
[----:B------:R-:W-:Y:S05]  /*26e20*/  @!P3 BRA `(.L_x_1934) ;  /* 0x000000000004b947 */ /* 0x000fea0003800000 */
[----:B------:R-:W-:Y:S01]  /*26e30*/  BPT.TRAP 0x1 ;  /* 0x000000040000795c */ /* 0x000fe20000300000 */
.L_x_1934:
        /* <DEDUP_REMOVED lines=23> */
.L_x_2063:
[----:B------:R-:W-:Y:S05]  /*26fb0*/  BSYNC B0 ;  /* 0x0000000000007941 */ /* 0x000fea0003800000 */
.L_x_1935:
[----:B------:R-:W1:Y:S01]  /*26fc0*/  S2R R8, SR_TID.X ;  /* 0x0000000000087919 */ /* 0x000e620000002100 */
[----:B------:R-:W-:Y:S01]  /*26fd0*/  ULDC.64 UR4, c[0x0][0x300] ;  /* 0x0000c00000047ab9 */ /* 0x000fe20000000a00 */
[----:B------:R-:W-:Y:S01]  /*26fe0*/  ULDC.64 UR6, c[0x0][0x2e8] ;  /* 0x0000ba0000067ab9 */ /* 0x000fe20000000a00 */
[----:B------:R-:W-:Y:S01]  /*26ff0*/  IMAD R5, R5, UR4, RZ ;  /* 0x0000000405057c24 */ /* 0x000fe2000f8e02ff */
[----:B------:R-:W2:Y:S01]  /*27000*/  S2R R9, SR_TID.X ;  /* 0x0000000000097919 */ /* 0x000ea20000002100 */
[----:B0-----:R-:W-:Y:S01]  /*27010*/  IMAD.WIDE.U32 R2, R0, UR4, RZ ;  /* 0x0000000400027c25 */ /* 0x001fe2000f8e00ff */
[C---:B------:R-:W-:Y:S02]  /*27020*/  LOP3.LUT P4, RZ, R16.reuse, 0x4, RZ, 0xc0, !PT ;  /* 0x0000000410ff7812 */ /* 0x040fe4000788c0ff */
[----:B------:R-:W-:Y:S01]  /*27030*/  LOP3.LUT P3, RZ, R16, 0x2, RZ, 0xc0, !PT ;  /* 0x0000000210ff7812 */ /* 0x000fe2000786c0ff */
        /* <DEDUP_REMOVED lines=85> */
.L_x_2077:
        /* <DEDUP_REMOVED lines=12> */
.L_x_1938:
        /* <DEDUP_REMOVED lines=10> */
.L_x_1939:
[----:B------:R2:W-:Y:S02]  /*276f0*/  SYNCS.ARRIVE.TRANS64.A1T0 RZ, [R7+URZ+0x2a830], RZ ;  /* 0x02a830ff07ff79a7 */ /* 0x0005e4000810003f */
[----:B------:R-:W-:Y:S05]  /*27700*/  WARPSYNC.ALL ;  /* 0x0000000000007948 */ /* 0x000fea0003800000 */
[----:B------:R-:W-:Y:S01]  /*27710*/  ULDC.64 UR4, c[0x0][0xa00] ;  /* 0x0002800000047ab9 */ /* 0x000fe20000000a00 */
[----:B-1----:R-:W-:Y:S01]  /*27720*/  VIADD R2, R17, 0xc400 ;  /* 0x0000c40011027836 */ /* 0x002fe20000000000 */
[----:B------:R-:W-:Y:S01]  /*27730*/  BAR.SYNC.DEFER_BLOCKING 0x8, 0x180 ;  /* 0x0206000000007b1d */ /* 0x000fe20000010000 */
[----:B------:R-:W-:Y:S02]  /*27740*/  ISETP.NE.U32.AND P0, PT, RZ, UR4, PT ;  /* 0x00000004ff007c0c */ /* 0x000fe4000bf05070 */
[----:B------:R-:W-:-:S02]  /*27750*/  SHF.R.S32.HI R0, RZ, 0x1f, R27 ;  /* 0x0000001fff007819 */ /* 0x000fc4000001141b */
[----:B------:R-:W-:Y:S01]  /*27760*/  ISETP.NE.AND.EX P0, PT, RZ, UR5, PT, P0 ;  /* 0x00000005ff007c0c */ /* 0x000fe2000bf05300 */
[----:B------:R-:W-:Y:S01]  /*27770*/  ULDC.64 UR4, c[0x0][0x298] ;  /* 0x0000a60000047ab9 */ /* 0x000fe20000000a00 */
[----:B------:R-:W-:Y:S01]  /*27780*/  LOP3.LUT P1, RZ, R2, 0x3ff, RZ, 0xc0, !PT ;  /* 0x000003ff02ff7812 */ /* 0x000fe2000782c0ff */
[----:B------:R-:W-:Y:S01]  /*27790*/  BSSY B6, `(.L_x_1940) ;  /* 0x000001c000067945 */ /* 0x000fe20003800000 */
[----:B------:R-:W-:Y:S02]  /*277a0*/  SEL R0, R0, RZ, !P0 ;  /* 0x000000ff00007207 */ /* 0x000fe40004000000 */
[----:B------:R-:W-:-:S03]  /*277b0*/  SEL R2, R27, RZ, !P0 ;  /* 0x000000ff1b027207 */ /* 0x000fc60004000000 */
[----:B------:R1:W-:Y:S04]  /*277c0*/  STL [R1+0x28], R0 ;  /* 0x0000280001007387 */ /* 0x0003e80000100800 */
[----:B------:R3:W-:Y:S01]  /*277d0*/  STL [R1+0x14], R2 ;  /* 0x0000140201007387 */ /* 0x0007e20000100800 */
[----:B-1----:R-:W-:Y:S01]  /*277e0*/  SHF.R.S32.HI R0, RZ, 0x1f, R35 ;  /* 0x0000001fff007819 */ /* 0x002fe20000011423 */
[----:B---3--:R-:W-:-:S04]  /*277f0*/  IMAD.WIDE.U32 R2, R35, UR4, RZ ;  /* 0x0000000423027c25 */ /* 0x008fc8000f8e00ff */
[----:B------:R-:W-:Y:S01]  /*27800*/  IMAD R0, R0, UR4, RZ ;  /* 0x0000000400007c24 */ /* 0x000fe2000f8e02ff */
[----:B------:R1:W-:Y:S03]  /*27810*/  STL.64 [R1+0x18], R2 ;  /* 0x0000180201007387 */ /* 0x0003e60000100a00 */
[----:B------:R-:W-:-:S04]  /*27820*/  IMAD R0, R35, UR5, R0 ;  /* 0x0000000523007c24 */ /* 0x000fc8000f8e0200 */
[----:B------:R-:W-:Y:S01]  /*27830*/  IMAD.IADD R35, R3, 0x1, R0 ;  /* 0x0000000103237824 */ /* 0x000fe200078e0200 */
[----:B------:R-:W-:Y:S06]  /*27840*/  @!P1 BRA `(.L_x_1941) ;  /* 0x0000000000409947 */ /* 0x000fec0003800000 */
[----:B-1----:R-:W-:Y:S01]  /*27850*/  MOV R2, 0x0 ;  /* 0x0000000000027802 */ /* 0x002fe20000000f00 */
        /* <DEDUP_REMOVED lines=15> */
.L_x_1941:
[----:B------:R-:W-:Y:S05]  /*27950*/  BSYNC B6 ;  /* 0x0000000000067941 */ /* 0x000fea0003800000 */
.L_x_1940:
[----:B------:R-:W3:Y:S01]  /*27960*/  LDL.LU R20, [R1+0x28] ;  /* 0x0000280001147983 */ /* 0x000ee20000300800 */
[----:B------:R-:W-:Y:S01]  /*27970*/  ULDC.64 UR4, c[0x0][0x2d8] ;  /* 0x0000b60000047ab9 */ /* 0x000fe20000000a00 */
[----:B--2---:R-:W2:Y:S02]  /*27980*/  LDC R7, c[0x0][0x448] ;  /* 0x00011200ff077b82 */ /* 0x004ea40000000800 */
[----:B------:R-:W4:Y:S04]  /*27990*/  LDL.LU R21, [R1+0x14] ;  /* 0x0000140001157983 */ /* 0x000f280000300800 */
[----:B-1----:R-:W5:Y:S01]  /*279a0*/  LDL.LU.64 R2, [R1+0x18] ;  /* 0x0000180001027983 */ /* 0x002f620000300a00 */
[----:B------:R-:W1:Y:S01]  /*279b0*/  S2R R8, SR_TID.X ;  /* 0x0000000000087919 */ /* 0x000e620000002100 */
[----:B--2---:R-:W-:-:S13]  /*279c0*/  ISETP.NE.AND P0, PT, R7, 0x1, PT ;  /* 0x000000010700780c */ /* 0x004fda0003f05270 */
[----:B------:R-:W2:Y:S01]  /*279d0*/  @P0 LDC R6, c[0x0][0x44c] ;  /* 0x00011300ff060b82 */ /* 0x000ea20000000800 */
[----:B-1----:R-:W-:-:S05]  /*279e0*/  IMAD.SHL.U32 R8, R8, 0x8, RZ ;  /* 0x0000000808087824 */ /* 0x002fca00078e00ff */
[----:B------:R-:W-:Y:S01]  /*279f0*/  LOP3.LUT R8, R8, 0x38, RZ, 0xc0, !PT ;  /* 0x0000003808087812 */ /* 0x000fe200078ec0ff */
[----:B-----5:R-:W-:Y:S02]  /*27a00*/  IMAD.MOV.U32 R3, RZ, RZ, R35 ;  /* 0x000000ffff037224 */ /* 0x020fe400078e0023 */
[----:B------:R-:W-:-:S04]  /*27a10*/  IMAD.WIDE.U32 R2, R26, UR4, R2 ;  /* 0x000000041a027c25 */ /* 0x000fc8000f8e0002 */
[----:B------:R-:W-:Y:S01]  /*27a20*/  IMAD R3, R26, UR5, R3 ;  /* 0x000000051a037c24 */ /* 0x000fe2000f8e0203 */
[----:B------:R-:W-:Y:S02]  /*27a30*/  ULDC.64 UR4, c[0x0][0x2e0] ;  /* 0x0000b80000047ab9 */ /* 0x000fe40000000a00 */
[----:B---3--:R-:W-:Y:S02]  /*27a40*/  IMAD R0, R20, UR4, RZ ;  /* 0x0000000414007c24 */ /* 0x008fe4000f8e02ff */
[----:B------:R-:W1:Y:S01]  /*27a50*/  S2R R20, SR_TID.X ;  /* 0x0000000000147919 */ /* 0x000e620000002100 */
[----:B----4-:R-:W-:-:S04]  /*27a60*/  IMAD.WIDE.U32 R2, R21, UR4, R2 ;  /* 0x0000000415027c25 */ /* 0x010fc8000f8e0002 */
[----:B------:R-:W-:Y:S01]  /*27a70*/  IMAD R0, R21, UR5, R0 ;  /* 0x0000000515007c24 */ /* 0x000fe2000f8e0200 */
[----:B------:R-:W-:-:S03]  /*27a80*/  ULDC.64 UR4, c[0x0][0x2d0] ;  /* 0x0000b40000047ab9 */ /* 0x000fc60000000a00 */
[----:B------:R-:W-:Y:S02]  /*27a90*/  IMAD.IADD R3, R3, 0x1, R0 ;  /* 0x0000000103037824 */ /* 0x000fe400078e0200 */
[----:B------:R-:W3:Y:S01]  /*27aa0*/  @P0 LDC R0, c[0x0][0x450] ;  /* 0x00011400ff000b82 */ /* 0x000ee20000000800 */
[----:B-1----:R-:W-:-:S04]  /*27ab0*/  LOP3.LUT R20, R20, 0x7f, RZ, 0xc0, !PT ;  /* 0x0000007f14147812 */ /* 0x002fc800078ec0ff */
[----:B------:R-:W-:Y:S02]  /*27ac0*/  SHF.R.U32.HI R21, RZ, 0x3, R20 ;  /* 0x00000003ff157819 */ /* 0x000fe40000011614 */
[----:B------:R-:W1:Y:S02]  /*27ad0*/  S2R R20, SR_TID.X ;  /* 0x0000000000147919 */ /* 0x000e640000002100 */
[----:B-1----:R-:W-:-:S05]  /*27ae0*/  IMAD.SHL.U32 R20, R20, 0x10, RZ ;  /* 0x0000001014147824 */ /* 0x002fca00078e00ff */
[----:B------:R-:W-:Y:S02]  /*27af0*/  LOP3.LUT R20, R21, 0x70, R20, 0xf8, !PT ;  /* 0x0000007015147812 */ /* 0x000fe400078ef814 */
[----:B------:R-:W1:Y:S03]  /*27b00*/  S2R R21, SR_TID.X ;  /* 0x0000000000157919 */ /* 0x000e660000002100 */
[----:B------:R-:W-:Y:S02]  /*27b10*/  IMAD.IADD R5, R20, 0x1, R25 ;  /* 0x0000000114057824 */ /* 0x000fe400078e0219 */
[----:B------:R-:W4:Y:S02]  /*27b20*/  S2R R20, SR_TID.X ;  /* 0x0000000000147919 */ /* 0x000f240000002100 */
[----:B--2---:R-:W-:-:S04]  /*27b30*/  @P0 IMAD.HI.U32 R6, R5, R6, RZ ;  /* 0x0000000605060227 */ /* 0x004fc800078e00ff */
[----:B0-----:R-:W-:Y:S01]  /*27b40*/  IMAD.MOV.U32 R4, RZ, RZ, R5 ;  /* 0x000000ffff047224 */ /* 0x001fe200078e0005 */
[----:B---3--:R-:W-:-:S05]  /*27b50*/  @P0 SHF.R.U32.HI R4, RZ, R0, R6 ;  /* 0x00000000ff040219 */ /* 0x008fca0000011606 */
[----:B------:R-:W-:Y:S02]  /*27b60*/  IMAD.MOV R0, RZ, RZ, -R4 ;  /* 0x000000ffff007224 */ /* 0x000fe400078e0a04 */
[----:B------:R-:W-:-:S04]  /*27b70*/  IMAD.WIDE.U32 R2, R4, UR4, R2 ;  /* 0x0000000404027c25 */ /* 0x000fc8000f8e0002 */
[----:B------:R-:W-:Y:S01]  /*27b80*/  IMAD R0, R7, R0, R5 ;  /* 0x0000000007007224 */ /* 0x000fe200078e0205 */
[----:B------:R-:W-:-:S05]  /*27b90*/  SHF.R.S32.HI R5, RZ, 0x1f, R4 ;  /* 0x0000001fff057819 */ /* 0x000fca0000011404 */
[----:B------:R-:W-:Y:S02]  /*27ba0*/  IMAD R5, R5, UR4, RZ ;  /* 0x0000000405057c24 */ /* 0x000fe4000f8e02ff */
[----:B-1----:R-:W-:Y:S02]  /*27bb0*/  IMAD.SHL.U32 R21, R21, 0x8, RZ ;  /* 0x0000000815157824 */ /* 0x002fe400078e00ff */
[----:B------:R-:W-:Y:S01]  /*27bc0*/  IMAD R5, R4, UR5, R5 ;  /* 0x0000000504057c24 */ /* 0x000fe2000f8e0205 */
[----:B------:R-:W-:Y:S01]  /*27bd0*/  SHF.R.S32.HI R4, RZ, 0x1f, R0 ;  /* 0x0000001fff047819 */ /* 0x000fe20000011400 */
[----:B------:R-:W-:Y:S01]  /*27be0*/  ULDC.64 UR4, c[0x0][0x2c8] ;  /* 0x0000b20000047ab9 */ /* 0x000fe20000000a00 */
[----:B------:R-:W-:Y:S01]  /*27bf0*/  LOP3.LUT R21, R21, 0x38, RZ, 0xc0, !PT ;  /* 0x0000003815157812 */ /* 0x000fe200078ec0ff */
[----:B------:R-:W-:Y:S01]  /*27c00*/  IMAD.IADD R3, R3, 0x1, R5 ;  /* 0x0000000103037824 */ /* 0x000fe200078e0205 */
[----:B----4-:R-:W-:Y:S01]  /*27c10*/  LOP3.LUT R20, R20, 0x7f, RZ, 0xc0, !PT ;  /* 0x0000007f14147812 */ /* 0x010fe200078ec0ff */
[----:B------:R-:W-:Y:S01]  /*27c20*/  IMAD R4, R4, UR4, RZ ;  /* 0x0000000404047c24 */ /* 0x000fe2000f8e02ff */
[C---:B------:R-:W-:Y:S01]  /*27c30*/  LOP3.LUT R9, R21.reuse, 0x40, RZ, 0xfc, !PT ;  /* 0x0000004015097812 */ /* 0x040fe200078efcff */
[----:B------:R-:W-:Y:S01]  /*27c40*/  IMAD.WIDE.U32 R2, R0, UR4, R2 ;  /* 0x0000000400027c25 */ /* 0x000fe2000f8e0002 */
[----:B------:R-:W-:-:S03]  /*27c50*/  LOP3.LUT R10, R21, 0x80, RZ, 0xfc, !PT ;  /* 0x00000080150a7812 */ /* 0x000fc600078efcff */
        /* <DEDUP_REMOVED lines=9> */
[----:B------:R-:W-:Y:S02]  /*27cf0*/  ISETP.GE.AND P0, PT, R10, UR4, PT ;  /* 0x000000040a007c0c */ /* 0x000fe4000bf06270 */
[----:B------:R-:W-:Y:S01]  /*27d00*/  SHF.R.U32.HI R9, RZ, 0x3, R20 ;  /* 0x00000003ff097819 */ /* 0x000fe20000011614 */
[----:B------:R-:W-:Y:S10]  /*27d10*/  BRA.DIV UR5, `(.L_x_1942) ;  /* 0x0000005205487947 */ /* 0x000ff4000b800000 */
[----:B------:R-:W0:Y:S01]  /*27d20*/  SHFL.IDX PT, R3, R0, RZ, 0x181f ;  /* 0x00181fff00037589 */ /* 0x000e2200000e0000 */
[----:B------:R-:W-:Y:S02]  /*27d30*/  IMAD R32, R32, R7, RZ ;  /* 0x0000000720207224 */ /* 0x000fe400078e02ff */
[----:B------:R-:W-:Y:S01]  /*27d40*/  IMAD.IADD R25, R9, 0x1, R25 ;  /* 0x0000000109197824 */ /* 0x000fe200078e0219 */
[----:B------:R-:W1:Y:S04]  /*27d50*/  SHFL.IDX PT, R2, R4, RZ, 0x181f ;  /* 0x00181fff04027589 */ /* 0x000e6800000e0000 */
[----:B------:R-:W-:Y:S01]  /*27d60*/  ISETP.GE.AND P1, PT, R25, R32, PT ;  /* 0x000000201900720c */ /* 0x000fe20003f26270 */
[----:B------:R-:W-:-:S12]  /*27d70*/  SHFL.IDX PT, R14, R0, 0x7, 0x181f ;  /* 0x00f81f00000e7f89 */ /* 0x000fd800000e0000 */
[----:B0-----:R-:W-:-:S05]  /*27d80*/  @!P1 LEA R5, P4, R8, R3, 0x1 ;  /* 0x0000000308059211 */ /* 0x001fca00078808ff */
[----:B-1----:R-:W-:Y:S02]  /*27d90*/  @!P1 IMAD.X R3, RZ, RZ, R2, P4 ;  /* 0x000000ffff039224 */ /* 0x002fe400020e0602 */
        /* <DEDUP_REMOVED lines=71> */
.L_x_2094:
[----:B------:R-:W-:Y:S01]  /*28210*/  VIADD R25, R25, 0x70 ;  /* 0x0000007019197836 */ /* 0x000fe20000000000 */
[----:B------:R-:W-:Y:S04]  /*28220*/  BSSY B0, `(.L_x_1943) ;  /* 0x000000b000007945 */ /* 0x000fe80003800000 */
[----:B------:R-:W-:-:S13]  /*28230*/  ISETP.GE.AND P1, PT, R25, R32, PT ;  /* 0x000000201900720c */ /* 0x000fda0003f26270 */
[----:B------:R-:W-:Y:S05]  /*28240*/  @P1 BRA `(.L_x_1944) ;  /* 0x0000000000201947 */ /* 0x000fea0003800000 */
[----:B0-----:R-:W-:-:S05]  /*28250*/  LEA R2, P1, R8, R14, 0x1 ;  /* 0x0000000e08027211 */ /* 0x001fca00078208ff */
[----:B------:R-:W-:-:S05]  /*28260*/  IMAD.X R3, RZ, RZ, R4, P1 ;  /* 0x000000ffff037224 */ /* 0x000fca00008e0604 */
[----:B------:R-:W-:Y:S01]  /*28270*/  @!PT LDS RZ, [RZ] ;  /* 0x00000000fffff984 */ /* 0x000fe20000000800 */
[----:B------:R-:W-:Y:S01]  /*28280*/  @!PT LDS RZ, [RZ] ;  /* 0x00000000fffff984 */ /* 0x000fe20000000800 */
[----:B------:R-:W-:Y:S01]  /*28290*/  @!PT LDS RZ, [RZ] ;  /* 0x00000000fffff984 */ /* 0x000fe20000000800 */
[----:B------:R1:W-:Y:S04]  /*282a0*/  LDGSTS.E.BYPASS.LTC128B.128 [R36+0xfc00], desc[UR60][R2.64], !P3 ;  /* 0x0fc0000002247fae */ /* 0x0003e8000d901d7c */
[----:B------:R1:W-:Y:S04]  /*282b0*/  LDGSTS.E.BYPASS.LTC128B.128 [R36+0x13c00], desc[UR60][R2.64+0x80], !P2 ;  /* 0x13c0008002247fae */ /* 0x0003e8000d101d7c */
[----:B------:R1:W-:Y:S02]  /*282c0*/  LDGSTS.E.BYPASS.LTC128B.128 [R36+0x17c00], desc[UR60][R2.64+0x100], !P0 ;  /* 0x17c0010002247fae */ /* 0x0003e4000c101d7c */
.L_x_1944:
[----:B------:R-:W-:Y:S05]  /*282d0*/  BSYNC B0 ;  /* 0x0000000000007941 */ /* 0x000fea0003800000 */
.L_x_1943:
[----:B------:R-:W-:Y:S01]  /*282e0*/  NOP ;  /* 0x0000000000007918 */ /* 0x000fe20000000000 */
[----:B------:R-:W-:-:S13]  /*282f0*/  PLOP3.LUT P0, PT, PT, PT, PT, 0x80, 0x0 ;  /* 0x000000000000781c */ /* 0x000fda0003f0f070 */
.L_x_1945:
[----:B------:R-:W-:Y:S02]  /*28300*/  PLOP3.LUT P1, PT, P1, P0, PT, 0xa2, 0x0 ;  /* 0x000000000000781c */ /* 0x000fe40000f21472 */
[----:B------:R-:W-:-:S08]  /*28310*/  @P0 R2UR P1, UR4, R17 ;  /* 0x00000000110402ca */ /* 0x000fd00000020000 */
[----:B------:R-:W-:-:S05]  /*28320*/  @P0 PLOP3.LUT P0, PT, P1, PT, PT, 0x80, 0x0 ;  /* 0x000000000000081c */ /* 0x000fca0000f0f070 */
[----:B------:R-:W-:Y:S01]  /*28330*/  @!P1 SYNCS.ARRIVE.TRANS64.RED.A0T1 RZ, [UR4+0x2a800], RZ ;  /* 0x02a800ffffff99a7 */ /* 0x000fe20008200404 */
[----:B------:R-:W-:Y:S07]  /*28340*/  @!P1 ARRIVES.LDGSTSBAR.64.TRANSCNT [UR4+0x2a800] ;  /* 0x02a80000ff0099b0 */ /* 0x000fee0008000a84 */
[----:B------:R-:W-:Y:S05]  /*28350*/  @P0 BRA.U.ANY `(.L_x_1945) ;  /* 0xfffffffd00e80947 */ /* 0x000fea000393ffff */
[----:B01----:R-:W2:Y:S02]  /*28360*/  LDL.LU R2, [R1+0x24] ;  /* 0x0000240001027983 */ /* 0x003ea40000300800 */
[----:B--2---:R-:W-:-:S05]  /*28370*/  VIADD R2, R2, 0x1 ;  /* 0x0000000102027836 */ /* 0x004fca0000000000 */
[----:B------:R-:W-:Y:S01]  /*28380*/  LEA.HI R0, R2, R2, RZ, 0x1 ;  /* 0x0000000202007211 */ /* 0x000fe200078f08ff */
[----:B------:R0:W-:Y:S03]  /*28390*/  STL [R1+0x24], R2 ;  /* 0x0000240201007387 */ /* 0x0001e60000100800 */
[----:B------:R-:W-:-:S05]  /*283a0*/  LOP3.LUT R0, R0, 0xfffffffe, RZ, 0xc0, !PT ;  /* 0xfffffffe00007812 */ /* 0x000fca00078ec0ff */
[----:B------:R-:W-:-:S05]  /*283b0*/  IMAD.IADD R0, R2, 0x1, -R0 ;  /* 0x0000000102007824 */ /* 0x000fca00078e0a00 */
[----:B0-----:R-:W-:Y:S01]  /*283c0*/  SHF.L.U32 R2, R0, 0x1f, RZ ;  /* 0x0000001f00027819 */ /* 0x001fe200000006ff */
[----:B------:R-:W-:Y:S01]  /*283d0*/  NOP ;  /* 0x0000000000007918 */ /* 0x000fe20000000000 */
[----:B------:R-:W2:Y:S01]  /*283e0*/  LDL.LU R3, [R1+0x20] ;  /* 0x0000200001037983 */ /* 0x000ea20000300800 */
[----:B------:R0:W-:Y:S01]  /*283f0*/  SYNCS.ARRIVE.TRANS64.A1T0 RZ, [R17+URZ+0x2a800], RZ ;  /* 0x02a800ff11ff79a7 */ /* 0x0001e2000810003f */
[----:B------:R-:W-:Y:S01]  /*28400*/  BSSY B0, `(.L_x_1946) ;  /* 0x0000004000007945 */ /* 0x000fe20003800000 */
[----:B------:R-:W1:Y:S01]  /*28410*/  SYNCS.PHASECHK.TRANS64.TRYWAIT P0, [R17+URZ+0x2a820], R2 ;  /* 0x02a82002110075a7 */ /* 0x000e62000800017f */
[----:B--2---:R-:W-:Y:S02]  /*28420*/  VIADD R0, R3, 0xfffffffe ;  /* 0xfffffffe03007836 */ /* 0x004fe40000000000 */
[----:B01----:R-:W-:Y:S05]  /*28430*/  @!P0 BRA `(.L_x_1947) ;  /* 0x0000005400388947 */ /* 0x003fea0003800000 */
.L_x_2095:
[----:B------:R-:W-:Y:S05]  /*28440*/  BSYNC B0 ;  /* 0x0000000000007941 */ /* 0x000fea0003800000 */
.L_x_1946:
[----:B------:R-:W2:Y:S01]  /*28450*/  LDL R3, [R1] ;  /* 0x0000000001037983 */ /* 0x000ea20000100800 */
[----:B------:R-:W-:Y:S01]  /*28460*/  BSSY B0, `(.L_x_1948) ;  /* 0x00000f8000007945 */ /* 0x000fe20003800000 */
[----:B--2---:R-:W-:-:S13]  /*28470*/  ISETP.GE.AND P0, PT, R0, R3, PT ;  /* 0x000000030000720c */ /* 0x004fda0003f06270 */
[----:B------:R-:W-:Y:S05]  /*28480*/  @!P0 BRA `(.L_x_1949) ;  /* 0x0000000c00d48947 */ /* 0x000fea0003800000 */
[----:B------:R-:W-:Y:S02]  /*28490*/  IMAD.MOV.U32 R10, RZ, RZ, R28 ;  /* 0x000000ffff0a7224 */ /* 0x000fe400078e001c */
[----:B------:R-:W-:Y:S02]  /*284a0*/  IMAD.MOV.U32 R20, RZ, RZ, R30 ;  /* 0x000000ffff147224 */ /* 0x000fe400078e001e */
[----:B------:R-:W-:-:S07]  /*284b0*/  IMAD.MOV.U32 R32, RZ, RZ, R23 ;  /* 0x000000ffff207224 */ /* 0x000fce00078e0017 */
.L_x_1962:
[----:B0-----:R-:W2:Y:S01]  /*284c0*/  LDL R2, [R1+0x4] ;  /* 0x0000040001027983 */ /* 0x001ea20000100800 */
[----:B------:R-:W0:Y:S03]  /*284d0*/  LDC R7, c[0x0][0x430] ;  /* 0x00010c00ff077b82 */ /* 0x000e260000000800 */
[----:B------:R-:W3:Y:S01]  /*284e0*/  LDL R8, [R1+0x8] ;  /* 0x0000080001087983 */ /* 0x000ee20000100800 */
[----:B------:R-:W1:Y:S01]  /*284f0*/  S2R R3, SR_TID.X ;  /* 0x0000000000037919 */ /* 0x000e620000002100 */
[----:B------:R-:W4:Y:S01]  /*28500*/  S2R R9, SR_TID.X ;  /* 0x0000000000097919 */ /* 0x000f220000002100 */
[----:B0-----:R-:W-:-:S13]  /*28510*/  ISETP.NE.AND P0, PT, R7, 0x1, PT ;  /* 0x000000010700780c */ /* 0x001fda0003f05270 */
[----:B------:R-:W0:Y:S01]  /*28520*/  @P0 LDC R5, c[0x0][0x434] ;  /* 0x00010d00ff050b82 */ /* 0x000e220000000800 */
[----:B-1----:R-:W-:-:S04]  /*28530*/  LOP3.LUT R3, R3, 0x7f, RZ, 0xc0, !PT ;  /* 0x0000007f03037812 */ /* 0x002fc800078ec0ff */
[----:B------:R-:W-:Y:S01]  /*28540*/  SHF.R.U32.HI R3, RZ, 0x3, R3 ;  /* 0x00000003ff037819 */ /* 0x000fe20000011603 */
[----:B----4-:R-:W-:-:S05]  /*28550*/  IMAD.SHL.U32 R9, R9, 0x10, RZ ;  /* 0x0000001009097824 */ /* 0x010fca00078e00ff */
[----:B------:R-:W-:Y:S02]  /*28560*/  LOP3.LUT R9, R3, 0x70, R9, 0xf8, !PT ;  /* 0x0000007003097812 */ /* 0x000fe400078ef809 */
[----:B------:R-:W1:Y:S02]  /*28570*/  @P0 LDC R3, c[0x0][0x438] ;  /* 0x00010e00ff030b82 */ /* 0x000e640000000800 */
[----:B------:R-:W-:Y:S01]  /*28580*/  ISETP.GT.U32.AND P2, PT, R9, 0x5f, PT ;  /* 0x0000005f0900780c */ /* 0x000fe20003f44070 */
[----:B--2---:R-:W-:-:S04]  /*28590*/  IMAD R4, R0, 0x60, R2 ;  /* 0x0000006000047824 */ /* 0x004fc800078e0202 */
[----:B------:R-:W-:-:S04]  /*285a0*/  IMAD.IADD R4, R9, 0x1, R4 ;  /* 0x0000000109047824 */ /* 0x000fc800078e0204 */
[----:B0-----:R-:W-:-:S04]  /*285b0*/  @P0 IMAD.HI.U32 R6, R4, R5, RZ ;  /* 0x0000000504060227 */ /* 0x001fc800078e00ff */
[----:B------:R-:W-:Y:S01]  /*285c0*/  IMAD.MOV.U32 R2, RZ, RZ, R4 ;  /* 0x000000ffff027224 */ /* 0x000fe200078e0004 */
[----:B-1----:R-:W-:-:S05]  /*285d0*/  @P0 SHF.R.U32.HI R2, RZ, R3, R6 ;  /* 0x00000003ff020219 */ /* 0x002fca0000011606 */
        /* <DEDUP_REMOVED lines=13> */
[----:B------:R-:W-:Y:S01]  /*286b0*/  LOP3.LUT P1, RZ, R16, 0x10, RZ, 0xc0, !PT ;  /* 0x0000001010ff7812 */ /* 0x000fe2000782c0ff */
[----:B------:R-:W-:-:S05]  /*286c0*/  VIADD R28, R10, 0x1 ;  /* 0x000000010a1c7836 */ /* 0x000fca0000000000 */
[C---:B------:R-:W-:Y:S01]  /*286d0*/  ISETP.NE.AND P0, PT, R28.reuse, 0x2, PT ;  /* 0x000000021c00780c */ /* 0x040fe20003f05270 */
[----:B------:R-:W-:Y:S05]  /*286e0*/  YIELD ;  /* 0x0000000000007946 */ /* 0x000fea0003800000 */
[----:B------:R-:W-:Y:S01]  /*286f0*/  SEL R3, RZ, 0x1, P0 ;  /* 0x00000001ff037807 */ /* 0x000fe20000000000 */
[----:B------:R-:W-:Y:S01]  /*28700*/  IMAD.MOV.U32 R23, RZ, RZ, R0 ;  /* 0x000000ffff177224 */ /* 0x000fe200078e0000 */
[----:B------:R-:W-:Y:S02]  /*28710*/  SEL R28, R28, RZ, P0 ;  /* 0x000000ff1c1c7207 */ /* 0x000fe40000000000 */
[----:B------:R-:W-:Y:S01]  /*28720*/  LOP3.LUT R30, R20, R3, RZ, 0x3c, !PT ;  /* 0x00000003141e7212 */ /* 0x000fe200078e3cff */
[----:B0-----:R-:W-:Y:S06]  /*28730*/  @!P1 BRA `(.L_x_1950) ;  /* 0x0000000000049947 */ /* 0x001fec0003800000 */
[----:B------:R-:W-:Y:S01]  /*28740*/  BPT.TRAP 0x1 ;  /* 0x000000040000795c */ /* 0x000fe20000300000 */
.L_x_1950:
[----:B------:R-:W-:Y:S01]  /*28750*/  IMAD R5, R28, 0x8, R17 ;  /* 0x000000081c057824 */ /* 0x000fe200078e0211 */
[----:B------:R-:W-:Y:S01]  /*28760*/  SHF.L.U32 R0, R30, 0x1f, RZ ;  /* 0x0000001f1e007819 */ /* 0x000fe200000006ff */
[----:B------:R-:W-:Y:S03]  /*28770*/  BSSY B1, `(.L_x_1951) ;  /* 0x0000003000017945 */ /* 0x000fe60003800000 */
[----:B------:R-:W0:Y:S02]  /*28780*/  SYNCS.PHASECHK.TRANS64.TRYWAIT P0, [R5+URZ+0x2a840], R0 ;  /* 0x02a84000050075a7 */ /* 0x000e24000800017f */
[----:B0-----:R-:W-:Y:S05]  /*28790*/  @!P0 BRA `(.L_x_1952) ;  /* 0x0000005000748947 */ /* 0x001fea0003800000 */
.L_x_2096:
[----:B------:R-:W-:Y:S05]  /*287a0*/  BSYNC B1 ;  /* 0x0000000000017941 */ /* 0x000fea0003800000 */
.L_x_1951:
[----:B------:R-:W-:Y:S01]  /*287b0*/  SHF.R.S32.HI R21, RZ, 0x1f, R7 ;  /* 0x0000001fff157819 */ /* 0x000fe20000011407 */
[----:B------:R-:W-:Y:S01]  /*287c0*/  ULDC.64 UR4, c[0x0][0x300] ;  /* 0x0000c00000047ab9 */ /* 0x000fe20000000a00 */
[----:B-----5:R-:W-:Y:S01]  /*287d0*/  SHF.R.S32.HI R25, RZ, 0x1f, R6 ;  /* 0x0000001fff197819 */ /* 0x020fe20000011406 */
[----:B------:R-:W-:Y:S01]  /*287e0*/  IMAD.WIDE.U32 R2, R7, UR4, RZ ;  /* 0x0000000407027c25 */ /* 0x000fe2000f8e00ff */
[----:B------:R-:W-:Y:S01]  /*287f0*/  ULDC.64 UR6, c[0x0][0x2e8] ;  /* 0x0000ba0000067ab9 */ /* 0x000fe20000000a00 */
[C---:B------:R-:W-:Y:S02]  /*28800*/  LOP3.LUT P3, RZ, R16.reuse, 0x4, RZ, 0xc0, !PT ;  /* 0x0000000410ff7812 */ /* 0x040fe4000786c0ff */
[----:B0-----:R-:W-:Y:S01]  /*28810*/  IMAD R0, R21, UR4, RZ ;  /* 0x0000000415007c24 */ /* 0x001fe2000f8e02ff */
        /* <DEDUP_REMOVED lines=59> */
.L_x_2110:
[----:B--2---:R-:W-:-:S05]  /*28bd0*/  IADD3 R2, P0, R2, R0, RZ ;  /* 0x0000000002027210 */ /* 0x004fca0007f1e0ff */
        /* <DEDUP_REMOVED lines=9> */
.L_x_1954:
        /* <DEDUP_REMOVED lines=10> */
.L_x_1955:
[----:B------:R2:W-:Y:S01]  /*28d10*/  SYNCS.ARRIVE.TRANS64.A1T0 RZ, [R5+URZ+0x2a830], RZ ;  /* 0x02a830ff05ff79a7 */ /* 0x0005e2000810003f */
[----:B------:R-:W-:Y:S05]  /*28d20*/  @!P2 BRA `(.L_x_1956) ;  /* 0x000000000004a947 */ /* 0x000fea0003800000 */
[----:B------:R-:W-:Y:S01]  /*28d30*/  BPT.TRAP 0x1 ;  /* 0x000000040000795c */ /* 0x000fe20000300000 */
.L_x_1956:
[----:B-1----:R-:W-:Y:S01]  /*28d40*/  SHF.L.U32 R2, R20, 0x1f, RZ ;  /* 0x0000001f14027819 */ /* 0x002fe200000006ff */
[----:B--2---:R-:W-:Y:S01]  /*28d50*/  IMAD R5, R10, 0x8, R17 ;  /* 0x000000080a057824 */ /* 0x004fe200078e0211 */
[----:B------:R-:W-:Y:S03]  /*28d60*/  BSSY B1, `(.L_x_1957) ;  /* 0x0000003000017945 */ /* 0x000fe60003800000 */
[----:B------:R-:W1:Y:S02]  /*28d70*/  SYNCS.PHASECHK.TRANS64.TRYWAIT P0, [R5+URZ+0x2a860], R2 ;  /* 0x02a86002050075a7 */ /* 0x000e64000800017f */
[----:B-1----:R-:W-:Y:S05]  /*28d80*/  @!P0 BRA `(.L_x_1958) ;  /* 0x0000005000e88947 */ /* 0x002fea0003800000 */
.L_x_2111:
[----:B------:R-:W-:Y:S05]  /*28d90*/  BSYNC B1 ;  /* 0x0000000000017941 */ /* 0x000fea0003800000 */
.L_x_1957:
[----:B------:R-:W2:Y:S01]  /*28da0*/  S2R R3, SR_TID.X ;  /* 0x0000000000037919 */ /* 0x000ea20000002100 */
[----:B------:R-:W-:Y:S01]  /*28db0*/  UMOV UR4, 0xffffffff ;  /* 0xffffffff00047882 */ /* 0x000fe20000000000 */
[----:B0-----:R-:W-:Y:S01]  /*28dc0*/  IMAD R8, R32, -0x60, R37 ;  /* 0xffffffa020087824 */ /* 0x001fe200078e0225 */
[----:B------:R-:W-:Y:S01]  /*28dd0*/  LOP3.LUT P0, RZ, R29, 0x2, RZ, 0xc0, !PT ;  /* 0x000000021dff7812 */ /* 0x000fe2000780c0ff */
[----:B------:R-:W-:Y:S01]  /*28de0*/  IMAD R4, R10, 0x3000, R34 ;  /* 0x000030000a047824 */ /* 0x000fe200078e0222 */
[----:B--2---:R-:W-:-:S04]  /*28df0*/  LOP3.LUT R3, R3, 0x7f, RZ, 0xc0, !PT ;  /* 0x0000007f03037812 */ /* 0x004fc800078ec0ff */
[----:B------:R-:W-:-:S05]  /*28e00*/  SHF.R.U32.HI R3, RZ, 0x3, R3 ;  /* 0x00000003ff037819 */ /* 0x000fca0000011603 */
[----:B------:R-:W-:Y:S01]  /*28e10*/  IMAD.IADD R8, R8, 0x1, -R3 ;  /* 0x0000000108087824 */ /* 0x000fe200078e0a03 */
[----:B------:R-:W-:Y:S06]  /*28e20*/  BRA.DIV UR4, `(.L_x_1959) ;  /* 0x0000005204d47947 */ /* 0x000fec000b800000 */
[----:B-1----:R-:W0:Y:S01]  /*28e30*/  SHFL.IDX PT, R2, R18, RZ, 0x181f ;  /* 0x00181fff12027589 */ /* 0x002e2200000e0000 */
        /* <DEDUP_REMOVED lines=44> */
.L_x_2125:
[C---:B------:R-:W-:Y:S01]  /*29100*/  ISETP.LT.OR P1, PT, R8.reuse, 0x51, !P1 ;  /* 0x000000510800780c */ /* 0x040fe20004f21670 */
[----:B------:R-:W-:Y:S01]  /*29110*/  ULDC.64 UR4, c[0x0][0x328] ;  /* 0x0000ca0000047ab9 */ /* 0x000fe20000000a00 */
[----:B------:R-:W-:Y:S02]  /*29120*/  ISETP.LT.OR P0, PT, R8, 0x51, !P0 ;  /* 0x000000510800780c */ /* 0x000fe40004701670 */
[----:B-1----:R-:W-:Y:S01]  /*29130*/  IADD3 R2, P2, R2, R0, RZ ;  /* 0x0000000002027210 */ /* 0x002fe20007f5e0ff */
        /* <DEDUP_REMOVED lines=17> */
.L_x_1960:
        /* <DEDUP_REMOVED lines=10> */
.L_x_1961:
[----:B------:R-:W2:Y:S01]  /*292f0*/  LDL R0, [R1] ;  /* 0x0000000001007983 */ /* 0x000ea20000100800 */
[----:B------:R-:W-:Y:S01]  /*29300*/  IMAD.MOV.U32 R3, RZ, RZ, R25 ;  /* 0x000000ffff037224 */ /* 0x000fe200078e0019 */
[----:B------:R-:W-:Y:S01]  /*29310*/  ULDC.64 UR4, c[0x0][0x330] ;  /* 0x0000cc0000047ab9 */ /* 0x000fe20000000a00 */
[----:B------:R-:W-:Y:S01]  /*29320*/  ULDC.64 UR6, c[0x0][0x318] ;  /* 0x0000c60000067ab9 */ /* 0x000fe20000000a00 */
[----:B------:R1:W-:Y:S01]  /*29330*/  SYNCS.ARRIVE.TRANS64.A1T0 RZ, [R5+URZ+0x2a850], RZ ;  /* 0x02a850ff05ff79a7 */ /* 0x0003e2000810003f */
[----:B------:R-:W-:-:S04]  /*29340*/  IMAD.WIDE.U32 R2, R26, UR4, R2 ;  /* 0x000000041a027c25 */ /* 0x000fc8000f8e0002 */
[----:B------:R-:W-:Y:S01]  /*29350*/  IMAD R19, R26, UR5, R3 ;  /* 0x000000051a137c24 */ /* 0x000fe2000f8e0203 */
[C---:B0-----:R-:W-:Y:S01]  /*29360*/  LEA R18, P0, R2.reuse, UR6, 0x1 ;  /* 0x0000000602127c11 */ /* 0x041fe2000f8008ff */
[----:B------:R-:W-:Y:S02]  /*29370*/  IMAD.MOV.U32 R10, RZ, RZ, R28 ;  /* 0x000000ffff0a7224 */ /* 0x000fe400078e001c */
[----:B------:R-:W-:Y:S01]  /*29380*/  IMAD.MOV.U32 R20, RZ, RZ, R30 ;  /* 0x000000ffff147224 */ /* 0x000fe200078e001e */
[----:B------:R-:W-:Y:S01]  /*29390*/  LEA.HI.X R19, R2, UR7, R19, 0x1, P0 ;  /* 0x0000000702137c11 */ /* 0x000fe200080f0c13 */
[----:B------:R-:W-:Y:S01]  /*293a0*/  IMAD.MOV.U32 R32, RZ, RZ, R23 ;  /* 0x000000ffff207224 */ /* 0x000fe200078e0017 */
[C---:B--2---:R-:W-:Y:S01]  /*293b0*/  ISETP.GT.AND P0, PT, R23.reuse, R0, PT ;  /* 0x000000001700720c */ /* 0x044fe20003f04270 */
[----:B------:R-:W-:-:S12]  /*293c0*/  VIADD R0, R23, 0xffffffff ;  /* 0xffffffff17007836 */ /* 0x000fd80000000000 */
[----:B-1----:R-:W-:Y:S05]  /*293d0*/  @P0 BRA `(.L_x_1962) ;  /* 0xfffffff000380947 */ /* 0x002fea000383ffff */
.L_x_1949:
[----:B------:R-:W-:Y:S05]  /*293e0*/  BSYNC B0 ;  /* 0x0000000000007941 */ /* 0x000fea0003800000 */
.L_x_1948:
[----:B0-----:R-:W0:Y:S01]  /*293f0*/  S2R R2, SR_TID.X ;  /* 0x0000000000027919 */ /* 0x001e220000002100 */
[----:B------:R-:W-:Y:S01]  /*29400*/  BSSY B0, `(.L_x_1963) ;  /* 0x0000010000007945 */ /* 0x000fe20003800000 */
[----:B0-----:R-:W-:-:S04]  /*29410*/  LOP3.LUT R2, R2, 0x7f, RZ, 0xc0, !PT ;  /* 0x0000007f02027812 */ /* 0x001fc800078ec0ff */
[----:B------:R-:W-:-:S13]  /*29420*/  ISETP.NE.AND P0, PT, R2, RZ, PT ;  /* 0x000000ff0200720c */ /* 0x000fda0003f05270 */
[----:B------:R-:W-:Y:S05]  /*29430*/  @P0 BRA `(.L_x_1964) ;  /* 0x0000000000300947 */ /* 0x000fea0003800000 */
[----:B------:R-:W0:Y:S01]  /*29440*/  S2R R5, SR_LANEID ;  /* 0x0000000000057919 */ /* 0x000e220000000000 */
[----:B------:R-:W-:Y:S01]  /*29450*/  VOTEU.ANY UR4, UPT, PT ;  /* 0x0000000000047886 */ /* 0x000fe200038e0100 */
[----:B------:R-:W1:Y:S01]  /*29460*/  LDC.64 R2, c[0x0][0xc60] ;  /* 0x00031800ff027b82 */ /* 0x000e620000000a00 */
[----:B------:R-:W0:Y:S02]  /*29470*/  FLO.U32 R0, UR4 ;  /* 0x0000000400007d00 */ /* 0x000e2400080e0000 */
[----:B0-----:R-:W-:-:S06]  /*29480*/  ISETP.EQ.U32.AND P0, PT, R0, R5, PT ;  /* 0x000000050000720c */ /* 0x001fcc0003f02070 */
[----:B------:R-:W1:Y:S07]  /*29490*/  POPC R5, UR4 ;  /* 0x0000000400057d09 */ /* 0x000e6e0008000000 */
[----:B-1----:R-:W2:Y:S01]  /*294a0*/  @P0 ATOMG.E.ADD.STRONG.GPU PT, R3, desc[UR60][R2.64], R5 ;  /* 0x00000005020309a8 */ /* 0x002ea200081ee1fc */
[----:B------:R-:W0:Y:S02]  /*294b0*/  S2R R4, SR_LTMASK ;  /* 0x0000000000047919 */ /* 0x000e240000003900 */
[----:B0-----:R-:W-:-:S04]  /*294c0*/  LOP3.LUT R4, R4, UR4, RZ, 0xc0, !PT ;  /* 0x0000000404047c12 */ /* 0x001fc8000f8ec0ff */
[----:B------:R-:W0:Y:S01]  /*294d0*/  POPC R7, R4 ;  /* 0x0000000400077309 */ /* 0x000e220000000000 */
[----:B--2---:R-:W0:Y:S02]  /*294e0*/  SHFL.IDX PT, R0, R3, R0, 0x1f ;  /* 0x00001f0003007589 */ /* 0x004e2400000e0000 */
[----:B0-----:R-:W-:-:S07]  /*294f0*/  IADD3 R24, R0, UR38, R7 ;  /* 0x0000002600187c10 */ /* 0x001fce000fffe007 */
.L_x_1964:
[----:B------:R-:W-:Y:S05]  /*29500*/  BSYNC B0 ;  /* 0x0000000000007941 */ /* 0x000fea0003800000 */
.L_x_1963:
[----:B------:R-:W-:-:S13]  /*29510*/  LOP3.LUT P0, RZ, R16, 0x10, RZ, 0xc0, !PT ;  /* 0x0000001010ff7812 */ /* 0x000fda000780c0ff */
[----:B------:R-:W-:Y:S05]  /*29520*/  @!P0 BRA `(.L_x_1965) ;  /* 0x0000000000048947 */ /* 0x000fea0003800000 */
[----:B------:R-:W-:Y:S01]  /*29530*/  BPT.TRAP 0x1 ;  /* 0x000000040000795c */ /* 0x000fe20000300000 */
.L_x_1965:
[----:B------:R-:W-:Y:S01]  /*29540*/  IMAD R0, R28, 0x8, R17 ;  /* 0x000000081c007824 */ /* 0x000fe200078e0211 */
[----:B------:R-:W-:Y:S01]  /*29550*/  SHF.L.U32 R3, R30, 0x1f, RZ ;  /* 0x0000001f1e037819 */ /* 0x000fe200000006ff */
[----:B------:R-:W-:Y:S01]  /*29560*/  BSSY B0, `(.L_x_1966) ;  /* 0x0000004000007945 */ /* 0x000fe20003800000 */
[----:B------:R-:W-:Y:S02]  /*29570*/  IMAD R6, R23, -0x60, R37 ;  /* 0xffffffa017067824 */ /* 0x000fe400078e0225 */
[----:B------:R-:W0:Y:S02]  /*29580*/  SYNCS.PHASECHK.TRANS64.TRYWAIT P0, [R0+URZ+0x2a860], R3 ;  /* 0x02a86003000075a7 */ /* 0x000e24000800017f */
[----:B0-----:R-:W-:Y:S05]  /*29590*/  @!P0 BRA `(.L_x_1967) ;  /* 0x0000005000e88947 */ /* 0x001fea0003800000 */
.L_x_2126:
[----:B------:R-:W-:Y:S05]  /*295a0*/  BSYNC B0 ;  /* 0x0000000000007941 */ /* 0x000fea0003800000 */
.L_x_1966:
        /* <DEDUP_REMOVED lines=57> */
.L_x_2140:
        /* <DEDUP_REMOVED lines=11> */
.L_x_1969:
        /* <DEDUP_REMOVED lines=10> */
.L_x_1970:
[----:B------:R2:W-:Y:S01]  /*29a90*/  SYNCS.ARRIVE.TRANS64.A1T0 RZ, [R0+URZ+0x2a850], RZ ;  /* 0x02a850ff00ff79a7 */ /* 0x0005e2000810003f */
[----:B------:R-:W-:-:S05]  /*29aa0*/  VIADD R28, R28, 0x1 ;  /* 0x000000011c1c7836 */ /* 0x000fca0000000000 */
[----:B------:R-:W-:-:S04]  /*29ab0*/  ISETP.NE.AND P0, PT, R28, 0x2, PT ;  /* 0x000000021c00780c */ /* 0x000fc80003f05270 */
[----:B0-----:R-:W-:Y:S02]  /*29ac0*/  SEL R3, RZ, 0x1, P0 ;  /* 0x00000001ff037807 */ /* 0x001fe40000000000 */
[----:B------:R-:W-:Y:S02]  /*29ad0*/  SEL R28, R28, RZ, P0 ;  /* 0x000000ff1c1c7207 */ /* 0x000fe40000000000 */
[----:B--2---:R-:W-:-:S07]  /*29ae0*/  LOP3.LUT R30, R30, R3, RZ, 0x3c, !PT ;  /* 0x000000031e1e7212 */ /* 0x004fce00078e3cff */
.L_x_1927:
[----:B------:R-:W-:Y:S05]  /*29af0*/  BSYNC B7 ;  /* 0x0000000000077941 */ /* 0x000fea0003800000 */
.L_x_1925:
[----:B------:R-:W-:-:S13]  /*29b00*/  LOP3.LUT P0, RZ, R16, 0x20, RZ, 0xc0, !PT ;  /* 0x0000002010ff7812 */ /* 0x000fda000780c0ff */
[----:B------:R-:W-:Y:S05]  /*29b10*/  @!P0 BRA `(.L_x_1971) ;  /* 0x0000000000248947 */ /* 0x000fea0003800000 */
[----:B------:R-:W-:Y:S05]  /*29b20*/  WARPSYNC.ALL ;  /* 0x0000000000007948 */ /* 0x000fea0003800000 */
[----:B------:R-:W2:Y:S08]  /*29b30*/  S2UR UR5, SR_CgaCtaId ;  /* 0x00000000000579c3 */ /* 0x000eb00000008800 */
[----:B------:R-:W-:Y:S06]  /*29b40*/  BAR.SYNC.DEFER_BLOCKING 0x5, 0x180 ;  /* 0x0146000000007b1d */ /* 0x000fec0000010000 */
[----:B------:R-:W-:-:S02]  /*29b50*/  UMOV UR4, 0x400 ;  /* 0x0000040000047882 */ /* 0x000fc40000000000 */
[----:B--2---:R-:W-:-:S06]  /*29b60*/  ULEA UR4, UR5, UR4, 0x18 ;  /* 0x0000000405047291 */ /* 0x004fcc000f8ec03f */
[----:B0-----:R-:W-:-:S05]  /*29b70*/  IMAD.U32 R17, RZ, RZ, UR4 ;  /* 0x00000004ff117e24 */ /* 0x001fca000f8e00ff */
[----:B------:R0:W2:Y:S01]  /*29b80*/  LDS.128 R24, [R17+0x2a8d0] ;  /* 0x02a8d00011187984 */ /* 0x0000a20000000c00 */
[----:B------:R-:W-:Y:S06]  /*29b90*/  BAR.ARV 0x4, 0x180 ;  /* 0x0106000000007b1d */ /* 0x000fec0000002000 */
[----:B------:R-:W-:Y:S05]  /*29ba0*/  BRA `(.L_x_1972) ;  /* 0x0000000c00d47947 */ /* 0x000fea0003800000 */
.L_x_1971:
[----:B------:R-:W2:Y:S01]  /*29bb0*/  S2R R8, SR_TID.X ;  /* 0x0000000000087919 */ /* 0x000ea20000002100 */
[----:B------:R-:W-:Y:S01]  /*29bc0*/  UMOV UR4, 0xffffffff ;  /* 0xffffffff00047882 */ /* 0x000fe20000000000 */
[----:B--2---:R-:W-:-:S04]  /*29bd0*/  LOP3.LUT R8, R8, 0x1f, RZ, 0xc0, !PT ;  /* 0x0000001f08087812 */ /* 0x004fc800078ec0ff */
[----:B------:R-:W-:Y:S01]  /*29be0*/  ISETP.NE.AND P0, PT, R8, 0x1f, PT ;  /* 0x0000001f0800780c */ /* 0x000fe20003f05270 */
[----:B------:R-:W-:-:S12]  /*29bf0*/  BRA.DIV UR4, `(.L_x_1973) ;  /* 0x0000005604507947 */ /* 0x000fd8000b800000 */
[----:B------:R-:W-:Y:S01]  /*29c00*/  IMAD.IADD R7, R27, 0x1, R8 ;  /* 0x000000011b077824 */ /* 0x000fe200078e0208 */
[----:B------:R-:W-:-:S04]  /*29c10*/  ULDC UR4, c[0x0][0xc3c] ;  /* 0x00030f0000047ab9 */ /* 0x000fc80000000800 */
[----:B------:R-:W-:-:S13]  /*29c20*/  ISETP.GE.OR P1, PT, R7, UR4, !P0 ;  /* 0x0000000407007c0c */ /* 0x000fda000c726670 */
[----:B------:R-:W2:Y:S08]  /*29c30*/  @!P1 LDC.64 R2, c[0x0][0xc80] ;  /* 0x00032000ff029b82 */ /* 0x000eb00000000a00 */
[----:B------:R-:W3:Y:S01]  /*29c40*/  @!P1 LDC.64 R4, c[0x0][0xc78] ;  /* 0x00031e00ff049b82 */ /* 0x000ee20000000a00 */
[----:B--2---:R-:W-:-:S05]  /*29c50*/  @!P1 IMAD.WIDE R2, R7, 0x4, R2 ;  /* 0x0000000407029825 */ /* 0x004fca00078e0202 */
[----:B-1----:R3:W2:Y:S02]  /*29c60*/  @!P1 LDG.E R6, desc[UR60][R2.64] ;  /* 0x0000003c02069981 */ /* 0x0026a4000c1e1900 */
[----:B---3--:R-:W-:-:S05]  /*29c70*/  @!P1 IMAD.WIDE R2, R7, 0x4, R4 ;  /* 0x0000000407029825 */ /* 0x008fca00078e0204 */
        /* <DEDUP_REMOVED lines=10> */
[----:B------:R-:W-:Y:S02]  /*29d20*/  IMAD.MOV.U32 R6, RZ, RZ, RZ ;  /* 0x000000ffff067224 */ /* 0x000fe400078e00ff */
[----:B---3--:R-:W-:Y:S01]  /*29d30*/  @!P1 IMAD.MOV.U32 R4, RZ, RZ, R5 ;  /* 0x000000ffff049224 */ /* 0x008fe200078e0005 */
[----:B------:R-:W-:-:S03]  /*29d40*/  ISETP.NE.AND P1, PT, R8, RZ, PT ;  /* 0x000000ff0800720c */ /* 0x000fc60003f25270 */
[----:B------:R-:W-:-:S05]  /*29d50*/  IMAD R13, R4, R25, RZ ;  /* 0x00000019040d7224 */ /* 0x000fca00078e02ff */
        /* <DEDUP_REMOVED lines=15> */
[----:B------:R1:W2:Y:S02]  /*29e50*/  SHFL.IDX PT, R14, R2, 0x1f, 0x1f ;  /* 0x03e01f00020e7f89 */ /* 0x0002a400000e0000 */
.L_x_2150:
[----:B------:R-:W-:Y:S02]  /*29e60*/  ULDC UR4, c[0x0][0xc38] ;  /* 0x00030e0000047ab9 */ /* 0x000fe40000000800 */
[----:B------:R-:W-:-:S04]  /*29e70*/  IMAD.U32 R5, RZ, RZ, UR4 ;  /* 0x00000004ff057e24 */ /* 0x000fc8000f8e00ff */
[----:B--2---:R-:W-:-:S04]  /*29e80*/  IMAD R14, R14, R5, RZ ;  /* 0x000000050e0e7224 */ /* 0x004fc800078e02ff */
[----:B------:R-:W-:-:S05]  /*29e90*/  IMAD.IADD R7, R7, 0x1, R14 ;  /* 0x0000000107077824 */ /* 0x000fca00078e020e */
[----:B------:R-:W-:-:S13]  /*29ea0*/  ISETP.GT.AND P6, PT, R7, R0, PT ;  /* 0x000000000700720c */ /* 0x000fda0003fc4270 */
[----:B------:R-:W-:Y:S05]  /*29eb0*/  @P6 BRA `(.L_x_1974) ;  /* 0x0000000000a46947 */ /* 0x000fea0003800000 */
.L_x_1977:
[----:B-1----:R-:W1:Y:S01]  /*29ec0*/  LDC R2, c[0x0][0xc3c] ;  /* 0x00030f00ff027b82 */ /* 0x002e620000000800 */
[----:B------:R-:W-:-:S05]  /*29ed0*/  VIADD R27, R27, 0x1f ;  /* 0x0000001f1b1b7836 */ /* 0x000fca0000000000 */
[----:B-1----:R-:W-:-:S13]  /*29ee0*/  ISETP.GE.AND P6, PT, R27, R2, PT ;  /* 0x000000021b00720c */ /* 0x002fda0003fc6270 */
[----:B------:R-:W-:Y:S05]  /*29ef0*/  @P6 BRA `(.L_x_1975) ;  /* 0x0000000800bc6947 */ /* 0x000fea0003800000 */
[----:B------:R-:W1:Y:S01]  /*29f00*/  S2R R3, SR_TID.X ;  /* 0x0000000000037919 */ /* 0x000e620000002100 */
[----:B------:R-:W-:Y:S01]  /*29f10*/  IMAD.MOV.U32 R25, RZ, RZ, RZ ;  /* 0x000000ffff197224 */ /* 0x000fe200078e00ff */
[----:B-1----:R-:W-:-:S05]  /*29f20*/  LOP3.LUT R3, R3, 0x1f, RZ, 0xc0, !PT ;  /* 0x0000001f03037812 */ /* 0x002fca00078ec0ff */
[----:B------:R-:W-:-:S05]  /*29f30*/  IMAD.IADD R9, R27, 0x1, R3 ;  /* 0x000000011b097824 */ /* 0x000fca00078e0203 */
[----:B------:R-:W-:-:S13]  /*29f40*/  ISETP.GE.OR P6, PT, R9, R2, !P0 ;  /* 0x000000020900720c */ /* 0x000fda00047c6670 */
[----:B------:R-:W1:Y:S08]  /*29f50*/  @!P6 LDC.64 R2, c[0x0][0xc80] ;  /* 0x00032000ff02eb82 */ /* 0x000e700000000a00 */
[----:B------:R-:W2:Y:S01]  /*29f60*/  @!P6 LDC.64 R4, c[0x0][0xc78] ;  /* 0x00031e00ff04eb82 */ /* 0x000ea20000000a00 */
[----:B-1----:R-:W-:-:S05]  /*29f70*/  @!P6 IMAD.WIDE R2, R9, 0x4, R2 ;  /* 0x000000040902e825 */ /* 0x002fca00078e0202 */
[----:B------:R2:W3:Y:S02]  /*29f80*/  @!P6 LDG.E R25, desc[UR60][R2.64] ;  /* 0x0000003c0219e981 */ /* 0x0004e4000c1e1900 */
[----:B--2---:R-:W-:-:S04]  /*29f90*/  @!P6 IMAD.WIDE R2, R9, 0x4, R4 ;  /* 0x000000040902e825 */ /* 0x004fc800078e0204 */
[----:B------:R-:W-:-:S06]  /*29fa0*/  IMAD.MOV.U32 R4, RZ, RZ, RZ ;  /* 0x000000ffff047224 */ /* 0x000fcc00078e00ff */
[----:B------:R-:W3:Y:S01]  /*29fb0*/  @!P6 LDG.E R4, desc[UR60][R2.64] ;  /* 0x0000003c0204e981 */ /* 0x000ee2000c1e1900 */
[----:B------:R-:W-:Y:S01]  /*29fc0*/  UMOV UR4, 0xffffffff ;  /* 0xffffffff00047882 */ /* 0x000fe20000000000 */
[----:B---3--:R-:W-:Y:S02]  /*29fd0*/  IMAD R13, R4, R25, RZ ;  /* 0x00000019040d7224 */ /* 0x008fe400078e02ff */
[----:B------:R-:W-:Y:S05]  /*29fe0*/  BRA.DIV UR4, `(.L_x_1976) ;  /* 0x0000005604907947 */ /* 0x000fea000b800000 */
        /* <DEDUP_REMOVED lines=16> */
.L_x_2158:
[----:B------:R-:W-:Y:S02]  /*2a0f0*/  ULDC UR4, c[0x0][0xc38] ;  /* 0x00030e0000047ab9 */ /* 0x000fe40000000800 */
[----:B------:R-:W-:-:S04]  /*2a100*/  IMAD.U32 R5, RZ, RZ, UR4 ;  /* 0x00000004ff057e24 */ /* 0x000fc8000f8e00ff */
[----:B--2---:R-:W-:-:S04]  /*2a110*/  IMAD R14, R14, R5, RZ ;  /* 0x000000050e0e7224 */ /* 0x004fc800078e02ff */
[----:B------:R-:W-:-:S05]  /*2a120*/  IMAD.IADD R7, R14, 0x1, R7 ;  /* 0x000000010e077824 */ /* 0x000fca00078e0207 */
[----:B------:R-:W-:-:S13]  /*2a130*/  ISETP.GT.AND P6, PT, R7, R0, PT ;  /* 0x000000000700720c */ /* 0x000fda0003fc4270 */
[----:B------:R-:W-:Y:S05]  /*2a140*/  @!P6 BRA `(.L_x_1977) ;  /* 0xfffffffc005ce947 */ /* 0x000fea000383ffff */
.L_x_1974:
[----:B------:R-:W-:Y:S01]  /*2a150*/  IMAD.IADD R7, R7, 0x1, -R14 ;  /* 0x0000000107077824 */ /* 0x000fe200078e0a0e */
[----:B------:R-:W-:-:S03]  /*2a160*/  UMOV UR4, 0xffffffff ;  /* 0xffffffff00047882 */ /* 0x000fc60000000000 */
[----:B------:R-:W-:-:S05]  /*2a170*/  IMAD R3, R2, R5, R7 ;  /* 0x0000000502037224 */ /* 0x000fca00078e0207 */
[----:B------:R-:W-:Y:S01]  /*2a180*/  ISETP.GT.AND P6, PT, R3, R0, PT ;  /* 0x000000000300720c */ /* 0x000fe20003fc4270 */
[----:B------:R-:W-:-:S12]  /*2a190*/  BRA.DIV UR4, `(.L_x_1978) ;  /* 0x0000005604dc7947 */ /* 0x000fd8000b800000 */
[----:B------:R-:W-:-:S04]  /*2a1a0*/  VOTE.ANY R3, PT, !P6 ;  /* 0x0000000000037806 */ /* 0x000fc800070e0100 */
[----:B------:R-:W2:Y:S02]  /*2a1b0*/  POPC R12, R3 ;  /* 0x00000003000c7309 */ /* 0x000ea40000000000 */
[----:B--2---:R2:W3:Y:S01]  /*2a1c0*/  SHFL.IDX PT, R25, R25, R12, 0x1f ;  /* 0x00001f0c19197589 */ /* 0x0044e200000e0000 */
[----:B------:R-:W-:-:S03]  /*2a1d0*/  IMAD.IADD R27, R12, 0x1, R27 ;  /* 0x000000010c1b7824 */ /* 0x000fc600078e021b */
[----:B------:R2:W4:Y:S04]  /*2a1e0*/  SHFL.IDX PT, R4, R4, R12, 0x1f ;  /* 0x00001f0c04047589 */ /* 0x00052800000e0000 */
.L_x_2163:
[----:B------:R-:W-:-:S13]  /*2a1f0*/  ISETP.NE.AND P0, PT, R3, RZ, PT ;  /* 0x000000ff0300720c */ /* 0x000fda0003f05270 */
[----:B------:R-:W-:Y:S05]  /*2a200*/  @!P0 BRA `(.L_x_1979) ;  /* 0x0000000000108947 */ /* 0x000fea0003800000 */
[----:B------:R-:W-:Y:S01]  /*2a210*/  UMOV UR4, 0xffffffff ;  /* 0xffffffff00047882 */ /* 0x000fe20000000000 */
[----:B--2---:R-:W-:Y:S02]  /*2a220*/  VIADD R12, R12, 0xffffffff ;  /* 0xffffffff0c0c7836 */ /* 0x004fe40000000000 */
[----:B------:R-:W-:Y:S05]  /*2a230*/  BRA.DIV UR4, `(.L_x_1980) ;  /* 0x0000005a04107947 */ /* 0x000fea000b800000 */
[----:B------:R2:W0:Y:S02]  /*2a240*/  SHFL.IDX PT, R6, R2, R12, 0x1f ;  /* 0x00001f0c02067589 */ /* 0x00042400000e0000 */
.L_x_1979:
[----:B----4-:R-:W-:Y:S01]  /*2a250*/  ISETP.NE.AND P0, PT, R4, 0x1, PT ;  /* 0x000000010400780c */ /* 0x010fe20003f05270 */
[----:B0-----:R-:W-:-:S04]  /*2a260*/  IMAD R24, R6, R5, R7 ;  /* 0x0000000506187224 */ /* 0x001fc800078e0207 */
[----:B------:R-:W-:-:S08]  /*2a270*/  IMAD.IADD R0, R0, 0x1, -R24 ;  /* 0x0000000100007824 */ /* 0x000fd000078e0a18 */
[----:B------:R-:W-:Y:S05]  /*2a280*/  @!P0 BRA `(.L_x_1981) ;  /* 0x0000000000dc8947 */ /* 0x000fea0003800000 */
[-C--:B---3--:R-:W-:Y:S02]  /*2a290*/  IABS R5, R25.reuse ;  /* 0x0000001900057213 */ /* 0x088fe40000000000 */
[----:B------:R-:W-:Y:S02]  /*2a2a0*/  IABS R6, R4 ;  /* 0x0000000400067213 */ /* 0x000fe40000000000 */
[----:B------:R-:W0:Y:S08]  /*2a2b0*/  I2F.RP R7, R5 ;  /* 0x0000000500077306 */ /* 0x000e300000209400 */
[----:B------:R-:W3:Y:S08]  /*2a2c0*/  I2F.RP R8, R6 ;  /* 0x0000000600087306 */ /* 0x000ef00000209400 */
[----:B0-----:R-:W1:Y:S08]  /*2a2d0*/  MUFU.RCP R7, R7 ;  /* 0x0000000700077308 */ /* 0x001e700000001000 */
[----:B---3--:R-:W-:Y:S01]  /*2a2e0*/  MUFU.RCP R8, R8 ;  /* 0x0000000800087308 */ /* 0x008fe20000001000 */
[----:B-12---:R-:W-:Y:S01]  /*2a2f0*/  VIADD R2, R7, 0xffffffe ;  /* 0x0ffffffe07027836 */ /* 0x006fe20000000000 */
        /* <DEDUP_REMOVED lines=43> */
[--C-:B------:R-:W-:Y:S02]  /*2a5b0*/  IMAD R4, R4, R2, R7.reuse ;  /* 0x0000000204047224 */ /* 0x100fe400078e0207 */
[----:B------:R-:W-:Y:S02]  /*2a5c0*/  IMAD.MOV R2, RZ, RZ, -R7 ;  /* 0x000000ffff027224 */ /* 0x000fe400078e0a07 */
[----:B------:R-:W-:Y:S02]  /*2a5d0*/  IMAD R26, R4, 0x10000, R5 ;  /* 0x00010000041a7824 */ /* 0x000fe400078e0205 */
[----:B------:R-:W-:Y:S01]  /*2a5e0*/  IMAD R2, R25, R2, R0 ;  /* 0x0000000219027224 */ /* 0x000fe200078e0200 */
[----:B------:R-:W-:Y:S06]  /*2a5f0*/  BRA `(.L_x_1982) ;  /* 0x0000000000f07947 */ /* 0x000fec0003800000 */
.L_x_1981:
[----:B-12---:R-:W0:Y:S02]  /*2a600*/  LDC.64 R2, c[0x0][0xc90] ;  /* 0x00032400ff027b82 */ /* 0x006e240000000a00 */
[----:B0-----:R-:W-:-:S05]  /*2a610*/  IMAD.WIDE R2, R27, 0x4, R2 ;  /* 0x000000041b027825 */ /* 0x001fca00078e0202 */
[----:B------:R0:W3:Y:S02]  /*2a620*/  LDG.E R6, desc[UR60][R2.64] ;  /* 0x0000003c02067981 */ /* 0x0000e4000c1e1900 */
[----:B0-----:R-:W-:Y:S02]  /*2a630*/  IMAD.MOV.U32 R2, RZ, RZ, RZ ;  /* 0x000000ffff027224 */ /* 0x001fe400078e00ff */
[----:B---3--:R-:W-:-:S05]  /*2a640*/  IMAD R7, R25, R6, RZ ;  /* 0x0000000619077224 */ /* 0x008fca00078e02ff */
        /* <DEDUP_REMOVED lines=55> */
.L_x_1982:
[----:B------:R-:W-:-:S05]  /*2a9c0*/  LOP3.LUT R2, RZ, R2, RZ, 0x33, !PT ;  /* 0x00000002ff027212 */ /* 0x000fca00078e33ff */
[----:B------:R-:W-:Y:S01]  /*2a9d0*/  IMAD.IADD R25, R25, 0x1, R2 ;  /* 0x0000000119197824 */ /* 0x000fe200078e0202 */
[----:B------:R-:W-:Y:S06]  /*2a9e0*/  BRA `(.L_x_1983) ;  /* 0x00000000001c7947 */ /* 0x000fec0003800000 */
.L_x_1975:
[----:B------:R-:W-:Y:S01]  /*2a9f0*/  UMOV UR4, URZ ;  /* 0x0000003f00047c82 */ /* 0x000fe20008000000 */
[----:B------:R-:W-:Y:S01]  /*2aa00*/  UMOV UR5, URZ ;  /* 0x0000003f00057c82 */ /* 0x000fe20008000000 */
[----:B------:R-:W-:Y:S01]  /*2aa10*/  ULDC UR6, c[0x0][0xc3c] ;  /* 0x00030f0000067ab9 */ /* 0x000fe20000000800 */
[----:B------:R-:W-:Y:S02]  /*2aa20*/  IMAD.MOV.U32 R24, RZ, RZ, R0 ;  /* 0x000000ffff187224 */ /* 0x000fe400078e0000 */
[----:B------:R-:W-:Y:S02]  /*2aa30*/  IMAD.U32 R25, RZ, RZ, UR4 ;  /* 0x00000004ff197e24 */ /* 0x000fe4000f8e00ff */
[----:B------:R-:W-:Y:S02]  /*2aa40*/  IMAD.U32 R26, RZ, RZ, UR5 ;  /* 0x00000005ff1a7e24 */ /* 0x000fe4000f8e00ff */
[----:B------:R-:W-:-:S07]  /*2aa50*/  IMAD.U32 R27, RZ, RZ, UR6 ;  /* 0x00000006ff1b7e24 */ /* 0x000fce000f8e00ff */
.L_x_1983:
[----:B------:R-:W1:Y:S01]  /*2aa60*/  S2R R0, SR_TID.X ;  /* 0x0000000000007919 */ /* 0x000e620000002100 */
[----:B------:R-:W-:Y:S05]  /*2aa70*/  WARPSYNC.ALL ;  /* 0x0000000000007948 */ /* 0x000fea0003800000 */
[----:B------:R-:W-:Y:S01]  /*2aa80*/  BAR.SYNC.DEFER_BLOCKING 0x4, 0x180 ;  /* 0x0106000000007b1d */ /* 0x000fe20000010000 */
[----:B-1----:R-:W-:-:S04]  /*2aa90*/  LOP3.LUT R0, R0, 0x1f, RZ, 0xc0, !PT ;  /* 0x0000001f00007812 */ /* 0x002fc800078ec0ff */
[----:B------:R-:W-:-:S13]  /*2aaa0*/  ISETP.NE.AND P0, PT, R0, RZ, PT ;  /* 0x000000ff0000720c */ /* 0x000fda0003f05270 */
[----:B------:R-:W0:Y:S01]  /*2aab0*/  @!P0 S2R R3, SR_CgaCtaId ;  /* 0x0000000000038919 */ /* 0x000e220000008800 */
[----:B------:R-:W-:-:S04]  /*2aac0*/  @!P0 MOV R0, 0x400 ;  /* 0x0000040000008802 */ /* 0x000fc80000000f00 */
[----:B0-----:R-:W-:-:S05]  /*2aad0*/  @!P0 LEA R17, R3, R0, 0x18 ;  /* 0x0000000003118211 */ /* 0x001fca00078ec0ff */
[----:B------:R3:W-:Y:S01]  /*2aae0*/  @!P0 STS.128 [R17+0x2a8d0], R24 ;  /* 0x02a8d01811008388 */ /* 0x0007e20000000c00 */
[----:B------:R-:W-:Y:S06]  /*2aaf0*/  BAR.ARV 0x5, 0x180 ;  /* 0x0146000000007b1d */ /* 0x000fec0000002000 */
.L_x_1972:
[----:B------:R-:W-:Y:S02]  /*2ab00*/  ULDC UR4, c[0x0][0xc3c] ;  /* 0x00030f0000047ab9 */ /* 0x000fe40000000800 */
[----:B--2---:R-:W-:-:S13]  /*2ab10*/  ISETP.GE.AND P0, PT, R27, UR4, PT ;  /* 0x000000041b007c0c */ /* 0x004fda000bf06270 */
[----:B------:R-:W-:Y:S05]  /*2ab20*/  @!P0 BRA `(.L_x_1984) ;  /* 0xffffff9400208947 */ /* 0x000fea000383ffff */
[----:B------:R-:W-:Y:S05]  /*2ab30*/  BSYNC B8 ;  /* 0x0000000000087941 */ /* 0x000fea0003800000 */
.L_x_1863:
[----:B------:R-:W2:Y:S01]  /*2ab40*/  LDL.LU R0, [R1+0x24] ;  /* 0x0000240001007983 */ /* 0x000ea20000300800 */
[----:B------:R-:W-:Y:S01]  /*2ab50*/  BSSY B0, `(.L_x_1985) ;  /* 0x000000b000007945 */ /* 0x000fe20003800000 */
[----:B------:R-:W4:Y:S01]  /*2ab60*/  S2R R5, SR_CgaCtaId ;  /* 0x0000000000057919 */ /* 0x000f220000008800 */
[----:B--2---:R-:W-:-:S05]  /*2ab70*/  VIADD R0, R0, 0x1 ;  /* 0x0000000100007836 */ /* 0x004fca0000000000 */
        /* <DEDUP_REMOVED lines=8> */
.L_x_2166:
[----:B------:R-:W-:Y:S05]  /*2ac00*/  BSYNC B0 ;  /* 0x0000000000007941 */ /* 0x000fea0003800000 */
.L_x_1985:
[----:B------:R-:W-:-:S03]  /*2ac10*/  UMOV UR4, 0xffffffff ;  /* 0xffffffff00047882 */ /* 0x000fc60000000000 */
[----:B------:R-:W-:Y:S05]  /*2ac20*/  BRA.DIV UR4, `(.L_x_1987) ;  /* 0x0000004e04d07947 */ /* 0x000fea000b800000 */
[----:B0-----:R-:W0:Y:S02]  /*2ac30*/  S2R R0, SR_TID.X ;  /* 0x0000000000007919 */ /* 0x001e240000002100 */
[----:B0-----:R-:W-:-:S04]  /*2ac40*/  SHF.R.U32.HI R0, RZ, 0x5, R0 ;  /* 0x00000005ff007819 */ /* 0x001fc80000011600 */
[----:B------:R-:W-:-:S05]  /*2ac50*/  LOP3.LUT R0, R0, 0x3, RZ, 0xc0, !PT ;  /* 0x0000000300007812 */ /* 0x000fca00078ec0ff */
[----:B------:R0:W2:Y:S02]  /*2ac60*/  SHFL.IDX PT, R14, R0, RZ, 0x1f ;  /* 0x00001fff000e7589 */ /* 0x0000a400000e0000 */
.L_x_2169:
[----:B--2---:R-:W-:-:S13]  /*2ac70*/  ISETP.NE.AND P0, PT, R14, RZ, PT ;  /* 0x000000ff0e00720c */ /* 0x004fda0003f05270 */
[----:B------:R-:W-:Y:S05]  /*2ac80*/  @P0 BRA `(.L_x_1546) ;  /* 0x0000000000900947 */ /* 0x000fea0003800000 */
[----:B------:R-:W-:-:S03]  /*2ac90*/  UMOV UR4, 0xffffffff ;  /* 0xffffffff00047882 */ /* 0x000fc60000000000 */
[----:B------:R-:W-:Y:S05]  /*2aca0*/  BRA.DIV UR4, `(.L_x_1988) ;  /* 0x0000004e04e47947 */ /* 0x000fea000b800000 */
[----:B------:R-:W-:-:S13]  /*2acb0*/  ELECT P6, URZ, PT ;  /* 0x00000000003f782f */ /* 0x000fda00038c0000 */
.L_x_2172:
[----:B------:R-:W-:Y:S05]  /*2acc0*/  @!P6 BRA `(.L_x_1546) ;  /* 0x000000000080e947 */ /* 0x000fea0003800000 */
[----:B0-----:R-:W2:Y:S02]  /*2acd0*/  LDL R0, [R1+0x58] ;  /* 0x0000580001007983 */ /* 0x001ea40000100800 */
[----:B--2---:R-:W-:-:S13]  /*2ace0*/  R2UR UR4, R0 ;  /* 0x00000000000472ca */ /* 0x004fda00000e0000 */
[----:B------:R-:W-:-:S06]  /*2acf0*/  ULOP3.LUT UR4, UR4, 0x2, URZ, 0xfc, !UPT ;  /* 0x0000000204047892 */ /* 0x000fcc000f8efc3f */
[----:B------:R-:W-:-:S05]  /*2ad00*/  IMAD.U32 R0, RZ, RZ, UR4 ;  /* 0x00000004ff007e24 */ /* 0x000fca000f8e00ff */
[----:B------:R-:W-:-:S13]  /*2ad10*/  ISETP.NE.AND P0, PT, R0, 0x3, PT ;  /* 0x000000030000780c */ /* 0x000fda0003f05270 */
[----:B------:R-:W-:Y:S05]  /*2ad20*/  @!P0 BRA `(.L_x_1989) ;  /* 0x0000000000048947 */ /* 0x000fea0003800000 */
[----:B------:R-:W-:Y:S01]  /*2ad30*/  BPT.TRAP 0x1 ;  /* 0x000000040000795c */ /* 0x000fe20000300000 */
.L_x_1989:
[----:B------:R-:W-:Y:S01]  /*2ad40*/  IMAD R5, R28, 0x8, R7 ;  /* 0x000000081c057824 */ /* 0x000fe200078e0207 */
[----:B------:R-:W-:Y:S01]  /*2ad50*/  SHF.L.U32 R0, R30, 0x1f, RZ ;  /* 0x0000001f1e007819 */ /* 0x000fe200000006ff */
[----:B------:R-:W-:-:S03]  /*2ad60*/  VIADD R28, R28, 0x1 ;  /* 0x000000011c1c7836 */ /* 0x000fc60000000000 */
[----:B------:R-:W0:Y:S02]  /*2ad70*/  SYNCS.PHASECHK.TRANS64.TRYWAIT P1, [R5+URZ+0x2a840], R0 ;  /* 0x02a84000050075a7 */ /* 0x000e24000802017f */
[----:B------:R-:W-:-:S04]  /*2ad80*/  ISETP.NE.AND P2, PT, R28, 0x2, PT ;  /* 0x000000021c00780c */ /* 0x000fc80003f45270 */
[----:B------:R-:W-:Y:S01]  /*2ad90*/  SEL R3, RZ, 0x1, P2 ;  /* 0x00000001ff037807 */ /* 0x000fe20001000000 */
[----:B0-----:R-:W-:Y:S08]  /*2ada0*/  @!P1 BRA `(.L_x_1990) ;  /* 0x0000004c00c49947 */ /* 0x001ff00003800000 */
.L_x_2173:
[----:B------:R-:W-:Y:S02]  /*2adb0*/  SEL R28, R28, RZ, P2 ;  /* 0x000000ff1c1c7207 */ /* 0x000fe40001000000 */
[----:B------:R-:W-:Y:S01]  /*2adc0*/  LOP3.LUT R2, R30, R3, RZ, 0x3c, !PT ;  /* 0x000000031e027212 */ /* 0x000fe200078e3cff */
[----:B------:R-:W-:Y:S06]  /*2add0*/  @!P0 BRA `(.L_x_1991) ;  /* 0x0000000000048947 */ /* 0x000fec0003800000 */
[----:B------:R-:W-:Y:S01]  /*2ade0*/  BPT.TRAP 0x1 ;  /* 0x000000040000795c */ /* 0x000fe20000300000 */
.L_x_1991:
[----:B------:R-:W-:Y:S01]  /*2adf0*/  IMAD R3, R28, 0x8, R7 ;  /* 0x000000081c037824 */ /* 0x000fe200078e0207 */
[----:B------:R-:W-:-:S04]  /*2ae00*/  SHF.L.U32 R2, R2, 0x1f, RZ ;  /* 0x0000001f02027819 */ /* 0x000fc800000006ff */
[----:B------:R-:W2:Y:S02]  /*2ae10*/  SYNCS.PHASECHK.TRANS64.TRYWAIT P1, [R3+URZ+0x2a840], R2 ;  /* 0x02a84002030075a7 */ /* 0x000ea4000802017f */
[----:B--2---:R-:W-:Y:S05]  /*2ae20*/  @!P1 BRA `(.L_x_1992) ;  /* 0x0000004c00b89947 */ /* 0x004fea0003800000 */
.L_x_2174:
[----:B------:R-:W-:Y:S05]  /*2ae30*/  @!P0 BRA `(.L_x_1993) ;  /* 0x0000000000048947 */ /* 0x000fea0003800000 */
[----:B------:R-:W-:Y:S01]  /*2ae40*/  BPT.TRAP 0x1 ;  /* 0x000000040000795c */ /* 0x000fe20000300000 */
.L_x_1993:
[----:B------:R-:W4:Y:S02]  /*2ae50*/  SYNCS.PHASECHK.TRANS64.TRYWAIT P1, [R5+URZ+0x2a860], R0 ;  /* 0x02a86000050075a7 */ /* 0x000f24000802017f */
[----:B----4-:R-:W-:Y:S05]  /*2ae60*/  @!P1 BRA `(.L_x_1994) ;  /* 0x0000004c00bc9947 */ /* 0x010fea0003800000 */
.L_x_2175:
[----:B------:R-:W-:Y:S05]  /*2ae70*/  @!P0 BRA `(.L_x_1995) ;  /* 0x0000000000048947 */ /* 0x000fea0003800000 */
[----:B------:R-:W-:Y:S01]  /*2ae80*/  BPT.TRAP 0x1 ;  /* 0x000000040000795c */ /* 0x000fe20000300000 */
.L_x_1995:
[----:B------:R0:W0:Y:S02]  /*2ae90*/  SYNCS.PHASECHK.TRANS64.TRYWAIT P0, [R3+URZ+0x2a860], R2 ;  /* 0x02a86002030075a7 */ /* 0x000024000800017f */
[----:B0-----:R-:W-:Y:S05]  /*2aea0*/  @!P0 NANOSLEEP.SYNCS 0x989680 ;  /* 0x009896800000895d */ /* 0x001fea0003900000 */
[----:B------:R-:W0:Y:S02]  /*2aeb0*/  @!P0 SYNCS.PHASECHK.TRANS64 P0, [R3+URZ+0x2a860], R2 ;  /* 0x02a86002030085a7 */ /* 0x000e24000800007f */
[----:B0-----:R-:W-:Y:S05]  /*2aec0*/  @!P0 BRA `(.L_x_1995) ;  /* 0xfffffffc00f08947 */ /* 0x001fea000383ffff */
.L_x_1546:
[----:B------:R-:W-:Y:S05]  /*2aed0*/  BSYNC B9 ;  /* 0x0000000000097941 */ /* 0x000fea0003800000 */
.L_x_1543:
[----:B------:R-:W-:Y:S05]  /*2aee0*/  EXIT ;  /* 0x000000000000794d */ /* 0x000fea0003800000 */
.L_x_1574:
[----:B0-----:R0:W1:Y:S02]  /*2aef0*/  SYNCS.PHASECHK.TRANS64.TRYWAIT P6, [R86+URZ+0x2a890], R87 ;  /* 0x02a89057560075a7 */ /* 0x00106400080c017f */
[----:B-1----:R-:W-:Y:S05]  /*2af00*/  @!P6 NANOSLEEP.SYNCS 0x989680 ;  /* 0x009896800000e95d */ /* 0x002fea0003900000 */
[----:B------:R-:W1:Y:S02]  /*2af10*/  @!P6 SYNCS.PHASECHK.TRANS64 P6, [R86+URZ+0x2a890], R87 ;  /* 0x02a890575600e5a7 */ /* 0x000e6400080c007f */
[----:B-1----:R-:W-:Y:S05]  /*2af20*/  @!P6 BRA `(.L_x_1574) ;  /* 0xfffffffc00f0e947 */ /* 0x002fea000383ffff */
[----:B------:R-:W-:Y:S05]  /*2af30*/  BRA `(.L_x_1996) ;  /* 0xfffffd8c00f07947 */ /* 0x000fea000383ffff */
.L_x_1575:
        /* <DEDUP_REMOVED lines=8> */
.L_x_1998:
[----:B------:R-:W-:Y:S05]  /*2afc0*/  BSYNC B1 ;  /* 0x0000000000017941 */ /* 0x000fea0003800000 */
.L_x_1997:
        /* <DEDUP_REMOVED lines=8> */
.L_x_1999:
[----:B------:R-:W-:Y:S01]  /*2b050*/  IMAD.MOV.U32 R11, RZ, RZ, R14 ;  /* 0x000000ffff0b7224 */ /* 0x000fe200078e000e */
[----:B------:R-:W-:Y:S06]  /*2b060*/  BRA `(.L_x_2000) ;  /* 0xfffffd8c00b87947 */ /* 0x000fec000383ffff */
.L_x_1600:
        /* <DEDUP_REMOVED lines=8> */
.L_x_2002:
[----:B------:R-:W-:Y:S05]  /*2b0f0*/  BSYNC B1 ;  /* 0x0000000000017941 */ /* 0x000fea0003800000 */
.L_x_2001:
        /* <DEDUP_REMOVED lines=8> */
.L_x_2003:
[----:B------:R-:W-:Y:S01]  /*2b180*/  IMAD.MOV.U32 R117, RZ, RZ, R14 ;  /* 0x000000ffff757224 */ /* 0x000fe200078e000e */
[----:B------:R-:W-:Y:S06]  /*2b190*/  BRA `(.L_x_2004) ;  /* 0xfffffda4001c7947 */ /* 0x000fec000383ffff */
.L_x_1630:
[----:B0-----:R0:W1:Y:S02]  /*2b1a0*/  SYNCS.PHASECHK.TRANS64.TRYWAIT P6, [R86+URZ+0x2a890], R87 ;  /* 0x02a89057560075a7 */ /* 0x00106400080c017f */
[----:B-1----:R-:W-:Y:S05]  /*2b1b0*/  @!P6 NANOSLEEP.SYNCS 0x989680 ;  /* 0x009896800000e95d */ /* 0x002fea0003900000 */
[----:B------:R-:W1:Y:S02]  /*2b1c0*/  @!P6 SYNCS.PHASECHK.TRANS64 P6, [R86+URZ+0x2a890], R87 ;  /* 0x02a890575600e5a7 */ /* 0x000e6400080c007f */
[----:B-1----:R-:W-:Y:S05]  /*2b1d0*/  @!P6 BRA `(.L_x_1630) ;  /* 0xfffffffc00f0e947 */ /* 0x002fea000383ffff */
[----:B------:R-:W-:Y:S05]  /*2b1e0*/  BRA `(.L_x_2005) ;  /* 0xfffffdc4004c7947 */ /* 0x000fea000383ffff */
.L_x_1631:
        /* <DEDUP_REMOVED lines=8> */
.L_x_2007:
[----:B------:R-:W-:Y:S05]  /*2b270*/  BSYNC B1 ;  /* 0x0000000000017941 */ /* 0x000fea0003800000 */
.L_x_2006:
        /* <DEDUP_REMOVED lines=8> */
.L_x_2008:
[----:B------:R-:W-:Y:S01]  /*2b300*/  IMAD.MOV.U32 R11, RZ, RZ, R14 ;  /* 0x000000ffff0b7224 */ /* 0x000fe200078e000e */
[----:B------:R-:W-:Y:S06]  /*2b310*/  BRA `(.L_x_2009) ;  /* 0xfffffdc4001c7947 */ /* 0x000fec000383ffff */
.L_x_1644:
[----:B------:R-:W-:Y:S01]  /*2b320*/  BSSY B1, `(.L_x_2010) ;  /* 0x0000008000017945 */ /* 0x000fe20003800000 */
[----:B--234-:R-:W-:Y:S02]  /*2b330*/  IMAD.MOV.U32 R13, RZ, RZ, R116 ;  /* 0x000000ffff0d7224 */ /* 0x01cfe400078e0074 */
[----:B------:R-:W-:Y:S02]  /*2b340*/  IMAD.MOV.U32 R12, RZ, RZ, 0x1 ;  /* 0x00000001ff0c7424 */ /* 0x000fe400078e00ff */
[----:B------:R-:W-:Y:S02]  /*2b350*/  IMAD.MOV.U32 R11, RZ, RZ, 0x1c1f ;  /* 0x00001c1fff0b7424 */ /* 0x000fe400078e00ff */
[----:B------:R-:W-:-:S07]  /*2b360*/  IMAD.MOV.U32 R15, RZ, RZ, -0x1 ;  /* 0xffffffffff0f7424 */ /* 0x000fce00078e00ff */
[----:B01----:R-:W-:Y:S05]  /*2b370*/  WARPSYNC.COLLECTIVE R15, `(.L_x_2011) ;  /* 0x000000000f087348 */ /* 0x003fea0003c00000 */
[----:B------:R2:W3:Y:S02]  /*2b380*/  SHFL.IDX P6, R14, R13, R12, R11 ;  /* 0x0000000c0d0e7389 */ /* 0x0004e400000c000b */
[----:B0123--:R-:W-:Y:S01]  /*2b390*/  ENDCOLLECTIVE ;  /* 0x000000000000791b */ /* 0x00ffe20003800000 */
.L_x_2011:
[----:B------:R-:W-:Y:S05]  /*2b3a0*/  BSYNC B1 ;  /* 0x0000000000017941 */ /* 0x000fea0003800000 */
.L_x_2010:
        /* <DEDUP_REMOVED lines=8> */
.L_x_2012:
[----:B------:R-:W-:Y:S01]  /*2b430*/  IMAD.MOV.U32 R117, RZ, RZ, R14 ;  /* 0x000000ffff757224 */ /* 0x000fe200078e000e */
[----:B------:R-:W-:Y:S06]  /*2b440*/  BRA `(.L_x_2013) ;  /* 0xfffffdd800cc7947 */ /* 0x000fec000383ffff */
.L_x_1657:
[----:B0-----:R0:W1:Y:S02]  /*2b450*/  SYNCS.PHASECHK.TRANS64.TRYWAIT P4, [R86+URZ+0x2a890], R87 ;  /* 0x02a89057560075a7 */ /* 0x001064000808017f */
[----:B-1----:R-:W-:Y:S05]  /*2b460*/  @!P4 NANOSLEEP.SYNCS 0x989680 ;  /* 0x009896800000c95d */ /* 0x002fea0003900000 */
[----:B------:R-:W1:Y:S02]  /*2b470*/  @!P4 SYNCS.PHASECHK.TRANS64 P4, [R86+URZ+0x2a890], R87 ;  /* 0x02a890575600c5a7 */ /* 0x000e64000808007f */
[----:B-1----:R-:W-:Y:S05]  /*2b480*/  @!P4 BRA `(.L_x_1657) ;  /* 0xfffffffc00f0c947 */ /* 0x002fea000383ffff */
[----:B------:R-:W-:Y:S05]  /*2b490*/  BRA `(.L_x_2014) ;  /* 0xfffffdf000dc7947 */ /* 0x000fea000383ffff */
.L_x_1658:
        /* <DEDUP_REMOVED lines=8> */
.L_x_2016:
[----:B------:R-:W-:Y:S05]  /*2b520*/  BSYNC B1 ;  /* 0x0000000000017941 */ /* 0x000fea0003800000 */
.L_x_2015:
        /* <DEDUP_REMOVED lines=8> */
.L_x_2017:
[----:B------:R-:W-:Y:S01]  /*2b5b0*/  IMAD.MOV.U32 R34, RZ, RZ, R14 ;  /* 0x000000ffff227224 */ /* 0x000fe200078e000e */
[----:B------:R-:W-:Y:S06]  /*2b5c0*/  BRA `(.L_x_2018) ;  /* 0xfffffdf000f87947 */ /* 0x000fec000383ffff */
.L_x_1661:
        /* <DEDUP_REMOVED lines=8> */
.L_x_2020:
[----:B------:R-:W-:Y:S05]  /*2b650*/  BSYNC B1 ;  /* 0x0000000000017941 */ /* 0x000fea0003800000 */
.L_x_2019:
        /* <DEDUP_REMOVED lines=8> */
.L_x_2021:
[----:B------:R-:W-:Y:S01]  /*2b6e0*/  IMAD.MOV.U32 R32, RZ, RZ, R14 ;  /* 0x000000ffff207224 */ /* 0x000fe200078e000e */
[----:B------:R-:W-:Y:S06]  /*2b6f0*/  BRA `(.L_x_2022) ;  /* 0xfffffdf400547947 */ /* 0x000fec000383ffff */
.L_x_1665:
[----:B---3--:R3:W0:Y:S02]  /*2b700*/  SYNCS.PHASECHK.TRANS64.TRYWAIT P0, [R86+URZ+0x2a8b0], R87 ;  /* 0x02a8b057560075a7 */ /* 0x008624000800017f */
[----:B0-----:R-:W-:Y:S05]  /*2b710*/  @!P0 NANOSLEEP.SYNCS 0x989680 ;  /* 0x009896800000895d */ /* 0x001fea0003900000 */
[----:B------:R-:W0:Y:S02]  /*2b720*/  @!P0 SYNCS.PHASECHK.TRANS64 P0, [R86+URZ+0x2a8b0], R87 ;  /* 0x02a8b057560085a7 */ /* 0x000e24000800007f */
[----:B0-----:R-:W-:Y:S05]  /*2b730*/  @!P0 BRA `(.L_x_1665) ;  /* 0xfffffffc00f08947 */ /* 0x001fea000383ffff */
[----:B------:R-:W-:Y:S05]  /*2b740*/  BRA `(.L_x_2023) ;  /* 0xfffffdf8002c7947 */ /* 0x000fea000383ffff */
.L_x_1693:
        /* <DEDUP_REMOVED lines=8> */
.L_x_2025:
[----:B------:R-:W-:Y:S05]  /*2b7d0*/  BSYNC B1 ;  /* 0x0000000000017941 */ /* 0x000fea0003800000 */
.L_x_2024:
        /* <DEDUP_REMOVED lines=8> */
.L_x_2026:
[----:B------:R-:W-:Y:S02]  /*2b860*/  IMAD.MOV.U32 R13, RZ, RZ, R0 ;  /* 0x000000ffff0d7224 */ /* 0x000fe400078e0000 */
[----:B------:R-:W-:-:S07]  /*2b870*/  IMAD.MOV.U32 R6, RZ, RZ, R14 ;  /* 0x000000ffff067224 */ /* 0x000fce00078e000e */
[----:B------:R-:W-:Y:S05]  /*2b880*/  WARPSYNC.COLLECTIVE R15, `(.L_x_2027) ;  /* 0x000000000f087348 */ /* 0x000fea0003c00000 */
[----:B------:R0:W1:Y:S02]  /*2b890*/  SHFL.IDX P6, R14, R13, R12, R11 ;  /* 0x0000000c0d0e7389 */ /* 0x00006400000c000b */
[----:B01----:R-:W-:Y:S01]  /*2b8a0*/  ENDCOLLECTIVE ;  /* 0x000000000000791b */ /* 0x003fe20003800000 */
.L_x_2027:
[----:B------:R-:W-:Y:S02]  /*2b8b0*/  IMAD.MOV.U32 R13, RZ, RZ, R65 ;  /* 0x000000ffff0d7224 */ /* 0x000fe400078e0041 */
[----:B------:R-:W-:-:S07]  /*2b8c0*/  IMAD.MOV.U32 R9, RZ, RZ, R14 ;  /* 0x000000ffff097224 */ /* 0x000fce00078e000e */
[----:B------:R-:W-:Y:S05]  /*2b8d0*/  WARPSYNC.COLLECTIVE R15, `(.L_x_2028) ;  /* 0x000000000f087348 */ /* 0x000fea0003c00000 */
[----:B------:R0:W1:Y:S02]  /*2b8e0*/  SHFL.IDX P6, R14, R13, R12, R11 ;  /* 0x0000000c0d0e7389 */ /* 0x00006400000c000b */
[----:B01----:R-:W-:Y:S01]  /*2b8f0*/  ENDCOLLECTIVE ;  /* 0x000000000000791b */ /* 0x003fe20003800000 */
.L_x_2028:
[----:B------:R-:W-:Y:S01]  /*2b900*/  IMAD.MOV.U32 R8, RZ, RZ, R14 ;  /* 0x000000ffff087224 */ /* 0x000fe200078e000e */
[----:B------:R-:W-:Y:S06]  /*2b910*/  BRA `(.L_x_2029) ;  /* 0xfffffe0c00587947 */ /* 0x000fec000383ffff */
.L_x_1696:
[----:B------:R-:W-:Y:S01]  /*2b920*/  BSSY B1, `(.L_x_2030) ;  /* 0x0000008000017945 */ /* 0x000fe20003800000 */
[----:B------:R-:W-:Y:S02]  /*2b930*/  IMAD.MOV.U32 R13, RZ, RZ, R62 ;  /* 0x000000ffff0d7224 */ /* 0x000fe400078e003e */
[----:B------:R-:W-:Y:S02]  /*2b940*/  IMAD.MOV.U32 R12, RZ, RZ, 0x1 ;  /* 0x00000001ff0c7424 */ /* 0x000fe400078e00ff */
[----:B------:R-:W-:Y:S02]  /*2b950*/  IMAD.MOV.U32 R11, RZ, RZ, 0x1c1f ;  /* 0x00001c1fff0b7424 */ /* 0x000fe400078e00ff */
[----:B------:R-:W-:-:S07]  /*2b960*/  IMAD.MOV.U32 R15, RZ, RZ, -0x1 ;  /* 0xffffffffff0f7424 */ /* 0x000fce00078e00ff */
[----:B-12---:R-:W-:Y:S05]  /*2b970*/  WARPSYNC.COLLECTIVE R15, `(.L_x_2031) ;  /* 0x000000000f087348 */ /* 0x006fea0003c00000 */
[----:B------:R0:W3:Y:S02]  /*2b980*/  SHFL.IDX P6, R14, R13, R12, R11 ;  /* 0x0000000c0d0e7389 */ /* 0x0000e400000c000b */
[----:B0123--:R-:W-:Y:S01]  /*2b990*/  ENDCOLLECTIVE ;  /* 0x000000000000791b */ /* 0x00ffe20003800000 */
.L_x_2031:
[----:B------:R-:W-:Y:S05]  /*2b9a0*/  BSYNC B1 ;  /* 0x0000000000017941 */ /* 0x000fea0003800000 */
.L_x_2030:
        /* <DEDUP_REMOVED lines=8> */
.L_x_2032:
[----:B------:R-:W-:Y:S02]  /*2ba30*/  IMAD.MOV.U32 R13, RZ, RZ, R0 ;  /* 0x000000ffff0d7224 */ /* 0x000fe400078e0000 */
[----:B------:R-:W-:-:S07]  /*2ba40*/  IMAD.MOV.U32 R63, RZ, RZ, R14 ;  /* 0x000000ffff3f7224 */ /* 0x000fce00078e000e */
[----:B------:R-:W-:Y:S05]  /*2ba50*/  WARPSYNC.COLLECTIVE R15, `(.L_x_2033) ;  /* 0x000000000f087348 */ /* 0x000fea0003c00000 */
[----:B------:R0:W1:Y:S02]  /*2ba60*/  SHFL.IDX P6, R14, R13, R12, R11 ;  /* 0x0000000c0d0e7389 */ /* 0x00006400000c000b */
[----:B01----:R-:W-:Y:S01]  /*2ba70*/  ENDCOLLECTIVE ;  /* 0x000000000000791b */ /* 0x003fe20003800000 */
.L_x_2033:
[----:B------:R-:W-:Y:S02]  /*2ba80*/  IMAD.MOV.U32 R13, RZ, RZ, R65 ;  /* 0x000000ffff0d7224 */ /* 0x000fe400078e0041 */
[----:B------:R-:W-:-:S07]  /*2ba90*/  IMAD.MOV.U32 R0, RZ, RZ, R14 ;  /* 0x000000ffff007224 */ /* 0x000fce00078e000e */
[----:B------:R-:W-:Y:S05]  /*2baa0*/  WARPSYNC.COLLECTIVE R15, `(.L_x_2034) ;  /* 0x000000000f087348 */ /* 0x000fea0003c00000 */
[----:B------:R0:W1:Y:S02]  /*2bab0*/  SHFL.IDX P6, R14, R13, R12, R11 ;  /* 0x0000000c0d0e7389 */ /* 0x00006400000c000b */
[----:B01----:R-:W-:Y:S01]  /*2bac0*/  ENDCOLLECTIVE ;  /* 0x000000000000791b */ /* 0x003fe20003800000 */
.L_x_2034:
[----:B------:R-:W-:Y:S01]  /*2bad0*/  IMAD.MOV.U32 R65, RZ, RZ, R14 ;  /* 0x000000ffff417224 */ /* 0x000fe200078e000e */
[----:B------:R-:W-:Y:S06]  /*2bae0*/  BRA `(.L_x_2035) ;  /* 0xfffffe14000c7947 */ /* 0x000fec000383ffff */
.L_x_1700:
[----:B0-----:R0:W1:Y:S02]  /*2baf0*/  SYNCS.PHASECHK.TRANS64.TRYWAIT P0, [R2+URZ+0x2a800], R5 ;  /* 0x02a80005020075a7 */ /* 0x001064000800017f */
[----:B-1----:R-:W-:Y:S05]  /*2bb00*/  @!P0 NANOSLEEP.SYNCS 0x989680 ;  /* 0x009896800000895d */ /* 0x002fea0003900000 */
[----:B------:R-:W1:Y:S02]  /*2bb10*/  @!P0 SYNCS.PHASECHK.TRANS64 P0, [R2+URZ+0x2a800], R5 ;  /* 0x02a80005020085a7 */ /* 0x000e64000800007f */
[----:B-1----:R-:W-:Y:S05]  /*2bb20*/  @!P0 BRA `(.L_x_1700) ;  /* 0xfffffffc00f08947 */ /* 0x002fea000383ffff */
[----:B------:R-:W-:Y:S05]  /*2bb30*/  BRA `(.L_x_2036) ;  /* 0xfffffe1c003c7947 */ /* 0x000fea000383ffff */
.L_x_1724:
        /* <DEDUP_REMOVED lines=8> */
.L_x_2038:
[----:B------:R-:W-:Y:S05]  /*2bbc0*/  BSYNC B1 ;  /* 0x0000000000017941 */ /* 0x000fea0003800000 */
.L_x_2037:
        /* <DEDUP_REMOVED lines=8> */
.L_x_2039:
[----:B------:R-:W-:Y:S02]  /*2bc50*/  IMAD.MOV.U32 R13, RZ, RZ, R61 ;  /* 0x000000ffff0d7224 */ /* 0x000fe400078e003d */
[----:B------:R-:W-:-:S07]  /*2bc60*/  IMAD.MOV.U32 R0, RZ, RZ, R14 ;  /* 0x000000ffff007224 */ /* 0x000fce00078e000e */
[----:B------:R-:W-:Y:S05]  /*2bc70*/  WARPSYNC.COLLECTIVE R15, `(.L_x_2040) ;  /* 0x000000000f087348 */ /* 0x000fea0003c00000 */
[----:B------:R0:W1:Y:S02]  /*2bc80*/  SHFL.IDX P6, R14, R13, R12, R11 ;  /* 0x0000000c0d0e7389 */ /* 0x00006400000c000b */
[----:B01----:R-:W-:Y:S01]  /*2bc90*/  ENDCOLLECTIVE ;  /* 0x000000000000791b */ /* 0x003fe20003800000 */
.L_x_2040:
[----:B------:R-:W-:Y:S02]  /*2bca0*/  IMAD.MOV.U32 R13, RZ, RZ, R62 ;  /* 0x000000ffff0d7224 */ /* 0x000fe400078e003e */
[----:B------:R-:W-:-:S07]  /*2bcb0*/  IMAD.MOV.U32 R7, RZ, RZ, R14 ;  /* 0x000000ffff077224 */ /* 0x000fce00078e000e */
[----:B------:R-:W-:Y:S05]  /*2bcc0*/  WARPSYNC.COLLECTIVE R15, `(.L_x_2041) ;  /* 0x000000000f087348 */ /* 0x000fea0003c00000 */
[----:B------:R0:W1:Y:S02]  /*2bcd0*/  SHFL.IDX P6, R14, R13, R12, R11 ;  /* 0x0000000c0d0e7389 */ /* 0x00006400000c000b */
[----:B01----:R-:W-:Y:S01]  /*2bce0*/  ENDCOLLECTIVE ;  /* 0x000000000000791b */ /* 0x003fe20003800000 */
.L_x_2041:
[----:B------:R-:W-:Y:S05]  /*2bcf0*/  BRA `(.L_x_2042) ;  /* 0xfffffe4000d47947 */ /* 0x000fea000383ffff */
.L_x_1727:
[----:B------:R-:W-:Y:S01]  /*2bd00*/  BSSY B1, `(.L_x_2043) ;  /* 0x0000008000017945 */ /* 0x000fe20003800000 */
[----:B------:R-:W-:Y:S02]  /*2bd10*/  IMAD.MOV.U32 R13, RZ, RZ, R21 ;  /* 0x000000ffff0d7224 */ /* 0x000fe400078e0015 */
[----:B------:R-:W-:Y:S02]  /*2bd20*/  IMAD.MOV.U32 R12, RZ, RZ, 0x1 ;  /* 0x00000001ff0c7424 */ /* 0x000fe400078e00ff */
[----:B------:R-:W-:Y:S02]  /*2bd30*/  IMAD.MOV.U32 R11, RZ, RZ, 0x1c1f ;  /* 0x00001c1fff0b7424 */ /* 0x000fe400078e00ff */
[----:B------:R-:W-:-:S07]  /*2bd40*/  IMAD.MOV.U32 R15, RZ, RZ, -0x1 ;  /* 0xffffffffff0f7424 */ /* 0x000fce00078e00ff */
[----:B--2---:R-:W-:Y:S05]  /*2bd50*/  WARPSYNC.COLLECTIVE R15, `(.L_x_2044) ;  /* 0x000000000f087348 */ /* 0x004fea0003c00000 */
[----:B------:R0:W1:Y:S02]  /*2bd60*/  SHFL.IDX P6, R14, R13, R12, R11 ;  /* 0x0000000c0d0e7389 */ /* 0x00006400000c000b */
[----:B012---:R-:W-:Y:S01]  /*2bd70*/  ENDCOLLECTIVE ;  /* 0x000000000000791b */ /* 0x007fe20003800000 */
.L_x_2044:
[----:B------:R-:W-:Y:S05]  /*2bd80*/  BSYNC B1 ;  /* 0x0000000000017941 */ /* 0x000fea0003800000 */
.L_x_2043:
        /* <DEDUP_REMOVED lines=8> */
.L_x_2045:
[----:B------:R-:W-:Y:S02]  /*2be10*/  IMAD.MOV.U32 R13, RZ, RZ, R61 ;  /* 0x000000ffff0d7224 */ /* 0x000fe400078e003d */
[----:B------:R-:W-:-:S07]  /*2be20*/  IMAD.MOV.U32 R3, RZ, RZ, R14 ;  /* 0x000000ffff037224 */ /* 0x000fce00078e000e */
[----:B------:R-:W-:Y:S05]  /*2be30*/  WARPSYNC.COLLECTIVE R15, `(.L_x_2046) ;  /* 0x000000000f087348 */ /* 0x000fea0003c00000 */
[----:B------:R0:W1:Y:S02]  /*2be40*/  SHFL.IDX P6, R14, R13, R12, R11 ;  /* 0x0000000c0d0e7389 */ /* 0x00006400000c000b */
[----:B01----:R-:W-:Y:S01]  /*2be50*/  ENDCOLLECTIVE ;  /* 0x000000000000791b */ /* 0x003fe20003800000 */
.L_x_2046:
[----:B------:R-:W-:Y:S02]  /*2be60*/  IMAD.MOV.U32 R13, RZ, RZ, R62 ;  /* 0x000000ffff0d7224 */ /* 0x000fe400078e003e */
[----:B------:R-:W-:-:S07]  /*2be70*/  IMAD.MOV.U32 R61, RZ, RZ, R14 ;  /* 0x000000ffff3d7224 */ /* 0x000fce00078e000e */
[----:B------:R-:W-:Y:S05]  /*2be80*/  WARPSYNC.COLLECTIVE R15, `(.L_x_2047) ;  /* 0x000000000f087348 */ /* 0x000fea0003c00000 */
[----:B------:R0:W1:Y:S02]  /*2be90*/  SHFL.IDX P6, R14, R13, R12, R11 ;  /* 0x0000000c0d0e7389 */ /* 0x00006400000c000b */
[----:B01----:R-:W-:Y:S01]  /*2bea0*/  ENDCOLLECTIVE ;  /* 0x000000000000791b */ /* 0x003fe20003800000 */
.L_x_2047:
[----:B------:R-:W-:Y:S01]  /*2beb0*/  IMAD.MOV.U32 R62, RZ, RZ, R14 ;  /* 0x000000ffff3e7224 */ /* 0x000fe200078e000e */
[----:B------:R-:W-:Y:S06]  /*2bec0*/  BRA `(.L_x_2048) ;  /* 0xfffffe4800187947 */ /* 0x000fec000383ffff */
.L_x_1731:
[----:B0-----:R0:W1:Y:S02]  /*2bed0*/  SYNCS.PHASECHK.TRANS64.TRYWAIT P0, [R2+URZ+0x2a800], R61 ;  /* 0x02a8003d020075a7 */ /* 0x001064000800017f */
[----:B-1----:R-:W-:Y:S05]  /*2bee0*/  @!P0 NANOSLEEP.SYNCS 0x989680 ;  /* 0x009896800000895d */ /* 0x002fea0003900000 */
[----:B------:R-:W1:Y:S02]  /*2bef0*/  @!P0 SYNCS.PHASECHK.TRANS64 P0, [R2+URZ+0x2a800], R61 ;  /* 0x02a8003d020085a7 */ /* 0x000e64000800007f */
[----:B-1----:R-:W-:Y:S05]  /*2bf00*/  @!P0 BRA `(.L_x_1731) ;  /* 0xfffffffc00f08947 */ /* 0x002fea000383ffff */
[----:B------:R-:W-:Y:S05]  /*2bf10*/  BRA `(.L_x_2049) ;  /* 0xfffffe4c00b47947 */ /* 0x000fea000383ffff */
.L_x_1745:
[----:B-1----:R1:W2:Y:S02]  /*2bf20*/  SYNCS.PHASECHK.TRANS64.TRYWAIT P1, [R9+URZ+0x2a830], R0 ;  /* 0x02a83000090075a7 */ /* 0x0022a4000802017f */
[----:B--2---:R-:W-:Y:S05]  /*2bf30*/  @!P1 NANOSLEEP.SYNCS 0x989680 ;  /* 0x009896800000995d */ /* 0x004fea0003900000 */
[----:B------:R-:W2:Y:S02]  /*2bf40*/  @!P1 SYNCS.PHASECHK.TRANS64 P1, [R9+URZ+0x2a830], R0 ;  /* 0x02a83000090095a7 */ /* 0x000ea4000802007f */
[----:B--2---:R-:W-:Y:S05]  /*2bf50*/  @!P1 BRA `(.L_x_1745) ;  /* 0xfffffffc00f09947 */ /* 0x004fea000383ffff */
[----:B------:R-:W-:Y:S05]  /*2bf60*/  BRA `(.L_x_1744) ;  /* 0xfffffe7800307947 */ /* 0x000fea000383ffff */
.L_x_1766:
[----:B-1----:R1:W2:Y:S02]  /*2bf70*/  SYNCS.PHASECHK.TRANS64.TRYWAIT P1, [R9+URZ+0x2a830], R4 ;  /* 0x02a83004090075a7 */ /* 0x0022a4000802017f */
[----:B--2---:R-:W-:Y:S05]  /*2bf80*/  @!P1 NANOSLEEP.SYNCS 0x989680 ;  /* 0x009896800000995d */ /* 0x004fea0003900000 */
[----:B------:R-:W2:Y:S02]  /*2bf90*/  @!P1 SYNCS.PHASECHK.TRANS64 P1, [R9+URZ+0x2a830], R4 ;  /* 0x02a83004090095a7 */ /* 0x000ea4000802007f */
[----:B--2---:R-:W-:Y:S05]  /*2bfa0*/  @!P1 BRA `(.L_x_1766) ;  /* 0xfffffffc00f09947 */ /* 0x004fea000383ffff */
[----:B------:R-:W-:Y:S05]  /*2bfb0*/  BRA `(.L_x_1765) ;  /* 0xfffffea400d87947 */ /* 0x000fea000383ffff */
.L_x_1771:
[----:B-1----:R1:W2:Y:S02]  /*2bfc0*/  SYNCS.PHASECHK.TRANS64.TRYWAIT P1, [R21+URZ+0x2a850], R4 ;  /* 0x02a85004150075a7 */ /* 0x0022a4000802017f */
[----:B--2---:R-:W-:Y:S05]  /*2bfd0*/  @!P1 NANOSLEEP.SYNCS 0x989680 ;  /* 0x009896800000995d */ /* 0x004fea0003900000 */
[----:B------:R-:W2:Y:S02]  /*2bfe0*/  @!P1 SYNCS.PHASECHK.TRANS64 P1, [R21+URZ+0x2a850], R4 ;  /* 0x02a85004150095a7 */ /* 0x000ea4000802007f */
[----:B--2---:R-:W-:Y:S05]  /*2bff0*/  @!P1 BRA `(.L_x_1771) ;  /* 0xfffffffc00f09947 */ /* 0x004fea000383ffff */
[----:B------:R-:W-:Y:S05]  /*2c000*/  BRA `(.L_x_1770) ;  /* 0xfffffeb400147947 */ /* 0x000fea000383ffff */
.L_x_1793:
[----:B-1----:R1:W2:Y:S02]  /*2c010*/  SYNCS.PHASECHK.TRANS64.TRYWAIT P1, [R20+URZ+0x2a830], R3 ;  /* 0x02a83003140075a7 */ /* 0x0022a4000802017f */
[----:B--2---:R-:W-:Y:S05]  /*2c020*/  @!P1 NANOSLEEP.SYNCS 0x989680 ;  /* 0x009896800000995d */ /* 0x004fea0003900000 */
[----:B------:R-:W2:Y:S02]  /*2c030*/  @!P1 SYNCS.PHASECHK.TRANS64 P1, [R20+URZ+0x2a830], R3 ;  /* 0x02a83003140095a7 */ /* 0x000ea4000802007f */
[----:B--2---:R-:W-:Y:S05]  /*2c040*/  @!P1 BRA `(.L_x_1793) ;  /* 0xfffffffc00f09947 */ /* 0x004fea000383ffff */
[----:B------:R-:W-:Y:S05]  /*2c050*/  BRA `(.L_x_1792) ;  /* 0xfffffedc00707947 */ /* 0x000fea000383ffff */
.L_x_1798:
[----:B-1----:R1:W2:Y:S02]  /*2c060*/  SYNCS.PHASECHK.TRANS64.TRYWAIT P1, [R21+URZ+0x2a850], R0 ;  /* 0x02a85000150075a7 */ /* 0x0022a4000802017f */
[----:B--2---:R-:W-:Y:S05]  /*2c070*/  @!P1 NANOSLEEP.SYNCS 0x989680 ;  /* 0x009896800000995d */ /* 0x004fea0003900000 */
[----:B------:R-:W2:Y:S02]  /*2c080*/  @!P1 SYNCS.PHASECHK.TRANS64 P1, [R21+URZ+0x2a850], R0 ;  /* 0x02a85000150095a7 */ /* 0x000ea4000802007f */
[----:B--2---:R-:W-:Y:S05]  /*2c090*/  @!P1 BRA `(.L_x_1798) ;  /* 0xfffffffc00f09947 */ /* 0x004fea000383ffff */
[----:B------:R-:W-:Y:S05]  /*2c0a0*/  BRA `(.L_x_1797) ;  /* 0xfffffee800ac7947 */ /* 0x000fea000383ffff */
.L_x_1808:
[----:B-1----:R1:W2:Y:S02]  /*2c0b0*/  SYNCS.PHASECHK.TRANS64.TRYWAIT P1, [R0+URZ+0x2a830], R3 ;  /* 0x02a83003000075a7 */ /* 0x0022a4000802017f */
[----:B--2---:R-:W-:Y:S05]  /*2c0c0*/  @!P1 NANOSLEEP.SYNCS 0x989680 ;  /* 0x009896800000995d */ /* 0x004fea0003900000 */
[----:B------:R-:W2:Y:S02]  /*2c0d0*/  @!P1 SYNCS.PHASECHK.TRANS64 P1, [R0+URZ+0x2a830], R3 ;  /* 0x02a83003000095a7 */ /* 0x000ea4000802007f */
[----:B--2---:R-:W-:Y:S05]  /*2c0e0*/  @!P1 BRA `(.L_x_1808) ;  /* 0xfffffffc00f09947 */ /* 0x004fea000383ffff */
[----:B------:R-:W-:Y:S05]  /*2c0f0*/  BRA `(.L_x_1807) ;  /* 0xfffffefc00b07947 */ /* 0x000fea000383ffff */
.L_x_1813:
[----:B-1----:R1:W2:Y:S02]  /*2c100*/  SYNCS.PHASECHK.TRANS64.TRYWAIT P1, [R15+URZ+0x2a850], R3 ;  /* 0x02a850030f0075a7 */ /* 0x0022a4000802017f */
[----:B--2---:R-:W-:Y:S05]  /*2c110*/  @!P1 NANOSLEEP.SYNCS 0x989680 ;  /* 0x009896800000995d */ /* 0x004fea0003900000 */
[----:B------:R-:W2:Y:S02]  /*2c120*/  @!P1 SYNCS.PHASECHK.TRANS64 P1, [R15+URZ+0x2a850], R3 ;  /* 0x02a850030f0095a7 */ /* 0x000ea4000802007f */
[----:B--2---:R-:W-:Y:S05]  /*2c130*/  @!P1 BRA `(.L_x_1813) ;  /* 0xfffffffc00f09947 */ /* 0x004fea000383ffff */
[----:B------:R-:W-:Y:S05]  /*2c140*/  BRA `(.L_x_1812) ;  /* 0xffffff0800ec7947 */ /* 0x000fea000383ffff */
.L_x_1829:
[----:B-1----:R1:W2:Y:S02]  /*2c150*/  SYNCS.PHASECHK.TRANS64.TRYWAIT P1, [R5+URZ+0x2a850], R8 ;  /* 0x02a85008050075a7 */ /* 0x0022a4000802017f */
[----:B--2---:R-:W-:Y:S05]  /*2c160*/  @!P1 NANOSLEEP.SYNCS 0x989680 ;  /* 0x009896800000995d */ /* 0x004fea0003900000 */
[----:B------:R-:W2:Y:S02]  /*2c170*/  @!P1 SYNCS.PHASECHK.TRANS64 P1, [R5+URZ+0x2a850], R8 ;  /* 0x02a85008050095a7 */ /* 0x000ea4000802007f */
[----:B--2---:R-:W-:Y:S05]  /*2c180*/  @!P1 BRA `(.L_x_1829) ;  /* 0xfffffffc00f09947 */ /* 0x004fea000383ffff */
[----:B------:R-:W-:Y:S05]  /*2c190*/  BRA `(.L_x_1828) ;  /* 0xffffff3400647947 */ /* 0x000fea000383ffff */
.L_x_1879:
[----:B------:R-:W0:Y:S01]  /*2c1a0*/  S2R R12, SR_TID.X ;  /* 0x00000000000c7919 */ /* 0x000e220000002100 */
[----:B------:R-:W-:Y:S01]  /*2c1b0*/  BSSY B1, `(.L_x_2050) ;  /* 0x000000a000017945 */ /* 0x000fe20003800000 */
[----:B------:R-:W-:Y:S02]  /*2c1c0*/  IMAD.MOV.U32 R11, RZ, RZ, 0x1f ;  /* 0x0000001fff0b7424 */ /* 0x000fe400078e00ff */
[----:B------:R-:W-:Y:S01]  /*2c1d0*/  IMAD.MOV.U32 R15, RZ, RZ, -0x1 ;  /* 0xffffffffff0f7424 */ /* 0x000fe200078e00ff */
[----:B0-----:R-:W-:-:S04]  /*2c1e0*/  SHF.R.U32.HI R12, RZ, 0x5, R12 ;  /* 0x00000005ff0c7819 */ /* 0x001fc8000001160c */
[----:B------:R-:W-:-:S05]  /*2c1f0*/  LOP3.LUT R12, R12, 0x3, RZ, 0xc0, !PT ;  /* 0x000000030c0c7812 */ /* 0x000fca00078ec0ff */
[----:B------:R-:W-:Y:S02]  /*2c200*/  IMAD.MOV.U32 R13, RZ, RZ, R12 ;  /* 0x000000ffff0d7224 */ /* 0x000fe400078e000c */
[----:B------:R-:W-:-:S07]  /*2c210*/  IMAD.MOV.U32 R12, RZ, RZ, RZ ;  /* 0x000000ffff0c7224 */ /* 0x000fce00078e00ff */
[----:B------:R-:W-:Y:S05]  /*2c220*/  WARPSYNC.COLLECTIVE R15, `(.L_x_2051) ;  /* 0x000000000f087348 */ /* 0x000fea0003c00000 */
[----:B------:R0:W1:Y:S02]  /*2c230*/  SHFL.IDX P6, R14, R13, R12, R11 ;  /* 0x0000000c0d0e7389 */ /* 0x00006400000c000b */
[----:B01----:R-:W-:Y:S01]  /*2c240*/  ENDCOLLECTIVE ;  /* 0x000000000000791b */ /* 0x003fe20003800000 */
.L_x_2051:
[----:B------:R-:W-:Y:S05]  /*2c250*/  BSYNC B1 ;  /* 0x0000000000017941 */ /* 0x000fea0003800000 */
.L_x_2050:
[----:B------:R-:W-:Y:S05]  /*2c260*/  BRA `(.L_x_2052) ;  /* 0xffffff8800887947 */ /* 0x000fea000383ffff */
.L_x_1881:
[----:B------:R-:W-:Y:S01]  /*2c270*/  BSSY B1, `(.L_x_2053) ;  /* 0x0000006000017945 */ /* 0x000fe20003800000 */
[----:B------:R-:W-:-:S07]  /*2c280*/  IMAD.MOV.U32 R15, RZ, RZ, -0x1 ;  /* 0xffffffffff0f7424 */ /* 0x000fce00078e00ff */
[----:B0-----:R-:W-:Y:S05]  /*2c290*/  WARPSYNC.COLLECTIVE R15, `(.L_x_2054) ;  /* 0x000000000f0c7348 */ /* 0x001fea0003c00000 */
[----:B------:R-:W-:Y:S02]  /*2c2a0*/  ELECT P6, UR62, PT ;  /* 0x00000000003e782f */ /* 0x000fe400038c0000 */
[----:B------:R-:W-:Y:S01]  /*2c2b0*/  MOV R14, UR62 ;  /* 0x0000003e000e7c02 */ /* 0x000fe20008000f00 */
[----:B0-----:R-:W-:Y:S10]  /*2c2c0*/  ENDCOLLECTIVE ;  /* 0x000000000000791b */ /* 0x001ff40003800000 */
.L_x_2054:
[----:B------:R-:W-:Y:S05]  /*2c2d0*/  BSYNC B1 ;  /* 0x0000000000017941 */ /* 0x000fea0003800000 */
.L_x_2053:
[----:B------:R-:W-:Y:S05]  /*2c2e0*/  BRA `(.L_x_1880) ;  /* 0xffffff8800807947 */ /* 0x000fea000383ffff */
.L_x_1883:
[----:B0-----:R0:W1:Y:S02]  /*2c2f0*/  SYNCS.PHASECHK.TRANS64.TRYWAIT P0, [R17+URZ+0x2a820], R10 ;  /* 0x02a8200a110075a7 */ /* 0x001064000800017f */
[----:B-1----:R-:W-:Y:S05]  /*2c300*/  @!P0 NANOSLEEP.SYNCS 0x989680 ;  /* 0x009896800000895d */ /* 0x002fea0003900000 */
[----:B------:R-:W1:Y:S02]  /*2c310*/  @!P0 SYNCS.PHASECHK.TRANS64 P0, [R17+URZ+0x2a820], R10 ;  /* 0x02a8200a110085a7 */ /* 0x000e64000800007f */
[----:B-1----:R-:W-:Y:S05]  /*2c320*/  @!P0 BRA `(.L_x_1883) ;  /* 0xfffffffc00f08947 */ /* 0x002fea000383ffff */
[----:B------:R-:W-:Y:S05]  /*2c330*/  BRA `(.L_x_2055) ;  /* 0xffffff8800907947 */ /* 0x000fea000383ffff */
.L_x_1887:
[----:B-1----:R1:W2:Y:S02]  /*2c340*/  SYNCS.PHASECHK.TRANS64.TRYWAIT P0, [R12+URZ+0x2a8a0], R11 ;  /* 0x02a8a00b0c0075a7 */ /* 0x0022a4000800017f */
[----:B--2---:R-:W-:Y:S05]  /*2c350*/  @!P0 NANOSLEEP.SYNCS 0x989680 ;  /* 0x009896800000895d */ /* 0x004fea0003900000 */
[----:B------:R-:W2:Y:S02]  /*2c360*/  @!P0 SYNCS.PHASECHK.TRANS64 P0, [R12+URZ+0x2a8a0], R11 ;  /* 0x02a8a00b0c0085a7 */ /* 0x000ea4000800007f */
[----:B--2---:R-:W-:Y:S05]  /*2c370*/  @!P0 BRA `(.L_x_1887) ;  /* 0xfffffffc00f08947 */ /* 0x004fea000383ffff */
[----:B------:R-:W-:Y:S05]  /*2c380*/  BRA `(.L_x_2056) ;  /* 0xffffff8800a87947 */ /* 0x000fea000383ffff */
.L_x_1894:
[----:B0-----:R0:W2:Y:S02]  /*2c390*/  SYNCS.PHASECHK.TRANS64.TRYWAIT P0, [R12+URZ+0x2a8c0], R11 ;  /* 0x02a8c00b0c0075a7 */ /* 0x0010a4000800017f */
[----:B--2---:R-:W-:Y:S05]  /*2c3a0*/  @!P0 NANOSLEEP.SYNCS 0x989680 ;  /* 0x009896800000895d */ /* 0x004fea0003900000 */
[----:B------:R-:W2:Y:S02]  /*2c3b0*/  @!P0 SYNCS.PHASECHK.TRANS64 P0, [R12+URZ+0x2a8c0], R11 ;  /* 0x02a8c00b0c0085a7 */ /* 0x000ea4000800007f */
[----:B--2---:R-:W-:Y:S05]  /*2c3c0*/  @!P0 BRA `(.L_x_1894) ;  /* 0xfffffffc00f08947 */ /* 0x004fea000383ffff */
[----:B------:R-:W-:Y:S05]  /*2c3d0*/  BRA `(.L_x_2057) ;  /* 0xffffff8c00a07947 */ /* 0x000fea000383ffff */
.L_x_1902:
[----:B0-----:R0:W1:Y:S02]  /*2c3e0*/  SYNCS.PHASECHK.TRANS64.TRYWAIT P1, [R10+URZ+0x2a8a0], R2 ;  /* 0x02a8a0020a0075a7 */ /* 0x001064000802017f */
[----:B-1----:R-:W-:Y:S05]  /*2c3f0*/  @!P1 NANOSLEEP.SYNCS 0x989680 ;  /* 0x009896800000995d */ /* 0x002fea0003900000 */
[----:B------:R-:W1:Y:S02]  /*2c400*/  @!P1 SYNCS.PHASECHK.TRANS64 P1, [R10+URZ+0x2a8a0], R2 ;  /* 0x02a8a0020a0095a7 */ /* 0x000e64000802007f */
[----:B-1----:R-:W-:Y:S05]  /*2c410*/  @!P1 BRA `(.L_x_1902) ;  /* 0xfffffffc00f09947 */ /* 0x002fea000383ffff */
[----:B------:R-:W-:Y:S05]  /*2c420*/  BRA `(.L_x_2058) ;  /* 0xffffff90009c7947 */ /* 0x000fea000383ffff */
.L_x_1909:
[----:B-1----:R1:W2:Y:S02]  /*2c430*/  SYNCS.PHASECHK.TRANS64.TRYWAIT P1, [R10+URZ+0x2a8c0], R2 ;  /* 0x02a8c0020a0075a7 */ /* 0x0022a4000802017f */
[----:B--2---:R-:W-:Y:S05]  /*2c440*/  @!P1 NANOSLEEP.SYNCS 0x989680 ;  /* 0x009896800000995d */ /* 0x004fea0003900000 */
[----:B------:R-:W2:Y:S02]  /*2c450*/  @!P1 SYNCS.PHASECHK.TRANS64 P1, [R10+URZ+0x2a8c0], R2 ;  /* 0x02a8c0020a0095a7 */ /* 0x000ea4000802007f */
[----:B--2---:R-:W-:Y:S05]  /*2c460*/  @!P1 BRA `(.L_x_1909) ;  /* 0xfffffffc00f09947 */ /* 0x004fea000383ffff */
[----:B------:R-:W-:Y:S05]  /*2c470*/  BRA `(.L_x_2059) ;  /* 0xffffff9400907947 */ /* 0x000fea000383ffff */
.L_x_1933:
        /* <DEDUP_REMOVED lines=11> */
.L_x_2061:
[----:B------:R-:W-:Y:S05]  /*2c530*/  BSYNC B0 ;  /* 0x0000000000007941 */ /* 0x000fea0003800000 */
.L_x_2060:
[----:B------:R-:W-:Y:S05]  /*2c540*/  BRA `(.L_x_2062) ;  /* 0xffffffa800347947 */ /* 0x000fea000383ffff */
.L_x_1936:
[----:B0-----:R0:W1:Y:S02]  /*2c550*/  SYNCS.PHASECHK.TRANS64.TRYWAIT P0, [R7+URZ+0x2a840], R2 ;  /* 0x02a84002070075a7 */ /* 0x001064000800017f */
[----:B-1----:R-:W-:Y:S05]  /*2c560*/  @!P0 NANOSLEEP.SYNCS 0x989680 ;  /* 0x009896800000895d */ /* 0x002fea0003900000 */
[----:B------:R-:W1:Y:S02]  /*2c570*/  @!P0 SYNCS.PHASECHK.TRANS64 P0, [R7+URZ+0x2a840], R2 ;  /* 0x02a84002070085a7 */ /* 0x000e64000800007f */
[----:B-1----:R-:W-:Y:S05]  /*2c580*/  @!P0 BRA `(.L_x_1936) ;  /* 0xfffffffc00f08947 */ /* 0x002fea000383ffff */
[----:B------:R-:W-:Y:S05]  /*2c590*/  BRA `(.L_x_2063) ;  /* 0xffffffa800847947 */ /* 0x000fea000383ffff */
.L_x_1937:
        /* <DEDUP_REMOVED lines=8> */
.L_x_2065:
[----:B------:R-:W-:Y:S05]  /*2c620*/  BSYNC B0 ;  /* 0x0000000000007941 */ /* 0x000fea0003800000 */
.L_x_2064:
        /* <DEDUP_REMOVED lines=9> */
.L_x_2066:
[----:B------:R-:W-:Y:S02]  /*2c6c0*/  IMAD.MOV.U32 R13, RZ, RZ, R0 ;  /* 0x000000ffff0d7224 */ /* 0x000fe400078e0000 */
[----:B------:R-:W-:Y:S02]  /*2c6d0*/  IMAD.MOV.U32 R12, RZ, RZ, 0x1 ;  /* 0x00000001ff0c7424 */ /* 0x000fe400078e00ff */
[----:B------:R-:W-:-:S07]  /*2c6e0*/  IMAD.MOV.U32 R3, RZ, RZ, R14 ;  /* 0x000000ffff037224 */ /* 0x000fce00078e000e */
[----:B------:R-:W-:Y:S05]  /*2c6f0*/  WARPSYNC.COLLECTIVE R15, `(.L_x_2067) ;  /* 0x000000000f087348 */ /* 0x000fea0003c00000 */
[----:B------:R0:W1:Y:S02]  /*2c700*/  SHFL.IDX P6, R14, R13, R12, R11 ;  /* 0x0000000c0d0e7389 */ /* 0x00006400000c000b */
[----:B01----:R-:W-:Y:S01]  /*2c710*/  ENDCOLLECTIVE ;  /* 0x000000000000791b */ /* 0x003fe20003800000 */
.L_x_2067:
        /* <DEDUP_REMOVED lines=17> */
.L_x_2068:
[----:B------:R-:W-:Y:S02]  /*2c830*/  @P1 IMAD R8, R5, 0x2, R17 ;  /* 0x0000000205081824 */ /* 0x000fe400078e0211 */
[----:B------:R-:W-:Y:S02]  /*2c840*/  IMAD.MOV.U32 R13, RZ, RZ, R0 ;  /* 0x000000ffff0d7224 */ /* 0x000fe400078e0000 */
[----:B------:R-:W-:Y:S02]  /*2c850*/  IMAD.MOV.U32 R12, RZ, RZ, 0x2 ;  /* 0x00000002ff0c7424 */ /* 0x000fe400078e00ff */
[----:B------:R-:W-:-:S07]  /*2c860*/  IMAD.MOV.U32 R3, RZ, RZ, R14 ;  /* 0x000000ffff037224 */ /* 0x000fce00078e000e */
[----:B------:R-:W-:Y:S05]  /*2c870*/  WARPSYNC.COLLECTIVE R15, `(.L_x_2069) ;  /* 0x000000000f087348 */ /* 0x000fea0003c00000 */
[----:B------:R0:W1:Y:S02]  /*2c880*/  SHFL.IDX P6, R14, R13, R12, R11 ;  /* 0x0000000c0d0e7389 */ /* 0x00006400000c000b */
[----:B01----:R-:W-:Y:S01]  /*2c890*/  ENDCOLLECTIVE ;  /* 0x000000000000791b */ /* 0x003fe20003800000 */
.L_x_2069:
        /* <DEDUP_REMOVED lines=17> */
.L_x_2070:
[----:B------:R-:W-:Y:S02]  /*2c9b0*/  @P1 IMAD R8, R5, 0x2, R17 ;  /* 0x0000000205081824 */ /* 0x000fe400078e0211 */
[----:B------:R-:W-:Y:S02]  /*2c9c0*/  IMAD.MOV.U32 R13, RZ, RZ, R0 ;  /* 0x000000ffff0d7224 */ /* 0x000fe400078e0000 */
[----:B------:R-:W-:Y:S02]  /*2c9d0*/  IMAD.MOV.U32 R12, RZ, RZ, 0x3 ;  /* 0x00000003ff0c7424 */ /* 0x000fe400078e00ff */
[----:B------:R-:W-:-:S07]  /*2c9e0*/  IMAD.MOV.U32 R3, RZ, RZ, R14 ;  /* 0x000000ffff037224 */ /* 0x000fce00078e000e */
[----:B------:R-:W-:Y:S05]  /*2c9f0*/  WARPSYNC.COLLECTIVE R15, `(.L_x_2071) ;  /* 0x000000000f087348 */ /* 0x000fea0003c00000 */
[----:B------:R0:W1:Y:S02]  /*2ca00*/  SHFL.IDX P6, R14, R13, R12, R11 ;  /* 0x0000000c0d0e7389 */ /* 0x00006400000c000b */
[----:B01----:R-:W-:Y:S01]  /*2ca10*/  ENDCOLLECTIVE ;  /* 0x000000000000791b */ /* 0x003fe20003800000 */
.L_x_2071:
        /* <DEDUP_REMOVED lines=17> */
.L_x_2072:
[----:B------:R-:W-:Y:S02]  /*2cb30*/  @P1 IMAD R8, R5, 0x2, R17 ;  /* 0x0000000205081824 */ /* 0x000fe400078e0211 */
[----:B------:R-:W-:Y:S02]  /*2cb40*/  IMAD.MOV.U32 R13, RZ, RZ, R0 ;  /* 0x000000ffff0d7224 */ /* 0x000fe400078e0000 */
[----:B------:R-:W-:Y:S02]  /*2cb50*/  IMAD.MOV.U32 R12, RZ, RZ, 0x4 ;  /* 0x00000004ff0c7424 */ /* 0x000fe400078e00ff */
[----:B------:R-:W-:-:S07]  /*2cb60*/  IMAD.MOV.U32 R3, RZ, RZ, R14 ;  /* 0x000000ffff037224 */ /* 0x000fce00078e000e */
[----:B------:R-:W-:Y:S05]  /*2cb70*/  WARPSYNC.COLLECTIVE R15, `(.L_x_2073) ;  /* 0x000000000f087348 */ /* 0x000fea0003c00000 */
[----:B------:R0:W1:Y:S02]  /*2cb80*/  SHFL.IDX P6, R14, R13, R12, R11 ;  /* 0x0000000c0d0e7389 */ /* 0x00006400000c000b */
[----:B01----:R-:W-:Y:S01]  /*2cb90*/  ENDCOLLECTIVE ;  /* 0x000000000000791b */ /* 0x003fe20003800000 */
.L_x_2073:
        /* <DEDUP_REMOVED lines=17> */
.L_x_2074:
[----:B------:R-:W-:Y:S02]  /*2ccb0*/  @P1 IMAD R8, R5, 0x2, R17 ;  /* 0x0000000205081824 */ /* 0x000fe400078e0211 */
[----:B------:R-:W-:Y:S02]  /*2ccc0*/  IMAD.MOV.U32 R13, RZ, RZ, R0 ;  /* 0x000000ffff0d7224 */ /* 0x000fe400078e0000 */
[----:B------:R-:W-:Y:S02]  /*2ccd0*/  IMAD.MOV.U32 R12, RZ, RZ, 0x5 ;  /* 0x00000005ff0c7424 */ /* 0x000fe400078e00ff */
[----:B------:R-:W-:-:S07]  /*2cce0*/  IMAD.MOV.U32 R3, RZ, RZ, R14 ;  /* 0x000000ffff037224 */ /* 0x000fce00078e000e */
[----:B------:R-:W-:Y:S05]  /*2ccf0*/  WARPSYNC.COLLECTIVE R15, `(.L_x_2075) ;  /* 0x000000000f087348 */ /* 0x000fea0003c00000 */
[----:B------:R0:W1:Y:S02]  /*2cd00*/  SHFL.IDX P6, R14, R13, R12, R11 ;  /* 0x0000000c0d0e7389 */ /* 0x00006400000c000b */
[----:B01----:R-:W-:Y:S01]  /*2cd10*/  ENDCOLLECTIVE ;  /* 0x000000000000791b */ /* 0x003fe20003800000 */
.L_x_2075:
        /* <DEDUP_REMOVED lines=10> */
.L_x_2076:
        /* <DEDUP_REMOVED lines=8> */
.L_x_1942:
        /* <DEDUP_REMOVED lines=9> */
.L_x_2078:
[----:B------:R-:W-:Y:S01]  /*2ced0*/  ISETP.GE.AND P1, PT, R25, R32, PT ;  /* 0x000000201900720c */ /* 0x000fe20003f26270 */
[----:B------:R-:W-:Y:S02]  /*2cee0*/  IMAD.MOV.U32 R13, RZ, RZ, R0 ;  /* 0x000000ffff0d7224 */ /* 0x000fe400078e0000 */
[----:B------:R-:W-:-:S10]  /*2cef0*/  IMAD.MOV.U32 R2, RZ, RZ, R14 ;  /* 0x000000ffff027224 */ /* 0x000fd400078e000e */
[----:B------:R-:W-:Y:S05]  /*2cf00*/  WARPSYNC.COLLECTIVE R15, `(.L_x_2079) ;  /* 0x000000000f087348 */ /* 0x000fea0003c00000 */
[----:B------:R0:W1:Y:S02]  /*2cf10*/  SHFL.IDX P6, R14, R13, R12, R11 ;  /* 0x0000000c0d0e7389 */ /* 0x00006400000c000b */
[----:B01----:R-:W-:Y:S01]  /*2cf20*/  ENDCOLLECTIVE ;  /* 0x000000000000791b */ /* 0x003fe20003800000 */
.L_x_2079:
[----:B------:R-:W-:Y:S02]  /*2cf30*/  IMAD.MOV.U32 R13, RZ, RZ, R4 ;  /* 0x000000ffff0d7224 */ /* 0x000fe400078e0004 */
[----:B------:R-:W-:Y:S02]  /*2cf40*/  IMAD.MOV.U32 R12, RZ, RZ, 0x1 ;  /* 0x00000001ff0c7424 */ /* 0x000fe400078e00ff */
[----:B------:R-:W-:-:S07]  /*2cf50*/  IMAD.MOV.U32 R3, RZ, RZ, R14 ;  /* 0x000000ffff037224 */ /* 0x000fce00078e000e */
[----:B------:R-:W-:Y:S05]  /*2cf60*/  WARPSYNC.COLLECTIVE R15, `(.L_x_2080) ;  /* 0x000000000f087348 */ /* 0x000fea0003c00000 */
[----:B------:R0:W1:Y:S02]  /*2cf70*/  SHFL.IDX P6, R14, R13, R12, R11 ;  /* 0x0000000c0d0e7389 */ /* 0x00006400000c000b */
[----:B01----:R-:W-:Y:S01]  /*2cf80*/  ENDCOLLECTIVE ;  /* 0x000000000000791b */ /* 0x003fe20003800000 */
.L_x_2080:
[----:B------:R-:W-:-:S05]  /*2cf90*/  @!P1 LEA R5, P4, R8, R3, 0x1 ;  /* 0x0000000308059211 */ /* 0x000fca00078808ff */
[----:B------:R-:W-:Y:S02]  /*2cfa0*/  @!P1 IMAD.X R3, RZ, RZ, R2, P4 ;  /* 0x000000ffff039224 */ /* 0x000fe400020e0602 */
        /* <DEDUP_REMOVED lines=14> */
.L_x_2081:
[----:B------:R-:W-:Y:S02]  /*2d090*/  IMAD.MOV.U32 R13, RZ, RZ, R4 ;  /* 0x000000ffff0d7224 */ /* 0x000fe400078e0004 */
[----:B------:R-:W-:Y:S02]  /*2d0a0*/  IMAD.MOV.U32 R12, RZ, RZ, 0x2 ;  /* 0x00000002ff0c7424 */ /* 0x000fe400078e00ff */
[----:B------:R-:W-:-:S07]  /*2d0b0*/  IMAD.MOV.U32 R3, RZ, RZ, R14 ;  /* 0x000000ffff037224 */ /* 0x000fce00078e000e */
[----:B------:R-:W-:Y:S05]  /*2d0c0*/  WARPSYNC.COLLECTIVE R15, `(.L_x_2082) ;  /* 0x000000000f087348 */ /* 0x000fea0003c00000 */
[----:B------:R0:W1:Y:S02]  /*2d0d0*/  SHFL.IDX P6, R14, R13, R12, R11 ;  /* 0x0000000c0d0e7389 */ /* 0x00006400000c000b */
[----:B01----:R-:W-:Y:S01]  /*2d0e0*/  ENDCOLLECTIVE ;  /* 0x000000000000791b */ /* 0x003fe20003800000 */
.L_x_2082:
        /* <DEDUP_REMOVED lines=17> */
.L_x_2083:
[----:B------:R-:W-:Y:S02]  /*2d200*/  IMAD.MOV.U32 R13, RZ, RZ, R4 ;  /* 0x000000ffff0d7224 */ /* 0x000fe400078e0004 */
[----:B------:R-:W-:Y:S02]  /*2d210*/  IMAD.MOV.U32 R12, RZ, RZ, 0x3 ;  /* 0x00000003ff0c7424 */ /* 0x000fe400078e00ff */
[----:B------:R-:W-:-:S07]  /*2d220*/  IMAD.MOV.U32 R3, RZ, RZ, R14 ;  /* 0x000000ffff037224 */ /* 0x000fce00078e000e */
[----:B------:R-:W-:Y:S05]  /*2d230*/  WARPSYNC.COLLECTIVE R15, `(.L_x_2084) ;  /* 0x000000000f087348 */ /* 0x000fea0003c00000 */
[----:B------:R0:W1:Y:S02]  /*2d240*/  SHFL.IDX P6, R14, R13, R12, R11 ;  /* 0x0000000c0d0e7389 */ /* 0x00006400000c000b */
[----:B01----:R-:W-:Y:S01]  /*2d250*/  ENDCOLLECTIVE ;  /* 0x000000000000791b */ /* 0x003fe20003800000 */
.L_x_2084:
        /* <DEDUP_REMOVED lines=17> */
.L_x_2085:
[----:B------:R-:W-:Y:S02]  /*2d370*/  IMAD.MOV.U32 R13, RZ, RZ, R4 ;  /* 0x000000ffff0d7224 */ /* 0x000fe400078e0004 */
[----:B------:R-:W-:Y:S02]  /*2d380*/  IMAD.MOV.U32 R12, RZ, RZ, 0x4 ;  /* 0x00000004ff0c7424 */ /* 0x000fe400078e00ff */
[----:B------:R-:W-:-:S07]  /*2d390*/  IMAD.MOV.U32 R3, RZ, RZ, R14 ;  /* 0x000000ffff037224 */ /* 0x000fce00078e000e */
[----:B------:R-:W-:Y:S05]  /*2d3a0*/  WARPSYNC.COLLECTIVE R15, `(.L_x_2086) ;  /* 0x000000000f087348 */ /* 0x000fea0003c00000 */
[----:B------:R0:W1:Y:S02]  /*2d3b0*/  SHFL.IDX P6, R14, R13, R12, R11 ;  /* 0x0000000c0d0e7389 */ /* 0x00006400000c000b */
[----:B01----:R-:W-:Y:S01]  /*2d3c0*/  ENDCOLLECTIVE ;  /* 0x000000000000791b */ /* 0x003fe20003800000 */
.L_x_2086:
        /* <DEDUP_REMOVED lines=17> */
.L_x_2087:
[----:B------:R-:W-:Y:S02]  /*2d4e0*/  IMAD.MOV.U32 R13, RZ, RZ, R4 ;  /* 0x000000ffff0d7224 */ /* 0x000fe400078e0004 */
[----:B------:R-:W-:Y:S02]  /*2d4f0*/  IMAD.MOV.U32 R12, RZ, RZ, 0x5 ;  /* 0x00000005ff0c7424 */ /* 0x000fe400078e00ff */
[----:B------:R-:W-:-:S07]  /*2d500*/  IMAD.MOV.U32 R3, RZ, RZ, R14 ;  /* 0x000000ffff037224 */ /* 0x000fce00078e000e */
[----:B------:R-:W-:Y:S05]  /*2d510*/  WARPSYNC.COLLECTIVE R15, `(.L_x_2088) ;  /* 0x000000000f087348 */ /* 0x000fea0003c00000 */
[----:B------:R0:W1:Y:S02]  /*2d520*/  SHFL.IDX P6, R14, R13, R12, R11 ;  /* 0x0000000c0d0e7389 */ /* 0x00006400000c000b */
[----:B01----:R-:W-:Y:S01]  /*2d530*/  ENDCOLLECTIVE ;  /* 0x000000000000791b */ /* 0x003fe20003800000 */
.L_x_2088:
        /* <DEDUP_REMOVED lines=17> */
.L_x_2089:
[----:B------:R-:W-:Y:S02]  /*2d650*/  IMAD.MOV.U32 R13, RZ, RZ, R4 ;  /* 0x000000ffff0d7224 */ /* 0x000fe400078e0004 */
[----:B------:R-:W-:Y:S02]  /*2d660*/  IMAD.MOV.U32 R12, RZ, RZ, 0x6 ;  /* 0x00000006ff0c7424 */ /* 0x000fe400078e00ff */
[----:B------:R-:W-:-:S07]  /*2d670*/  IMAD.MOV.U32 R3, RZ, RZ, R14 ;  /* 0x000000ffff037224 */ /* 0x000fce00078e000e */
[----:B------:R-:W-:Y:S05]  /*2d680*/  WARPSYNC.COLLECTIVE R15, `(.L_x_2090) ;  /* 0x000000000f087348 */ /* 0x000fea0003c00000 */
[----:B------:R0:W1:Y:S02]  /*2d690*/  SHFL.IDX P6, R14, R13, R12, R11 ;  /* 0x0000000c0d0e7389 */ /* 0x00006400000c000b */
[----:B01----:R-:W-:Y:S01]  /*2d6a0*/  ENDCOLLECTIVE ;  /* 0x000000000000791b */ /* 0x003fe20003800000 */
.L_x_2090:
        /* <DEDUP_REMOVED lines=17> */
.L_x_2091:
[----:B------:R-:W-:Y:S02]  /*2d7c0*/  IMAD.MOV.U32 R13, RZ, RZ, R4 ;  /* 0x000000ffff0d7224 */ /* 0x000fe400078e0004 */
[----:B------:R-:W-:Y:S02]  /*2d7d0*/  IMAD.MOV.U32 R12, RZ, RZ, 0x7 ;  /* 0x00000007ff0c7424 */ /* 0x000fe400078e00ff */
[----:B------:R-:W-:-:S07]  /*2d7e0*/  IMAD.MOV.U32 R3, RZ, RZ, R14 ;  /* 0x000000ffff037224 */ /* 0x000fce00078e000e */
[----:B------:R-:W-:Y:S05]  /*2d7f0*/  WARPSYNC.COLLECTIVE R15, `(.L_x_2092) ;  /* 0x000000000f087348 */ /* 0x000fea0003c00000 */
[----:B------:R0:W1:Y:S02]  /*2d800*/  SHFL.IDX P6, R14, R13, R12, R11 ;  /* 0x0000000c0d0e7389 */ /* 0x00006400000c000b */
[----:B01----:R-:W-:Y:S01]  /*2d810*/  ENDCOLLECTIVE ;  /* 0x000000000000791b */ /* 0x003fe20003800000 */
.L_x_2092:
        /* <DEDUP_REMOVED lines=15> */
.L_x_2093:
[----:B------:R-:W-:Y:S05]  /*2d910*/  BRA `(.L_x_2094) ;  /* 0xffffffa8003c7947 */ /* 0x000fea000383ffff */
.L_x_1947:
[----:B0-----:R0:W1:Y:S02]  /*2d920*/  SYNCS.PHASECHK.TRANS64.TRYWAIT P0, [R17+URZ+0x2a820], R2 ;  /* 0x02a82002110075a7 */ /* 0x001064000800017f */
[----:B-1----:R-:W-:Y:S05]  /*2d930*/  @!P0 NANOSLEEP.SYNCS 0x989680 ;  /* 0x009896800000895d */ /* 0x002fea0003900000 */
[----:B------:R-:W1:Y:S02]  /*2d940*/  @!P0 SYNCS.PHASECHK.TRANS64 P0, [R17+URZ+0x2a820], R2 ;  /* 0x02a82002110085a7 */ /* 0x000e64000800007f */
[----:B-1----:R-:W-:Y:S05]  /*2d950*/  @!P0 BRA `(.L_x_1947) ;  /* 0xfffffffc00f08947 */ /* 0x002fea000383ffff */
[----:B------:R-:W-:Y:S05]  /*2d960*/  BRA `(.L_x_2095) ;  /* 0xffffffa800b47947 */ /* 0x000fea000383ffff */
.L_x_1952:
[----:B0-----:R0:W1:Y:S02]  /*2d970*/  SYNCS.PHASECHK.TRANS64.TRYWAIT P0, [R5+URZ+0x2a840], R0 ;  /* 0x02a84000050075a7 */ /* 0x001064000800017f */
[----:B-1----:R-:W-:Y:S05]  /*2d980*/  @!P0 NANOSLEEP.SYNCS 0x989680 ;  /* 0x009896800000895d */ /* 0x002fea0003900000 */
[----:B------:R-:W1:Y:S02]  /*2d990*/  @!P0 SYNCS.PHASECHK.TRANS64 P0, [R5+URZ+0x2a840], R0 ;  /* 0x02a84000050085a7 */ /* 0x000e64000800007f */
[----:B-1----:R-:W-:Y:S05]  /*2d9a0*/  @!P0 BRA `(.L_x_1952) ;  /* 0xfffffffc00f08947 */ /* 0x002fea000383ffff */
[----:B------:R-:W-:Y:S05]  /*2d9b0*/  BRA `(.L_x_2096) ;  /* 0xffffffac00787947 */ /* 0x000fea000383ffff */
.L_x_1953:
        /* <DEDUP_REMOVED lines=8> */
.L_x_2098:
[----:B------:R-:W-:Y:S05]  /*2da40*/  BSYNC B1 ;  /* 0x0000000000017941 */ /* 0x000fea0003800000 */
.L_x_2097:
        /* <DEDUP_REMOVED lines=10> */
.L_x_2099:
        /* <DEDUP_REMOVED lines=8> */
.L_x_2100:
        /* <DEDUP_REMOVED lines=14> */
.L_x_2101:
[----:B------:R-:W-:Y:S02]  /*2dc50*/  IMAD.MOV.U32 R13, RZ, RZ, R8 ;  /* 0x000000ffff0d7224 */ /* 0x000fe400078e0008 */
[----:B------:R-:W-:Y:S02]  /*2dc60*/  IMAD.MOV.U32 R12, RZ, RZ, 0x2 ;  /* 0x00000002ff0c7424 */ /* 0x000fe400078e00ff */
[----:B------:R-:W-:-:S07]  /*2dc70*/  IMAD.MOV.U32 R2, RZ, RZ, R14 ;  /* 0x000000ffff027224 */ /* 0x000fce00078e000e */
[----:B------:R-:W-:Y:S05]  /*2dc80*/  WARPSYNC.COLLECTIVE R15, `(.L_x_2102) ;  /* 0x000000000f087348 */ /* 0x000fea0003c00000 */
[----:B------:R0:W1:Y:S02]  /*2dc90*/  SHFL.IDX P6, R14, R13, R12, R11 ;  /* 0x0000000c0d0e7389 */ /* 0x00006400000c000b */
[----:B01----:R-:W-:Y:S01]  /*2dca0*/  ENDCOLLECTIVE ;  /* 0x000000000000791b */ /* 0x003fe20003800000 */
.L_x_2102:
        /* <DEDUP_REMOVED lines=13> */
.L_x_2103:
[----:B------:R-:W-:Y:S02]  /*2dd80*/  IMAD.MOV.U32 R13, RZ, RZ, R8 ;  /* 0x000000ffff0d7224 */ /* 0x000fe400078e0008 */
[----:B------:R-:W-:Y:S02]  /*2dd90*/  IMAD.MOV.U32 R12, RZ, RZ, 0x3 ;  /* 0x00000003ff0c7424 */ /* 0x000fe400078e00ff */
[----:B------:R-:W-:-:S07]  /*2dda0*/  IMAD.MOV.U32 R2, RZ, RZ, R14 ;  /* 0x000000ffff027224 */ /* 0x000fce00078e000e */
[----:B------:R-:W-:Y:S05]  /*2ddb0*/  WARPSYNC.COLLECTIVE R15, `(.L_x_2104) ;  /* 0x000000000f087348 */ /* 0x000fea0003c00000 */
[----:B------:R0:W1:Y:S02]  /*2ddc0*/  SHFL.IDX P6, R14, R13, R12, R11 ;  /* 0x0000000c0d0e7389 */ /* 0x00006400000c000b */
[----:B01----:R-:W-:Y:S01]  /*2ddd0*/  ENDCOLLECTIVE ;  /* 0x000000000000791b */ /* 0x003fe20003800000 */
.L_x_2104:
        /* <DEDUP_REMOVED lines=13> */
.L_x_2105:
[----:B------:R-:W-:Y:S02]  /*2deb0*/  IMAD.MOV.U32 R13, RZ, RZ, R8 ;  /* 0x000000ffff0d7224 */ /* 0x000fe400078e0008 */
[----:B------:R-:W-:Y:S02]  /*2dec0*/  IMAD.MOV.U32 R12, RZ, RZ, 0x4 ;  /* 0x00000004ff0c7424 */ /* 0x000fe400078e00ff */
[----:B------:R-:W-:-:S07]  /*2ded0*/  IMAD.MOV.U32 R2, RZ, RZ, R14 ;  /* 0x000000ffff027224 */ /* 0x000fce00078e000e */
[----:B------:R-:W-:Y:S05]  /*2dee0*/  WARPSYNC.COLLECTIVE R15, `(.L_x_2106) ;  /* 0x000000000f087348 */ /* 0x000fea0003c00000 */
[----:B------:R0:W1:Y:S02]  /*2def0*/  SHFL.IDX P6, R14, R13, R12, R11 ;  /* 0x0000000c0d0e7389 */ /* 0x00006400000c000b */
[----:B01----:R-:W-:Y:S01]  /*2df00*/  ENDCOLLECTIVE ;  /* 0x000000000000791b */ /* 0x003fe20003800000 */
.L_x_2106:
        /* <DEDUP_REMOVED lines=13> */
.L_x_2107:
[----:B------:R-:W-:Y:S02]  /*2dfe0*/  IMAD.MOV.U32 R13, RZ, RZ, R8 ;  /* 0x000000ffff0d7224 */ /* 0x000fe400078e0008 */
[----:B------:R-:W-:Y:S02]  /*2dff0*/  IMAD.MOV.U32 R12, RZ, RZ, 0x5 ;  /* 0x00000005ff0c7424 */ /* 0x000fe400078e00ff */
[----:B------:R-:W-:-:S07]  /*2e000*/  IMAD.MOV.U32 R2, RZ, RZ, R14 ;  /* 0x000000ffff027224 */ /* 0x000fce00078e000e */
[----:B------:R-:W-:Y:S05]  /*2e010*/  WARPSYNC.COLLECTIVE R15, `(.L_x_2108) ;  /* 0x000000000f087348 */ /* 0x000fea0003c00000 */
[----:B------:R0:W1:Y:S02]  /*2e020*/  SHFL.IDX P6, R14, R13, R12, R11 ;  /* 0x0000000c0d0e7389 */ /* 0x00006400000c000b */
[----:B01----:R-:W-:Y:S01]  /*2e030*/  ENDCOLLECTIVE ;  /* 0x000000000000791b */ /* 0x003fe20003800000 */
.L_x_2108:
        /* <DEDUP_REMOVED lines=13> */
.L_x_2109:
[----:B------:R-:W-:Y:S01]  /*2e110*/  IMAD.MOV.U32 R2, RZ, RZ, R14 ;  /* 0x000000ffff027224 */ /* 0x000fe200078e000e */
[----:B------:R-:W-:Y:S06]  /*2e120*/  BRA `(.L_x_2110) ;  /* 0xffffffa800a87947 */ /* 0x000fec000383ffff */
.L_x_1958:
[----:B-1----:R1:W2:Y:S02]  /*2e130*/  SYNCS.PHASECHK.TRANS64.TRYWAIT P0, [R5+URZ+0x2a860], R2 ;  /* 0x02a86002050075a7 */ /* 0x0022a4000800017f */
[----:B--2---:R-:W-:Y:S05]  /*2e140*/  @!P0 NANOSLEEP.SYNCS 0x989680 ;  /* 0x009896800000895d */ /* 0x004fea0003900000 */
[----:B------:R-:W2:Y:S02]  /*2e150*/  @!P0 SYNCS.PHASECHK.TRANS64 P0, [R5+URZ+0x2a860], R2 ;  /* 0x02a86002050085a7 */ /* 0x000ea4000800007f */
[----:B--2---:R-:W-:Y:S05]  /*2e160*/  @!P0 BRA `(.L_x_1958) ;  /* 0xfffffffc00f08947 */ /* 0x004fea000383ffff */
[----:B------:R-:W-:Y:S05]  /*2e170*/  BRA `(.L_x_2111) ;  /* 0xffffffac00047947 */ /* 0x000fea000383ffff */
.L_x_1959:
        /* <DEDUP_REMOVED lines=8> */
.L_x_2113:
[----:B------:R-:W-:Y:S05]  /*2e200*/  BSYNC B1 ;  /* 0x0000000000017941 */ /* 0x000fea0003800000 */
.L_x_2112:
        /* <DEDUP_REMOVED lines=9> */
.L_x_2114:
[----:B------:R-:W-:Y:S02]  /*2e2a0*/  IMAD.MOV.U32 R13, RZ, RZ, R19 ;  /* 0x000000ffff0d7224 */ /* 0x000fe400078e0013 */
[----:B------:R-:W-:Y:S02]  /*2e2b0*/  IMAD.MOV.U32 R12, RZ, RZ, 0x1 ;  /* 0x00000001ff0c7424 */ /* 0x000fe400078e00ff */
[----:B------:R-:W-:-:S07]  /*2e2c0*/  IMAD.MOV.U32 R2, RZ, RZ, R14 ;  /* 0x000000ffff027224 */ /* 0x000fce00078e000e */
[----:B------:R-:W-:Y:S05]  /*2e2d0*/  WARPSYNC.COLLECTIVE R15, `(.L_x_2115) ;  /* 0x000000000f087348 */ /* 0x000fea0003c00000 */
[----:B------:R0:W1:Y:S02]  /*2e2e0*/  SHFL.IDX P6, R14, R13, R12, R11 ;  /* 0x0000000c0d0e7389 */ /* 0x00006400000c000b */
[----:B01----:R-:W-:Y:S01]  /*2e2f0*/  ENDCOLLECTIVE ;  /* 0x000000000000791b */ /* 0x003fe20003800000 */
.L_x_2115:
        /* <DEDUP_REMOVED lines=15> */
.L_x_2116:
[----:B------:R-:W-:Y:S02]  /*2e3f0*/  IMAD.MOV.U32 R13, RZ, RZ, R19 ;  /* 0x000000ffff0d7224 */ /* 0x000fe400078e0013 */
[----:B------:R-:W-:Y:S02]  /*2e400*/  IMAD.MOV.U32 R12, RZ, RZ, 0x2 ;  /* 0x00000002ff0c7424 */ /* 0x000fe400078e00ff */
[----:B------:R-:W-:-:S07]  /*2e410*/  IMAD.MOV.U32 R2, RZ, RZ, R14 ;  /* 0x000000ffff027224 */ /* 0x000fce00078e000e */
[----:B------:R-:W-:Y:S05]  /*2e420*/  WARPSYNC.COLLECTIVE R15, `(.L_x_2117) ;  /* 0x000000000f087348 */ /* 0x000fea0003c00000 */
[----:B------:R0:W1:Y:S02]  /*2e430*/  SHFL.IDX P6, R14, R13, R12, R11 ;  /* 0x0000000c0d0e7389 */ /* 0x00006400000c000b */
[----:B01----:R-:W-:Y:S01]  /*2e440*/  ENDCOLLECTIVE ;  /* 0x000000000000791b */ /* 0x003fe20003800000 */
.L_x_2117:
        /* <DEDUP_REMOVED lines=14> */
.L_x_2118:
[----:B------:R-:W-:Y:S02]  /*2e530*/  IMAD.MOV.U32 R13, RZ, RZ, R19 ;  /* 0x000000ffff0d7224 */ /* 0x000fe400078e0013 */
[----:B------:R-:W-:Y:S02]  /*2e540*/  IMAD.MOV.U32 R12, RZ, RZ, 0x3 ;  /* 0x00000003ff0c7424 */ /* 0x000fe400078e00ff */
[----:B------:R-:W-:-:S07]  /*2e550*/  IMAD.MOV.U32 R2, RZ, RZ, R14 ;  /* 0x000000ffff027224 */ /* 0x000fce00078e000e */
[----:B------:R-:W-:Y:S05]  /*2e560*/  WARPSYNC.COLLECTIVE R15, `(.L_x_2119) ;  /* 0x000000000f087348 */ /* 0x000fea0003c00000 */
[----:B------:R0:W1:Y:S02]  /*2e570*/  SHFL.IDX P6, R14, R13, R12, R11 ;  /* 0x0000000c0d0e7389 */ /* 0x00006400000c000b */
[----:B01----:R-:W-:Y:S01]  /*2e580*/  ENDCOLLECTIVE ;  /* 0x000000000000791b */ /* 0x003fe20003800000 */
.L_x_2119:
        /* <DEDUP_REMOVED lines=14> */
.L_x_2120:
[----:B------:R-:W-:Y:S02]  /*2e670*/  IMAD.MOV.U32 R13, RZ, RZ, R19 ;  /* 0x000000ffff0d7224 */ /* 0x000fe400078e0013 */
[----:B------:R-:W-:Y:S02]  /*2e680*/  IMAD.MOV.U32 R12, RZ, RZ, 0x4 ;  /* 0x00000004ff0c7424 */ /* 0x000fe400078e00ff */
[----:B------:R-:W-:-:S07]  /*2e690*/  IMAD.MOV.U32 R2, RZ, RZ, R14 ;  /* 0x000000ffff027224 */ /* 0x000fce00078e000e */
[----:B------:R-:W-:Y:S05]  /*2e6a0*/  WARPSYNC.COLLECTIVE R15, `(.L_x_2121) ;  /* 0x000000000f087348 */ /* 0x000fea0003c00000 */
[----:B------:R0:W1:Y:S02]  /*2e6b0*/  SHFL.IDX P6, R14, R13, R12, R11 ;  /* 0x0000000c0d0e7389 */ /* 0x00006400000c000b */
[----:B01----:R-:W-:Y:S01]  /*2e6c0*/  ENDCOLLECTIVE ;  /* 0x000000000000791b */ /* 0x003fe20003800000 */
.L_x_2121:
        /* <DEDUP_REMOVED lines=14> */
.L_x_2122:
[----:B------:R-:W-:Y:S02]  /*2e7b0*/  IMAD.MOV.U32 R13, RZ, RZ, R19 ;  /* 0x000000ffff0d7224 */ /* 0x000fe400078e0013 */
[----:B------:R-:W-:Y:S02]  /*2e7c0*/  IMAD.MOV.U32 R12, RZ, RZ, 0x5 ;  /* 0x00000005ff0c7424 */ /* 0x000fe400078e00ff */
[----:B------:R-:W-:-:S07]  /*2e7d0*/  IMAD.MOV.U32 R2, RZ, RZ, R14 ;  /* 0x000000ffff027224 */ /* 0x000fce00078e000e */
[----:B------:R-:W-:Y:S05]  /*2e7e0*/  WARPSYNC.COLLECTIVE R15, `(.L_x_2123) ;  /* 0x000000000f087348 */ /* 0x000fea0003c00000 */
[----:B------:R0:W1:Y:S02]  /*2e7f0*/  SHFL.IDX P6, R14, R13, R12, R11 ;  /* 0x0000000c0d0e7389 */ /* 0x00006400000c000b */
[----:B01----:R-:W-:Y:S01]  /*2e800*/  ENDCOLLECTIVE ;  /* 0x000000000000791b */ /* 0x003fe20003800000 */
.L_x_2123:
        /* <DEDUP_REMOVED lines=13> */
.L_x_2124:
[----:B------:R-:W-:Y:S01]  /*2e8e0*/  @!PT LDS RZ, [RZ] ;  /* 0x00000000fffff984 */ /* 0x000fe20000000800 */
[----:B------:R-:W-:Y:S01]  /*2e8f0*/  @!PT LDS RZ, [RZ] ;  /* 0x00000000fffff984 */ /* 0x000fe20000000800 */
[----:B------:R-:W-:Y:S01]  /*2e900*/  @!PT LDS RZ, [RZ] ;  /* 0x00000000fffff984 */ /* 0x000fe20000000800 */
[----:B------:R0:W-:Y:S02]  /*2e910*/  LDGSTS.E.BYPASS.LTC128B.128 [R4+0x5400], desc[UR60][R2.64+0x80], !P2 ;  /* 0x0540008002047fae */ /* 0x0001e4000d101d7c */
[----:B0-----:R-:W-:Y:S01]  /*2e920*/  IMAD.MOV.U32 R2, RZ, RZ, R14 ;  /* 0x000000ffff027224 */ /* 0x001fe200078e000e */
[----:B------:R-:W-:Y:S06]  /*2e930*/  BRA `(.L_x_2125) ;  /* 0xffffffa400f07947 */ /* 0x000fec000383ffff */
.L_x_1967:
[----:B0-----:R0:W1:Y:S02]  /*2e940*/  SYNCS.PHASECHK.TRANS64.TRYWAIT P0, [R0+URZ+0x2a860], R3 ;  /* 0x02a86003000075a7 */ /* 0x001064000800017f */
[----:B-1----:R-:W-:Y:S05]  /*2e950*/  @!P0 NANOSLEEP.SYNCS 0x989680 ;  /* 0x009896800000895d */ /* 0x002fea0003900000 */
[----:B------:R-:W1:Y:S02]  /*2e960*/  @!P0 SYNCS.PHASECHK.TRANS64 P0, [R0+URZ+0x2a860], R3 ;  /* 0x02a86003000085a7 */ /* 0x000e64000800007f */
[----:B-1----:R-:W-:Y:S05]  /*2e970*/  @!P0 BRA `(.L_x_1967) ;  /* 0xfffffffc00f08947 */ /* 0x002fea000383ffff */
[----:B------:R-:W-:Y:S05]  /*2e980*/  BRA `(.L_x_2126) ;  /* 0xffffffac00047947 */ /* 0x000fea000383ffff */
.L_x_1968:
        /* <DEDUP_REMOVED lines=8> */
.L_x_2128:
[----:B------:R-:W-:Y:S05]  /*2ea10*/  BSYNC B0 ;  /* 0x0000000000007941 */ /* 0x000fea0003800000 */
.L_x_2127:
        /* <DEDUP_REMOVED lines=15> */
.L_x_2129:
[----:B------:R-:W-:Y:S02]  /*2eb10*/  IMAD.MOV.U32 R13, RZ, RZ, R19 ;  /* 0x000000ffff0d7224 */ /* 0x000fe400078e0013 */
[----:B------:R-:W-:Y:S02]  /*2eb20*/  IMAD.MOV.U32 R12, RZ, RZ, 0x1 ;  /* 0x00000001ff0c7424 */ /* 0x000fe400078e00ff */
[----:B------:R-:W-:-:S05]  /*2eb30*/  IMAD.SHL.U32 R5, R5, 0x8, RZ ;  /* 0x0000000805057824 */ /* 0x000fca00078e00ff */
[----:B------:R-:W-:-:S05]  /*2eb40*/  LOP3.LUT R5, R5, 0x38, RZ, 0xc0, !PT ;  /* 0x0000003805057812 */ /* 0x000fca00078ec0ff */
[----:B------:R-:W-:-:S05]  /*2eb50*/  IMAD.SHL.U32 R5, R5, 0x2, RZ ;  /* 0x0000000205057824 */ /* 0x000fca00078e00ff */
[----:B------:R-:W-:-:S13]  /*2eb60*/  IADD3 R2, P2, R14, R5, RZ ;  /* 0x000000050e027210 */ /* 0x000fda0007f5e0ff */
[----:B------:R-:W-:Y:S05]  /*2eb70*/  WARPSYNC.COLLECTIVE R15, `(.L_x_2130) ;  /* 0x000000000f087348 */ /* 0x000fea0003c00000 */
[----:B------:R0:W1:Y:S02]  /*2eb80*/  SHFL.IDX P6, R14, R13, R12, R11 ;  /* 0x0000000c0d0e7389 */ /* 0x00006400000c000b */
[----:B01----:R-:W-:Y:S01]  /*2eb90*/  ENDCOLLECTIVE ;  /* 0x000000000000791b */ /* 0x003fe20003800000 */
.L_x_2130:
        /* <DEDUP_REMOVED lines=13> */
.L_x_2131:
[----:B------:R-:W-:Y:S02]  /*2ec70*/  IMAD.MOV.U32 R13, RZ, RZ, R19 ;  /* 0x000000ffff0d7224 */ /* 0x000fe400078e0013 */
[----:B------:R-:W-:Y:S01]  /*2ec80*/  IMAD.MOV.U32 R12, RZ, RZ, 0x2 ;  /* 0x00000002ff0c7424 */ /* 0x000fe200078e00ff */
[----:B------:R-:W-:-:S13]  /*2ec90*/  IADD3 R2, P2, R14, R5, RZ ;  /* 0x000000050e027210 */ /* 0x000fda0007f5e0ff */
[----:B------:R-:W-:Y:S05]  /*2eca0*/  WARPSYNC.COLLECTIVE R15, `(.L_x_2132) ;  /* 0x000000000f087348 */ /* 0x000fea0003c00000 */
[----:B------:R0:W1:Y:S02]  /*2ecb0*/  SHFL.IDX P6, R14, R13, R12, R11 ;  /* 0x0000000c0d0e7389 */ /* 0x00006400000c000b */
[----:B01----:R-:W-:Y:S01]  /*2ecc0*/  ENDCOLLECTIVE ;  /* 0x000000000000791b */ /* 0x003fe20003800000 */
.L_x_2132:
        /* <DEDUP_REMOVED lines=13> */
.L_x_2133:
[----:B------:R-:W-:Y:S02]  /*2eda0*/  IMAD.MOV.U32 R13, RZ, RZ, R19 ;  /* 0x000000ffff0d7224 */ /* 0x000fe400078e0013 */
[----:B------:R-:W-:Y:S02]  /*2edb0*/  IMAD.MOV.U32 R12, RZ, RZ, 0x3 ;  /* 0x00000003ff0c7424 */ /* 0x000fe400078e00ff */
[----:B------:R-:W-:-:S07]  /*2edc0*/  IMAD.MOV.U32 R10, RZ, RZ, R14 ;  /* 0x000000ffff0a7224 */ /* 0x000fce00078e000e */
[----:B------:R-:W-:Y:S05]  /*2edd0*/  WARPSYNC.COLLECTIVE R15, `(.L_x_2134) ;  /* 0x000000000f087348 */ /* 0x000fea0003c00000 */
[----:B------:R0:W1:Y:S02]  /*2ede0*/  SHFL.IDX P6, R14, R13, R12, R11 ;  /* 0x0000000c0d0e7389 */ /* 0x00006400000c000b */
[----:B01----:R-:W-:Y:S01]  /*2edf0*/  ENDCOLLECTIVE ;  /* 0x000000000000791b */ /* 0x003fe20003800000 */
.L_x_2134:
        /* <DEDUP_REMOVED lines=14> */
.L_x_2135:
[----:B------:R-:W-:Y:S02]  /*2eee0*/  IMAD.MOV.U32 R13, RZ, RZ, R19 ;  /* 0x000000ffff0d7224 */ /* 0x000fe400078e0013 */
[----:B------:R-:W-:Y:S01]  /*2eef0*/  IMAD.MOV.U32 R12, RZ, RZ, 0x4 ;  /* 0x00000004ff0c7424 */ /* 0x000fe200078e00ff */
[----:B------:R-:W-:-:S13]  /*2ef00*/  IADD3 R2, P2, R14, R5, RZ ;  /* 0x000000050e027210 */ /* 0x000fda0007f5e0ff */
[----:B------:R-:W-:Y:S05]  /*2ef10*/  WARPSYNC.COLLECTIVE R15, `(.L_x_2136) ;  /* 0x000000000f087348 */ /* 0x000fea0003c00000 */
[----:B------:R0:W1:Y:S02]  /*2ef20*/  SHFL.IDX P6, R14, R13, R12, R11 ;  /* 0x0000000c0d0e7389 */ /* 0x00006400000c000b */
[----:B01----:R-:W-:Y:S01]  /*2ef30*/  ENDCOLLECTIVE ;  /* 0x000000000000791b */ /* 0x003fe20003800000 */
.L_x_2136:
        /* <DEDUP_REMOVED lines=13> */
.L_x_2137:
[----:B------:R-:W-:Y:S02]  /*2f010*/  IMAD.MOV.U32 R13, RZ, RZ, R19 ;  /* 0x000000ffff0d7224 */ /* 0x000fe400078e0013 */
[----:B------:R-:W-:Y:S02]  /*2f020*/  IMAD.MOV.U32 R12, RZ, RZ, 0x5 ;  /* 0x00000005ff0c7424 */ /* 0x000fe400078e00ff */
[----:B------:R-:W-:-:S07]  /*2f030*/  IMAD.MOV.U32 R10, RZ, RZ, R14 ;  /* 0x000000ffff0a7224 */ /* 0x000fce00078e000e */
[----:B------:R-:W-:Y:S05]  /*2f040*/  WARPSYNC.COLLECTIVE R15, `(.L_x_2138) ;  /* 0x000000000f087348 */ /* 0x000fea0003c00000 */
[----:B------:R0:W1:Y:S02]  /*2f050*/  SHFL.IDX P6, R14, R13, R12, R11 ;  /* 0x0000000c0d0e7389 */ /* 0x00006400000c000b */
[----:B01----:R-:W-:Y:S01]  /*2f060*/  ENDCOLLECTIVE ;  /* 0x000000000000791b */ /* 0x003fe20003800000 */
.L_x_2138:
        /* <DEDUP_REMOVED lines=12> */
.L_x_2139:
[----:B------:R-:W-:Y:S05]  /*2f130*/  BRA `(.L_x_2140) ;  /* 0xffffffa800007947 */ /* 0x000fea000383ffff */
.L_x_1973:
        /* <DEDUP_REMOVED lines=8> */
.L_x_2142:
[----:B------:R-:W-:Y:S05]  /*2f1c0*/  BSYNC B0 ;  /* 0x0000000000007941 */ /* 0x000fea0003800000 */
.L_x_2141:
        /* <DEDUP_REMOVED lines=9> */
.L_x_2143:
[----:B------:R-:W-:Y:S02]  /*2f260*/  ULDC UR4, c[0x0][0xc3c] ;  /* 0x00030f0000047ab9 */ /* 0x000fe40000000800 */
[----:B------:R-:W-:-:S13]  /*2f270*/  ISETP.GE.OR P1, PT, R9, UR4, !P0 ;  /* 0x0000000409007c0c */ /* 0x000fda000c726670 */
[----:B------:R-:W0:Y:S08]  /*2f280*/  @!P1 LDC.64 R2, c[0x0][0xc80] ;  /* 0x00032000ff029b82 */ /* 0x000e300000000a00 */
[----:B------:R-:W1:Y:S01]  /*2f290*/  @!P1 LDC.64 R4, c[0x0][0xc78] ;  /* 0x00031e00ff049b82 */ /* 0x000e620000000a00 */
[----:B------:R-:W-:Y:S02]  /*2f2a0*/  IMAD.MOV.U32 R25, RZ, RZ, RZ ;  /* 0x000000ffff197224 */ /* 0x000fe400078e00ff */
[----:B------:R-:W-:-:S02]  /*2f2b0*/  IMAD.MOV.U32 R11, RZ, RZ, RZ ;  /* 0x000000ffff0b7224 */ /* 0x000fc400078e00ff */
[----:B------:R-:W-:Y:S02]  /*2f2c0*/  IMAD.MOV.U32 R7, RZ, RZ, R14 ;  /* 0x000000ffff077224 */ /* 0x000fe400078e000e */
[----:B0-----:R-:W-:-:S05]  /*2f2d0*/  @!P1 IMAD.WIDE R2, R9, 0x4, R2 ;  /* 0x0000000409029825 */ /* 0x001fca00078e0202 */
[----:B------:R1:W2:Y:S02]  /*2f2e0*/  @!P1 LDG.E R6, desc[UR60][R2.64] ;  /* 0x0000003c02069981 */ /* 0x0002a4000c1e1900 */
[----:B-1----:R-:W-:-:S05]  /*2f2f0*/  @!P1 IMAD.WIDE R2, R9, 0x4, R4 ;  /* 0x0000000409029825 */ /* 0x002fca00078e0204 */
[----:B------:R-:W3:Y:S01]  /*2f300*/  @!P1 LDG.E R5, desc[UR60][R2.64] ;  /* 0x0000003c02059981 */ /* 0x000ee2000c1e1900 */
[----:B------:R-:W-:Y:S01]  /*2f310*/  IMAD.MOV.U32 R4, RZ, RZ, RZ ;  /* 0x000000ffff047224 */ /* 0x000fe200078e00ff */
[C---:B------:R-:W-:Y:S02]  /*2f320*/  ISETP.GE.U32.AND P2, PT, R8.reuse, 0x2, PT ;  /* 0x000000020800780c */ /* 0x040fe40003f46070 */
        /* <DEDUP_REMOVED lines=11> */
.L_x_2144:
[----:B------:R-:W-:Y:S01]  /*2f3e0*/  IMAD.MOV.U32 R12, RZ, RZ, 0x2 ;  /* 0x00000002ff0c7424 */ /* 0x000fe200078e00ff */
[----:B------:R-:W-:-:S05]  /*2f3f0*/  SEL R14, R14, RZ, P1 ;  /* 0x000000ff0e0e7207 */ /* 0x000fca0000800000 */
[----:B------:R-:W-:-:S04]  /*2f400*/  IMAD.IADD R5, R13, 0x1, R14 ;  /* 0x000000010d057824 */ /* 0x000fc800078e020e */
[----:B------:R-:W-:-:S07]  /*2f410*/  IMAD.MOV.U32 R13, RZ, RZ, R5 ;  /* 0x000000ffff0d7224 */ /* 0x000fce00078e0005 */
[----:B------:R-:W-:Y:S05]  /*2f420*/  WARPSYNC.COLLECTIVE R15, `(.L_x_2145) ;  /* 0x000000000f087348 */ /* 0x000fea0003c00000 */
[----:B------:R0:W1:Y:S02]  /*2f430*/  SHFL.UP P6, R14, R13, R12, R11 ;  /* 0x0400000c0d0e7389 */ /* 0x00006400000c000b */
[----:B01----:R-:W-:Y:S01]  /*2f440*/  ENDCOLLECTIVE ;  /* 0x000000000000791b */ /* 0x003fe20003800000 */
.L_x_2145:
[----:B------:R-:W-:Y:S01]  /*2f450*/  IMAD.MOV.U32 R12, RZ, RZ, 0x4 ;  /* 0x00000004ff0c7424 */ /* 0x000fe200078e00ff */
[----:B------:R-:W-:-:S05]  /*2f460*/  SEL R2, R14, RZ, P2 ;  /* 0x000000ff0e027207 */ /* 0x000fca0001000000 */
[----:B------:R-:W-:-:S04]  /*2f470*/  IMAD.IADD R2, R5, 0x1, R2 ;  /* 0x0000000105027824 */ /* 0x000fc800078e0202 */
[----:B------:R-:W-:-:S07]  /*2f480*/  IMAD.MOV.U32 R13, RZ, RZ, R2 ;  /* 0x000000ffff0d7224 */ /* 0x000fce00078e0002 */
[----:B------:R-:W-:Y:S05]  /*2f490*/  WARPSYNC.COLLECTIVE R15, `(.L_x_2146) ;  /* 0x000000000f087348 */ /* 0x000fea0003c00000 */
[----:B------:R0:W1:Y:S02]  /*2f4a0*/  SHFL.UP P6, R14, R13, R12, R11 ;  /* 0x0400000c0d0e7389 */ /* 0x00006400000c000b */
[----:B01----:R-:W-:Y:S01]  /*2f4b0*/  ENDCOLLECTIVE ;  /* 0x000000000000791b */ /* 0x003fe20003800000 */
.L_x_2146:
[----:B------:R-:W-:Y:S01]  /*2f4c0*/  IMAD.MOV.U32 R12, RZ, RZ, 0x8 ;  /* 0x00000008ff0c7424 */ /* 0x000fe200078e00ff */
[----:B------:R-:W-:-:S05]  /*2f4d0*/  SEL R3, R14, RZ, P3 ;  /* 0x000000ff0e037207 */ /* 0x000fca0001800000 */
[----:B------:R-:W-:-:S04]  /*2f4e0*/  IMAD.IADD R3, R2, 0x1, R3 ;  /* 0x0000000102037824 */ /* 0x000fc800078e0203 */
[----:B------:R-:W-:-:S07]  /*2f4f0*/  IMAD.MOV.U32 R13, RZ, RZ, R3 ;  /* 0x000000ffff0d7224 */ /* 0x000fce00078e0003 */
[----:B------:R-:W-:Y:S05]  /*2f500*/  WARPSYNC.COLLECTIVE R15, `(.L_x_2147) ;  /* 0x000000000f087348 */ /* 0x000fea0003c00000 */
[----:B------:R0:W1:Y:S02]  /*2f510*/  SHFL.UP P6, R14, R13, R12, R11 ;  /* 0x0400000c0d0e7389 */ /* 0x00006400000c000b */
[----:B01----:R-:W-:Y:S01]  /*2f520*/  ENDCOLLECTIVE ;  /* 0x000000000000791b */ /* 0x003fe20003800000 */
.L_x_2147:
[----:B------:R-:W-:Y:S01]  /*2f530*/  IMAD.MOV.U32 R12, RZ, RZ, 0x10 ;  /* 0x00000010ff0c7424 */ /* 0x000fe200078e00ff */
[----:B------:R-:W-:-:S05]  /*2f540*/  SEL R14, R14, RZ, P4 ;  /* 0x000000ff0e0e7207 */ /* 0x000fca0002000000 */
[----:B------:R-:W-:-:S04]  /*2f550*/  IMAD.IADD R5, R3, 0x1, R14 ;  /* 0x0000000103057824 */ /* 0x000fc800078e020e */
[----:B------:R-:W-:-:S07]  /*2f560*/  IMAD.MOV.U32 R13, RZ, RZ, R5 ;  /* 0x000000ffff0d7224 */ /* 0x000fce00078e0005 */
[----:B------:R-:W-:Y:S05]  /*2f570*/  WARPSYNC.COLLECTIVE R15, `(.L_x_2148) ;  /* 0x000000000f087348 */ /* 0x000fea0003c00000 */
[----:B------:R0:W1:Y:S02]  /*2f580*/  SHFL.UP P6, R14, R13, R12, R11 ;  /* 0x0400000c0d0e7389 */ /* 0x00006400000c000b */
[----:B01----:R-:W-:Y:S01]  /*2f590*/  ENDCOLLECTIVE ;  /* 0x000000000000791b */ /* 0x003fe20003800000 */
.L_x_2148:
        /* <DEDUP_REMOVED lines=8> */
.L_x_2149:
[----:B------:R-:W-:Y:S05]  /*2f620*/  BRA `(.L_x_2150) ;  /* 0xffffffa8000c7947 */ /* 0x000fea000383ffff */
.L_x_1976:
[----:B------:R-:W-:Y:S01]  /*2f630*/  BSSY B0, `(.L_x_2151) ;  /* 0x0000007000007945 */ /* 0x000fe20003800000 */
[----:B------:R-:W-:Y:S02]  /*2f640*/  IMAD.MOV.U32 R12, RZ, RZ, 0x1 ;  /* 0x00000001ff0c7424 */ /* 0x000fe400078e00ff */
[----:B------:R-:W-:Y:S02]  /*2f650*/  IMAD.MOV.U32 R11, RZ, RZ, RZ ;  /* 0x000000ffff0b7224 */ /* 0x000fe400078e00ff */
[----:B------:R-:W-:-:S07]  /*2f660*/  IMAD.MOV.U32 R15, RZ, RZ, -0x1 ;  /* 0xffffffffff0f7424 */ /* 0x000fce00078e00ff */
[----:B0-----:R-:W-:Y:S05]  /*2f670*/  WARPSYNC.COLLECTIVE R15, `(.L_x_2152) ;  /* 0x000000000f087348 */ /* 0x001fea0003c00000 */
[----:B------:R1:W2:Y:S02]  /*2f680*/  SHFL.UP P6, R14, R13, R12, R11 ;  /* 0x0400000c0d0e7389 */ /* 0x0002a400000c000b */
[----:B012---:R-:W-:Y:S01]  /*2f690*/  ENDCOLLECTIVE ;  /* 0x000000000000791b */ /* 0x007fe20003800000 */
.L_x_2152:
[----:B------:R-:W-:Y:S05]  /*2f6a0*/  BSYNC B0 ;  /* 0x0000000000007941 */ /* 0x000fea0003800000 */
.L_x_2151:
        /* <DEDUP_REMOVED lines=8> */
.L_x_2153:
[----:B------:R-:W-:Y:S01]  /*2f730*/  IMAD.MOV.U32 R12, RZ, RZ, 0x4 ;  /* 0x00000004ff0c7424 */ /* 0x000fe200078e00ff */
[----:B------:R-:W-:-:S05]  /*2f740*/  SEL R2, R14, RZ, P2 ;  /* 0x000000ff0e027207 */ /* 0x000fca0001000000 */
[----:B------:R-:W-:-:S04]  /*2f750*/  IMAD.IADD R2, R13, 0x1, R2 ;  /* 0x000000010d027824 */ /* 0x000fc800078e0202 */
[----:B------:R-:W-:-:S07]  /*2f760*/  IMAD.MOV.U32 R13, RZ, RZ, R2 ;  /* 0x000000ffff0d7224 */ /* 0x000fce00078e0002 */
[----:B------:R-:W-:Y:S05]  /*2f770*/  WARPSYNC.COLLECTIVE R15, `(.L_x_2154) ;  /* 0x000000000f087348 */ /* 0x000fea0003c00000 */
[----:B------:R0:W1:Y:S02]  /*2f780*/  SHFL.UP P6, R14, R13, R12, R11 ;  /* 0x0400000c0d0e7389 */ /* 0x00006400000c000b */
[----:B01----:R-:W-:Y:S01]  /*2f790*/  ENDCOLLECTIVE ;  /* 0x000000000000791b */ /* 0x003fe20003800000 */
.L_x_2154:
[----:B------:R-:W-:Y:S01]  /*2f7a0*/  IMAD.MOV.U32 R12, RZ, RZ, 0x8 ;  /* 0x00000008ff0c7424 */ /* 0x000fe200078e00ff */
[----:B------:R-:W-:-:S05]  /*2f7b0*/  SEL R3, R14, RZ, P3 ;  /* 0x000000ff0e037207 */ /* 0x000fca0001800000 */
[----:B------:R-:W-:-:S04]  /*2f7c0*/  IMAD.IADD R3, R2, 0x1, R3 ;  /* 0x0000000102037824 */ /* 0x000fc800078e0203 */
[----:B------:R-:W-:-:S07]  /*2f7d0*/  IMAD.MOV.U32 R13, RZ, RZ, R3 ;  /* 0x000000ffff0d7224 */ /* 0x000fce00078e0003 */
[----:B------:R-:W-:Y:S05]  /*2f7e0*/  WARPSYNC.COLLECTIVE R15, `(.L_x_2155) ;  /* 0x000000000f087348 */ /* 0x000fea0003c00000 */
[----:B------:R0:W1:Y:S02]  /*2f7f0*/  SHFL.UP P6, R14, R13, R12, R11 ;  /* 0x0400000c0d0e7389 */ /* 0x00006400000c000b */
[----:B01----:R-:W-:Y:S01]  /*2f800*/  ENDCOLLECTIVE ;  /* 0x000000000000791b */ /* 0x003fe20003800000 */
.L_x_2155:
[----:B------:R-:W-:Y:S01]  /*2f810*/  IMAD.MOV.U32 R12, RZ, RZ, 0x10 ;  /* 0x00000010ff0c7424 */ /* 0x000fe200078e00ff */
[----:B------:R-:W-:-:S05]  /*2f820*/  SEL R14, R14, RZ, P4 ;  /* 0x000000ff0e0e7207 */ /* 0x000fca0002000000 */
[----:B------:R-:W-:-:S04]  /*2f830*/  IMAD.IADD R5, R3, 0x1, R14 ;  /* 0x0000000103057824 */ /* 0x000fc800078e020e */
[----:B------:R-:W-:-:S07]  /*2f840*/  IMAD.MOV.U32 R13, RZ, RZ, R5 ;  /* 0x000000ffff0d7224 */ /* 0x000fce00078e0005 */
[----:B------:R-:W-:Y:S05]  /*2f850*/  WARPSYNC.COLLECTIVE R15, `(.L_x_2156) ;  /* 0x000000000f087348 */ /* 0x000fea0003c00000 */
[----:B------:R0:W1:Y:S02]  /*2f860*/  SHFL.UP P6, R14, R13, R12, R11 ;  /* 0x0400000c0d0e7389 */ /* 0x00006400000c000b */
[----:B01----:R-:W-:Y:S01]  /*2f870*/  ENDCOLLECTIVE ;  /* 0x000000000000791b */ /* 0x003fe20003800000 */
.L_x_2156:
        /* <DEDUP_REMOVED lines=8> */
.L_x_2157:
[----:B------:R-:W-:Y:S05]  /*2f900*/  BRA `(.L_x_2158) ;  /* 0xffffffa400f87947 */ /* 0x000fea000383ffff */
.L_x_1978:
[----:B------:R-:W-:Y:S01]  /*2f910*/  BSSY B0, `(.L_x_2159) ;  /* 0x0000006000007945 */ /* 0x000fe20003800000 */
[----:B------:R-:W-:Y:S01]  /*2f920*/  PLOP3.LUT P6, PT, P6, PT, PT, 0x8, 0x0 ;  /* 0x000000000000781c */ /* 0x000fe200037ce170 */
[----:B------:R-:W-:-:S12]  /*2f930*/  IMAD.MOV.U32 R15, RZ, RZ, -0x1 ;  /* 0xffffffffff0f7424 */ /* 0x000fd800078e00ff */
[----:B01----:R-:W-:Y:S05]  /*2f940*/  WARPSYNC.COLLECTIVE R15, `(.L_x_2160) ;  /* 0x000000000f087348 */ /* 0x003fea0003c00000 */
[----:B------:R-:W-:Y:S01]  /*2f950*/  VOTE.ANY R14, PT, P6 ;  /* 0x00000000000e7806 */ /* 0x000fe200030e0100 */
[----:B01----:R-:W-:Y:S06]  /*2f960*/  ENDCOLLECTIVE ;  /* 0x000000000000791b */ /* 0x003fec0003800000 */
.L_x_2160:
[----:B------:R-:W-:Y:S05]  /*2f970*/  BSYNC B0 ;  /* 0x0000000000007941 */ /* 0x000fea0003800000 */
.L_x_2159:
        /* <DEDUP_REMOVED lines=8> */
.L_x_2161:
[----:B------:R-:W-:Y:S02]  /*2fa00*/  IMAD.IADD R27, R12, 0x1, R27 ;  /* 0x000000010c1b7824 */ /* 0x000fe400078e021b */
[----:B------:R-:W-:Y:S02]  /*2fa10*/  IMAD.MOV.U32 R13, RZ, RZ, R4 ;  /* 0x000000ffff0d7224 */ /* 0x000fe400078e0004 */
[----:B------:R-:W-:-:S07]  /*2fa20*/  IMAD.MOV.U32 R25, RZ, RZ, R14 ;  /* 0x000000ffff197224 */ /* 0x000fce00078e000e */
[----:B------:R-:W-:Y:S05]  /*2fa30*/  WARPSYNC.COLLECTIVE R15, `(.L_x_2162) ;  /* 0x000000000f087348 */ /* 0x000fea0003c00000 */
[----:B------:R0:W1:Y:S02]  /*2fa40*/  SHFL.IDX P6, R14, R13, R12, R11 ;  /* 0x0000000c0d0e7389 */ /* 0x00006400000c000b */
[----:B01----:R-:W-:Y:S01]  /*2fa50*/  ENDCOLLECTIVE ;  /* 0x000000000000791b */ /* 0x003fe20003800000 */
.L_x_2162:
[----:B------:R-:W-:Y:S01]  /*2fa60*/  IMAD.MOV.U32 R4, RZ, RZ, R14 ;  /* 0x000000ffff047224 */ /* 0x000fe200078e000e */
[----:B------:R-:W-:Y:S06]  /*2fa70*/  BRA `(.L_x_2163) ;  /* 0xffffffa400dc7947 */ /* 0x000fec000383ffff */
.L_x_1980:
[----:B------:R-:W-:Y:S01]  /*2fa80*/  BSSY B0, `(.L_x_2164) ;  /* 0x0000007000007945 */ /* 0x000fe20003800000 */
[----:B------:R-:W-:Y:S02]  /*2fa90*/  IMAD.MOV.U32 R13, RZ, RZ, R2 ;  /* 0x000000ffff0d7224 */ /* 0x000fe400078e0002 */
[----:B------:R-:W-:Y:S02]  /*2faa0*/  IMAD.MOV.U32 R11, RZ, RZ, 0x1f ;  /* 0x0000001fff0b7424 */ /* 0x000fe400078e00ff */
[----:B------:R-:W-:-:S07]  /*2fab0*/  IMAD.MOV.U32 R15, RZ, RZ, -0x1 ;  /* 0xffffffffff0f7424 */ /* 0x000fce00078e00ff */
[----:B01-34-:R-:W-:Y:S05]  /*2fac0*/  WARPSYNC.COLLECTIVE R15, `(.L_x_2165) ;  /* 0x000000000f087348 */ /* 0x01bfea0003c00000 */
[----:B------:R2:W0:Y:S02]  /*2fad0*/  SHFL.IDX P6, R14, R13, R12, R11 ;  /* 0x0000000c0d0e7389 */ /* 0x00042400000c000b */
[----:B01234-:R-:W-:Y:S01]  /*2fae0*/  ENDCOLLECTIVE ;  /* 0x000000000000791b */ /* 0x01ffe20003800000 */
.L_x_2165:
[----:B------:R-:W-:Y:S05]  /*2faf0*/  BSYNC B0 ;  /* 0x0000000000007941 */ /* 0x000fea0003800000 */
.L_x_2164:
[----:B------:R-:W-:Y:S01]  /*2fb00*/  IMAD.MOV.U32 R6, RZ, RZ, R14 ;  /* 0x000000ffff067224 */ /* 0x000fe200078e000e */
[----:B------:R-:W-:Y:S06]  /*2fb10*/  BRA `(.L_x_1979) ;  /* 0xffffffa400cc7947 */ /* 0x000fec000383ffff */
.L_x_1986:
[----:B0-----:R0:W2:Y:S02]  /*2fb20*/  SYNCS.PHASECHK.TRANS64.TRYWAIT P0, [R7+URZ+0x2a820], R0 ;  /* 0x02a82000070075a7 */ /* 0x0010a4000800017f */
[----:B--2---:R-:W-:Y:S05]  /*2fb30*/  @!P0 NANOSLEEP.SYNCS 0x989680 ;  /* 0x009896800000895d */ /* 0x004fea0003900000 */
[----:B------:R-:W2:Y:S02]  /*2fb40*/  @!P0 SYNCS.PHASECHK.TRANS64 P0, [R7+URZ+0x2a820], R0 ;  /* 0x02a82000070085a7 */ /* 0x000ea4000800007f */
[----:B--2---:R-:W-:Y:S05]  /*2fb50*/  @!P0 BRA `(.L_x_1986) ;  /* 0xfffffffc00f08947 */ /* 0x004fea000383ffff */
[----:B------:R-:W-:Y:S05]  /*2fb60*/  BRA `(.L_x_2166) ;  /* 0xffffffb000247947 */ /* 0x000fea000383ffff */
.L_x_1987:
[----:B------:R-:W2:Y:S01]  /*2fb70*/  S2R R2, SR_TID.X ;  /* 0x0000000000027919 */ /* 0x000ea20000002100 */
[----:B------:R-:W-:Y:S01]  /*2fb80*/  BSSY B0, `(.L_x_2167) ;  /* 0x000000a000007945 */ /* 0x000fe20003800000 */
[----:B------:R-:W-:Y:S02]  /*2fb90*/  IMAD.MOV.U32 R12, RZ, RZ, RZ ;  /* 0x000000ffff0c7224 */ /* 0x000fe400078e00ff */
[----:B------:R-:W-:Y:S02]  /*2fba0*/  IMAD.MOV.U32 R11, RZ, RZ, 0x1f ;  /* 0x0000001fff0b7424 */ /* 0x000fe400078e00ff */
[----:B------:R-:W-:Y:S01]  /*2fbb0*/  IMAD.MOV.U32 R15, RZ, RZ, -0x1 ;  /* 0xffffffffff0f7424 */ /* 0x000fe200078e00ff */
[----:B--2---:R-:W-:-:S04]  /*2fbc0*/  SHF.R.U32.HI R2, RZ, 0x5, R2 ;  /* 0x00000005ff027819 */ /* 0x004fc80000011602 */
[----:B------:R-:W-:-:S05]  /*2fbd0*/  LOP3.LUT R2, R2, 0x3, RZ, 0xc0, !PT ;  /* 0x0000000302027812 */ /* 0x000fca00078ec0ff */
[----:B------:R-:W-:-:S07]  /*2fbe0*/  IMAD.MOV.U32 R13, RZ, RZ, R2 ;  /* 0x000000ffff0d7224 */ /* 0x000fce00078e0002 */
[----:B01-3--:R-:W-:Y:S05]  /*2fbf0*/  WARPSYNC.COLLECTIVE R15, `(.L_x_2168) ;  /* 0x000000000f087348 */ /* 0x00bfea0003c00000 */
[----:B------:R2:W4:Y:S02]  /*2fc00*/  SHFL.IDX P6, R14, R13, R12, R11 ;  /* 0x0000000c0d0e7389 */ /* 0x00052400000c000b */
[----:B01234-:R-:W-:Y:S01]  /*2fc10*/  ENDCOLLECTIVE ;  /* 0x000000000000791b */ /* 0x01ffe20003800000 */
.L_x_2168:
[----:B------:R-:W-:Y:S05]  /*2fc20*/  BSYNC B0 ;  /* 0x0000000000007941 */ /* 0x000fea0003800000 */
.L_x_2167:
[----:B------:R-:W-:Y:S05]  /*2fc30*/  BRA `(.L_x_2169) ;  /* 0xffffffb0000c7947 */ /* 0x000fea000383ffff */
.L_x_1988:
[----:B------:R-:W-:Y:S01]  /*2fc40*/  BSSY B0, `(.L_x_2170) ;  /* 0x0000006000007945 */ /* 0x000fe20003800000 */
[----:B------:R-:W-:-:S07]  /*2fc50*/  IMAD.MOV.U32 R15, RZ, RZ, -0x1 ;  /* 0xffffffffff0f7424 */ /* 0x000fce00078e00ff */
[----:B01-3--:R-:W-:Y:S05]  /*2fc60*/  WARPSYNC.COLLECTIVE R15, `(.L_x_2171) ;  /* 0x000000000f0c7348 */ /* 0x00bfea0003c00000 */
[----:B------:R-:W-:Y:S02]  /*2fc70*/  ELECT P6, UR62, PT ;  /* 0x00000000003e782f */ /* 0x000fe400038c0000 */
[----:B------:R-:W-:Y:S01]  /*2fc80*/  MOV R14, UR62 ;  /* 0x0000003e000e7c02 */ /* 0x000fe20008000f00 */
[----:B01-3--:R-:W-:Y:S10]  /*2fc90*/  ENDCOLLECTIVE ;  /* 0x000000000000791b */ /* 0x00bff40003800000 */
.L_x_2171:
[----:B------:R-:W-:Y:S05]  /*2fca0*/  BSYNC B0 ;  /* 0x0000000000007941 */ /* 0x000fea0003800000 */
.L_x_2170:
[----:B------:R-:W-:Y:S05]  /*2fcb0*/  BRA `(.L_x_2172) ;  /* 0xffffffb000007947 */ /* 0x000fea000383ffff */
.L_x_1990:
[----:B0-----:R0:W2:Y:S02]  /*2fcc0*/  SYNCS.PHASECHK.TRANS64.TRYWAIT P1, [R5+URZ+0x2a840], R0 ;  /* 0x02a84000050075a7 */ /* 0x0010a4000802017f */
[----:B--2---:R-:W-:Y:S05]  /*2fcd0*/  @!P1 NANOSLEEP.SYNCS 0x989680 ;  /* 0x009896800000995d */ /* 0x004fea0003900000 */
[----:B------:R-:W2:Y:S02]  /*2fce0*/  @!P1 SYNCS.PHASECHK.TRANS64 P1, [R5+URZ+0x2a840], R0 ;  /* 0x02a84000050095a7 */ /* 0x000ea4000802007f */
[----:B--2---:R-:W-:Y:S05]  /*2fcf0*/  @!P1 BRA `(.L_x_1990) ;  /* 0xfffffffc00f09947 */ /* 0x004fea000383ffff */
[----:B------:R-:W-:Y:S05]  /*2fd00*/  BRA `(.L_x_2173) ;  /* 0xffffffb000287947 */ /* 0x000fea000383ffff */
.L_x_1992:
[----:B--2---:R2:W4:Y:S02]  /*2fd10*/  SYNCS.PHASECHK.TRANS64.TRYWAIT P1, [R3+URZ+0x2a840], R2 ;  /* 0x02a84002030075a7 */ /* 0x004524000802017f */
[----:B----4-:R-:W-:Y:S05]  /*2fd20*/  @!P1 NANOSLEEP.SYNCS 0x989680 ;  /* 0x009896800000995d */ /* 0x010fea0003900000 */
[----:B------:R-:W4:Y:S02]  /*2fd30*/  @!P1 SYNCS.PHASECHK.TRANS64 P1, [R3+URZ+0x2a840], R2 ;  /* 0x02a84002030095a7 */ /* 0x000f24000802007f */
[----:B----4-:R-:W-:Y:S05]  /*2fd40*/  @!P1 BRA `(.L_x_1992) ;  /* 0xfffffffc00f09947 */ /* 0x010fea000383ffff */
[----:B------:R-:W-:Y:S05]  /*2fd50*/  BRA `(.L_x_2174) ;  /* 0xffffffb000347947 */ /* 0x000fea000383ffff */
.L_x_1994:
[----:B----4-:R4:W0:Y:S02]  /*2fd60*/  SYNCS.PHASECHK.TRANS64.TRYWAIT P1, [R5+URZ+0x2a860], R0 ;  /* 0x02a86000050075a7 */ /* 0x010824000802017f */
[----:B0-----:R-:W-:Y:S05]  /*2fd70*/  @!P1 NANOSLEEP.SYNCS 0x989680 ;  /* 0x009896800000995d */ /* 0x001fea0003900000 */
[----:B------:R-:W0:Y:S02]  /*2fd80*/  @!P1 SYNCS.PHASECHK.TRANS64 P1, [R5+URZ+0x2a860], R0 ;  /* 0x02a86000050095a7 */ /* 0x000e24000802007f */
[----:B0-----:R-:W-:Y:S05]  /*2fd90*/  @!P1 BRA `(.L_x_1994) ;  /* 0xfffffffc00f09947 */ /* 0x001fea000383ffff */
[----:B------:R-:W-:Y:S05]  /*2fda0*/  BRA `(.L_x_2175) ;  /* 0xffffffb000307947 */ /* 0x000fea000383ffff */
.L_x_2176:
        /* <DEDUP_REMOVED lines=13> */
.L_x_3209:


//--------------------- .text._ZN7cutlass13device_kernelIN5flash11enable_sm90INS1_16FlashAttnFwdSm90INS1_25CollectiveMainloopFwdSm90ILi2EN4cute5tupleIJNS5_1CILi1EEES8_S8_EEENS6_IJNS7_ILi128EEENS7_ILi96EEENS7_ILi192EEEEEELi128ENS_10bfloat16_tEfNS_4arch4Sm90ELb1ELb0ELb0ELb0ELb1ELb0ELb0ELb1ELb1ELb1ELb1ELb0EEENS1_21CollectiveEpilogueFwdINS6_IJSA_SA_SB_EEES9_SE_SG_Li256ELb0ELb1ELb1ELb0EEENS1_19SingleTileSchedulerILb0ELb1ELb1ELi128EEEEEEEEEvNT_6ParamsE --------------------------
	.section	.text._ZN7cutlass13device_kernelIN5flash11enable_sm90INS1_16FlashAttnFwdSm90INS1_25CollectiveMainloopFwdSm90ILi2EN4cute5tupleIJNS5_1CILi1EEES8_S8_EEENS6_IJNS7_ILi128EEENS7_ILi96EEENS7_ILi192EEEEEELi128ENS_10bfloat16_tEfNS_4arch4Sm90ELb1ELb0ELb0ELb0ELb1ELb0ELb0ELb1ELb1ELb1ELb1ELb0EEENS1_21CollectiveEpilogueFwdINS6_IJSA_SA_SB_EEES9_SE_SG_Li256ELb0ELb1ELb1ELb0EEENS1_19SingleTileSchedulerILb0ELb1ELb1ELi128EEEEEEEEEvNT_6ParamsE,"ax",@progbits
	.align	128
.text._ZN7cutlass13device_kernelIN5flash11enable_sm90INS1_16FlashAttnFwdSm90INS1_25CollectiveMainloopFwdSm90ILi2EN4cute5tupleIJNS5_1CILi1EEES8_S8_EEENS6_IJNS7_ILi128EEENS7_ILi96EEENS7_ILi192EEEEEELi128ENS_10bfloat16_tEfNS_4arch4Sm90ELb1ELb0ELb0ELb0ELb1ELb0ELb0ELb1ELb1ELb1ELb1ELb0EEENS1_21CollectiveEpilogueFwdINS6_IJSA_SA_SB_EEES9_SE_SG_Li256ELb0ELb1ELb1ELb0EEENS1_19SingleTileSchedulerILb0ELb1ELb1ELi128EEEEEEEEEvNT_6ParamsE:
        .type           _ZN7cutlass13device_kernelIN5flash11enable_sm90INS1_16FlashAttnFwdSm90INS1_25CollectiveMainloopFwdSm90ILi2EN4cute5tupleIJNS5_1CILi1EEES8_S8_EEENS6_IJNS7_ILi128EEENS7_ILi96EEENS7_ILi192EEEEEELi128ENS_10bfloat16_tEfNS_4arch4Sm90ELb1ELb0ELb0ELb0ELb1ELb0ELb0ELb1ELb1ELb1ELb1ELb0EEENS1_21CollectiveEpilogueFwdINS6_IJSA_SA_SB_EEES9_SE_SG_Li256ELb0ELb1ELb1ELb0EEENS1_19SingleTileSchedulerILb0ELb1ELb1ELi128EEEEEEEEEvNT_6ParamsE,@function
        .size           _ZN7cutlass13device_kernelIN5flash11enable_sm90INS1_16FlashAttnFwdSm90INS1_25CollectiveMainloopFwdSm90ILi2EN4cute5tupleIJNS5_1CILi1EEES8_S8_EEENS6_IJNS7_ILi128EEENS7_ILi96EEENS7_ILi192EEEEEELi128ENS_10bfloat16_tEfNS_4arch4Sm90ELb1ELb0ELb0ELb0ELb1ELb0ELb0ELb1ELb1ELb1ELb1ELb0EEENS1_21CollectiveEpilogueFwdINS6_IJSA_SA_SB_EEES9_SE_SG_Li256ELb0ELb1ELb1ELb0EEENS1_19SingleTileSchedulerILb0ELb1ELb1ELi128EEEEEEEEEvNT_6ParamsE,(.L_x_3210 - _ZN7cutlass13device_kernelIN5flash11enable_sm90INS1_16FlashAttnFwdSm90INS1_25CollectiveMainloopFwdSm90ILi2EN4cute5tupleIJNS5_1CILi1EEES8_S8_EEENS6_IJNS7_ILi128EEENS7_ILi96EEENS7_ILi192EEEEEELi128ENS_10bfloat16_tEfNS_4arch4Sm90ELb1ELb0ELb0ELb0ELb1ELb0ELb0ELb1ELb1ELb1ELb1ELb0EEENS1_21CollectiveEpilogueFwdINS6_IJSA_SA_SB_EEES9_SE_SG_Li256ELb0ELb1ELb1ELb0EEENS1_19SingleTileSchedulerILb0ELb1ELb1ELi128EEEEEEEEEvNT_6ParamsE)
        .other          _ZN7cutlass13device_kernelIN5flash11enable_sm90INS1_16FlashAttnFwdSm90INS1_25CollectiveMainloopFwdSm90ILi2EN4cute5tupleIJNS5_1CILi1EEES8_S8_EEENS6_IJNS7_ILi128EEENS7_ILi96EEENS7_ILi192EEEEEELi128ENS_10bfloat16_tEfNS_4arch4Sm90ELb1ELb0ELb0ELb0ELb1ELb0ELb0ELb1ELb1ELb1ELb1ELb0EEENS1_21CollectiveEpilogueFwdINS6_IJSA_SA_SB_EEES9_SE_SG_Li256ELb0ELb1ELb1ELb0EEENS1_19SingleTileSchedulerILb0ELb1ELb1ELi128EEEEEEEEEvNT_6ParamsE,@"STO_CUDA_ENTRY STV_DEFAULT"
_ZN7cutlass13device_kernelIN5flash11enable_sm90INS1_16FlashAttnFwdSm90INS1_25CollectiveMainloopFwdSm90ILi2EN4cute5tupleIJNS5_1CILi1EEES8_S8_EEENS6_IJNS7_ILi128EEENS7_ILi96EEENS7_ILi192EEEEEELi128ENS_10bfloat16_tEfNS_4arch4Sm90ELb1ELb0ELb0ELb0ELb1ELb0ELb0ELb1ELb1ELb1ELb1ELb0EEENS1_21CollectiveEpilogueFwdINS6_IJSA_SA_SB_EEES9_SE_SG_Li256ELb0ELb1ELb1ELb0EEENS1_19SingleTileSchedulerILb0ELb1ELb1ELi128EEEEEEEEEvNT_6ParamsE:
        /* <DEDUP_REMOVED lines=44> */
.L_x_2177:
        /* <DEDUP_REMOVED lines=22> */
.L_x_2178:
        /* <DEDUP_REMOVED lines=18> */
.L_x_2179:
        /* <DEDUP_REMOVED lines=22> */
.L_x_2180:
        /* <DEDUP_REMOVED lines=23> */
.L_x_2181:
        /* <DEDUP_REMOVED lines=8> */
[----:B------:R-:W-:-:S10]  /*0890*/  IMAD.U32 R2, RZ, RZ, UR4 ;  /* 0x00000004ff027e24 */ /* 0x000fd4000f8e00ff */
[----:B------:R-:W-:Y:S05]  /*08a0*/  @!P0 BRA `(.L_x_2183) ;  /* 0x0000008c00f08947 */ /* 0x000fea0003800000 */
.L_x_2184:
        /* <DEDUP_REMOVED lines=18> */
[----:B------:R-:W0:Y:S01]  /*09d0*/  S2UR UR42, SR_CTAID.X ;  /* 0x00000000002a79c3 */ /* 0x000e220000002500 */
[----:B------:R-:W-:Y:S01]  /*09e0*/  ULDC UR4, c[0x0][0x448] ;  /* 0x0001120000047ab9 */ /* 0x000fe20000000800 */
[----:B------:R-:W-:Y:S01]  /*09f0*/  SHF.R.U32.HI R6, RZ, 0x10, R17 ;  /* 0x00000010ff067819 */ /* 0x000fe20000011611 */
[----:B------:R-:W-:Y:S01]  /*0a00*/  UISETP.NE.AND UP0, UPT, UR4, 0x1, UPT ;  /* 0x000000010400788c */ /* 0x000fe2000bf05270 */
[----:B------:R-:W-:Y:S02]  /*0a10*/  LOP3.LUT R17, R17, 0xffff, RZ, 0xc0, !PT ;  /* 0x0000ffff11117812 */ /* 0x000fe400078ec0ff */
[----:B------:R-:W-:Y:S01]  /*0a20*/  MOV R22, RZ ;  /* 0x000000ff00167202 */ /* 0x000fe20000000f00 */
[----:B------:R-:W-:Y:S01]  /*0a30*/  UP2UR UR60, UPR, URZ, 0x1 ;  /* 0x000000013f3c7883 */ /* 0x000fe20008000000 */
[----:B------:R-:W1:Y:S06]  /*0a40*/  LDC.64 R4, c[0x0][0x418] ;  /* 0x00010600ff047b82 */ /* 0x000e6c0000000a00 */
[----:B------:R-:W-:Y:S01]  /*0a50*/  @UP0 ULDC UR5, c[0x0][0x44c] ;  /* 0x0001130000050ab9 */ /* 0x000fe20000000800 */
[----:B------:R-:W-:Y:S01]  /*0a60*/  @UP0 ULDC UR7, c[0x0][0x450] ;  /* 0x0001140000070ab9 */ /* 0x000fe20000000800 */
[----:B------:R-:W2:Y:S08]  /*0a70*/  LDC R3, c[0x0][0x288] ;  /* 0x0000a200ff037b82 */ /* 0x000eb00000000800 */
[----:B------:R-:W3:Y:S01]  /*0a80*/  LDC R18, c[0x0][0x424] ;  /* 0x00010900ff127b82 */ /* 0x000ee20000000800 */
[----:B0-----:R-:W-:-:S04]  /*0a90*/  USHF.L.U32 UR42, UR42, 0x7, URZ ;  /* 0x000000072a2a7899 */ /* 0x001fc8000800063f */
[----:B------:R-:W-:Y:S02]  /*0aa0*/  @UP0 UIADD3 UR4, UR42, 0x7f, URZ ;  /* 0x0000007f2a040890 */ /* 0x000fe4000fffe03f */
[----:B------:R-:W-:Y:S01]  /*0ab0*/  UIADD3 UR6, UR42, 0x7f, URZ ;  /* 0x0000007f2a067890 */ /* 0x000fe2000fffe03f */
[----:B------:R-:W0:Y:S01]  /*0ac0*/  LDC R7, c[0x0][0x2f0] ;  /* 0x0000bc00ff077b82 */ /* 0x000e220000000800 */
[----:B-1----:R-:W-:Y:S01]  /*0ad0*/  ISETP.NE.U32.AND P0, PT, R4, RZ, PT ;  /* 0x000000ff0400720c */ /* 0x002fe20003f05070 */
[----:B------:R-:W-:-:S03]  /*0ae0*/  UIMAD.WIDE.U32 UR4, UR4, UR5, URZ ;  /* 0x00000005040472a5 */ /* 0x000fc6000f8e003f */
[----:B------:R-:W-:Y:S01]  /*0af0*/  ISETP.NE.AND.EX P0, PT, R5, RZ, PT, P0 ;  /* 0x000000ff0500720c */ /* 0x000fe20003f05300 */
[----:B------:R-:W-:Y:S01]  /*0b00*/  @UP0 USHF.R.U32.HI UR6, URZ, UR7, UR5 ;  /* 0x000000073f060299 */ /* 0x000fe20008011605 */
[----:B--2---:R-:W-:Y:S02]  /*0b10*/  IADD3 R3, -R3, 0x60, RZ ;  /* 0x0000006003037810 */ /* 0x004fe40007ffe1ff */
[----:B---3--:R-:W-:Y:S02]  /*0b20*/  SEL R18, R18, 0x1, P0 ;  /* 0x0000000112127807 */ /* 0x008fe40000000000 */
[----:B------:R-:W-:-:S03]  /*0b30*/  ISETP.NE.AND P0, PT, R6, RZ, PT ;  /* 0x000000ff0600720c */ /* 0x000fc60003f05270 */
[CC--:B0-----:R-:W-:Y:S02]  /*0b40*/  IMAD R3, R18.reuse, R7.reuse, R3 ;  /* 0x0000000712037224 */ /* 0x0c1fe400078e0203 */
[----:B------:R-:W-:Y:S02]  /*0b50*/  IMAD R0, R18, R7, 0x5f ;  /* 0x0000005f12007424 */ /* 0x000fe400078e0207 */
[----:B------:R-:W-:Y:S02]  /*0b60*/  VIADD R3, R3, UR6 ;  /* 0x0000000603037c36 */ /* 0x000fe40008000000 */
[----:B------:R-:W-:-:S04]  /*0b70*/  IMAD.HI R0, R0, 0x2aaaaaab, RZ ;  /* 0x2aaaaaab00007827 */ /* 0x000fc800078e02ff */
[----:B------:R-:W0:Y:S01]  /*0b80*/  @!P0 LDC R6, c[0x0][0x9f0] ;  /* 0x00027c00ff068b82 */ /* 0x000e220000000800 */
[----:B------:R-:W-:Y:S01]  /*0b90*/  IMAD.HI R4, R3, 0x2aaaaaab, RZ ;  /* 0x2aaaaaab03047827 */ /* 0x000fe200078e02ff */
[----:B------:R-:W-:-:S04]  /*0ba0*/  SHF.R.U32.HI R3, RZ, 0x1f, R0 ;  /* 0x0000001fff037819 */ /* 0x000fc80000011600 */
[----:B------:R-:W-:Y:S02]  /*0bb0*/  SHF.R.U32.HI R5, RZ, 0x1f, R4 ;  /* 0x0000001fff057819 */ /* 0x000fe40000011604 */
[----:B------:R-:W-:Y:S02]  /*0bc0*/  LEA.HI.SX32 R3, R0, R3, 0x1c ;  /* 0x0000000300037211 */ /* 0x000fe400078fe2ff */
[----:B------:R-:W-:-:S04]  /*0bd0*/  LEA.HI.SX32 R4, R4, R5, 0x1c ;  /* 0x0000000504047211 */ /* 0x000fc800078fe2ff */
[----:B------:R-:W-:-:S04]  /*0be0*/  VIMNMX R13, R3, R4, PT ;  /* 0x00000004030d7248 */ /* 0x000fc80003fe0100 */
[----:B------:R-:W-:-:S13]  /*0bf0*/  ISETP.GE.AND P1, PT, R13, 0x1, PT ;  /* 0x000000010d00780c */ /* 0x000fda0003f26270 */
[----:B------:R-:W-:Y:S05]  /*0c00*/  @!P1 BRA `(.L_x_2186) ;  /* 0x00000000006c9947 */ /* 0x000fea0003800000 */
[-C--:B0-----:R-:W-:Y:S02]  /*0c10*/  IABS R9, R6.reuse ;  /* 0x0000000600097213 */ /* 0x081fe40000000000 */
[----:B------:R-:W-:Y:S02]  /*0c20*/  IABS R10, R6 ;  /* 0x00000006000a7213 */ /* 0x000fe40000000000 */
[----:B------:R-:W0:Y:S01]  /*0c30*/  I2F.RP R0, R9 ;  /* 0x0000000900007306 */ /* 0x000e220000209400 */
[----:B------:R-:W-:Y:S02]  /*0c40*/  IADD3 R3, R6, -0x1, R13 ;  /* 0xffffffff06037810 */ /* 0x000fe40007ffe00d */
[----:B------:R-:W-:-:S05]  /*0c50*/  IMAD.MOV R10, RZ, RZ, -R10 ;  /* 0x000000ffff0a7224 */ /* 0x000fca00078e0a0a */
[----:B0-----:R-:W0:Y:S02]  /*0c60*/  MUFU.RCP R0, R0 ;  /* 0x0000000000007308 */ /* 0x001e240000001000 */
[----:B0-----:R-:W-:Y:S01]  /*0c70*/  VIADD R4, R0, 0xffffffe ;  /* 0x0ffffffe00047836 */ /* 0x001fe20000000000 */
[----:B------:R-:W-:Y:S02]  /*0c80*/  IABS R0, R3 ;  /* 0x0000000300007213 */ /* 0x000fe40000000000 */
[----:B------:R-:W-:-:S03]  /*0c90*/  LOP3.LUT R3, R3, R6, RZ, 0x3c, !PT ;  /* 0x0000000603037212 */ /* 0x000fc600078e3cff */
[----:B------:R0:W1:Y:S01]  /*0ca0*/  F2I.FTZ.U32.TRUNC.NTZ R5, R4 ;  /* 0x0000000400057305 */ /* 0x000062000021f000 */
[----:B------:R-:W-:Y:S01]  /*0cb0*/  ISETP.GE.AND P2, PT, R3, RZ, PT ;  /* 0x000000ff0300720c */ /* 0x000fe20003f46270 */
[----:B0-----:R-:W-:Y:S02]  /*0cc0*/  IMAD.MOV.U32 R4, RZ, RZ, RZ ;  /* 0x000000ffff047224 */ /* 0x001fe400078e00ff */
[----:B-1----:R-:W-:-:S04]  /*0cd0*/  IMAD.MOV R8, RZ, RZ, -R5 ;  /* 0x000000ffff087224 */ /* 0x002fc800078e0a05 */
[----:B------:R-:W-:-:S04]  /*0ce0*/  IMAD R11, R8, R9, RZ ;  /* 0x00000009080b7224 */ /* 0x000fc800078e02ff */
[----:B------:R-:W-:Y:S01]  /*0cf0*/  IMAD.HI.U32 R5, R5, R11, R4 ;  /* 0x0000000b05057227 */ /* 0x000fe200078e0004 */
[----:B------:R-:W-:-:S05]  /*0d00*/  MOV R4, R10 ;  /* 0x0000000a00047202 */ /* 0x000fca0000000f00 */
        /* <DEDUP_REMOVED lines=9> */
[----:B------:R-:W-:-:S04]  /*0da0*/  @!P1 LOP3.LUT R5, RZ, R6, RZ, 0x33, !PT ;  /* 0x00000006ff059212 */ /* 0x000fc800078e33ff */
[----:B------:R-:W-:-:S07]  /*0db0*/  MOV R22, R5 ;  /* 0x0000000500167202 */ /* 0x000fce0000000f00 */
.L_x_2186:
[-C--:B------:R-:W-:Y:S01]  /*0dc0*/  IMAD R17, R17, R22.reuse, RZ ;  /* 0x0000001611117224 */ /* 0x080fe200078e02ff */
[----:B------:R-:W-:Y:S01]  /*0dd0*/  PLOP3.LUT P0, PT, PT, PT, PT, 0x80, 0x0 ;  /* 0x000000000000781c */ /* 0x000fe20003f0f070 */
[----:B------:R-:W-:Y:S01]  /*0de0*/  VIADD R23, R19, 0xffffff80 ;  /* 0xffffff8013177836 */ /* 0x000fe20000000000 */
[----:B------:R-:W-:Y:S01]  /*0df0*/  CS2R R86, SRZ ;  /* 0x0000000000567805 */ /* 0x000fe2000001ff00 */
[----:B------:R-:W-:Y:S01]  /*0e00*/  IMAD.MOV.U32 R0, RZ, RZ, RZ ;  /* 0x000000ffff007224 */ /* 0x000fe200078e00ff */
[----:B------:R-:W-:Y:S01]  /*0e10*/  VIADDMNMX R22, R17, R22, R13, PT ;  /* 0x0000001611167246 */ /* 0x000fe2000380010d */
[----:B------:R-:W-:Y:S01]  /*0e20*/  IMAD.MOV.U32 R3, RZ, RZ, RZ ;  /* 0x000000ffff037224 */ /* 0x000fe200078e00ff */
[----:B------:R-:W-:Y:S02]  /*0e30*/  CS2R R84, SRZ ;  /* 0x0000000000547805 */ /* 0x000fe4000001ff00 */
[----:B------:R-:W-:Y:S02]  /*0e40*/  CS2R R82, SRZ ;  /* 0x0000000000527805 */ /* 0x000fe4000001ff00 */
[----:B------:R-:W-:-:S02]  /*0e50*/  ISETP.GT.AND P1, PT, R22, R17, PT ;  /* 0x000000111600720c */ /* 0x000fc40003f24270 */
        /* <DEDUP_REMOVED lines=29> */
[----:B------:R-:W-:Y:S01]  /*1030*/  IMAD R19, R18, R7, RZ ;  /* 0x0000000712137224 */ /* 0x000fe200078e02ff */
[----:B------:R-:W-:Y:S06]  /*1040*/  @!P1 BRA `(.L_x_2187) ;  /* 0x0000006c00ec9947 */ /* 0x000fec0003800000 */
[----:B------:R-:W-:Y:S01]  /*1050*/  SHF.R.S32.HI R72, RZ, 0x1f, R23 ;  /* 0x0000001fff487819 */ /* 0x000fe20000011417 */
[----:B------:R-:W1:Y:S01]  /*1060*/  S2UR UR6, SR_CgaCtaId ;  /* 0x00000000000679c3 */ /* 0x000e620000008800 */
[----:B------:R-:W-:Y:S02]  /*1070*/  UMOV UR38, 0x400 ;  /* 0x0000040000267882 */ /* 0x000fe40000000000 */
[----:B------:R-:W-:-:S04]  /*1080*/  LEA.HI R73, R72, R23, RZ, 0x7 ;  /* 0x0000001748497211 */ /* 0x000fc800078f38ff */
[----:B------:R-:W-:-:S05]  /*1090*/  SHF.R.S32.HI R74, RZ, 0x7, R73 ;  /* 0x00000007ff4a7819 */ /* 0x000fca0000011449 */
[----:B------:R-:W2:Y:S01]  /*10a0*/  SHFL.IDX PT, R0, R74, RZ, 0x1f ;  /* 0x00001fff4a007589 */ /* 0x000ea200000e0000 */
[----:B-1----:R-:W-:-:S04]  /*10b0*/  ULEA UR38, UR6, UR38, 0x18 ;  /* 0x0000002606267291 */ /* 0x002fc8000f8ec03f */
[----:B------:R-:W-:-:S04]  /*10c0*/  UIADD3 UR6, UR38, 0xc400, URZ ;  /* 0x0000c40026067890 */ /* 0x000fc8000fffe03f */
[----:B------:R-:W-:Y:S01]  /*10d0*/  ULOP3.LUT UP0, URZ, UR6, 0x1bf, URZ, 0xc0, !UPT ;  /* 0x000001bf063f7892 */ /* 0x000fe2000f80c03f */
[----:B--2---:R-:W-:-:S05]  /*10e0*/  R2UR UR4, R0 ;  /* 0x00000000000472ca */ /* 0x004fca00000e0000 */
        /* <DEDUP_REMOVED lines=12> */
[----:B------:R1:W2:Y:S01]  /*11b0*/  LDC.64 R14, c[0x4][R0] ;  /* 0x01000000000e7b82 */ /* 0x0002a20000000a00 */
[----:B------:R-:W-:Y:S01]  /*11c0*/  MOV R5, UR5 ;  /* 0x0000000500057c02 */ /* 0x000fe20008000f00 */
[----:B------:R-:W-:Y:S01]  /*11d0*/  ULDC.64 UR4, c[0x4][0x98] ;  /* 0x0100260000047ab9 */ /* 0x000fe20000000a00 */
[----:B------:R-:W-:Y:S01]  /*11e0*/  IMAD.U32 R10, RZ, RZ, UR6 ;  /* 0x00000006ff0a7e24 */ /* 0x000fe2000f8e00ff */
[----:B------:R-:W-:Y:S01]  /*11f0*/  MOV R8, 0x70 ;  /* 0x0000007000087802 */ /* 0x000fe20000000f00 */
[----:B0-----:R-:W-:Y:S02]  /*1200*/  IMAD.U32 R6, RZ, RZ, UR4 ;  /* 0x00000004ff067e24 */ /* 0x001fe4000f8e00ff */
[----:B------:R-:W-:-:S02]  /*1210*/  IMAD.U32 R7, RZ, RZ, UR5 ;  /* 0x00000005ff077e24 */ /* 0x000fc4000f8e00ff */
[----:B------:R-:W-:Y:S02]  /*1220*/  IMAD.U32 R11, RZ, RZ, UR7 ;  /* 0x00000007ff0b7e24 */ /* 0x000fe4000f8e00ff */
[----:B------:R-:W-:Y:S02]  /*1230*/  IMAD.MOV.U32 R12, RZ, RZ, 0x1 ;  /* 0x00000001ff0c7424 */ /* 0x000fe400078e00ff */
[----:B-1----:R-:W-:-:S07]  /*1240*/  IMAD.MOV.U32 R13, RZ, RZ, RZ ;  /* 0x000000ffff0d7224 */ /* 0x002fce00078e00ff */
[----:B------:R-:W-:-:S07]  /*1250*/  LEPC R20, `(.L_x_2188) ;  /* 0x000000001014794e */ /* 0x000fce0000000000 */
[----:B--2---:R-:W-:Y:S05]  /*1260*/  CALL.ABS.NOINC R14 ;  /* 0x000000000e007343 */ /* 0x004fea0003c00000 */
.L_x_2188:
[----:B------:R-:W-:-:S04]  /*1270*/  SHF.L.U32 R0, RZ, 0x1f, RZ ;  /* 0x0000001fff007819 */ /* 0x000fc800000006ff */
[----:B------:R-:W1:Y:S02]  /*1280*/  SYNCS.PHASECHK.TRANS64.TRYWAIT P0, [UR38+0x2a800], R0 ;  /* 0x02a80000ff0075a7 */ /* 0x000e640008000166 */
[----:B-1----:R-:W-:Y:S05]  /*1290*/  @!P0 BRA `(.L_x_2189) ;  /* 0x000000c000288947 */ /* 0x002fea0003800000 */
.L_x_2274:
[----:B------:R-:W-:-:S13]  /*12a0*/  R2UR UR4, R2 ;  /* 0x00000000020472ca */ /* 0x000fda00000e0000 */
[----:B------:R-:W-:-:S06]  /*12b0*/  ULOP3.LUT UR4, UR4, 0x1, URZ, 0xfc, !UPT ;  /* 0x0000000104047892 */ /* 0x000fcc000f8efc3f */
[----:B-1----:R-:W-:-:S05]  /*12c0*/  IMAD.U32 R3, RZ, RZ, UR4 ;  /* 0x00000004ff037e24 */ /* 0x002fca000f8e00ff */
[----:B------:R-:W-:-:S13]  /*12d0*/  ISETP.NE.AND P0, PT, R3, 0x3, PT ;  /* 0x000000030300780c */ /* 0x000fda0003f05270 */
[----:B------:R-:W-:Y:S05]  /*12e0*/  @!P0 BRA `(.L_x_2190) ;  /* 0x0000000000048947 */ /* 0x000fea0003800000 */
[----:B------:R-:W-:Y:S01]  /*12f0*/  BPT.TRAP 0x1 ;  /* 0x000000040000795c */ /* 0x000fe20000300000 */
.L_x_2190:
[----:B------:R1:W2:Y:S01]  /*1300*/  SYNCS.PHASECHK.TRANS64.TRYWAIT P1, [UR38+0x2a830], R0 ;  /* 0x02a83000ff0075a7 */ /* 0x0002a20008020166 */
[----:B------:R-:W-:Y:S05]  /*1310*/  @!P0 BRA `(.L_x_2191) ;  /* 0x0000000000048947 */ /* 0x000fea0003800000 */
[----:B------:R-:W-:Y:S01]  /*1320*/  BPT.TRAP 0x1 ;  /* 0x000000040000795c */ /* 0x000fe20000300000 */
.L_x_2191:
[----:B------:R-:W-:-:S05]  /*1330*/  IMAD.U32 R12, RZ, RZ, UR39 ;  /* 0x00000027ff0c7e24 */ /* 0x000fca000f8e00ff */
[----:B------:R-:W-:Y:S01]  /*1340*/  LOP3.LUT R12, R12, 0x10000, RZ, 0xfc, !PT ;  /* 0x000100000c0c7812 */ /* 0x000fe200078efcff */
[----:B--2---:R-:W-:Y:S06]  /*1350*/  @P1 BRA `(.L_x_2192) ;  /* 0x0000000000081947 */ /* 0x004fec0003800000 */
[----:B------:R-:W2:Y:S02]  /*1360*/  SYNCS.PHASECHK.TRANS64.TRYWAIT P1, [UR38+0x2a830], R0 ;  /* 0x02a83000ff0075a7 */ /* 0x000ea40008020166 */
[----:B--2---:R-:W-:Y:S05]  /*1370*/  @!P1 BRA `(.L_x_2193) ;  /* 0x000000c000089947 */ /* 0x004fea0003800000 */
.L_x_2192:
[----:B------:R-:W-:Y:S05]  /*1380*/  WARPSYNC.ALL ;  /* 0x0000000000007948 */ /* 0x000fea0003800000 */
[----:B------:R-:W-:Y:S01]  /*1390*/  MOV R13, 0x40000040 ;  /* 0x40000040000d7802 */ /* 0x000fe20000000f00 */
[----:B------:R-:W-:Y:S01]  /*13a0*/  UIADD3 UR4, UR38, 0x18400, URZ ;  /* 0x0001840026047890 */ /* 0x000fe2000fffe03f */
[----:B------:R-:W-:Y:S01]  /*13b0*/  R2UR UR8, R12 ;  /* 0x000000000c0872ca */ /* 0x000fe200000e0000 */
[----:B------:R-:W-:Y:S01]  /*13c0*/  WARPGROUP.ARRIVE ;  /* 0x00000000000079c5 */ /* 0x000fe20000000000 */
[----:B------:R-:W-:Y:S01]  /*13d0*/  R2UR UR9, R13 ;  /* 0x000000000d0972ca */ /* 0x000fe200000e0000 */
[----:B------:R-:W-:-:S04]  /*13e0*/  USHF.R.U32.HI UR4, URZ, 0x4, UR4 ;  /* 0x000000043f047899 */ /* 0x000fc80008011604 */
[----:B------:R-:W3:Y:S01]  /*13f0*/  S2UR UR61, SR_CgaCtaId ;  /* 0x00000000003d79c3 */ /* 0x000ee20000008800 */
[----:B------:R-:W-:Y:S01]  /*1400*/  UMOV UR11, 0x40000040 ;  /* 0x40000040000b7882 */ /* 0x000fe20000000000 */
[----:B------:R-:W-:Y:S01]  /*1410*/  UMOV UR7, 0x40000040 ;  /* 0x4000004000077882 */ /* 0x000fe20000000000 */
[----:B------:R-:W-:Y:S01]  /*1420*/  ULOP3.LUT UR4, UR4, 0x3fff, URZ, 0xc0, !UPT ;  /* 0x00003fff04047892 */ /* 0x000fe2000f8ec03f */
[----:B------:R-:W-:Y:S01]  /*1430*/  UMOV UR13, 0x40000040 ;  /* 0x40000040000d7882 */ /* 0x000fe20000000000 */
[----:B------:R-:W-:Y:S02]  /*1440*/  UMOV UR15, 0x40000040 ;  /* 0x40000040000f7882 */ /* 0x000fe40000000000 */
[----:B------:R-:W-:Y:S01]  /*1450*/  ULOP3.LUT UR39, UR4, 0x10000, URZ, 0xfc, !UPT ;  /* 0x0001000004277892 */ /* 0x000fe2000f8efc3f */
[----:B------:R-:W-:Y:S01]  /*1460*/  UMOV UR17, 0x40000040 ;  /* 0x4000004000117882 */ /* 0x000fe20000000000 */
[----:B------:R-:W-:Y:S02]  /*1470*/  UMOV UR19, 0x40000040 ;  /* 0x4000004000137882 */ /* 0x000fe40000000000 */
[----:B------:R-:W-:-:S02]  /*1480*/  UIADD3 UR6, UR39, 0x2, URZ ;  /* 0x0000000227067890 */ /* 0x000fc4000fffe03f */
[----:B------:R-:W-:Y:S02]  /*1490*/  UIADD3 UR14, UR39, 0x4, URZ ;  /* 0x00000004270e7890 */ /* 0x000fe4000fffe03f */
[----:B------:R-:W-:Y:S01]  /*14a0*/  UMOV UR10, UR39 ;  /* 0x00000027000a7c82 */ /* 0x000fe20008000000 */
[----:B------:R-:W-:Y:S01]  /*14b0*/  UIADD3 UR18, UR39, 0x6, URZ ;  /* 0x0000000627127890 */ /* 0x000fe2000fffe03f */
[----:B------:R-:W-:Y:S01]  /*14c0*/  HGMMA.64x96x16.F32.BF16 R24, gdesc[UR8], RZ, !UPT, gsb0 ;  /* 0x01600000081879f0 */ /* 0x000fe2000c0018ff */
[----:B------:R-:W-:Y:S01]  /*14d0*/  R2UR UR10, R12 ;  /* 0x000000000c0a72ca */ /* 0x000fe200000e0000 */
[----:B------:R-:W-:Y:S01]  /*14e0*/  UMOV UR9, 0x40000040 ;  /* 0x4000004000097882 */ /* 0x000fe20000000000 */
[----:B------:R-:W-:Y:S01]  /*14f0*/  UIADD3 UR22, UR39, 0x300, URZ ;  /* 0x0000030027167890 */ /* 0x000fe2000fffe03f */
[----:B------:R-:W-:Y:S01]  /*1500*/  UMOV UR5, UR9 ;  /* 0x0000000900057c82 */ /* 0x000fe20008000000 */
[----:B------:R-:W-:Y:S01]  /*1510*/  UMOV UR21, 0x40000040 ;  /* 0x4000004000157882 */ /* 0x000fe20000000000 */
[----:B------:R-:W-:Y:S01]  /*1520*/  UMOV UR23, 0x40000040 ;  /* 0x4000004000177882 */ /* 0x000fe20000000000 */
[----:B------:R-:W-:Y:S01]  /*1530*/  UIADD3 UR26, UR39, 0x302, URZ ;  /* 0x00000302271a7890 */ /* 0x000fe2000fffe03f */
[----:B------:R-:W-:Y:S01]  /*1540*/  UMOV UR25, 0x40000040 ;  /* 0x4000004000197882 */ /* 0x000fe20000000000 */
[----:B------:R-:W-:Y:S01]  /*1550*/  UMOV UR27, 0x40000040 ;  /* 0x40000040001b7882 */ /* 0x000fe20000000000 */
[----:B------:R-:W-:-:S04]  /*1560*/  UIADD3 UR30, UR39, 0x304, URZ ;  /* 0x00000304271e7890 */ /* 0x000fc8000fffe03f */
[----:B------:R-:W-:Y:S02]  /*1570*/  UIADD3 UR8, UR10, 0x2, URZ ;  /* 0x000000020a087890 */ /* 0x000fe4000fffe03f */
[----:B------:R-:W-:Y:S02]  /*1580*/  UIADD3 UR12, UR10, 0x4, URZ ;  /* 0x000000040a0c7890 */ /* 0x000fe4000fffe03f */
[----:B------:R-:W-:Y:S02]  /*1590*/  UIADD3 UR16, UR10, 0x6, URZ ;  /* 0x000000060a107890 */ /* 0x000fe4000fffe03f */
[----:B------:R-:W-:Y:S01]  /*15a0*/  UIADD3 UR20, UR10, 0x400, URZ ;  /* 0x000004000a147890 */ /* 0x000fe2000fffe03f */
[----:B------:R-:W-:Y:S01]  /*15b0*/  UMOV UR4, UR8 ;  /* 0x0000000800047c82 */ /* 0x000fe20008000000 */
        /* <DEDUP_REMOVED lines=8> */
[----:B------:R-:W-:Y:S01]  /*1640*/  UIADD3 UR40, UR10, 0x800, URZ ;  /* 0x000008000a287890 */ /* 0x000fe2000fffe03f */
[----:B------:R-:W-:Y:S01]  /*1650*/  UMOV UR41, 0x40000040 ;  /* 0x4000004000297882 */ /* 0x000fe20000000000 */
[----:B------:R-:W-:Y:S01]  /*1660*/  UIADD3 UR44, UR10, 0x802, URZ ;  /* 0x000008020a2c7890 */ /* 0x000fe2000fffe03f */
[----:B------:R-:W-:Y:S01]  /*1670*/  UMOV UR45, 0x40000040 ;  /* 0x40000040002d7882 */ /* 0x000fe20000000000 */
[----:B------:R-:W-:Y:S01]  /*1680*/  UIADD3 UR48, UR10, 0x804, URZ ;  /* 0x000008040a307890 */ /* 0x000fe2000fffe03f */
[----:B------:R-:W-:Y:S01]  /*1690*/  UMOV UR49, 0x40000040 ;  /* 0x4000004000317882 */ /* 0x000fe20000000000 */
[----:B------:R-:W-:Y:S01]  /*16a0*/  UIADD3 UR52, UR10, 0x806, URZ ;  /* 0x000008060a347890 */ /* 0x000fe2000fffe03f */
[----:B------:R-:W-:Y:S01]  /*16b0*/  UMOV UR53, 0x40000040 ;  /* 0x4000004000357882 */ /* 0x000fe20000000000 */
        /* <DEDUP_REMOVED lines=50> */
[----:B---3--:R-:W-:Y:S05]  /*19e0*/  @!P0 BRA `(.L_x_2194) ;  /* 0x0000000000048947 */ /* 0x008fea0003800000 */
[----:B------:R-:W-:Y:S01]  /*19f0*/  BPT.TRAP 0x1 ;  /* 0x000000040000795c */ /* 0x000fe20000300000 */
.L_x_2194:
[----:B-12---:R-:W-:Y:S01]  /*1a00*/  LOP3.LUT R0, R73, 0xffffff80, RZ, 0xc0, !PT ;  /* 0xffffff8049007812 */ /* 0x006fe200078ec0ff */
[----:B------:R-:W-:Y:S01]  /*1a10*/  UISETP.NE.AND UP0, UPT, UR60, URZ, UPT ;  /* 0x0000003f3c00728c */ /* 0x000fe2000bf05270 */
[----:B------:R-:W-:Y:S01]  /*1a20*/  LEA.HI R72, R72, R23, RZ, 0x2 ;  /* 0x0000001748487211 */ /* 0x000fe200078f10ff */
[----:B------:R-:W-:Y:S01]  /*1a30*/  IMAD.MOV.U32 R15, RZ, RZ, -0x60 ;  /* 0xffffffa0ff0f7424 */ /* 0x000fe200078e00ff */
[----:B0-----:R-:W-:Y:S01]  /*1a40*/  LEA.HI R6, R74, R74, RZ, 0x1 ;  /* 0x0000004a4a067211 */ /* 0x001fe200078f08ff */
[C---:B------:R-:W-:Y:S01]  /*1a50*/  IMAD.IADD R11, R23.reuse, 0x1, -R0 ;  /* 0x00000001170b7824 */ /* 0x040fe200078e0a00 */
[----:B------:R-:W-:Y:S02]  /*1a60*/  LOP3.LUT R72, R72, 0xfffffffc, RZ, 0xc0, !PT ;  /* 0xfffffffc48487812 */ /* 0x000fe400078ec0ff */
[----:B------:R-:W-:Y:S02]  /*1a70*/  LOP3.LUT R7, R6, 0x3fffffe, RZ, 0xc0, !PT ;  /* 0x03fffffe06077812 */ /* 0x000fe400078ec0ff */
[----:B------:R-:W-:Y:S01]  /*1a80*/  SHF.R.S32.HI R0, RZ, 0x1f, R11 ;  /* 0x0000001fff007819 */ /* 0x000fe2000001140b */
[----:B------:R-:W-:Y:S01]  /*1a90*/  IMAD.IADD R72, R23, 0x1, -R72 ;  /* 0x0000000117487824 */ /* 0x000fe200078e0a48 */
[----:B------:R-:W-:Y:S01]  /*1aa0*/  PLOP3.LUT P1, PT, PT, PT, UP0, 0x80, 0x0 ;  /* 0x000000000000781c */ /* 0x000fe20003f2f008 */
[----:B------:R-:W-:Y:S01]  /*1ab0*/  IMAD.IADD R7, R74, 0x1, -R7 ;  /* 0x000000014a077824 */ /* 0x000fe200078e0a07 */
[CC--:B------:R-:W-:Y:S01]  /*1ac0*/  LEA.HI R3, R0.reuse, R11.reuse, RZ, 0x2 ;  /* 0x0000000b00037211 */ /* 0x0c0fe200078f10ff */
[----:B------:R-:W-:Y:S01]  /*1ad0*/  @UP0 ULDC UR4, c[0x0][0x44c] ;  /* 0x0001130000040ab9 */ /* 0x000fe20000000800 */
[----:B------:R-:W-:Y:S01]  /*1ae0*/  LEA.HI R4, R0, R11, RZ, 0x5 ;  /* 0x0000000b00047211 */ /* 0x000fe200078f28ff */
[----:B------:R-:W-:Y:S01]  /*1af0*/  @UP0 ULDC UR6, c[0x0][0x450] ;  /* 0x0001140000060ab9 */ /* 0x000fe20000000800 */
[----:B------:R-:W-:-:S02]  /*1b00*/  SHF.R.S32.HI R0, RZ, 0x2, R3 ;  /* 0x00000002ff007819 */ /* 0x000fc40000011403 */
[----:B------:R-:W-:Y:S02]  /*1b10*/  SHF.R.S32.HI R5, RZ, 0x1f, R3 ;  /* 0x0000001fff057819 */ /* 0x000fe40000011403 */
[----:B------:R-:W-:Y:S02]  /*1b20*/  SHF.R.S32.HI R4, RZ, 0x5, R4 ;  /* 0x00000005ff047819 */ /* 0x000fe40000011404 */
[----:B------:R-:W-:Y:S02]  /*1b30*/  LEA.HI R5, R5, R0, RZ, 0x3 ;  /* 0x0000000005057211 */ /* 0x000fe400078f18ff */
[----:B------:R-:W-:Y:S02]  /*1b40*/  LEA.HI R6, R72, R72, RZ, 0x1 ;  /* 0x0000004848067211 */ /* 0x000fe400078f08ff */
[----:B------:R-:W-:Y:S02]  /*1b50*/  LEA R4, R4, UR42, 0x4 ;  /* 0x0000002a04047c11 */ /* 0x000fe4000f8e20ff */
[----:B------:R-:W-:-:S02]  /*1b60*/  LOP3.LUT R5, R5, 0xfffffff8, RZ, 0xc0, !PT ;  /* 0xfffffff805057812 */ /* 0x000fc400078ec0ff */
[----:B------:R-:W-:Y:S01]  /*1b70*/  LOP3.LUT R9, R6, 0x1ffffffe, RZ, 0xc0, !PT ;  /* 0x1ffffffe06097812 */ /* 0x000fe200078ec0ff */
[----:B------:R-:W-:Y:S01]  /*1b80*/  IMAD R6, R22, R15, 0x61 ;  /* 0x0000006116067424 */ /* 0x000fe200078e020f */
[----:B------:R-:W-:Y:S02]  /*1b90*/  IADD3 R4, R4, R0, -R5 ;  /* 0x0000000004047210 */ /* 0x000fe40007ffe805 */
[----:B------:R-:W-:Y:S01]  /*1ba0*/  PLOP3.LUT P2, PT, PT, PT, UP0, 0x80, 0x0 ;  /* 0x000000000000781c */ /* 0x000fe20003f4f008 */
[----:B------:R-:W-:Y:S01]  /*1bb0*/  IMAD.IADD R9, R72, 0x1, -R9 ;  /* 0x0000000148097824 */ /* 0x000fe200078e0a09 */
[----:B------:R-:W-:-:S05]  /*1bc0*/  LEA R4, R7, R4, 0x6 ;  /* 0x0000000407047211 */ /* 0x000fca00078e30ff */
[----:B------:R-:W-:Y:S01]  /*1bd0*/  IMAD R9, R9, 0x8, R4 ;  /* 0x0000000809097824 */ /* 0x000fe200078e0204 */
[----:B------:R-:W-:Y:S01]  /*1be0*/  LOP3.LUT R4, R3, 0x7ffffffc, RZ, 0xc0, !PT ;  /* 0x7ffffffc03047812 */ /* 0x000fe200078ec0ff */
[----:B------:R-:W-:Y:S02]  /*1bf0*/  IMAD R3, R22, -0x60, R19 ;  /* 0xffffffa016037824 */ /* 0x000fe400078e0213 */
[----:B------:R-:W-:Y:S01]  /*1c00*/  @P1 IMAD.HI.U32 R0, R9, UR4, RZ ;  /* 0x0000000409001c27 */ /* 0x000fe2000f8e00ff */
[----:B------:R-:W-:-:S03]  /*1c10*/  @UP0 ULDC UR4, c[0x0][0x450] ;  /* 0x0001140000040ab9 */ /* 0x000fc60000000800 */
[----:B------:R-:W-:Y:S01]  /*1c20*/  IMAD.MOV.U32 R5, RZ, RZ, R9 ;  /* 0x000000ffff057224 */ /* 0x000fe200078e0009 */
[----:B------:R-:W-:Y:S01]  /*1c30*/  @P2 SHF.R.U32.HI R5, RZ, UR4, R0 ;  /* 0x00000004ff052c19 */ /* 0x000fe20008011600 */
[----:B------:R-:W-:Y:S01]  /*1c40*/  IMAD.IADD R11, R11, 0x1, -R4 ;  /* 0x000000010b0b7824 */ /* 0x000fe200078e0a04 */
[----:B------:R-:W0:Y:S01]  /*1c50*/  LDC R0, c[0x0][0x288] ;  /* 0x0000a200ff007b82 */ /* 0x000e220000000800 */
[----:B------:R-:W-:Y:S01]  /*1c60*/  IADD3 R4, R3, 0x60, RZ ;  /* 0x0000006003047810 */ /* 0x000fe20007ffe0ff */
[----:B------:R-:W-:Y:S01]  /*1c70*/  ULDC UR4, c[0x0][0x988] ;  /* 0x0002620000047ab9 */ /* 0x000fe20000000800 */
[----:B------:R-:W1:Y:S01]  /*1c80*/  SHFL.IDX PT, R7, R5, 0x1, 0x1c1f ;  /* 0x003c1f0005077f89 */ /* 0x000e6200000e0000 */
[C---:B------:R-:W-:Y:S02]  /*1c90*/  IMAD R6, R11.reuse, -0x2, R6 ;  /* 0xfffffffe0b067824 */ /* 0x040fe400078e0206 */
[----:B------:R-:W-:Y:S01]  /*1ca0*/  IMAD R4, R11, -0x2, R4 ;  /* 0xfffffffe0b047824 */ /* 0x000fe200078e0204 */
[----:B------:R-:W2:Y:S02]  /*1cb0*/  SHFL.IDX PT, R5, R5, RZ, 0x1c1f ;  /* 0x001c1fff05057589 */ /* 0x000ea400000e0000 */
[----:B0-----:R-:W-:-:S04]  /*1cc0*/  IADD3 R3, R6, -R0, R19 ;  /* 0x8000000006037210 */ /* 0x001fc80007ffe013 */
[-CC-:B-1----:R-:W-:Y:S02]  /*1cd0*/  VIADDMNMX R7, R7, R3.reuse, R4.reuse, PT ;  /* 0x0000000307077246 */ /* 0x182fe40003800104 */
[----:B--2---:R-:W-:Y:S01]  /*1ce0*/  VIADDMNMX R3, R5, R3, R4, PT ;  /* 0x0000000305037246 */ /* 0x004fe20003800104 */
[----:B------:R-:W-:Y:S01]  /*1cf0*/  IMAD.U32 R5, RZ, RZ, UR4 ;  /* 0x00000004ff057e24 */ /* 0x000fe2000f8e00ff */
[C---:B------:R-:W-:Y:S01]  /*1d00*/  ISETP.GT.AND P1, PT, R7.reuse, RZ, PT ;  /* 0x000000ff0700720c */ /* 0x040fe20003f24270 */
[----:B------:R-:W-:Y:S01]  /*1d10*/  @UP0 ULDC UR4, c[0x0][0x44c] ;  /* 0x0001130000040ab9 */ /* 0x000fe20000000800 */
[C---:B------:R-:W-:Y:S01]  /*1d20*/  ISETP.GT.AND P2, PT, R7.reuse, 0x1, PT ;  /* 0x000000010700780c */ /* 0x040fe20003f44270 */
[----:B------:R-:W-:Y:S01]  /*1d30*/  UIMAD.WIDE.U32 UR4, UR42, UR4, URZ ;  /* 0x000000042a0472a5 */ /* 0x000fe2000f8e003f */
[----:B------:R-:W-:Y:S01]  /*1d40*/  ISETP.GT.AND P3, PT, R7, 0x8, PT ;  /* 0x000000080700780c */ /* 0x000fe20003f64270 */
[----:B------:R-:W-:Y:S01]  /*1d50*/  UIADD3 UR4, UR38, 0x2a840, URZ ;  /* 0x0002a84026047890 */ /* 0x000fe2000fffe03f */
[----:B------:R-:W-:Y:S01]  /*1d60*/  FSEL R26, R26, -INF , P1 ;  /* 0xff8000001a1a7808 */ /* 0x000fe20000800000 */
[----:B------:R-:W-:Y:S01]  /*1d70*/  @UP0 USHF.R.U32.HI UR42, URZ, UR6, UR5 ;  /* 0x000000063f2a0299 */ /* 0x000fe20008011605 */
[----:B------:R-:W-:Y:S01]  /*1d80*/  FSEL R27, R27, -INF , P2 ;  /* 0xff8000001b1b7808 */ /* 0x000fe20001000000 */
[----:B------:R-:W-:Y:S01]  /*1d90*/  UPRMT UR4, UR61, 0x654, UR4 ;  /* 0x000006543d047896 */ /* 0x000fe20008000004 */
[----:B------:R-:W-:-:S02]  /*1da0*/  ISETP.GT.AND P1, PT, R7, 0x9, PT ;  /* 0x000000090700780c */ /* 0x000fc40003f24270 */
[----:B------:R-:W-:Y:S02]  /*1db0*/  FSEL R30, R30, -INF , P3 ;  /* 0xff8000001e1e7808 */ /* 0x000fe40001800000 */
[----:B------:R-:W-:Y:S02]  /*1dc0*/  FMNMX.FTZ R15, R26, R27, !PT ;  /* 0x0000001b1a0f7209 */ /* 0x000fe40007810000 */
[----:B------:R-:W-:Y:S02]  /*1dd0*/  ISETP.GT.AND P2, PT, R7, 0x10, PT ;  /* 0x000000100700780c */ /* 0x000fe40003f44270 */
[----:B------:R-:W-:Y:S01]  /*1de0*/  FSEL R10, R31, -INF , P1 ;  /* 0xff8000001f0a7808 */ /* 0x000fe20000800000 */
[----:B------:R-:W-:Y:S01]  /*1df0*/  SYNCS.ARRIVE.TRANS64.RED.A1T0 RZ, [UR4], RZ ;  /* 0x000000ffffff79a7 */ /* 0x000fe20008100404 */
[----:B------:R-:W-:Y:S01]  /*1e00*/  FMNMX.FTZ R15, R30, R15, !PT ;  /* 0x0000000f1e0f7209 */ /* 0x000fe20007810000 */
[----:B------:R-:W-:Y:S01]  /*1e10*/  UMOV UR4, URZ ;  /* 0x0000003f00047c82 */ /* 0x000fe20008000000 */
        /* <DEDUP_REMOVED lines=58> */
[----:B------:R-:W-:Y:S02]  /*21c0*/  FMNMX.FTZ R15, R70, R15, !PT ;  /* 0x0000000f460f7209 */ /* 0x000fe40007810000 */
[----:B------:R-:W-:Y:S02]  /*21d0*/  ISETP.GT.AND P1, PT, R3, RZ, PT ;  /* 0x000000ff0300720c */ /* 0x000fe40003f24270 */
[----:B------:R-:W-:-:S02]  /*21e0*/  FMNMX.FTZ R15, R100, R15, !PT ;  /* 0x0000000f640f7209 */ /* 0x000fc40007810000 */
[C---:B------:R-:W-:Y:S02]  /*21f0*/  ISETP.GT.AND P2, PT, R3.reuse, 0x1, PT ;  /* 0x000000010300780c */ /* 0x040fe40003f44270 */
[----:B------:R-:W-:Y:S01]  /*2200*/  ISETP.GT.AND P3, PT, R3, 0x8, PT ;  /* 0x000000080300780c */ /* 0x000fe20003f64270 */
[----:B------:R-:W0:Y:S01]  /*2210*/  SHFL.BFLY PT, R6, R15, 0x2, 0x1f ;  /* 0x0c401f000f067f89 */ /* 0x000e2200000e0000 */
[----:B------:R-:W-:Y:S02]  /*2220*/  FSEL R24, R24, -INF , P1 ;  /* 0xff80000018187808 */ /* 0x000fe40000800000 */
[----:B------:R-:W-:Y:S02]  /*2230*/  FSEL R25, R25, -INF , P2 ;  /* 0xff80000019197808 */ /* 0x000fe40001000000 */
[----:B------:R-:W-:Y:S02]  /*2240*/  ISETP.GT.AND P1, PT, R3, 0x9, PT ;  /* 0x000000090300780c */ /* 0x000fe40003f24270 */
[----:B------:R-:W-:-:S02]  /*2250*/  FSEL R28, R28, -INF , P3 ;  /* 0xff8000001c1c7808 */ /* 0x000fc40001800000 */
[----:B------:R-:W-:Y:S02]  /*2260*/  ISETP.GT.AND P2, PT, R3, 0x10, PT ;  /* 0x000000100300780c */ /* 0x000fe40003f44270 */
[----:B------:R-:W-:Y:S02]  /*2270*/  FSEL R4, R29, -INF , P1 ;  /* 0xff8000001d047808 */ /* 0x000fe40000800000 */
[C---:B------:R-:W-:Y:S02]  /*2280*/  ISETP.GT.AND P1, PT, R3.reuse, 0x11, PT ;  /* 0x000000110300780c */ /* 0x040fe40003f24270 */
[----:B------:R-:W-:Y:S02]  /*2290*/  FSEL R32, R32, -INF , P2 ;  /* 0xff80000020207808 */ /* 0x000fe40001000000 */
[----:B------:R-:W-:Y:S02]  /*22a0*/  ISETP.GT.AND P3, PT, R3, 0x18, PT ;  /* 0x000000180300780c */ /* 0x000fe40003f64270 */
[----:B------:R-:W-:-:S02]  /*22b0*/  IADD3 R0, -R0, UR42, R19 ;  /* 0x0000002a00007c10 */ /* 0x000fc4000fffe113 */
[----:B------:R-:W-:Y:S02]  /*22c0*/  FSEL R36, R36, -INF , P3 ;  /* 0xff80000024247808 */ /* 0x000fe40001800000 */
[----:B0-----:R-:W-:-:S05]  /*22d0*/  FMNMX.FTZ R6, R15, R6, !PT ;  /* 0x000000060f067209 */ /* 0x001fca0007810000 */
[----:B------:R-:W0:Y:S02]  /*22e0*/  SHFL.BFLY PT, R7, R6, 0x1, 0x1f ;  /* 0x0c201f0006077f89 */ /* 0x000e2400000e0000 */
[----:B0-----:R-:W-:Y:S02]  /*22f0*/  FMNMX.FTZ R8, R6, R7, !PT ;  /* 0x0000000706087209 */ /* 0x001fe40007810000 */
[----:B------:R-:W-:Y:S02]  /*2300*/  FMNMX.FTZ R7, R24, R25, !PT ;  /* 0x0000001918077209 */ /* 0x000fe40007810000 */
[----:B------:R-:W-:Y:S01]  /*2310*/  FSEL R6, R33, -INF , P1 ;  /* 0xff80000021067808 */ /* 0x000fe20000800000 */
[----:B------:R-:W-:Y:S01]  /*2320*/  FMUL.FTZ R14, R8, R5 ;  /* 0x00000005080e7220 */ /* 0x000fe20000410000 */
[----:B------:R-:W-:Y:S02]  /*2330*/  FMNMX.FTZ R7, R28, R7, !PT ;  /* 0x000000071c077209 */ /* 0x000fe40007810000 */
[----:B------:R-:W-:-:S02]  /*2340*/  FSETP.NEU.FTZ.AND P2, PT, R8, -INF , PT ;  /* 0xff8000000800780b */ /* 0x000fc40003f5d000 */
[----:B------:R-:W-:Y:S02]  /*2350*/  FMNMX.FTZ R7, R4, R7, !PT ;  /* 0x0000000704077209 */ /* 0x000fe40007810000 */
[C---:B------:R-:W-:Y:S02]  /*2360*/  ISETP.GT.AND P1, PT, R3.reuse, 0x19, PT ;  /* 0x000000190300780c */ /* 0x040fe40003f24270 */
[----:B------:R-:W-:Y:S02]  /*2370*/  FMNMX.FTZ R7, R32, R7, !PT ;  /* 0x0000000720077209 */ /* 0x000fe40007810000 */
[----:B------:R-:W-:Y:S02]  /*2380*/  FSEL R31, R14, RZ, P2 ;  /* 0x000000ff0e1f7208 */ /* 0x000fe40001000000 */
[----:B------:R-:W-:Y:S02]  /*2390*/  FMNMX.FTZ R7, R6, R7, !PT ;  /* 0x0000000706077209 */ /* 0x000fe40007810000 */
[----:B------:R-:W-:Y:S01]  /*23a0*/  ISETP.GT.AND P2, PT, R3, 0x20, PT ;  /* 0x000000200300780c */ /* 0x000fe20003f44270 */
[-CC-:B------:R-:W-:Y:S01]  /*23b0*/  FFMA.FTZ R26, R26, R5.reuse, -R31.reuse ;  /* 0x000000051a1a7223 */ /* 0x180fe2000001081f */
[----:B------:R-:W-:Y:S01]  /*23c0*/  FSEL R14, R37, -INF , P1 ;  /* 0xff800000250e7808 */ /* 0x000fe20000800000 */
[--C-:B------:R-:W-:Y:S01]  /*23d0*/  FFMA.FTZ R15, R30, R5, -R31.reuse ;  /* 0x000000051e0f7223 */ /* 0x100fe2000001081f */
[----:B------:R-:W-:Y:S01]  /*23e0*/  FMNMX.FTZ R7, R36, R7, !PT ;  /* 0x0000000724077209 */ /* 0x000fe20007810000 */
[----:B------:R0:W-:Y:S01]  /*23f0*/  MUFU.EX2 R157, R26 ;  /* 0x0000001a009d7308 */ /* 0x0001e20000000800 */
[----:B------:R-:W-:Y:S01]  /*2400*/  ISETP.GT.AND P1, PT, R3, 0x21, PT ;  /* 0x000000210300780c */ /* 0x000fe20003f24270 */
[-CC-:B------:R-:W-:Y:S01]  /*2410*/  FFMA.FTZ R10, R10, R5.reuse, -R31.reuse ;  /* 0x000000050a0a7223 */ /* 0x180fe2000001081f */
[----:B------:R-:W-:Y:S01]  /*2420*/  FSEL R40, R40, -INF , P2 ;  /* 0xff80000028287808 */ /* 0x000fe20001000000 */
[--C-:B------:R-:W-:Y:S01]  /*2430*/  FFMA.FTZ R27, R27, R5, -R31.reuse ;  /* 0x000000051b1b7223 */ /* 0x100fe2000001081f */
[----:B------:R-:W-:Y:S01]  /*2440*/  FMNMX.FTZ R7, R14, R7, !PT ;  /* 0x000000070e077209 */ /* 0x000fe20007810000 */
[-CC-:B------:R-:W-:Y:S01]  /*2450*/  FFMA.FTZ R72, R72, R5.reuse, -R31.reuse ;  /* 0x0000000548487223 */ /* 0x180fe2000001081f */
[----:B------:R-:W-:Y:S01]  /*2460*/  ISETP.GT.AND P2, PT, R3, 0x28, PT ;  /* 0x000000280300780c */ /* 0x000fe20003f44270 */
[----:B------:R-:W-:Y:S01]  /*2470*/  MUFU.EX2 R104, R10 ;  /* 0x0000000a00687308 */ /* 0x000fe20000000800 */
[----:B------:R-:W-:Y:S01]  /*2480*/  FSEL R20, R41, -INF , P1 ;  /* 0xff80000029147808 */ /* 0x000fe20000800000 */
[--C-:B------:R-:W-:Y:S01]  /*2490*/  FFMA.FTZ R74, R74, R5, -R31.reuse ;  /* 0x000000054a4a7223 */ /* 0x100fe2000001081f */
[----:B------:R-:W-:Y:S01]  /*24a0*/  FMNMX.FTZ R7, R40, R7, !PT ;  /* 0x0000000728077209 */ /* 0x000fe20007810000 */
[-CC-:B------:R-:W-:Y:S01]  /*24b0*/  FFMA.FTZ R76, R76, R5.reuse, -R31.reuse ;  /* 0x000000054c4c7223 */ /* 0x180fe2000001081f */
[C---:B------:R-:W-:Y:S01]  /*24c0*/  ISETP.GT.AND P1, PT, R3.reuse, 0x29, PT ;  /* 0x000000290300780c */ /* 0x040fe20003f24270 */
[--C-:B------:R-:W-:Y:S01]  /*24d0*/  FFMA.FTZ R78, R78, R5, -R31.reuse ;  /* 0x000000054e4e7223 */ /* 0x100fe2000001081f */
[----:B------:R-:W-:Y:S01]  /*24e0*/  FSEL R44, R44, -INF , P2 ;  /* 0xff8000002c2c7808 */ /* 0x000fe20001000000 */
[----:B------:R-:W-:Y:S01]  /*24f0*/  MUFU.EX2 R102, R27 ;  /* 0x0000001b00667308 */ /* 0x000fe20000000800 */
[----:B------:R-:W-:Y:S01]  /*2500*/  FMNMX.FTZ R7, R20, R7, !PT ;  /* 0x0000000714077209 */ /* 0x000fe20007810000 */
[-CC-:B------:R-:W-:Y:S01]  /*2510*/  FFMA.FTZ R80, R80, R5.reuse, -R31.reuse ;  /* 0x0000000550507223 */ /* 0x180fe2000001081f */
[----:B------:R-:W-:Y:S01]  /*2520*/  ISETP.GT.AND P2, PT, R3, 0x30, PT ;  /* 0x000000300300780c */ /* 0x000fe20003f44270 */
[-CC-:B------:R-:W-:Y:S01]  /*2530*/  FFMA.FTZ R82, R82, R5.reuse, -R31.reuse ;  /* 0x0000000552527223 */ /* 0x180fe2000001081f */
[----:B0-----:R-:W-:Y:S01]  /*2540*/  FSEL R26, R45, -INF , P1 ;  /* 0xff8000002d1a7808 */ /* 0x001fe20000800000 */
[--C-:B------:R-:W-:Y:S01]  /*2550*/  FFMA.FTZ R84, R84, R5, -R31.reuse ;  /* 0x0000000554547223 */ /* 0x100fe2000001081f */
[----:B------:R-:W-:Y:S01]  /*2560*/  FMNMX.FTZ R7, R44, R7, !PT ;  /* 0x000000072c077209 */ /* 0x000fe20007810000 */
[----:B------:R-:W-:Y:S01]  /*2570*/  MUFU.EX2 R159, R15 ;  /* 0x0000000f009f7308 */ /* 0x000fe20000000800 */
[C---:B------:R-:W-:Y:S01]  /*2580*/  ISETP.GT.AND P1, PT, R3.reuse, 0x31, PT ;  /* 0x000000310300780c */ /* 0x040fe20003f24270 */
        /* <DEDUP_REMOVED lines=14> */
[----:B------:R0:W-:Y:S01]  /*2670*/  MUFU.EX2 R153, R74 ;  /* 0x0000004a00997308 */ /* 0x0001e20000000800 */
[----:B------:R-:W-:Y:S01]  /*2680*/  FMNMX.FTZ R7, R30, R7, !PT ;  /* 0x000000071e077209 */ /* 0x000fe20007810000 */
[-CC-:B------:R-:W-:Y:S01]  /*2690*/  FFMA.FTZ R94, R94, R5.reuse, -R31.reuse ;  /* 0x000000055e5e7223 */ /* 0x180fe2000001081f */
[----:B------:R-:W-:Y:S01]  /*26a0*/  ISETP.GT.AND P2, PT, R3, 0x40, PT ;  /* 0x000000400300780c */ /* 0x000fe20003f44270 */
[-CC-:B------:R-:W-:Y:S01]  /*26b0*/  FFMA.FTZ R62, R62, R5.reuse, -R31.reuse ;  /* 0x000000053e3e7223 */ /* 0x180fe2000001081f */
[----:B------:R-:W-:Y:S01]  /*26c0*/  FSEL R34, R53, -INF , P1 ;  /* 0xff80000035227808 */ /* 0x000fe20000800000 */
        /* <DEDUP_REMOVED lines=10> */
[----:B------:R1:W-:Y:S01]  /*2770*/  MUFU.EX2 R155, R78 ;  /* 0x0000004e009b7308 */ /* 0x0003e20000000800 */
[----:B------:R-:W-:Y:S01]  /*2780*/  FSEL R38, R57, -INF , P1 ;  /* 0xff80000039267808 */ /* 0x000fe20000800000 */
[----:B------:R-:W-:Y:S01]  /*2790*/  FFMA.FTZ R100, R100, R5, -R31 ;  /* 0x0000000564647223 */ /* 0x000fe2000001081f */
[----:B------:R-:W-:-:S02]  /*27a0*/  FMNMX.FTZ R7, R56, R7, !PT ;  /* 0x0000000738077209 */ /* 0x000fc40007810000 */
[----:B0-----:R-:W-:Y:S02]  /*27b0*/  CS2R R74, SRZ ;  /* 0x00000000004a7805 */ /* 0x001fe4000001ff00 */
[C---:B------:R-:W-:Y:S02]  /*27c0*/  ISETP.GT.AND P1, PT, R3.reuse, 0x49, PT ;  /* 0x000000490300780c */ /* 0x040fe40003f24270 */
[----:B------:R-:W-:Y:S01]  /*27d0*/  FSEL R60, R60, -INF , P2 ;  /* 0xff8000003c3c7808 */ /* 0x000fe20001000000 */
[----:B------:R-:W-:Y:S01]  /*27e0*/  MUFU.EX2 R80, R80 ;  /* 0x0000005000507308 */ /* 0x000fe20000000800 */
[----:B------:R-:W-:Y:S02]  /*27f0*/  FMNMX.FTZ R7, R38, R7, !PT ;  /* 0x0000000726077209 */ /* 0x000fe40007810000 */
[----:B-1----:R-:W-:Y:S02]  /*2800*/  CS2R R78, SRZ ;  /* 0x00000000004e7805 */ /* 0x002fe4000001ff00 */
[----:B------:R-:W-:-:S02]  /*2810*/  ISETP.GT.AND P2, PT, R3, 0x50, PT ;  /* 0x000000500300780c */ /* 0x000fc40003f44270 */
[----:B------:R-:W-:Y:S02]  /*2820*/  FSEL R42, R61, -INF , P1 ;  /* 0xff8000003d2a7808 */ /* 0x000fe40000800000 */
[----:B------:R-:W-:Y:S01]  /*2830*/  FMNMX.FTZ R7, R60, R7, !PT ;  /* 0x000000073c077209 */ /* 0x000fe20007810000 */
[----:B------:R0:W-:Y:S01]  /*2840*/  MUFU.EX2 R149, R82 ;  /* 0x0000005200957308 */ /* 0x0001e20000000800 */
[C---:B------:R-:W-:Y:S02]  /*2850*/  ISETP.GT.AND P1, PT, R3.reuse, 0x51, PT ;  /* 0x000000510300780c */ /* 0x040fe40003f24270 */
[----:B------:R-:W-:Y:S02]  /*2860*/  FSEL R64, R64, -INF , P2 ;  /* 0xff80000040407808 */ /* 0x000fe40001000000 */
[----:B------:R-:W-:Y:S02]  /*2870*/  FMNMX.FTZ R7, R42, R7, !PT ;  /* 0x000000072a077209 */ /* 0x000fe40007810000 */
[----:B------:R-:W-:Y:S01]  /*2880*/  ISETP.GT.AND P2, PT, R3, 0x58, PT ;  /* 0x000000580300780c */ /* 0x000fe20003f44270 */
[----:B------:R-:W-:Y:S01]  /*2890*/  MUFU.EX2 R84, R84 ;  /* 0x0000005400547308 */ /* 0x000fe20000000800 */
[----:B------:R-:W-:-:S02]  /*28a0*/  FSEL R46, R65, -INF , P1 ;  /* 0xff800000412e7808 */ /* 0x000fc40000800000 */
[----:B0-----:R-:W-:Y:S02]  /*28b0*/  CS2R R82, SRZ ;  /* 0x0000000000527805 */ /* 0x001fe4000001ff00 */
[----:B------:R-:W-:Y:S02]  /*28c0*/  FMNMX.FTZ R7, R64, R7, !PT ;  /* 0x0000000740077209 */ /* 0x000fe40007810000 */
[----:B------:R-:W-:Y:S02]  /*28d0*/  ISETP.GT.AND P1, PT, R3, 0x59, PT ;  /* 0x000000590300780c */ /* 0x000fe40003f24270 */
[----:B------:R-:W-:Y:S01]  /*28e0*/  FSEL R68, R68, -INF , P2 ;  /* 0xff80000044447808 */ /* 0x000fe20001000000 */
[----:B------:R0:W-:Y:S01]  /*28f0*/  MUFU.EX2 R151, R86 ;  /* 0x0000005600977308 */ /* 0x0001e20000000800 */
[----:B------:R-:W-:Y:S02]  /*2900*/  FMNMX.FTZ R7, R46, R7, !PT ;  /* 0x000000072e077209 */ /* 0x000fe40007810000 */
[----:B------:R-:W-:-:S02]  /*2910*/  FSEL R50, R69, -INF , P1 ;  /* 0xff80000045327808 */ /* 0x000fc40000800000 */
[----:B------:R-:W-:-:S03]  /*2920*/  FMNMX.FTZ R7, R68, R7, !PT ;  /* 0x0000000744077209 */ /* 0x000fc60007810000 */
[----:B------:R-:W-:Y:S01]  /*2930*/  MUFU.EX2 R88, R88 ;  /* 0x0000005800587308 */ /* 0x000fe20000000800 */
[----:B------:R-:W-:Y:S02]  /*2940*/  FMNMX.FTZ R7, R50, R7, !PT ;  /* 0x0000000732077209 */ /* 0x000fe40007810000 */
[----:B0-----:R-:W-:-:S03]  /*2950*/  CS2R R86, SRZ ;  /* 0x0000000000567805 */ /* 0x001fc6000001ff00 */
        /* <DEDUP_REMOVED lines=10> */
[----:B0-----:R-:W-:-:S04]  /*2a00*/  FMNMX.FTZ R10, R3, R10, !PT ;  /* 0x0000000a030a7209 */ /* 0x001fc80007810000 */
        /* <DEDUP_REMOVED lines=31> */
[----:B------:R-:W-:-:S05]  /*2c00*/  FFMA.FTZ R50, R50, R5, -R3 ;  /* 0x0000000532327223 */ /* 0x000fca0000010803 */
[----:B------:R1:W2:Y:S01]  /*2c10*/  MUFU.EX2 R7, R4 ;  /* 0x0000000400077308 */ /* 0x0002a20000000800 */
[----:B0-----:R-:W-:Y:S01]  /*2c20*/  FADD.FTZ R33, R24, R25 ;  /* 0x0000001918217221 */ /* 0x001fe20000010000 */
[----:B------:R-:W-:Y:S02]  /*2c30*/  F2FP.BF16.F32.PACK_AB R156, R25, R24 ;  /* 0x00000018199c723e */ /* 0x000fe400000010ff */
[----:B------:R-:W-:-:S04]  /*2c40*/  CS2R R24, SRZ ;  /* 0x0000000000187805 */ /* 0x000fc8000001ff00 */
[----:B------:R-:W0:Y:S01]  /*2c50*/  MUFU.EX2 R32, R32 ;  /* 0x0000002000207308 */ /* 0x000e220000000800 */
[----:B-1----:R-:W-:-:S07]  /*2c60*/  FADD.FTZ R4, R28, R33 ;  /* 0x000000211c047221 */ /* 0x002fce0000010000 */
[----:B------:R1:W3:Y:S01]  /*2c70*/  MUFU.EX2 R15, R6 ;  /* 0x00000006000f7308 */ /* 0x0002e20000000800 */
[C---:B--2---:R-:W-:Y:S01]  /*2c80*/  FADD.FTZ R35, R7.reuse, R4 ;  /* 0x0000000407237221 */ /* 0x044fe20000010000 */
[----:B------:R-:W-:-:S06]  /*2c90*/  F2FP.BF16.F32.PACK_AB R158, R7, R28 ;  /* 0x0000001c079e723e */ /* 0x000fcc00000010ff */
[----:B------:R-:W2:Y:S01]  /*2ca0*/  MUFU.EX2 R36, R36 ;  /* 0x0000002400247308 */ /* 0x000ea20000000800 */
[----:B-1----:R-:W-:-:S04]  /*2cb0*/  IMAD.HI R6, R0, 0x2aaaaaab, RZ ;  /* 0x2aaaaaab00067827 */ /* 0x002fc800078e02ff */
[----:B------:R-:W-:Y:S01]  /*2cc0*/  FADD.FTZ R0, R157, R102 ;  /* 0x000000669d007221 */ /* 0x000fe20000010000 */
[----:B------:R-:W-:-:S03]  /*2cd0*/  F2FP.BF16.F32.PACK_AB R157, R102, R157 ;  /* 0x0000009d669d723e */ /* 0x000fc600000010ff */
[----:B------:R-:W-:Y:S01]  /*2ce0*/  FADD.FTZ R33, R159, R0 ;  /* 0x000000009f217221 */ /* 0x000fe20000010000 */
[----:B0-----:R-:W-:Y:S01]  /*2cf0*/  FADD.FTZ R0, R32, R35 ;  /* 0x0000002320007221 */ /* 0x001fe20000010000 */
[----:B------:R0:W1:Y:S01]  /*2d00*/  MUFU.EX2 R21, R14 ;  /* 0x0000000e00157308 */ /* 0x0000620000000800 */
[----:B------:R-:W-:Y:S01]  /*2d10*/  SHF.R.U32.HI R37, RZ, 0x1f, R6 ;  /* 0x0000001fff257819 */ /* 0x000fe20000011606 */
[C---:B------:R-:W-:Y:S01]  /*2d20*/  FADD.FTZ R33, R104.reuse, R33 ;  /* 0x0000002168217221 */ /* 0x040fe20000010000 */
[C---:B---3--:R-:W-:Y:S02]  /*2d30*/  F2FP.BF16.F32.PACK_AB R152, R15.reuse, R32 ;  /* 0x000000200f98723e */ /* 0x048fe400000010ff */
[----:B------:R-:W-:Y:S01]  /*2d40*/  F2FP.BF16.F32.PACK_AB R159, R104, R159 ;  /* 0x0000009f689f723e */ /* 0x000fe200000010ff */
[----:B------:R-:W-:Y:S01]  /*2d50*/  FADD.FTZ R4, R72, R33 ;  /* 0x0000002148047221 */ /* 0x000fe20000010000 */
[----:B------:R-:W-:Y:S01]  /*2d60*/  FADD.FTZ R33, R15, R0 ;  /* 0x000000000f217221 */ /* 0x000fe20000010000 */
[----:B------:R-:W3:Y:S01]  /*2d70*/  MUFU.EX2 R40, R40 ;  /* 0x0000002800287308 */ /* 0x000ee20000000800 */
[----:B0-----:R-:W-:Y:S01]  /*2d80*/  LEA.HI.SX32 R14, R6, R37, 0x1c ;  /* 0x00000025060e7211 */ /* 0x001fe200078fe2ff */
[C---:B------:R-:W-:Y:S01]  /*2d90*/  FADD.FTZ R35, R153.reuse, R4 ;  /* 0x0000000499237221 */ /* 0x040fe20000010000 */
[----:B--2---:R-:W-:Y:S01]  /*2da0*/  FADD.FTZ R0, R36, R33 ;  /* 0x0000002124007221 */ /* 0x004fe20000010000 */
[----:B------:R-:W-:Y:S01]  /*2db0*/  F2FP.BF16.F32.PACK_AB R153, R153, R72 ;  /* 0x000000489999723e */ /* 0x000fe200000010ff */
[----:B------:R-:W-:-:S02]  /*2dc0*/  IMAD.MOV.U32 R6, RZ, RZ, 0x3f800000 ;  /* 0x3f800000ff067424 */ /* 0x000fc400078e00ff */
[----:B------:R-:W-:Y:S01]  /*2dd0*/  FADD.FTZ R4, R76, R35 ;  /* 0x000000234c047221 */ /* 0x000fe20000010000 */
[----:B------:R-:W-:Y:S01]  /*2de0*/  CS2R R72, SRZ ;  /* 0x0000000000487805 */ /* 0x000fe2000001ff00 */
[----:B------:R0:W2:Y:S01]  /*2df0*/  MUFU.EX2 R23, R20 ;  /* 0x0000001400177308 */ /* 0x0000a20000000800 */
[----:B-1----:R-:W-:Y:S01]  /*2e00*/  FADD.FTZ R33, R21, R0 ;  /* 0x0000000015217221 */ /* 0x002fe20000010000 */
[----:B------:R-:W-:Y:S01]  /*2e10*/  FADD.FTZ R35, R155, R4 ;  /* 0x000000049b237221 */ /* 0x000fe20000010000 */
[----:B------:R-:W-:Y:S02]  /*2e20*/  F2FP.BF16.F32.PACK_AB R154, R21, R36 ;  /* 0x00000024159a723e */ /* 0x000fe400000010ff */
[----:B------:R-:W-:Y:S01]  /*2e30*/  F2FP.BF16.F32.PACK_AB R155, R155, R76 ;  /* 0x0000004c9b9b723e */ /* 0x000fe200000010ff */
[----:B------:R-:W-:Y:S01]  /*2e40*/  FADD.FTZ R4, R80, R35 ;  /* 0x0000002350047221 */ /* 0x000fe20000010000 */
[----:B------:R-:W-:Y:S01]  /*2e50*/  CS2R R76, SRZ ;  /* 0x00000000004c7805 */ /* 0x000fe2000001ff00 */
[----:B------:R-:W1:Y:S01]  /*2e60*/  MUFU.EX2 R44, R44 ;  /* 0x0000002c002c7308 */ /* 0x000e620000000800 */
[----:B---3--:R-:W-:Y:S01]  /*2e70*/  FADD.FTZ R0, R40, R33 ;  /* 0x0000002128007221 */ /* 0x008fe20000010000 */
[C---:B------:R-:W-:Y:S01]  /*2e80*/  FADD.FTZ R35, R149.reuse, R4 ;  /* 0x0000000495237221 */ /* 0x040fe20000010000 */
[----:B0-----:R-:W-:Y:S01]  /*2e90*/  VIADD R20, R22, 0xfffffffe ;  /* 0xfffffffe16147836 */ /* 0x001fe20000000000 */
[----:B------:R-:W-:-:S02]  /*2ea0*/  F2FP.BF16.F32.PACK_AB R149, R149, R80 ;  /* 0x000000509595723e */ /* 0x000fc400000010ff */
[----:B------:R-:W-:Y:S01]  /*2eb0*/  CS2R R80, SRZ ;  /* 0x0000000000507805 */ /* 0x000fe2000001ff00 */
[----:B------:R-:W-:Y:S01]  /*2ec0*/  FADD.FTZ R4, R84, R35 ;  /* 0x0000002354047221 */ /* 0x000fe20000010000 */
[----:B------:R-:W0:Y:S01]  /*2ed0*/  MUFU.EX2 R27, R26 ;  /* 0x0000001a001b7308 */ /* 0x000e220000000800 */
[----:B--2---:R-:W-:Y:S02]  /*2ee0*/  FADD.FTZ R33, R23, R0 ;  /* 0x0000000017217221 */ /* 0x004fe40000010000 */
[C---:B------:R-:W-:Y:S01]  /*2ef0*/  FADD.FTZ R35, R151.reuse, R4 ;  /* 0x0000000497237221 */ /* 0x040fe20000010000 */
[----:B------:R-:W-:Y:S02]  /*2f00*/  F2FP.BF16.F32.PACK_AB R151, R151, R84 ;  /* 0x000000549797723e */ /* 0x000fe400000010ff */
[----:B------:R-:W-:Y:S02]  /*2f10*/  CS2R R84, SRZ ;  /* 0x0000000000547805 */ /* 0x000fe4000001ff00 */
[----:B------:R-:W-:Y:S01]  /*2f20*/  F2FP.BF16.F32.PACK_AB R148, R23, R40 ;  /* 0x000000281794723e */ /* 0x000fe200000010ff */
[----:B------:R-:W-:Y:S01]  /*2f30*/  FADD.FTZ R4, R88, R35 ;  /* 0x0000002358047221 */ /* 0x000fe20000010000 */
[----:B------:R-:W-:Y:S01]  /*2f40*/  CS2R R40, SRZ ;  /* 0x0000000000287805 */ /* 0x000fe2000001ff00 */
[----:B------:R-:W2:Y:S01]  /*2f50*/  MUFU.EX2 R48, R48 ;  /* 0x0000003000307308 */ /* 0x000ea20000000800 */
[----:B-1----:R-:W-:Y:S01]  /*2f60*/  FADD.FTZ R0, R44, R33 ;  /* 0x000000212c007221 */ /* 0x002fe20000010000 */
[C---:B------:R-:W-:Y:S01]  /*2f70*/  FADD.FTZ R37, R145.reuse, R4 ;  /* 0x0000000491257221 */ /* 0x040fe20000010000 */
[----:B------:R-:W-:-:S03]  /*2f80*/  F2FP.BF16.F32.PACK_AB R145, R145, R88 ;  /* 0x000000589191723e */ /* 0x000fc600000010ff */
[----:B------:R-:W-:Y:S01]  /*2f90*/  FADD.FTZ R4, R54, R37 ;  /* 0x0000002536047221 */ /* 0x000fe20000010000 */
[----:B------:R-:W-:Y:S01]  /*2fa0*/  CS2R R36, SRZ ;  /* 0x0000000000247805 */ /* 0x000fe2000001ff00 */
[----:B------:R-:W1:Y:S01]  /*2fb0*/  MUFU.EX2 R29, R30 ;  /* 0x0000001e001d7308 */ /* 0x000e620000000800 */
[----:B0-----:R-:W-:Y:S01]  /*2fc0*/  FADD.FTZ R33, R27, R0 ;  /* 0x000000001b217221 */ /* 0x001fe20000010000 */
[----:B------:R-:W-:Y:S01]  /*2fd0*/  FADD.FTZ R15, R147, R4 ;  /* 0x00000004930f7221 */ /* 0x000fe20000010000 */
[----:B------:R-:W-:Y:S02]  /*2fe0*/  F2FP.BF16.F32.PACK_AB R150, R27, R44 ;  /* 0x0000002c1b96723e */ /* 0x000fe400000010ff */
[----:B------:R-:W-:Y:S02]  /*2ff0*/  CS2R R44, SRZ ;  /* 0x00000000002c7805 */ /* 0x000fe4000001ff00 */
[----:B------:R-:W-:Y:S01]  /*3000*/  F2FP.BF16.F32.PACK_AB R147, R147, R54 ;  /* 0x000000369393723e */ /* 0x000fe200000010ff */
[----:B------:R-:W-:Y:S01]  /*3010*/  FADD.FTZ R4, R58, R15 ;  /* 0x0000000f3a047221 */ /* 0x000fe20000010000 */
[----:B------:R-:W-:Y:S01]  /*3020*/  CS2R R54, SRZ ;  /* 0x0000000000367805 */ /* 0x000fe2000001ff00 */
[----:B------:R-:W0:Y:S01]  /*3030*/  MUFU.EX2 R52, R52 ;  /* 0x0000003400347308 */ /* 0x000e220000000800 */
[----:B--2---:R-:W-:Y:S01]  /*3040*/  FADD.FTZ R0, R48, R33 ;  /* 0x0000002130007221 */ /* 0x004fe20000010000 */
[C---:B------:R-:W-:Y:S01]  /*3050*/  FADD.FTZ R21, R141.reuse, R4 ;  /* 0x000000048d157221 */ /* 0x040fe20000010000 */
[----:B------:R-:W-:-:S02]  /*3060*/  F2FP.BF16.F32.PACK_AB R141, R141, R58 ;  /* 0x0000003a8d8d723e */ /* 0x000fc400000010ff */
[----:B------:R-:W-:Y:S02]  /*3070*/  CS2R R58, SRZ ;  /* 0x00000000003a7805 */ /* 0x000fe4000001ff00 */
[----:B------:R-:W-:Y:S01]  /*3080*/  CS2R R26, SRZ ;  /* 0x00000000001a7805 */ /* 0x000fe2000001ff00 */
[----:B------:R-:W-:Y:S01]  /*3090*/  FADD.FTZ R4, R62, R21 ;  /* 0x000000153e047221 */ /* 0x000fe20000010000 */
[----:B------:R2:W3:Y:S01]  /*30a0*/  MUFU.EX2 R19, R34 ;  /* 0x0000002200137308 */ /* 0x0004e20000000800 */
[C---:B-1----:R-:W-:Y:S01]  /*30b0*/  FADD.FTZ R35, R29.reuse, R0 ;  /* 0x000000001d237221 */ /* 0x042fe20000010000 */
[----:B------:R-:W-:Y:S02]  /*30c0*/  F2FP.BF16.F32.PACK_AB R144, R29, R48 ;  /* 0x000000301d90723e */ /* 0x000fe400000010ff */
[----:B------:R-:W-:Y:S02]  /*30d0*/  CS2R R48, SRZ ;  /* 0x0000000000307805 */ /* 0x000fe4000001ff00 */
[----:B------:R-:W-:-:S02]  /*30e0*/  CS2R R28, SRZ ;  /* 0x00000000001c7805 */ /* 0x000fc4000001ff00 */
[----:B------:R-:W1:Y:S01]  /*30f0*/  MUFU.EX2 R56, R56 ;  /* 0x0000003800387308 */ /* 0x000e620000000800 */
[----:B0-----:R-:W-:Y:S01]  /*3100*/  FADD.FTZ R0, R52, R35 ;  /* 0x0000002334007221 */ /* 0x001fe20000010000 */
[----:B--2---:R-:W-:-:S06]  /*3110*/  CS2R R34, SRZ ;  /* 0x0000000000227805 */ /* 0x004fcc000001ff00 */
[----:B------:R0:W2:Y:S01]  /*3120*/  MUFU.EX2 R31, R38 ;  /* 0x00000026001f7308 */ /* 0x0000a20000000800 */
[C---:B---3--:R-:W-:Y:S01]  /*3130*/  FADD.FTZ R7, R19.reuse, R0 ;  /* 0x0000000013077221 */ /* 0x048fe20000010000 */
[----:B------:R-:W-:Y:S01]  /*3140*/  F2FP.BF16.F32.PACK_AB R146, R19, R52 ;  /* 0x000000341392723e */ /* 0x000fe200000010ff */
[C---:B------:R-:W-:Y:S01]  /*3150*/  FADD.FTZ R19, R143.reuse, R4 ;  /* 0x000000048f137221 */ /* 0x040fe20000010000 */
[----:B------:R-:W-:Y:S02]  /*3160*/  F2FP.BF16.F32.PACK_AB R143, R143, R62 ;  /* 0x0000003e8f8f723e */ /* 0x000fe400000010ff */
[----:B------:R-:W-:Y:S02]  /*3170*/  CS2R R62, SRZ ;  /* 0x00000000003e7805 */ /* 0x000fe4000001ff00 */
[----:B------:R-:W-:Y:S01]  /*3180*/  CS2R R52, SRZ ;  /* 0x0000000000347805 */ /* 0x000fe2000001ff00 */
[----:B------:R-:W-:Y:S01]  /*3190*/  FADD.FTZ R4, R66, R19 ;  /* 0x0000001342047221 */ /* 0x000fe20000010000 */
[----:B------:R-:W3:Y:S01]  /*31a0*/  MUFU.EX2 R60, R60 ;  /* 0x0000003c003c7308 */ /* 0x000ee20000000800 */
[----:B-1----:R-:W-:Y:S01]  /*31b0*/  FADD.FTZ R0, R56, R7 ;  /* 0x0000000738007221 */ /* 0x002fe20000010000 */
[----:B0-----:R-:W-:-:S06]  /*31c0*/  CS2R R38, SRZ ;  /* 0x0000000000267805 */ /* 0x001fcc000001ff00 */
[----:B------:R0:W1:Y:S01]  /*31d0*/  MUFU.EX2 R3, R42 ;  /* 0x0000002a00037308 */ /* 0x0000620000000800 */
[C---:B--2---:R-:W-:Y:S01]  /*31e0*/  FADD.FTZ R15, R31.reuse, R0 ;  /* 0x000000001f0f7221 */ /* 0x044fe20000010000 */
[----:B------:R-:W-:Y:S02]  /*31f0*/  F2FP.BF16.F32.PACK_AB R140, R31, R56 ;  /* 0x000000381f8c723e */ /* 0x000fe400000010ff */
[----:B------:R-:W-:Y:S02]  /*3200*/  CS2R R56, SRZ ;  /* 0x0000000000387805 */ /* 0x000fe4000001ff00 */
[----:B------:R-:W-:Y:S02]  /*3210*/  CS2R R30, SRZ ;  /* 0x00000000001e7805 */ /* 0x000fe4000001ff00 */
[----:B------:R-:W2:Y:S01]  /*3220*/  MUFU.EX2 R64, R64 ;  /* 0x0000004000407308 */ /* 0x000ea20000000800 */
[----:B---3--:R-:W-:Y:S01]  /*3230*/  FADD.FTZ R0, R60, R15 ;  /* 0x0000000f3c007221 */ /* 0x008fe20000010000 */
[----:B0-----:R-:W-:-:S06]  /*3240*/  CS2R R42, SRZ ;  /* 0x00000000002a7805 */ /* 0x001fcc000001ff00 */
[----:B------:R0:W3:Y:S01]  /*3250*/  MUFU.EX2 R33, R46 ;  /* 0x0000002e00217308 */ /* 0x0000e20000000800 */
[C---:B-1----:R-:W-:Y:S01]  /*3260*/  FADD.FTZ R15, R3.reuse, R0 ;  /* 0x00000000030f7221 */ /* 0x042fe20000010000 */
[----:B------:R-:W-:Y:S01]  /*3270*/  F2FP.BF16.F32.PACK_AB R142, R3, R60 ;  /* 0x0000003c038e723e */ /* 0x000fe200000010ff */
[C---:B------:R-:W-:Y:S01]  /*3280*/  FADD.FTZ R3, R137.reuse, R4 ;  /* 0x0000000489037221 */ /* 0x040fe20000010000 */
[----:B------:R-:W-:Y:S02]  /*3290*/  F2FP.BF16.F32.PACK_AB R137, R137, R66 ;  /* 0x000000428989723e */ /* 0x000fe400000010ff */
[----:B------:R-:W-:Y:S02]  /*32a0*/  CS2R R66, SRZ ;  /* 0x0000000000427805 */ /* 0x000fe4000001ff00 */
[----:B------:R-:W-:Y:S01]  /*32b0*/  CS2R R60, SRZ ;  /* 0x00000000003c7805 */ /* 0x000fe2000001ff00 */
[----:B------:R-:W1:Y:S01]  /*32c0*/  MUFU.EX2 R68, R68 ;  /* 0x0000004400447308 */ /* 0x000e620000000800 */
[----:B--2---:R-:W-:Y:S01]  /*32d0*/  FADD.FTZ R0, R64, R15 ;  /* 0x0000000f40007221 */ /* 0x004fe20000010000 */
[----:B0-----:R-:W-:-:S06]  /*32e0*/  CS2R R46, SRZ ;  /* 0x00000000002e7805 */ /* 0x001fcc000001ff00 */
[----:B------:R-:W0:Y:S01]  /*32f0*/  MUFU.EX2 R70, R70 ;  /* 0x0000004600467308 */ /* 0x000e220000000800 */
[C---:B---3--:R-:W-:Y:S01]  /*3300*/  FADD.FTZ R15, R33.reuse, R0 ;  /* 0x00000000210f7221 */ /* 0x048fe20000010000 */
[----:B------:R-:W-:Y:S02]  /*3310*/  F2FP.BF16.F32.PACK_AB R136, R33, R64 ;  /* 0x000000402188723e */ /* 0x000fe400000010ff */
[----:B------:R-:W-:Y:S02]  /*3320*/  CS2R R64, SRZ ;  /* 0x0000000000407805 */ /* 0x000fe4000001ff00 */
[----:B------:R-:W-:Y:S02]  /*3330*/  CS2R R32, SRZ ;  /* 0x0000000000207805 */ /* 0x000fe4000001ff00 */
[----:B------:R-:W2:Y:S01]  /*3340*/  MUFU.EX2 R139, R100 ;  /* 0x00000064008b7308 */ /* 0x000ea20000000800 */
[----:B-1----:R-:W-:Y:S01]  /*3350*/  FADD.FTZ R4, R68, R15 ;  /* 0x0000000f44047221 */ /* 0x002fe20000010000 */
[----:B------:R-:W-:-:S04]  /*3360*/  VIMNMX R15, R17, R14, !PT ;  /* 0x0000000e110f7248 */ /* 0x000fc80007fe0100 */
[----:B------:R-:W-:Y:S02]  /*3370*/  ISETP.GE.AND P1, PT, R20, R15, PT ;  /* 0x0000000f1400720c */ /* 0x000fe40003f26270 */
[----:B------:R1:W3:Y:S01]  /*3380*/  MUFU.EX2 R7, R50 ;  /* 0x0000003200077308 */ /* 0x0002e20000000800 */
[----:B0-----:R-:W-:-:S04]  /*3390*/  FADD.FTZ R0, R70, R3 ;  /* 0x0000000346007221 */ /* 0x001fc80000010000 */
[C---:B--2---:R-:W-:Y:S01]  /*33a0*/  FADD.FTZ R3, R139.reuse, R0 ;  /* 0x000000008b037221 */ /* 0x044fe20000010000 */
[----:B------:R-:W-:Y:S02]  /*33b0*/  F2FP.BF16.F32.PACK_AB R139, R139, R70 ;  /* 0x000000468b8b723e */ /* 0x000fe400000010ff */
[----:B------:R-:W-:Y:S02]  /*33c0*/  CS2R R70, SRZ ;  /* 0x0000000000467805 */ /* 0x000fe4000001ff00 */
[----:B------:R-:W-:Y:S02]  /*33d0*/  MOV R0, RZ ;  /* 0x000000ff00007202 */ /* 0x000fe40000000f00 */
[----:B-1----:R-:W-:Y:S01]  /*33e0*/  CS2R R50, SRZ ;  /* 0x0000000000327805 */ /* 0x002fe2000001ff00 */
[C---:B---3--:R-:W-:Y:S01]  /*33f0*/  FADD.FTZ R4, R7.reuse, R4 ;  /* 0x0000000407047221 */ /* 0x048fe20000010000 */
[----:B------:R-:W-:Y:S01]  /*3400*/  F2FP.BF16.F32.PACK_AB R138, R7, R68 ;  /* 0x00000044078a723e */ /* 0x000fe200000010ff */
[----:B------:R-:W-:Y:S01]  /*3410*/  IMAD.MOV.U32 R7, RZ, RZ, 0x3f800000 ;  /* 0x3f800000ff077424 */ /* 0x000fe200078e00ff */
[----:B------:R-:W-:Y:S01]  /*3420*/  CS2R R68, SRZ ;  /* 0x0000000000447805 */ /* 0x000fe2000001ff00 */
[----:B------:R-:W-:Y:S06]  /*3430*/  @!P1 BRA `(.L_x_2195) ;  /* 0x0000002000cc9947 */ /* 0x000fec0003800000 */
[----:B------:R-:W-:Y:S01]  /*3440*/  IMAD.MOV.U32 R14, RZ, RZ, R8 ;  /* 0x000000ffff0e7224 */ /* 0x000fe200078e0008 */
[----:B------:R-:W-:Y:S01]  /*3450*/  MOV R87, RZ ;  /* 0x000000ff00577202 */ /* 0x000fe20000000f00 */
[----:B------:R-:W-:Y:S01]  /*3460*/  IMAD.MOV.U32 R19, RZ, RZ, R10 ;  /* 0x000000ffff137224 */ /* 0x000fe200078e000a */
[----:B------:R-:W-:Y:S01]  /*3470*/  UMOV UR5, URZ ;  /* 0x0000003f00057c82 */ /* 0x000fe20008000000 */
[----:B------:R-:W-:Y:S01]  /*3480*/  IMAD.MOV.U32 R21, RZ, RZ, RZ ;  /* 0x000000ffff157224 */ /* 0x000fe200078e00ff */
[----:B------:R-:W-:Y:S01]  /*3490*/  ULDC UR6, c[0x0][0x288] ;  /* 0x0000a20000067ab9 */ /* 0x000fe20000000800 */
[----:B------:R-:W-:-:S07]  /*34a0*/  IMAD.MOV.U32 R6, RZ, RZ, 0x3f800000 ;  /* 0x3f800000ff067424 */ /* 0x000fce00078e00ff */
.L_x_2206:
[----:B------:R-:W-:-:S04]  /*34b0*/  UISETP.NE.AND UP0, UPT, UR5, 0x1, UPT ;  /* 0x000000010500788c */ /* 0x000fc8000bf05270 */
[----:B------:R-:W-:-:S06]  /*34c0*/  USEL UR4, URZ, 0x1, UP0 ;  /* 0x000000013f047887 */ /* 0x000fcc0008000000 */
[----:B------:R-:W-:Y:S01]  /*34d0*/  LOP3.LUT R0, R21, UR4, RZ, 0x3c, !PT ;  /* 0x0000000415007c12 */ /* 0x000fe2000f8e3cff */
[----:B------:R-:W-:Y:S06]  /*34e0*/  @!P0 BRA `(.L_x_2196) ;  /* 0x0000000000048947 */ /* 0x000fec0003800000 */
[----:B------:R-:W-:Y:S01]  /*34f0*/  BPT.TRAP 0x1 ;  /* 0x000000040000795c */ /* 0x000fe20000300000 */
.L_x_2196:
        /* <DEDUP_REMOVED lines=8> */
.L_x_2197:
[----:B-1----:R-:W-:Y:S05]  /*3580*/  @P1 BRA `(.L_x_2198) ;  /* 0x0000000000081947 */ /* 0x002fea0003800000 */
[----:B------:R-:W1:Y:S02]  /*3590*/  SYNCS.PHASECHK.TRANS64.TRYWAIT P1, [UR7+0x2a830], R5 ;  /* 0x02a83005ff0075a7 */ /* 0x000e640008020147 */
[----:B-1----:R-:W-:Y:S05]  /*35a0*/  @!P1 BRA `(.L_x_2199) ;  /* 0x0000009c00949947 */ /* 0x002fea0003800000 */
.L_x_2198:
        /* <DEDUP_REMOVED lines=129> */
.L_x_2200:
[----:B------:R-:W-:Y:S01]  /*3dc0*/  ULEA UR10, UR5, UR38, 0x3 ;  /* 0x00000026050a7291 */ /* 0x000fe2000f8e183f */
[----:B01----:R-:W-:-:S08]  /*3dd0*/  SHF.L.U32 R5, R21, 0x1f, RZ ;  /* 0x0000001f15057819 */ /* 0x003fd000000006ff */
[----:B------:R0:W1:Y:S01]  /*3de0*/  SYNCS.PHASECHK.TRANS64.TRYWAIT P1, [UR10+0x2a850], R5 ;  /* 0x02a85005ff0075a7 */ /* 0x000062000802014a */
[----:B------:R-:W-:Y:S05]  /*3df0*/  @!P0 BRA `(.L_x_2201) ;  /* 0x0000000000048947 */ /* 0x000fea0003800000 */
[----:B------:R-:W-:Y:S01]  /*3e00*/  BPT.TRAP 0x1 ;  /* 0x000000040000795c */ /* 0x000fe20000300000 */
.L_x_2201:
[----:B-1----:R-:W-:Y:S05]  /*3e10*/  @P1 BRA `(.L_x_2202) ;  /* 0x0000000000081947 */ /* 0x002fea0003800000 */
[----:B------:R-:W1:Y:S02]  /*3e20*/  SYNCS.PHASECHK.TRANS64.TRYWAIT P1, [UR10+0x2a850], R5 ;  /* 0x02a85005ff0075a7 */ /* 0x000e64000802014a */
[----:B-1----:R-:W-:Y:S05]  /*3e30*/  @!P1 BRA `(.L_x_2203) ;  /* 0x0000009400889947 */ /* 0x002fea0003800000 */
.L_x_2202:
[----:B------:R-:W-:Y:S01]  /*3e40*/  UIADD3 UR11, UR38, 0x400, URZ ;  /* 0x00000400260b7890 */ /* 0x000fe2000fffe03f */
[----:B------:R-:W-:Y:S01]  /*3e50*/  WARPGROUP.ARRIVE ;  /* 0x00000000000079c5 */ /* 0x000fe20000000000 */
[----:B------:R-:W-:Y:S01]  /*3e60*/  UMOV UR15, 0x40000040 ;  /* 0x40000040000f7882 */ /* 0x000fe20000000000 */
[----:B------:R-:W-:Y:S01]  /*3e70*/  UMOV UR19, 0x40000040 ;  /* 0x4000004000137882 */ /* 0x000fe20000000000 */
[----:B------:R-:W-:-:S04]  /*3e80*/  USHF.R.U32.HI UR11, URZ, 0x4, UR11 ;  /* 0x000000043f0b7899 */ /* 0x000fc8000801160b */
[----:B------:R-:W-:-:S04]  /*3e90*/  ULOP3.LUT UR11, UR11, 0x3fff, URZ, 0xc0, !UPT ;  /* 0x00003fff0b0b7892 */ /* 0x000fc8000f8ec03f */
[----:B------:R-:W-:-:S04]  /*3ea0*/  ULOP3.LUT UR11, UR11, 0x3000000, URZ, 0xfc, !UPT ;  /* 0x030000000b0b7892 */ /* 0x000fc8000f8efc3f */
[----:B------:R-:W-:-:S04]  /*3eb0*/  UIMAD UR14, UR5, 0x600, UR11 ;  /* 0x00000600050e78a4 */ /* 0x000fc8000f8e020b */
[----:B------:R-:W-:-:S05]  /*3ec0*/  UIADD3 UR18, UR14, 0x80, URZ ;  /* 0x000000800e127890 */ /* 0x000fca000fffe03f */
[----:B------:R-:W-:Y:S01]  /*3ed0*/  HGMMA.64x128x16.F32.BF16 R24, R156, gdesc[UR12].tnspB, R24, gsb0 ;  /* 0x41e0000c9c187df0 */ /* 0x000fe20008001818 */
[----:B------:R-:W-:Y:S02]  /*3ee0*/  UMOV UR15, 0x40000040 ;  /* 0x40000040000f7882 */ /* 0x000fe40000000000 */
        /* <DEDUP_REMOVED lines=18> */
[----:B------:R-:W-:Y:S03]  /*4010*/  HGMMA.64x128x16.F32.BF16 R24, R140, gdesc[UR16].tnspB, R24, gsb0 ;  /* 0x41e000108c187df0 */ /* 0x000fe60008001818 */
[----:B------:R-:W-:Y:S02]  /*4020*/  WARPGROUP.DEPBAR.LE gsb0, 0x0 ;  /* 0x00008000000079c5 */ /* 0x000fe40000010000 */
[----:B------:R-:W-:-:S07]  /*4030*/  WARPGROUP.ARRIVE ;  /* 0x00000000000079c5 */ /* 0x000fce0000000000 */
[----:B------:R-:W-:Y:S03]  /*4040*/  HGMMA.64x128x16.F32.BF16 R24, R136, gdesc[UR12].tnspB, R24, gsb0 ;  /* 0x41e0000c88187df0 */ /* 0x000fe60008001818 */
[----:B------:R-:W-:Y:S02]  /*4050*/  WARPGROUP.DEPBAR.LE gsb0, 0x0 ;  /* 0x00008000000079c5 */ /* 0x000fe40000010000 */
[----:B------:R-:W-:Y:S05]  /*4060*/  @!P0 BRA `(.L_x_2204) ;  /* 0x0000000000048947 */ /* 0x000fea0003800000 */
[----:B------:R-:W-:Y:S01]  /*4070*/  BPT.TRAP 0x1 ;  /* 0x000000040000795c */ /* 0x000fe20000300000 */
.L_x_2204:
[----:B------:R-:W-:Y:S01]  /*4080*/  UISETP.NE.AND UP0, UPT, UR60, URZ, UPT ;  /* 0x0000003f3c00728c */ /* 0x000fe2000bf05270 */
[----:B------:R-:W-:Y:S01]  /*4090*/  IMAD.MOV.U32 R7, RZ, RZ, R9 ;  /* 0x000000ffff077224 */ /* 0x000fe200078e0009 */
[----:B------:R-:W-:Y:S01]  /*40a0*/  ULDC UR11, c[0x0][0x2f0] ;  /* 0x0000bc00000b7ab9 */ /* 0x000fe20000000800 */
[----:B------:R-:W-:-:S03]  /*40b0*/  UIADD3 UR7, UR7, 0x2a840, URZ ;  /* 0x0002a84007077890 */ /* 0x000fc6000fffe03f */
[----:B------:R-:W-:Y:S01]  /*40c0*/  PLOP3.LUT P1, PT, PT, PT, UP0, 0x80, 0x0 ;  /* 0x000000000000781c */ /* 0x000fe20003f2f008 */
[----:B------:R-:W-:Y:S01]  /*40d0*/  UPRMT UR7, UR61, 0x654, UR7 ;  /* 0x000006543d077896 */ /* 0x000fe20008000007 */
[----:B------:R-:W-:-:S03]  /*40e0*/  PLOP3.LUT P2, PT, PT, PT, UP0, 0x80, 0x0 ;  /* 0x000000000000781c */ /* 0x000fc60003f4f008 */
[----:B------:R-:W-:-:S05]  /*40f0*/  @UP0 ULDC UR5, c[0x0][0x44c] ;  /* 0x0001130000050ab9 */ /* 0x000fca0000000800 */
[----:B------:R-:W-:Y:S03]  /*4100*/  SYNCS.ARRIVE.TRANS64.RED.A1T0 RZ, [UR7], RZ ;  /* 0x000000ffffff79a7 */ /* 0x000fe60008100407 */
[----:B01----:R-:W-:Y:S01]  /*4110*/  @P1 IMAD.HI.U32 R5, R9, UR5, RZ ;  /* 0x0000000509051c27 */ /* 0x003fe2000f8e00ff */
[----:B------:R-:W-:-:S04]  /*4120*/  @UP0 ULDC UR5, c[0x0][0x450] ;  /* 0x0001140000050ab9 */ /* 0x000fc80000000800 */
[----:B------:R-:W-:Y:S01]  /*4130*/  @P2 SHF.R.U32.HI R7, RZ, UR5, R5 ;  /* 0x00000005ff072c19 */ /* 0x000fe20008011605 */
[----:B------:R-:W-:-:S04]  /*4140*/  IMAD.MOV.U32 R5, RZ, RZ, -0x60 ;  /* 0xffffffa0ff057424 */ /* 0x000fc800078e00ff */
[----:B------:R-:W0:Y:S01]  /*4150*/  SHFL.IDX PT, R21, R7, RZ, 0x1c1f ;  /* 0x001c1fff07157589 */ /* 0x000e2200000e0000 */
[----:B------:R-:W-:-:S03]  /*4160*/  IMAD R6, R20, R5, 0x1 ;  /* 0x0000000114067424 */ /* 0x000fc600078e0205 */
[----:B------:R-:W1:Y:S01]  /*4170*/  SHFL.IDX PT, R7, R7, 0x1, 0x1c1f ;  /* 0x003c1f0007077f89 */ /* 0x000e6200000e0000 */
[----:B------:R-:W-:-:S04]  /*4180*/  IMAD R5, R11, -0x2, R6 ;  /* 0xfffffffe0b057824 */ /* 0x000fc800078e0206 */
[----:B------:R-:W-:-:S05]  /*4190*/  IMAD R10, R18, UR11, R5 ;  /* 0x0000000b120a7c24 */ /* 0x000fca000f8e0205 */
[----:B0-----:R-:W-:-:S04]  /*41a0*/  IADD3 R21, R21, -UR6, R10 ;  /* 0x8000000615157c10 */ /* 0x001fc8000fffe00a */
[C---:B------:R-:W-:Y:S02]  /*41b0*/  ISETP.GT.AND P1, PT, R21.reuse, RZ, PT ;  /* 0x000000ff1500720c */ /* 0x040fe40003f24270 */
[C---:B------:R-:W-:Y:S02]  /*41c0*/  ISETP.GT.AND P2, PT, R21.reuse, 0x1, PT ;  /* 0x000000011500780c */ /* 0x040fe40003f44270 */
[----:B------:R-:W-:Y:S02]  /*41d0*/  FSEL R140, R88, -INF , P1 ;  /* 0xff800000588c7808 */ /* 0x000fe40000800000 */
[----:B------:R-:W-:Y:S02]  /*41e0*/  ISETP.GT.AND P1, PT, R21, 0x8, PT ;  /* 0x000000081500780c */ /* 0x000fe40003f24270 */
[----:B------:R-:W-:Y:S02]  /*41f0*/  FSEL R142, R89, -INF , P2 ;  /* 0xff800000598e7808 */ /* 0x000fe40001000000 */
[----:B------:R-:W-:-:S02]  /*4200*/  FMNMX.FTZ R5, R140, R19, !PT ;  /* 0x000000138c057209 */ /* 0x000fc40007810000 */
[C---:B------:R-:W-:Y:S02]  /*4210*/  ISETP.GT.AND P2, PT, R21.reuse, 0x9, PT ;  /* 0x000000091500780c */ /* 0x040fe40003f44270 */
[----:B------:R-:W-:Y:S02]  /*4220*/  FSEL R144, R92, -INF , P1 ;  /* 0xff8000005c907808 */ /* 0x000fe40000800000 */
[----:B------:R-:W-:Y:S02]  /*4230*/  FMNMX.FTZ R5, R142, R5, !PT ;  /* 0x000000058e057209 */ /* 0x000fe40007810000 */
        /* <DEDUP_REMOVED lines=61> */
[----:B------:R-:W-:Y:S02]  /*4610*/  FMNMX.FTZ R5, R132, R5, !PT ;  /* 0x0000000584057209 */ /* 0x000fe40007810000 */
[----:B-1----:R-:W-:-:S02]  /*4620*/  IADD3 R93, R7, -UR6, R10 ;  /* 0x80000006075d7c10 */ /* 0x002fc4000fffe00a */
[----:B------:R-:W-:Y:S02]  /*4630*/  FMNMX.FTZ R21, R104, R5, !PT ;  /* 0x0000000568157209 */ /* 0x000fe40007810000 */
[----:B------:R-:W0:Y:S01]  /*4640*/  LDC R5, c[0x0][0x988] ;  /* 0x00026200ff057b82 */ /* 0x000e220000000800 */
[C---:B------:R-:W-:Y:S02]  /*4650*/  ISETP.GT.AND P1, PT, R93.reuse, RZ, PT ;  /* 0x000000ff5d00720c */ /* 0x040fe40003f24270 */
[----:B------:R-:W1:Y:S01]  /*4660*/  SHFL.BFLY PT, R136, R21, 0x2, 0x1f ;  /* 0x0c401f0015887f89 */ /* 0x000e6200000e0000 */
[C---:B------:R-:W-:Y:S02]  /*4670*/  ISETP.GT.AND P2, PT, R93.reuse, 0x1, PT ;  /* 0x000000015d00780c */ /* 0x040fe40003f44270 */
[----:B------:R-:W-:Y:S02]  /*4680*/  FSEL R90, R90, -INF , P1 ;  /* 0xff8000005a5a7808 */ /* 0x000fe40000800000 */
[----:B------:R-:W-:-:S02]  /*4690*/  ISETP.GT.AND P3, PT, R93, 0x8, PT ;  /* 0x000000085d00780c */ /* 0x000fc40003f64270 */
[----:B------:R-:W-:Y:S02]  /*46a0*/  FMNMX.FTZ R7, R90, R14, !PT ;  /* 0x0000000e5a077209 */ /* 0x000fe40007810000 */
[----:B------:R-:W-:Y:S02]  /*46b0*/  ISETP.GT.AND P4, PT, R93, 0x9, PT ;  /* 0x000000095d00780c */ /* 0x000fe40003f84270 */
[----:B------:R-:W-:Y:S02]  /*46c0*/  FSEL R94, R94, -INF , P3 ;  /* 0xff8000005e5e7808 */ /* 0x000fe40001800000 */
[----:B------:R-:W-:Y:S02]  /*46d0*/  FSEL R138, R95, -INF , P4 ;  /* 0xff8000005f8a7808 */ /* 0x000fe40002000000 */
[----:B------:R-:W-:Y:S02]  /*46e0*/  ISETP.GT.AND P3, PT, R93, 0x11, PT ;  /* 0x000000115d00780c */ /* 0x000fe40003f64270 */
[----:B-1----:R-:W-:-:S05]  /*46f0*/  FMNMX.FTZ R23, R21, R136, !PT ;  /* 0x0000008815177209 */ /* 0x002fca0007810000 */
[----:B------:R-:W1:Y:S02]  /*4700*/  SHFL.BFLY PT, R136, R23, 0x1, 0x1f ;  /* 0x0c201f0017887f89 */ /* 0x000e6400000e0000 */
[----:B-1----:R-:W-:Y:S02]  /*4710*/  FMNMX.FTZ R10, R23, R136, !PT ;  /* 0x00000088170a7209 */ /* 0x002fe40007810000 */
[----:B------:R-:W-:Y:S02]  /*4720*/  FSEL R136, R91, -INF , P2 ;  /* 0xff8000005b887808 */ /* 0x000fe40001000000 */
[C---:B------:R-:W-:Y:S01]  /*4730*/  FSETP.NEU.FTZ.AND P1, PT, R10.reuse, -INF , PT ;  /* 0xff8000000a00780b */ /* 0x040fe20003f3d000 */
[----:B0-----:R-:W-:Y:S01]  /*4740*/  FMUL.FTZ R21, R10, R5 ;  /* 0x000000050a157220 */ /* 0x001fe20000410000 */
[----:B------:R-:W-:Y:S02]  /*4750*/  FMNMX.FTZ R7, R136, R7, !PT ;  /* 0x0000000788077209 */ /* 0x000fe40007810000 */
[----:B------:R-:W-:-:S02]  /*4760*/  ISETP.GT.AND P2, PT, R93, 0x10, PT ;  /* 0x000000105d00780c */ /* 0x000fc40003f44270 */
[----:B------:R-:W-:Y:S02]  /*4770*/  FMNMX.FTZ R7, R94, R7, !PT ;  /* 0x000000075e077209 */ /* 0x000fe40007810000 */
[----:B------:R-:W-:Y:S02]  /*4780*/  FSEL R109, R21, RZ, P1 ;  /* 0x000000ff156d7208 */ /* 0x000fe40000800000 */
[----:B------:R-:W-:Y:S02]  /*4790*/  FSEL R98, R98, -INF , P2 ;  /* 0xff80000062627808 */ /* 0x000fe40001000000 */
[----:B------:R-:W-:Y:S01]  /*47a0*/  FMNMX.FTZ R7, R138, R7, !PT ;  /* 0x000000078a077209 */ /* 0x000fe20007810000 */
[-CC-:B------:R-:W-:Y:S01]  /*47b0*/  FFMA.FTZ R156, R140, R5.reuse, -R109.reuse ;  /* 0x000000058c9c7223 */ /* 0x180fe2000001086d */
[----:B------:R-:W-:Y:S01]  /*47c0*/  ISETP.GT.AND P2, PT, R93, 0x18, PT ;  /* 0x000000185d00780c */ /* 0x000fe20003f44270 */
[-CC-:B------:R-:W-:Y:S01]  /*47d0*/  FFMA.FTZ R95, R6, R5.reuse, -R109.reuse ;  /* 0x00000005065f7223 */ /* 0x180fe2000001086d */
[----:B------:R-:W-:Y:S01]  /*47e0*/  FSEL R140, R99, -INF , P3 ;  /* 0xff800000638c7808 */ /* 0x000fe20001800000 */
[--C-:B------:R-:W-:Y:S01]  /*47f0*/  FFMA.FTZ R97, R8, R5, -R109.reuse ;  /* 0x0000000508617223 */ /* 0x100fe2000001086d */
[----:B------:R-:W-:Y:S01]  /*4800*/  FMNMX.FTZ R7, R98, R7, !PT ;  /* 0x0000000762077209 */ /* 0x000fe20007810000 */
[-CC-:B------:R-:W-:Y:S01]  /*4810*/  FFMA.FTZ R21, R142, R5.reuse, -R109.reuse ;  /* 0x000000058e157223 */ /* 0x180fe2000001086d */
[C---:B------:R-:W-:Y:S01]  /*4820*/  ISETP.GT.AND P3, PT, R93.reuse, 0x19, PT ;  /* 0x000000195d00780c */ /* 0x040fe20003f64270 */
[-CC-:B------:R-:W-:Y:S01]  /*4830*/  FFMA.FTZ R158, R144, R5.reuse, -R109.reuse ;  /* 0x00000005909e7223 */ /* 0x180fe2000001086d */
[----:B------:R-:W-:Y:S01]  /*4840*/  FSEL R160, R102, -INF , P2 ;  /* 0xff80000066a07808 */ /* 0x000fe20001000000 */
[--C-:B------:R-:W-:Y:S01]  /*4850*/  FFMA.FTZ R23, R146, R5, -R109.reuse ;  /* 0x0000000592177223 */ /* 0x100fe2000001086d */
        /* <DEDUP_REMOVED lines=32> */
[----:B------:R-:W-:Y:S01]  /*4a60*/  ISETP.GT.AND P3, PT, R93, 0x31, PT ;  /* 0x000000315d00780c */ /* 0x000fe20003f64270 */
[----:B------:R-:W-:Y:S01]  /*4a70*/  FFMA.FTZ R107, R104, R5, -R109 ;  /* 0x00000005686b7223 */ /* 0x000fe2000001086d */
[----:B------:R-:W-:Y:S01]  /*4a80*/  FSEL R166, R114, -INF , P2 ;  /* 0xff80000072a67808 */ /* 0x000fe20001000000 */
[----:B------:R-:W-:Y:S01]  /*4a90*/  MUFU.EX2 R156, R156 ;  /* 0x0000009c009c7308 */ /* 0x000fe20000000800 */
[----:B------:R-:W-:-:S02]  /*4aa0*/  FMNMX.FTZ R7, R110, R7, !PT ;  /* 0x000000076e077209 */ /* 0x000fc40007810000 */
[----:B------:R-:W-:Y:S02]  /*4ab0*/  ISETP.GT.AND P2, PT, R93, 0x38, PT ;  /* 0x000000385d00780c */ /* 0x000fe40003f44270 */
[----:B------:R-:W-:Y:S02]  /*4ac0*/  FSEL R172, R115, -INF , P3 ;  /* 0xff80000073ac7808 */ /* 0x000fe40001800000 */
[----:B------:R-:W-:Y:S01]  /*4ad0*/  FMNMX.FTZ R7, R166, R7, !PT ;  /* 0x00000007a6077209 */ /* 0x000fe20007810000 */
[----:B------:R-:W-:Y:S01]  /*4ae0*/  MUFU.EX2 R21, R21 ;  /* 0x0000001500157308 */ /* 0x000fe20000000800 */
[----:B------:R-:W-:Y:S02]  /*4af0*/  ISETP.GT.AND P3, PT, R93, 0x39, PT ;  /* 0x000000395d00780c */ /* 0x000fe40003f64270 */
[----:B------:R-:W-:Y:S02]  /*4b00*/  FSEL R174, R118, -INF , P2 ;  /* 0xff80000076ae7808 */ /* 0x000fe40001000000 */
[----:B------:R-:W-:-:S02]  /*4b10*/  FMNMX.FTZ R7, R172, R7, !PT ;  /* 0x00000007ac077209 */ /* 0x000fc40007810000 */
[----:B------:R-:W-:Y:S01]  /*4b20*/  ISETP.GT.AND P2, PT, R93, 0x40, PT ;  /* 0x000000405d00780c */ /* 0x000fe20003f44270 */
[----:B------:R-:W-:Y:S01]  /*4b30*/  MUFU.EX2 R158, R158 ;  /* 0x0000009e009e7308 */ /* 0x000fe20000000800 */
[----:B------:R-:W-:Y:S02]  /*4b40*/  FSEL R118, R119, -INF , P3 ;  /* 0xff80000077767808 */ /* 0x000fe40001800000 */
[----:B------:R-:W-:Y:S02]  /*4b50*/  FMNMX.FTZ R7, R174, R7, !PT ;  /* 0x00000007ae077209 */ /* 0x000fe40007810000 */
[----:B------:R-:W-:Y:S02]  /*4b60*/  ISETP.GT.AND P3, PT, R93, 0x41, PT ;  /* 0x000000415d00780c */ /* 0x000fe40003f64270 */
        /* <DEDUP_REMOVED lines=22> */
[----:B------:R-:W-:Y:S01]  /*4cd0*/  ISETP.GT.AND P3, PT, R93, 0x59, PT ;  /* 0x000000595d00780c */ /* 0x000fe20003f64270 */
[----:B------:R-:W-:Y:S01]  /*4ce0*/  FFMA.FTZ R93, R22, R5, -R109 ;  /* 0x00000005165d7223 */ /* 0x000fe2000001086d */
[----:B------:R-:W-:Y:S02]  /*4cf0*/  FSEL R134, R134, -INF , P2 ;  /* 0xff80000086867808 */ /* 0x000fe40001000000 */
[----:B------:R-:W-:-:S02]  /*4d00*/  FMNMX.FTZ R7, R106, R7, !PT ;  /* 0x000000076a077209 */ /* 0x000fc40007810000 */
[----:B------:R-:W-:Y:S01]  /*4d10*/  FSEL R22, R135, -INF , P3 ;  /* 0xff80000087167808 */ /* 0x000fe20001800000 */
[----:B------:R-:W-:Y:S01]  /*4d20*/  MUFU.EX2 R148, R148 ;  /* 0x0000009400947308 */ /* 0x000fe20000000800 */
[----:B------:R-:W-:-:S04]  /*4d30*/  FMNMX.FTZ R7, R134, R7, !PT ;  /* 0x0000000786077209 */ /* 0x000fc80007810000 */
[----:B------:R-:W-:-:S03]  /*4d40*/  FMNMX.FTZ R7, R22, R7, !PT ;  /* 0x0000000716077209 */ /* 0x000fc60007810000 */
[----:B------:R-:W-:Y:S02]  /*4d50*/  MUFU.EX2 R93, R93 ;  /* 0x0000005d005d7308 */ /* 0x000fe40000000800 */
[----:B------:R-:W0:Y:S06]  /*4d60*/  SHFL.BFLY PT, R6, R7, 0x2, 0x1f ;  /* 0x0c401f0007067f89 */ /* 0x000e2c00000e0000 */
        /* <DEDUP_REMOVED lines=13> */
[----:B------:R-:W-:Y:S02]  /*4e40*/  FSEL R109, R6, RZ, P2 ;  /* 0x000000ff066d7208 */ /* 0x000fe40001000000 */
[----:B------:R-:W-:-:S03]  /*4e50*/  FSEL R6, R10, RZ, P1 ;  /* 0x000000ff0a067208 */ /* 0x000fc60000800000 */
[-CC-:B------:R-:W-:Y:S01]  /*4e60*/  FFMA.FTZ R157, R90, R5.reuse, -R109.reuse ;  /* 0x000000055a9d7223 */ /* 0x180fe2000001086d */
[-C--:B------:R-:W-:Y:S01]  /*4e70*/  FFMA.FTZ R90, R136, R5.reuse, -R109 ;  /* 0x00000005885a7223 */ /* 0x080fe2000001086d */
[----:B------:R-:W-:Y:S01]  /*4e80*/  FADD.FTZ R6, -R6, R19 ;  /* 0x0000001306067221 */ /* 0x000fe20000010100 */
[----:B------:R-:W-:Y:S01]  /*4e90*/  FSEL R19, R8, RZ, P2 ;  /* 0x000000ff08137208 */ /* 0x000fe20001000000 */
[-CC-:B------:R-:W-:Y:S01]  /*4ea0*/  FFMA.FTZ R159, R94, R5.reuse, -R109.reuse ;  /* 0x000000055e9f7223 */ /* 0x180fe2000001086d */
[-CC-:B------:R-:W-:Y:S01]  /*4eb0*/  FFMA.FTZ R138, R138, R5.reuse, -R109.reuse ;  /* 0x000000058a8a7223 */ /* 0x180fe2000001086d */
[-C--:B------:R-:W-:Y:S01]  /*4ec0*/  FMUL.FTZ R7, R6, R5.reuse ;  /* 0x0000000506077220 */ /* 0x080fe20000410000 */
[----:B------:R-:W-:Y:S01]  /*4ed0*/  MUFU.EX2 R157, R157 ;  /* 0x0000009d009d7308 */ /* 0x000fe20000000800 */
[----:B------:R-:W-:Y:S01]  /*4ee0*/  FADD.FTZ R6, -R19, R14 ;  /* 0x0000000e13067221 */ /* 0x000fe20000010100 */
[-CC-:B------:R-:W-:Y:S01]  /*4ef0*/  FFMA.FTZ R98, R98, R5.reuse, -R109.reuse ;  /* 0x0000000562627223 */ /* 0x180fe2000001086d */
[-CC-:B------:R-:W-:Y:S01]  /*4f00*/  FFMA.FTZ R140, R140, R5.reuse, -R109.reuse ;  /* 0x000000058c8c7223 */ /* 0x180fe2000001086d */
[-CC-:B------:R-:W-:Y:S01]  /*4f10*/  FFMA.FTZ R160, R160, R5.reuse, -R109.reuse ;  /* 0x00000005a0a07223 */ /* 0x180fe2000001086d */
[-C--:B------:R-:W-:Y:S01]  /*4f20*/  FMUL.FTZ R6, R6, R5.reuse ;  /* 0x0000000506067220 */ /* 0x080fe20000410000 */
        /* <DEDUP_REMOVED lines=14> */
[-CC-:B------:R-:W-:Y:S01]  /*5010*/  FFMA.FTZ R102, R102, R5.reuse, -R109.reuse ;  /* 0x0000000566667223 */ /* 0x180fe2000001086d */
[-CC-:B------:R-:W-:Y:S01]  /*5020*/  FFMA.FTZ R130, R130, R5.reuse, -R109.reuse ;  /* 0x0000000582827223 */ /* 0x180fe2000001086d */
[-CC-:B------:R-:W-:Y:S01]  /*5030*/  FFMA.FTZ R106, R106, R5.reuse, -R109.reuse ;  /* 0x000000056a6a7223 */ /* 0x180fe2000001086d */
[-CC-:B------:R-:W-:Y:S01]  /*5040*/  FFMA.FTZ R134, R134, R5.reuse, -R109.reuse ;  /* 0x0000000586867223 */ /* 0x180fe2000001086d */
[----:B------:R-:W2:Y:S01]  /*5050*/  MUFU.EX2 R90, R90 ;  /* 0x0000005a005a7308 */ /* 0x000ea20000000800 */
[----:B0-----:R-:W-:Y:S01]  /*5060*/  FFMA.FTZ R4, R7, R4, R156 ;  /* 0x0000000407047223 */ /* 0x001fe2000001009c */
[----:B------:R-:W-:-:S03]  /*5070*/  FFMA.FTZ R22, R22, R5, -R109 ;  /* 0x0000000516167223 */ /* 0x000fc6000001086d */
[----:B------:R-:W-:-:S03]  /*5080*/  FADD.FTZ R19, R21, R4 ;  /* 0x0000000415137221 */ /* 0x000fc60000010000 */
[----:B------:R-:W0:Y:S01]  /*5090*/  MUFU.EX2 R159, R159 ;  /* 0x0000009f009f7308 */ /* 0x000e220000000800 */
[----:B-1----:R-:W-:Y:S01]  /*50a0*/  FFMA.FTZ R3, R6, R3, R157 ;  /* 0x0000000306037223 */ /* 0x002fe2000001009d */
[----:B------:R-:W-:-:S06]  /*50b0*/  FADD.FTZ R14, R158, R19 ;  /* 0x000000139e0e7221 */ /* 0x000fcc0000010000 */
        /* <DEDUP_REMOVED lines=30> */
[----:B------:R-:W-:-:S06]  /*52a0*/  FADD.FTZ R3, R101, R14 ;  /* 0x0000000e65037221 */ /* 0x000fcc0000010000 */
        /* <DEDUP_REMOVED lines=42> */
.L_x_2205:
        /* <DEDUP_REMOVED lines=32> */
[----:B------:R-:W-:Y:S01]  /*5750*/  MOV R19, R10 ;  /* 0x0000000a00137202 */ /* 0x000fe20000000f00 */
[----:B------:R-:W-:Y:S06]  /*5760*/  @P1 BRA `(.L_x_2206) ;  /* 0xffffffdc00501947 */ /* 0x000fec000383ffff */
.L_x_2195:
[----:B------:R-:W-:-:S13]  /*5770*/  ISETP.GE.AND P1, PT, R20, R17, PT ;  /* 0x000000111400720c */ /* 0x000fda0003f26270 */
[----:B------:R-:W-:Y:S05]  /*5780*/  @!P1 BRA `(.L_x_2207) ;  /* 0x0000001800e89947 */ /* 0x000fea0003800000 */
[----:B------:R-:W-:Y:S01]  /*5790*/  IMAD.MOV.U32 R9, RZ, RZ, R8 ;  /* 0x000000ffff097224 */ /* 0x000fe200078e0008 */
[----:B------:R-:W-:Y:S01]  /*57a0*/  UMOV UR6, UR4 ;  /* 0x0000000400067c82 */ /* 0x000fe20008000000 */
[----:B------:R-:W-:Y:S02]  /*57b0*/  IMAD.MOV.U32 R11, RZ, RZ, R10 ;  /* 0x000000ffff0b7224 */ /* 0x000fe400078e000a */
[----:B------:R-:W-:-:S07]  /*57c0*/  IMAD.MOV.U32 R14, RZ, RZ, R0 ;  /* 0x000000ffff0e7224 */ /* 0x000fce00078e0000 */
.L_x_2218:
[----:B------:R-:W-:-:S04]  /*57d0*/  UIADD3 UR4, UR6, 0x1, URZ ;  /* 0x0000000106047890 */ /* 0x000fc8000fffe03f */
[----:B------:R-:W-:-:S04]  /*57e0*/  UISETP.NE.AND UP0, UPT, UR4, 0x2, UPT ;  /* 0x000000020400788c */ /* 0x000fc8000bf05270 */
[----:B------:R-:W-:Y:S02]  /*57f0*/  USEL UR5, URZ, 0x1, UP0 ;  /* 0x000000013f057887 */ /* 0x000fe40008000000 */
[----:B------:R-:W-:-:S04]  /*5800*/  USEL UR4, UR4, URZ, UP0 ;  /* 0x0000003f04047287 */ /* 0x000fc80008000000 */
[----:B------:R-:W-:Y:S01]  /*5810*/  LOP3.LUT R0, R14, UR5, RZ, 0x3c, !PT ;  /* 0x000000050e007c12 */ /* 0x000fe2000f8e3cff */
[----:B------:R-:W-:Y:S07]  /*5820*/  @!P0 BRA `(.L_x_2208) ;  /* 0x0000000000048947 */ /* 0x000fee0003800000 */
[----:B------:R-:W-:Y:S01]  /*5830*/  BPT.TRAP 0x1 ;  /* 0x000000040000795c */ /* 0x000fe20000300000 */
.L_x_2208:
[----:B------:R-:W-:Y:S01]  /*5840*/  ULEA UR7, UR4, UR38, 0x3 ;  /* 0x0000002604077291 */ /* 0x000fe2000f8e183f */
[----:B------:R-:W-:-:S08]  /*5850*/  SHF.L.U32 R5, R0, 0x1f, RZ ;  /* 0x0000001f00057819 */ /* 0x000fd000000006ff */
[----:B------:R0:W1:Y:S01]  /*5860*/  SYNCS.PHASECHK.TRANS64.TRYWAIT P1, [UR7+0x2a830], R5 ;  /* 0x02a83005ff0075a7 */ /* 0x0000620008020147 */
[----:B------:R-:W-:Y:S05]  /*5870*/  @!P0 BRA `(.L_x_2209) ;  /* 0x0000000000048947 */ /* 0x000fea0003800000 */
[----:B------:R-:W-:Y:S01]  /*5880*/  BPT.TRAP 0x1 ;  /* 0x000000040000795c */ /* 0x000fe20000300000 */
.L_x_2209:
[----:B-1----:R-:W-:Y:S05]  /*5890*/  @P1 BRA `(.L_x_2210) ;  /* 0x0000000000081947 */ /* 0x002fea0003800000 */
[----:B------:R-:W1:Y:S02]  /*58a0*/  SYNCS.PHASECHK.TRANS64.TRYWAIT P1, [UR7+0x2a830], R5 ;  /* 0x02a83005ff0075a7 */ /* 0x000e640008020147 */
[----:B-1----:R-:W-:Y:S05]  /*58b0*/  @!P1 BRA `(.L_x_2211) ;  /* 0x0000007c00009947 */ /* 0x002fea0003800000 */
.L_x_2210:
        /* <DEDUP_REMOVED lines=129> */
.L_x_2212:
[----:B------:R-:W-:Y:S01]  /*60d0*/  ULEA UR5, UR6, UR38, 0x3 ;  /* 0x0000002606057291 */ /* 0x000fe2000f8e183f */
[----:B01----:R-:W-:-:S08]  /*60e0*/  SHF.L.U32 R5, R14, 0x1f, RZ ;  /* 0x0000001f0e057819 */ /* 0x003fd000000006ff */
[----:B------:R0:W1:Y:S01]  /*60f0*/  SYNCS.PHASECHK.TRANS64.TRYWAIT P1, [UR5+0x2a850], R5 ;  /* 0x02a85005ff0075a7 */ /* 0x0000620008020145 */
[----:B------:R-:W-:Y:S05]  /*6100*/  @!P0 BRA `(.L_x_2213) ;  /* 0x0000000000048947 */ /* 0x000fea0003800000 */
[----:B------:R-:W-:Y:S01]  /*6110*/  BPT.TRAP 0x1 ;  /* 0x000000040000795c */ /* 0x000fe20000300000 */
.L_x_2213:
[----:B-1----:R-:W-:Y:S05]  /*6120*/  @P1 BRA `(.L_x_2214) ;  /* 0x0000000000081947 */ /* 0x002fea0003800000 */
[----:B------:R-:W1:Y:S02]  /*6130*/  SYNCS.PHASECHK.TRANS64.TRYWAIT P1, [UR5+0x2a850], R5 ;  /* 0x02a85005ff0075a7 */ /* 0x000e640008020145 */
[----:B-1----:R-:W-:Y:S05]  /*6140*/  @!P1 BRA `(.L_x_2215) ;  /* 0x0000007000f49947 */ /* 0x002fea0003800000 */
.L_x_2214:
        /* <DEDUP_REMOVED lines=38> */
.L_x_2216:
        /* <DEDUP_REMOVED lines=54> */
[----:B------:R-:W0:Y:S01]  /*6710*/  LDC R5, c[0x0][0x988] ;  /* 0x00026200ff057b82 */ /* 0x000e220000000800 */
[----:B-1----:R-:W-:Y:S02]  /*6720*/  FMNMX.FTZ R18, R7, R8, !PT ;  /* 0x0000000807127209 */ /* 0x002fe40007810000 */
[----:B------:R-:W1:Y:S04]  /*6730*/  SHFL.BFLY PT, R15, R14, 0x1, 0x1f ;  /* 0x0c201f000e0f7f89 */ /* 0x000e6800000e0000 */
[----:B------:R-:W2:Y:S01]  /*6740*/  SHFL.BFLY PT, R19, R18, 0x1, 0x1f ;  /* 0x0c201f0012137f89 */ /* 0x000ea200000e0000 */
[----:B-1----:R-:W-:-:S02]  /*6750*/  FMNMX.FTZ R10, R14, R15, !PT ;  /* 0x0000000f0e0a7209 */ /* 0x002fc40007810000 */
[----:B--2---:R-:W-:-:S03]  /*6760*/  FMNMX.FTZ R8, R18, R19, !PT ;  /* 0x0000001312087209 */ /* 0x004fc60007810000 */
[CC--:B0-----:R-:W-:Y:S01]  /*6770*/  FMUL.FTZ R160, R10.reuse, R5.reuse ;  /* 0x000000050aa07220 */ /* 0x0c1fe20000410000 */
[----:B------:R-:W-:Y:S01]  /*6780*/  FADD.FTZ R22, -R10, R11 ;  /* 0x0000000b0a167221 */ /* 0x000fe20000010100 */
[C---:B------:R-:W-:Y:S01]  /*6790*/  FADD.FTZ R6, -R8.reuse, R9 ;  /* 0x0000000908067221 */ /* 0x040fe20000010100 */
[-C--:B------:R-:W-:Y:S01]  /*67a0*/  FMUL.FTZ R14, R8, R5.reuse ;  /* 0x00000005080e7220 */ /* 0x080fe20000410000 */
[-C--:B------:R-:W-:Y:S01]  /*67b0*/  FFMA.FTZ R156, R88, R5.reuse, -R160 ;  /* 0x00000005589c7223 */ /* 0x080fe200000108a0 */
[-C--:B------:R-:W-:Y:S01]  /*67c0*/  FMUL.FTZ R22, R22, R5.reuse ;  /* 0x0000000516167220 */ /* 0x080fe20000410000 */
        /* <DEDUP_REMOVED lines=43> */
[----:B------:R2:W0:Y:S01]  /*6a80*/  MUFU.EX2 R18, R91 ;  /* 0x0000005b00127308 */ /* 0x0004220000000800 */
        /* <DEDUP_REMOVED lines=12> */
[-C--:B------:R-:W-:Y:S01]  /*6b50*/  FFMA.FTZ R109, R133, R5.reuse, -R160 ;  /* 0x00000005856d7223 */ /* 0x080fe200000108a0 */
[----:B------:R-:W-:-:S02]  /*6b60*/  FFMA.FTZ R14, R135, R5, -R14 ;  /* 0x00000005870e7223 */ /* 0x000fc4000001080e */
        /* <DEDUP_REMOVED lines=90> */
.L_x_2217:
[----:B------:R-:W-:Y:S01]  /*7110*/  UIADD3 UR5, UR5, 0x2a860, URZ ;  /* 0x0002a86005057890 */ /* 0x000fe2000fffe03f */
[----:B------:R-:W-:Y:S01]  /*7120*/  ISETP.GT.AND P1, PT, R20, R17, PT ;  /* 0x000000111400720c */ /* 0x000fe20003f24270 */
[----:B------:R-:W-:Y:S01]  /*7130*/  UMOV UR6, UR4 ;  /* 0x0000000400067c82 */ /* 0x000fe20008000000 */
[----:B------:R-:W-:Y:S01]  /*7140*/  F2FP.BF16.F32.PACK_AB R156, R9, R156 ;  /* 0x0000009c099c723e */ /* 0x000fe200000010ff */
[----:B------:R-:W-:Y:S01]  /*7150*/  UPRMT UR5, UR61, 0x654, UR5 ;  /* 0x000006543d057896 */ /* 0x000fe20008000005 */
[----:B------:R-:W-:Y:S01]  /*7160*/  F2FP.BF16.F32.PACK_AB R158, R11, R158 ;  /* 0x0000009e0b9e723e */ /* 0x000fe200000010ff */
[----:B------:R-:W-:Y:S01]  /*7170*/  IMAD.MOV.U32 R9, RZ, RZ, R8 ;  /* 0x000000ffff097224 */ /* 0x000fe200078e0008 */
        /* <DEDUP_REMOVED lines=25> */
[----:B------:R-:W-:Y:S01]  /*7310*/  IADD3 R20, R20, -0x1, RZ ;  /* 0xffffffff14147810 */ /* 0x000fe20007ffe0ff */
[----:B------:R-:W-:Y:S06]  /*7320*/  @P1 BRA `(.L_x_2218) ;  /* 0xffffffe400281947 */ /* 0x000fec000383ffff */
.L_x_2207:
        /* <DEDUP_REMOVED lines=67> */
.L_x_2219:
[----:B------:R-:W-:Y:S01]  /*7760*/  ULEA UR5, UR4, UR38, 0x3 ;  /* 0x0000002604057291 */ /* 0x000fe2000f8e183f */
[----:B------:R-:W-:-:S08]  /*7770*/  SHF.L.U32 R0, R0, 0x1f, RZ ;  /* 0x0000001f00007819 */ /* 0x000fd000000006ff */
[----:B------:R0:W1:Y:S01]  /*7780*/  SYNCS.PHASECHK.TRANS64.TRYWAIT P1, [UR5+0x2a850], R0 ;  /* 0x02a85000ff0075a7 */ /* 0x0000620008020145 */
[----:B------:R-:W-:Y:S05]  /*7790*/  @!P0 BRA `(.L_x_2220) ;  /* 0x0000000000048947 */ /* 0x000fea0003800000 */
[----:B------:R-:W-:Y:S01]  /*77a0*/  BPT.TRAP 0x1 ;  /* 0x000000040000795c */ /* 0x000fe20000300000 */
.L_x_2220:
[----:B-1----:R-:W-:Y:S05]  /*77b0*/  @P1 BRA `(.L_x_2221) ;  /* 0x0000000000081947 */ /* 0x002fea0003800000 */
[----:B------:R-:W1:Y:S02]  /*77c0*/  SYNCS.PHASECHK.TRANS64.TRYWAIT P1, [UR5+0x2a850], R0 ;  /* 0x02a85000ff0075a7 */ /* 0x000e640008020145 */
[----:B-1----:R-:W-:Y:S05]  /*77d0*/  @!P1 BRA `(.L_x_2222) ;  /* 0x0000005c00689947 */ /* 0x002fea0003800000 */
.L_x_2221:
[----:B------:R-:W-:Y:S01]  /*77e0*/  UIADD3 UR38, UR38, 0x400, URZ ;  /* 0x0000040026267890 */ /* 0x000fe2000fffe03f */
[----:B------:R-:W-:Y:S01]  /*77f0*/  WARPGROUP.ARRIVE ;  /* 0x00000000000079c5 */ /* 0x000fe20000000000 */
[----:B------:R-:W-:Y:S01]  /*7800*/  UMOV UR7, 0x40000040 ;  /* 0x4000004000077882 */ /* 0x000fe20000000000 */
[----:B-1----:R-:W1:Y:S01]  /*7810*/  SHFL.BFLY PT, R7, R4, 0x2, 0x1f ;  /* 0x0c401f0004077f89 */ /* 0x002e6200000e0000 */
[----:B------:R-:W-:Y:S01]  /*7820*/  USHF.R.U32.HI UR38, URZ, 0x4, UR38 ;  /* 0x000000043f267899 */ /* 0x000fe20008011626 */
[----:B------:R-:W-:Y:S02]  /*7830*/  MOV R11, RZ ;  /* 0x000000ff000b7202 */ /* 0x000fe40000000f00 */
        /* <DEDUP_REMOVED lines=56> */
.L_x_2223:
        /* <DEDUP_REMOVED lines=68> */
.L_x_2187:
[----:B------:R-:W-:Y:S05]  /*8000*/  @P0 BRA `(.L_x_2224) ;  /* 0x0000001400340947 */ /* 0x000fea0003800000 */
[----:B------:R-:W1:Y:S01]  /*8010*/  S2R R4, SR_TID.X ;  /* 0x0000000000047919 */ /* 0x000e620000002100 */
[----:B------:R-:W2:Y:S01]  /*8020*/  LDC R18, c[0x0][0xbe8] ;  /* 0x0002fa00ff127b82 */ /* 0x000ea20000000800 */
[----:B------:R-:W-:Y:S01]  /*8030*/  ULDC.64 UR4, c[0x0][0xbd0] ;  /* 0x0002f40000047ab9 */ /* 0x000fe20000000a00 */
[----:B------:R-:W-:Y:S01]  /*8040*/  ULDC.64 UR6, c[0x0][0xb38] ;  /* 0x0002ce0000067ab9 */ /* 0x000fe20000000a00 */
[----:B------:R-:W3:Y:S01]  /*8050*/  S2R R19, SR_CTAID.X ;  /* 0x0000000000137919 */ /* 0x000ee20000002500 */
[----:B------:R-:W-:Y:S04]  /*8060*/  BSSY B0, `(.L_x_2225) ;  /* 0x00000e3000007945 */ /* 0x000fe80003800000 */
[----:B------:R-:W4:Y:S08]  /*8070*/  S2UR UR9, SR_CTAID.Z ;  /* 0x00000000000979c3 */ /* 0x000f300000002700 */
[----:B------:R-:W5:Y:S08]  /*8080*/  LDC.64 R20, c[0x0][0xbd8] ;  /* 0x0002f600ff147b82 */ /* 0x000f700000000a00 */
[----:B------:R-:W-:Y:S01]  /*8090*/  BAR.SYNC.DEFER_BLOCKING 0x1, 0x100 ;  /* 0x0044000000007b1d */ /* 0x000fe20000010000 */
[----:B--2---:R-:W-:-:S07]  /*80a0*/  ISETP.NE.AND P0, PT, R18, 0x1, PT ;  /* 0x000000011200780c */ /* 0x004fce0003f05270 */
[----:B------:R-:W2:Y:S01]  /*80b0*/  S2UR UR8, SR_CTAID.Y ;  /* 0x00000000000879c3 */ /* 0x000ea20000002600 */
[----:B-1----:R-:W-:-:S07]  /*80c0*/  VIADD R4, R4, 0xffffff80 ;  /* 0xffffff8004047836 */ /* 0x002fce0000000000 */
[----:B------:R-:W2:Y:S01]  /*80d0*/  LDC R17, c[0x0][0xc50] ;  /* 0x00031400ff117b82 */ /* 0x000ea20000000800 */
[----:B------:R-:W-:-:S04]  /*80e0*/  SHF.R.S32.HI R5, RZ, 0x1f, R4 ;  /* 0x0000001fff057819 */ /* 0x000fc80000011404 */
[----:B0-----:R-:W-:-:S03]  /*80f0*/  LEA.HI R6, R5, R4, RZ, 0x7 ;  /* 0x0000000405067211 */ /* 0x001fc600078f38ff */
[----:B------:R-:W0:Y:S01]  /*8100*/  @P0 LDC R12, c[0x0][0xbec] ;  /* 0x0002fb00ff0c0b82 */ /* 0x000e220000000800 */
[----:B------:R-:W-:Y:S02]  /*8110*/  LEA.HI R5, R5, R4, RZ, 0x2 ;  /* 0x0000000405057211 */ /* 0x000fe400078f10ff */
[----:B------:R-:W-:Y:S02]  /*8120*/  LOP3.LUT R7, R6, 0xffffff80, RZ, 0xc0, !PT ;  /* 0xffffff8006077812 */ /* 0x000fe400078ec0ff */
[----:B------:R-:W-:-:S03]  /*8130*/  LOP3.LUT R11, R5, 0xfffffffc, RZ, 0xc0, !PT ;  /* 0xfffffffc050b7812 */ /* 0x000fc600078ec0ff */
[C---:B------:R-:W-:Y:S01]  /*8140*/  IMAD.IADD R88, R4.reuse, 0x1, -R7 ;  /* 0x0000000104587824 */ /* 0x040fe200078e0a07 */
[----:B------:R-:W-:Y:S01]  /*8150*/  IADD3 R11, R4, -R11, RZ ;  /* 0x8000000b040b7210 */ /* 0x000fe20007ffe0ff */
[----:B------:R-:W1:Y:S03]  /*8160*/  LDC.64 R22, c[0x0][0xb40] ;  /* 0x0002d000ff167b82 */ /* 0x000e660000000a00 */
[----:B------:R-:W-:-:S04]  /*8170*/  SHF.R.S32.HI R9, RZ, 0x1f, R88 ;  /* 0x0000001fff097819 */ /* 0x000fc80000011458 */
[CC--:B------:R-:W-:Y:S01]  /*8180*/  LEA.HI R89, R9.reuse, R88.reuse, RZ, 0x2 ;  /* 0x0000005809597211 */ /* 0x0c0fe200078f10ff */
[----:B------:R-:W1:Y:S01]  /*8190*/  @P0 LDC R90, c[0x0][0xbec] ;  /* 0x0002fb00ff5a0b82 */ /* 0x000e620000000800 */
[----:B------:R-:W-:Y:S02]  /*81a0*/  LEA.HI R9, R9, R88, RZ, 0x5 ;  /* 0x0000005809097211 */ /* 0x000fe400078f28ff */
[--C-:B------:R-:W-:Y:S02]  /*81b0*/  SHF.R.S32.HI R8, RZ, 0x2, R89.reuse ;  /* 0x00000002ff087819 */ /* 0x100fe40000011459 */
[----:B------:R-:W-:Y:S02]  /*81c0*/  SHF.R.S32.HI R7, RZ, 0x1f, R89 ;  /* 0x0000001fff077819 */ /* 0x000fe40000011459 */
[----:B------:R-:W-:Y:S01]  /*81d0*/  LOP3.LUT R89, R89, 0x7ffffffc, RZ, 0xc0, !PT ;  /* 0x7ffffffc59597812 */ /* 0x000fe200078ec0ff */
[----:B------:R-:W1:Y:S01]  /*81e0*/  @P0 LDC R15, c[0x0][0xbf0] ;  /* 0x0002fc00ff0f0b82 */ /* 0x000e620000000800 */
[----:B------:R-:W-:-:S04]  /*81f0*/  LEA.HI R7, R7, R8, RZ, 0x3 ;  /* 0x0000000807077211 */ /* 0x000fc800078f18ff */
[----:B------:R-:W-:Y:S02]  /*8200*/  LOP3.LUT R5, R7, 0xfffffff8, RZ, 0xc0, !PT ;  /* 0xfffffff807057812 */ /* 0x000fe400078ec0ff */
[----:B------:R-:W-:Y:S01]  /*8210*/  SHF.R.S32.HI R7, RZ, 0x7, R6 ;  /* 0x00000007ff077819 */ /* 0x000fe20000011406 */
[----:B------:R-:W1:Y:S02]  /*8220*/  @P0 LDC R91, c[0x0][0xbf0] ;  /* 0x0002fc00ff5b0b82 */ /* 0x000e640000000800 */
[----:B------:R-:W-:Y:S01]  /*8230*/  IMAD.IADD R5, R8, 0x1, -R5 ;  /* 0x0000000108057824 */ /* 0x000fe200078e0a05 */
[----:B------:R-:W-:Y:S02]  /*8240*/  LEA.HI R8, R11, R11, RZ, 0x1 ;  /* 0x0000000b0b087211 */ /* 0x000fe400078f08ff */
[----:B------:R-:W-:Y:S02]  /*8250*/  LEA.HI R4, R6, R7, RZ, 0x1 ;  /* 0x0000000706047211 */ /* 0x000fe400078f08ff */
[----:B------:R-:W-:-:S02]  /*8260*/  LOP3.LUT R8, R8, 0x1ffffffe, RZ, 0xc0, !PT ;  /* 0x1ffffffe08087812 */ /* 0x000fc400078ec0ff */
[----:B------:R-:W-:Y:S02]  /*8270*/  LOP3.LUT R4, R4, 0x3fffffe, RZ, 0xc0, !PT ;  /* 0x03fffffe04047812 */ /* 0x000fe400078ec0ff */
[----:B------:R-:W-:Y:S01]  /*8280*/  SHF.R.S32.HI R6, RZ, 0x5, R9 ;  /* 0x00000005ff067819 */ /* 0x000fe20000011409 */
[----:B------:R-:W-:Y:S01]  /*8290*/  IMAD.IADD R13, R11, 0x1, -R8 ;  /* 0x000000010b0d7824 */ /* 0x000fe200078e0a08 */
[----:B------:R-:W-:Y:S01]  /*82a0*/  SHF.R.S32.HI R11, RZ, 0x1f, R16 ;  /* 0x0000001fff0b7819 */ /* 0x000fe20000011410 */
[----:B------:R-:W-:Y:S02]  /*82b0*/  IMAD.IADD R4, R7, 0x1, -R4 ;  /* 0x0000000107047824 */ /* 0x000fe400078e0a04 */
[----:B------:R-:W-:Y:S02]  /*82c0*/  IMAD R5, R6, 0x10, R5 ;  /* 0x0000001006057824 */ /* 0x000fe400078e0205 */
[C---:B------:R-:W-:Y:S02]  /*82d0*/  IMAD R7, R11.reuse, UR4, RZ ;  /* 0x000000040b077c24 */ /* 0x040fe4000f8e02ff */
[----:B------:R-:W-:Y:S01]  /*82e0*/  IMAD R11, R11, UR6, RZ ;  /* 0x000000060b0b7c24 */ /* 0x000fe2000f8e02ff */
[----:B------:R-:W-:Y:S01]  /*82f0*/  LEA R8, R4, R5, 0x6 ;  /* 0x0000000504087211 */ /* 0x000fe200078e30ff */
[----:B------:R-:W-:Y:S01]  /*8300*/  IMAD.WIDE.U32 R4, R16, UR4, RZ ;  /* 0x0000000410047c25 */ /* 0x000fe2000f8e00ff */
[----:B----4-:R-:W-:-:S03]  /*8310*/  USHF.R.S32.HI UR4, URZ, 0x1f, UR9 ;  /* 0x0000001f3f047899 */ /* 0x010fc60008011409 */
[C---:B------:R-:W-:Y:S02]  /*8320*/  IMAD R9, R16.reuse, UR5, R7 ;  /* 0x0000000510097c24 */ /* 0x040fe4000f8e0207 */
[----:B------:R-:W-:-:S04]  /*8330*/  IMAD.WIDE.U32 R6, R16, UR6, RZ ;  /* 0x0000000610067c25 */ /* 0x000fc8000f8e00ff */
[----:B------:R-:W-:Y:S02]  /*8340*/  IMAD.IADD R5, R5, 0x1, R9 ;  /* 0x0000000105057824 */ /* 0x000fe400078e0209 */
[C---:B------:R-:W-:Y:S01]  /*8350*/  IMAD R11, R16.reuse, UR7, R11 ;  /* 0x00000007100b7c24 */ /* 0x040fe2000f8e020b */
[----:B------:R-:W-:Y:S01]  /*8360*/  IADD3 R16, -R16, RZ, RZ ;  /* 0x000000ff10107210 */ /* 0x000fe20007ffe1ff */
[----:B------:R-:W-:Y:S01]  /*8370*/  IMAD R9, R13, 0x8, R8 ;  /* 0x000000080d097824 */ /* 0x000fe200078e0208 */
[----:B------:R-:W-:Y:S01]  /*8380*/  ULDC.64 UR6, c[0x0][0xb48] ;  /* 0x0002d20000067ab9 */ /* 0x000fe20000000a00 */
[----:B-----5:R-:W-:Y:S02]  /*8390*/  IMAD R10, R20, UR4, RZ ;  /* 0x00000004140a7c24 */ /* 0x020fe4000f8e02ff */
[----:B---3--:R-:W-:Y:S02]  /*83a0*/  IMAD R9, R19, 0x80, R9 ;  /* 0x0000008013097824 */ /* 0x008fe400078e0209 */
[----:B------:R-:W-:-:S02]  /*83b0*/  IMAD R13, R21, UR9, R10 ;  /* 0x00000009150d7c24 */ /* 0x000fc4000f8e020a */
[----:B--2---:R-:W-:Y:S02]  /*83c0*/  IMAD R21, R17, R16, UR8 ;  /* 0x0000000811157e24 */ /* 0x004fe4000f8e0210 */
[----:B------:R-:W-:-:S03]  /*83d0*/  IMAD.WIDE.U32 R4, R20, UR9, R4 ;  /* 0x0000000914047c25 */ /* 0x000fc6000f8e0004 */
[----:B------:R-:W-:Y:S01]  /*83e0*/  SHF.R.S32.HI R14, RZ, 0x1f, R21 ;  /* 0x0000001fff0e7819 */ /* 0x000fe20000011415 */
[----:B0-----:R-:W-:-:S04]  /*83f0*/  @P0 IMAD.HI.U32 R10, R9, R12, RZ ;  /* 0x0000000c090a0227 */ /* 0x001fc800078e00ff */
[----:B------:R-:W-:Y:S02]  /*8400*/  IMAD.IADD R7, R7, 0x1, R11 ;  /* 0x0000000107077824 */ /* 0x000fe400078e020b */
[----:B------:R-:W-:Y:S02]  /*8410*/  IMAD.IADD R5, R5, 0x1, R13 ;  /* 0x0000000105057824 */ /* 0x000fe400078e020d */
[----:B-1----:R-:W-:Y:S01]  /*8420*/  IMAD R12, R22, UR4, RZ ;  /* 0x00000004160c7c24 */ /* 0x002fe2000f8e02ff */
[----:B------:R-:W-:Y:S01]  /*8430*/  ULDC.64 UR4, c[0x0][0xbe0] ;  /* 0x0002f80000047ab9 */ /* 0x000fe20000000a00 */
[----:B------:R-:W-:-:S04]  /*8440*/  @P0 IMAD.HI.U32 R90, R9, R90, RZ ;  /* 0x0000005a095a0227 */ /* 0x000fc800078e00ff */
[----:B------:R-:W-:Y:S01]  /*8450*/  IMAD.MOV.U32 R11, RZ, RZ, R9 ;  /* 0x000000ffff0b7224 */ /* 0x000fe200078e0009 */
[----:B------:R-:W-:Y:S01]  /*8460*/  @P0 SHF.R.U32.HI R11, RZ, R15, R10 ;  /* 0x0000000fff0b0219 */ /* 0x000fe2000001160a */
[----:B------:R-:W-:Y:S02]  /*8470*/  IMAD R15, R23, UR9, R12 ;  /* 0x00000009170f7c24 */ /* 0x000fe4000f8e020c */
[----:B------:R-:W-:Y:S01]  /*8480*/  IMAD.WIDE.U32 R6, R22, UR9, R6 ;  /* 0x0000000916067c25 */ /* 0x000fe2000f8e0006 */
[----:B------:R-:W-:-:S03]  /*8490*/  ULDC.64 UR8, c[0x0][0xb28] ;  /* 0x0002ca0000087ab9 */ /* 0x000fc60000000a00 */
[----:B------:R-:W-:-:S04]  /*84a0*/  IMAD.WIDE.U32 R4, R21, UR4, R4 ;  /* 0x0000000415047c25 */ /* 0x000fc8000f8e0004 */
[----:B------:R-:W-:Y:S01]  /*84b0*/  IMAD.MOV.U32 R13, RZ, RZ, R9 ;  /* 0x000000ffff0d7224 */ /* 0x000fe200078e0009 */
[----:B------:R-:W-:Y:S01]  /*84c0*/  @P0 SHF.R.U32.HI R13, RZ, R91, R90 ;  /* 0x0000005bff0d0219 */ /* 0x000fe2000001165a */
[C---:B------:R-:W-:Y:S01]  /*84d0*/  IMAD R10, R14.reuse, UR4, RZ ;  /* 0x000000040e0a7c24 */ /* 0x040fe2000f8e02ff */
[----:B------:R-:W-:Y:S01]  /*84e0*/  IADD3 R4, P0, R11, R4, RZ ;  /* 0x000000040b047210 */ /* 0x000fe20007f1e0ff */
[----:B------:R-:W-:Y:S01]  /*84f0*/  IMAD.IADD R7, R7, 0x1, R15 ;  /* 0x0000000107077824 */ /* 0x000fe200078e020f */
[----:B------:R-:W-:Y:S01]  /*8500*/  SHF.R.S32.HI R15, RZ, 0x1f, R11 ;  /* 0x0000001fff0f7819 */ /* 0x000fe2000001140b */
[----:B------:R-:W-:Y:S01]  /*8510*/  IMAD R14, R14, UR6, RZ ;  /* 0x000000060e0e7c24 */ /* 0x000fe2000f8e02ff */
[----:B------:R-:W-:Y:S01]  /*8520*/  IADD3 R11, -R11, RZ, RZ ;  /* 0x000000ff0b0b7210 */ /* 0x000fe20007ffe1ff */
[C---:B------:R-:W-:Y:S01]  /*8530*/  IMAD R12, R21.reuse, UR5, R10 ;  /* 0x00000005150c7c24 */ /* 0x040fe2000f8e020a */
[--C-:B------:R-:W-:Y:S01]  /*8540*/  SHF.R.S32.HI R10, RZ, 0x1f, R13.reuse ;  /* 0x0000001fff0a7819 */ /* 0x100fe2000001140d */
[----:B------:R-:W-:Y:S01]  /*8550*/  IMAD R17, R21, UR7, R14 ;  /* 0x0000000715117c24 */ /* 0x000fe2000f8e020e */
[----:B------:R-:W-:Y:S01]  /*8560*/  ULDC.64 UR4, c[0x0][0xb30] ;  /* 0x0002cc0000047ab9 */ /* 0x000fe20000000a00 */
[----:B------:R-:W-:Y:S01]  /*8570*/  IMAD.MOV R14, RZ, RZ, -R13 ;  /* 0x000000ffff0e7224 */ /* 0x000fe200078e0a0d */
[----:B------:R-:W-:Y:S01]  /*8580*/  IADD3.X R5, R15, R5, R12, P0, !PT ;  /* 0x000000050f057210 */ /* 0x000fe200007fe40c */
[----:B------:R-:W-:-:S02]  /*8590*/  IMAD R10, R10, UR4, RZ ;  /* 0x000000040a0a7c24 */ /* 0x000fc4000f8e02ff */
[----:B------:R-:W-:Y:S02]  /*85a0*/  IMAD R11, R18, R11, R9 ;  /* 0x0000000b120b7224 */ /* 0x000fe400078e0209 */
[----:B------:R-:W-:Y:S01]  /*85b0*/  IMAD.WIDE.U32 R6, R21, UR6, R6 ;  /* 0x0000000615067c25 */ /* 0x000fe2000f8e0006 */
[----:B------:R-:W-:-:S03]  /*85c0*/  ULDC.64 UR6, c[0x0][0xbc8] ;  /* 0x0002f20000067ab9 */ /* 0x000fc60000000a00 */
        /* <DEDUP_REMOVED lines=52> */
[----:B------:R-:W-:Y:S01]  /*8910*/  VIADD R9, R21, 0x28 ;  /* 0x0000002815097836 */ /* 0x000fe20000000000 */
[----:B------:R-:W-:Y:S01]  /*8920*/  ISETP.GE.AND P0, PT, R3, UR4, PT ;  /* 0x0000000403007c0c */ /* 0x000fe2000bf06270 */
[C---:B------:R-:W-:Y:S01]  /*8930*/  VIADD R10, R21.reuse, 0x30 ;  /* 0x00000030150a7836 */ /* 0x040fe20000000000 */
        /* <DEDUP_REMOVED lines=13> */
[----:B------:R-:W-:Y:S01]  /*8a10*/  @!P0 LOP3.LUT R3, R3, 0xfffffffe, RZ, 0xc0, !PT ;  /* 0xfffffffe03038812 */ /* 0x000fe200078ec0ff */
[--C-:B------:R-:W-:Y:S01]  /*8a20*/  @!P3 IMAD.WIDE R6, R7, 0x4, R16.reuse ;  /* 0x000000040706b825 */ /* 0x100fe200078e0210 */
[----:B------:R-:W-:Y:S02]  /*8a30*/  ISETP.GE.AND P2, PT, R0, UR4, PT ;  /* 0x0000000400007c0c */ /* 0x000fe4000bf46270 */
[----:B------:R-:W-:Y:S02]  /*8a40*/  @!P1 LEA.HI R8, R8, R8, RZ, 0x1 ;  /* 0x0000000808089211 */ /* 0x000fe400078f08ff */
[----:B------:R1:W-:Y:S01]  /*8a50*/  @!P3 ST.E.64 desc[UR36][R6.64], R28 ;  /* 0x0000001c0600b985 */ /* 0x0003e2000c101b24 */
[----:B------:R-:W-:Y:S01]  /*8a60*/  ISETP.GE.AND P3, PT, R9, UR4, PT ;  /* 0x0000000409007c0c */ /* 0x000fe2000bf66270 */
[----:B0-----:R-:W-:Y:S01]  /*8a70*/  @!P0 IMAD.WIDE R4, R3, 0x4, R16 ;  /* 0x0000000403048825 */ /* 0x001fe200078e0210 */
[----:B------:R-:W-:Y:S02]  /*8a80*/  @!P4 LEA.HI R10, R10, R10, RZ, 0x1 ;  /* 0x0000000a0a0ac211 */ /* 0x000fe400078f08ff */
[----:B------:R-:W-:-:S02]  /*8a90*/  @!P6 LEA.HI R12, R12, R12, RZ, 0x1 ;  /* 0x0000000c0c0ce211 */ /* 0x000fc400078f08ff */
[----:B------:R0:W-:Y:S01]  /*8aa0*/  @!P0 ST.E.64 desc[UR36][R4.64], R32 ;  /* 0x0000002004008985 */ /* 0x0001e2000c101b24 */
[----:B------:R-:W-:Y:S02]  /*8ab0*/  IADD3 R15, R21, 0x60, RZ ;  /* 0x00000060150f7810 */ /* 0x000fe40007ffe0ff */
[----:B------:R-:W-:-:S04]  /*8ac0*/  @!P2 LEA.HI R0, R0, R0, RZ, 0x1 ;  /* 0x000000000000a211 */ /* 0x000fc800078f08ff */
[----:B------:R-:W-:Y:S02]  /*8ad0*/  @!P3 LEA.HI R3, R9, R9, RZ, 0x1 ;  /* 0x000000090903b211 */ /* 0x000fe400078f08ff */
[----:B-1----:R-:W-:Y:S02]  /*8ae0*/  @!P1 LOP3.LUT R7, R8, 0xfffffffe, RZ, 0xc0, !PT ;  /* 0xfffffffe08079812 */ /* 0x002fe400078ec0ff */
[----:B------:R-:W-:Y:S02]  /*8af0*/  @!P2 LOP3.LUT R9, R0, 0xfffffffe, RZ, 0xc0, !PT ;  /* 0xfffffffe0009a812 */ /* 0x000fe400078ec0ff */
[----:B------:R-:W-:Y:S01]  /*8b00*/  @!P3 LOP3.LUT R3, R3, 0xfffffffe, RZ, 0xc0, !PT ;  /* 0xfffffffe0303b812 */ /* 0x000fe200078ec0ff */
[--C-:B------:R-:W-:Y:S01]  /*8b10*/  @!P1 IMAD.WIDE R6, R7, 0x4, R16.reuse ;  /* 0x0000000407069825 */ /* 0x100fe200078e0210 */
[----:B------:R-:W-:Y:S02]  /*8b20*/  @!P5 LEA.HI R0, R11, R11, RZ, 0x1 ;  /* 0x0000000b0b00d211 */ /* 0x000fe400078f08ff */
[----:B------:R-:W-:Y:S01]  /*8b30*/  @!P4 LOP3.LUT R11, R10, 0xfffffffe, RZ, 0xc0, !PT ;  /* 0xfffffffe0a0bc812 */ /* 0x000fe200078ec0ff */
[--C-:B0-----:R-:W-:Y:S01]  /*8b40*/  @!P3 IMAD.WIDE R4, R3, 0x4, R16.reuse ;  /* 0x000000040304b825 */ /* 0x101fe200078e0210 */
[----:B------:R-:W-:Y:S01]  /*8b50*/  @!P5 LOP3.LUT R13, R0, 0xfffffffe, RZ, 0xc0, !PT ;  /* 0xfffffffe000dd812 */ /* 0x000fe200078ec0ff */
[----:B------:R0:W-:Y:S01]  /*8b60*/  @!P1 ST.E.64 desc[UR36][R6.64], R36 ;  /* 0x0000002406009985 */ /* 0x0001e2000c101b24 */
[----:B------:R-:W-:Y:S01]  /*8b70*/  @!P6 LOP3.LUT R3, R12, 0xfffffffe, RZ, 0xc0, !PT ;  /* 0xfffffffe0c03e812 */ /* 0x000fe200078ec0ff */
[----:B------:R-:W-:-:S04]  /*8b80*/  @!P2 IMAD.WIDE R8, R9, 0x4, R16 ;  /* 0x000000040908a825 */ /* 0x000fc800078e0210 */
[----:B------:R-:W-:Y:S01]  /*8b90*/  VIADD R0, R21, 0x48 ;  /* 0x0000004815007836 */ /* 0x000fe20000000000 */
[----:B------:R-:W-:Y:S01]  /*8ba0*/  @!P2 ST.E.64 desc[UR36][R8.64], R40 ;  /* 0x000000280800a985 */ /* 0x000fe2000c101b24 */
[----:B------:R-:W-:-:S03]  /*8bb0*/  ISETP.GE.AND P2, PT, R14, UR4, PT ;  /* 0x000000040e007c0c */ /* 0x000fc6000bf46270 */
[----:B------:R1:W-:Y:S01]  /*8bc0*/  @!P3 ST.E.64 desc[UR36][R4.64], R44 ;  /* 0x0000002c0400b985 */ /* 0x0003e2000c101b24 */
[----:B------:R-:W-:Y:S01]  /*8bd0*/  ISETP.GE.AND P0, PT, R0, UR4, PT ;  /* 0x0000000400007c0c */ /* 0x000fe2000bf06270 */
[----:B0-----:R-:W-:Y:S01]  /*8be0*/  @!P4 IMAD.WIDE R6, R11, 0x4, R16 ;  /* 0x000000040b06c825 */ /* 0x001fe200078e0210 */
[----:B------:R-:W-:-:S03]  /*8bf0*/  ISETP.GE.AND P3, PT, R15, UR4, PT ;  /* 0x000000040f007c0c */ /* 0x000fc6000bf66270 */
[--C-:B------:R-:W-:Y:S01]  /*8c00*/  @!P5 IMAD.WIDE R10, R13, 0x4, R16.reuse ;  /* 0x000000040d0ad825 */ /* 0x100fe200078e0210 */
[----:B------:R-:W-:Y:S03]  /*8c10*/  @!P4 ST.E.64 desc[UR36][R6.64], R48 ;  /* 0x000000300600c985 */ /* 0x000fe6000c101b24 */
[----:B------:R-:W-:Y:S01]  /*8c20*/  @!P2 LEA.HI R14, R14, R14, RZ, 0x1 ;  /* 0x0000000e0e0ea211 */ /* 0x000fe200078f08ff */
[----:B------:R-:W-:Y:S01]  /*8c30*/  @!P6 IMAD.WIDE R12, R3, 0x4, R16 ;  /* 0x00000004030ce825 */ /* 0x000fe200078e0210 */
[----:B------:R0:W-:Y:S02]  /*8c40*/  @!P5 ST.E.64 desc[UR36][R10.64], R52 ;  /* 0x000000340a00d985 */ /* 0x0001e4000c101b24 */
[----:B------:R-:W-:Y:S01]  /*8c50*/  @!P0 LEA.HI R0, R0, R0, RZ, 0x1 ;  /* 0x0000000000008211 */ /* 0x000fe200078f08ff */
[C---:B------:R-:W-:Y:S01]  /*8c60*/  VIADD R3, R21.reuse, 0x50 ;  /* 0x0000005015037836 */ /* 0x040fe20000000000 */
[----:B------:R2:W-:Y:S01]  /*8c70*/  @!P6 ST.E.64 desc[UR36][R12.64], R56 ;  /* 0x000000380c00e985 */ /* 0x0005e2000c101b24 */
[----:B-1----:R-:W-:Y:S01]  /*8c80*/  VIADD R5, R21, 0x78 ;  /* 0x0000007815057836 */ /* 0x002fe20000000000 */
[----:B------:R-:W-:Y:S01]  /*8c90*/  @!P3 LEA.HI R15, R15, R15, RZ, 0x1 ;  /* 0x0000000f0f0fb211 */ /* 0x000fe200078f08ff */
[----:B------:R-:W-:Y:S01]  /*8ca0*/  VIADD R8, R21, 0x68 ;  /* 0x0000006815087836 */ /* 0x000fe20000000000 */
[----:B------:R-:W-:Y:S01]  /*8cb0*/  ISETP.GE.AND P1, PT, R3, UR4, PT ;  /* 0x0000000403007c0c */ /* 0x000fe2000bf26270 */
[----:B------:R-:W-:Y:S01]  /*8cc0*/  VIADD R9, R21, 0x70 ;  /* 0x0000007015097836 */ /* 0x000fe20000000000 */
[----:B------:R-:W-:-:S02]  /*8cd0*/  ISETP.GE.AND P6, PT, R5, UR4, PT ;  /* 0x0000000405007c0c */ /* 0x000fc4000bfc6270 */
[----:B------:R-:W-:Y:S02]  /*8ce0*/  ISETP.GE.AND P4, PT, R8, UR4, PT ;  /* 0x0000000408007c0c */ /* 0x000fe4000bf86270 */
[----:B------:R-:W-:Y:S02]  /*8cf0*/  ISETP.GE.AND P5, PT, R9, UR4, PT ;  /* 0x0000000409007c0c */ /* 0x000fe4000bfa6270 */
[----:B0-----:R-:W-:-:S05]  /*8d00*/  @!P3 LOP3.LUT R11, R15, 0xfffffffe, RZ, 0xc0, !PT ;  /* 0xfffffffe0f0bb812 */ /* 0x001fca00078ec0ff */
[----:B------:R-:W-:Y:S01]  /*8d10*/  @!P1 LEA.HI R3, R3, R3, RZ, 0x1 ;  /* 0x0000000303039211 */ /* 0x000fe200078f08ff */
[----:B------:R-:W-:Y:S01]  /*8d20*/  @!P3 IMAD.WIDE R10, R11, 0x4, R16 ;  /* 0x000000040b0ab825 */ /* 0x000fe200078e0210 */
[----:B------:R-:W-:Y:S02]  /*8d30*/  @!P6 LEA.HI R6, R5, R5, RZ, 0x1 ;  /* 0x000000050506e211 */ /* 0x000fe400078f08ff */
[----:B------:R-:W-:Y:S02]  /*8d40*/  @!P4 LEA.HI R8, R8, R8, RZ, 0x1 ;  /* 0x000000080808c211 */ /* 0x000fe400078f08ff */
[----:B------:R-:W-:Y:S02]  /*8d50*/  @!P5 LEA.HI R4, R9, R9, RZ, 0x1 ;  /* 0x000000090904d211 */ /* 0x000fe400078f08ff */
[----:B------:R-:W-:Y:S02]  /*8d60*/  @!P0 LOP3.LUT R5, R0, 0xfffffffe, RZ, 0xc0, !PT ;  /* 0xfffffffe00058812 */ /* 0x000fe400078ec0ff */
[----:B------:R-:W-:-:S02]  /*8d70*/  @!P1 LOP3.LUT R3, R3, 0xfffffffe, RZ, 0xc0, !PT ;  /* 0xfffffffe03039812 */ /* 0x000fc400078ec0ff */
[----:B------:R-:W-:Y:S02]  /*8d80*/  @!P2 LOP3.LUT R9, R14, 0xfffffffe, RZ, 0xc0, !PT ;  /* 0xfffffffe0e09a812 */ /* 0x000fe400078ec0ff */
[----:B--2---:R-:W-:Y:S02]  /*8d90*/  @!P4 LOP3.LUT R13, R8, 0xfffffffe, RZ, 0xc0, !PT ;  /* 0xfffffffe080dc812 */ /* 0x004fe400078ec0ff */
        /* <DEDUP_REMOVED lines=15> */
.L_x_2226:
[----:B------:R-:W-:Y:S05]  /*8e90*/  BSYNC B0 ;  /* 0x0000000000007941 */ /* 0x000fea0003800000 */
.L_x_2225:
        /* <DEDUP_REMOVED lines=10> */
[----:B------:R-:W-:Y:S01]  /*8f40*/  VIADD R9, R21, 0x20 ;  /* 0x0000002015097836 */ /* 0x000fe20000000000 */
[----:B------:R-:W-:Y:S01]  /*8f50*/  ISETP.GE.AND P6, PT, R3, UR4, PT ;  /* 0x0000000403007c0c */ /* 0x000fe2000bfc6270 */
[C---:B------:R-:W-:Y:S01]  /*8f60*/  VIADD R11, R21.reuse, 0x30 ;  /* 0x00000030150b7836 */ /* 0x040fe20000000000 */
[C---:B------:R-:W-:Y:S01]  /*8f70*/  IADD3 R10, R21.reuse, 0x28, RZ ;  /* 0x00000028150a7810 */ /* 0x040fe20007ffe0ff */
[----:B------:R-:W-:Y:S01]  /*8f80*/  VIADD R12, R21, 0x38 ;  /* 0x00000038150c7836 */ /* 0x000fe20000000000 */
[----:B------:R-:W-:Y:S01]  /*8f90*/  ISETP.GE.AND P4, PT, R9, UR4, PT ;  /* 0x0000000409007c0c */ /* 0x000fe2000bf86270 */
[C---:B---3--:R-:W-:Y:S01]  /*8fa0*/  VIADD R16, R21.reuse, 0x40 ;  /* 0x0000004015107836 */ /* 0x048fe20000000000 */
[----:B------:R-:W-:Y:S01]  /*8fb0*/  ISETP.GE.AND P3, PT, R10, UR4, PT ;  /* 0x000000040a007c0c */ /* 0x000fe2000bf66270 */
[----:B0-----:R-:W-:Y:S01]  /*8fc0*/  VIADD R20, R21, 0x70 ;  /* 0x0000007015147836 */ /* 0x001fe20000000000 */
        /* <DEDUP_REMOVED lines=10> */
[----:B------:R-:W-:Y:S01]  /*9070*/  @!P3 LEA.HI R10, R10, R10, RZ, 0x1 ;  /* 0x0000000a0a0ab211 */ /* 0x000fe200078f08ff */
[--C-:B------:R-:W-:Y:S01]  /*9080*/  @!P6 IMAD.WIDE R6, R7, 0x4, R14.reuse ;  /* 0x000000040706e825 */ /* 0x100fe200078e020e */
[----:B------:R-:W-:Y:S02]  /*9090*/  @!P2 LEA.HI R0, R11, R11, RZ, 0x1 ;  /* 0x0000000b0b00a211 */ /* 0x000fe400078f08ff */
[----:B------:R-:W-:Y:S01]  /*90a0*/  @!P0 LEA.HI R8, R8, R8, RZ, 0x1 ;  /* 0x0000000808088211 */ /* 0x000fe200078f08ff */
[----:B0-----:R-:W-:Y:S01]  /*90b0*/  @!P5 IMAD.WIDE R4, R3, 0x4, R14 ;  /* 0x000000040304d825 */ /* 0x001fe200078e020e */
[----:B------:R-:W-:Y:S02]  /*90c0*/  @!P1 LEA.HI R12, R12, R12, RZ, 0x1 ;  /* 0x0000000c0c0c9211 */ /* 0x000fe400078f08ff */
[----:B------:R-:W-:Y:S02]  /*90d0*/  @!P0 LOP3.LUT R3, R8, 0xfffffffe, RZ, 0xc0, !PT ;  /* 0xfffffffe08038812 */ /* 0x000fe400078ec0ff */
[----:B------:R-:W-:Y:S01]  /*90e0*/  @!P4 LOP3.LUT R9, R9, 0xfffffffe, RZ, 0xc0, !PT ;  /* 0xfffffffe0909c812 */ /* 0x000fe200078ec0ff */
[----:B------:R0:W-:Y:S01]  /*90f0*/  @!P5 ST.E.64 desc[UR36][R4.64], R30 ;  /* 0x0000001e0400d985 */ /* 0x0001e2000c101b24 */
[----:B------:R-:W-:-:S02]  /*9100*/  @!P3 LOP3.LUT R11, R10, 0xfffffffe, RZ, 0xc0, !PT ;  /* 0xfffffffe0a0bb812 */ /* 0x000fc400078ec0ff */
[----:B------:R-:W-:Y:S01]  /*9110*/  @!P2 LOP3.LUT R13, R0, 0xfffffffe, RZ, 0xc0, !PT ;  /* 0xfffffffe000da812 */ /* 0x000fe200078ec0ff */
[----:B------:R1:W-:Y:S01]  /*9120*/  @!P6 ST.E.64 desc[UR36][R6.64], R34 ;  /* 0x000000220600e985 */ /* 0x0003e2000c101b24 */
[----:B----4-:R-:W-:Y:S01]  /*9130*/  @!P1 LOP3.LUT R17, R12, 0xfffffffe, RZ, 0xc0, !PT ;  /* 0xfffffffe0c119812 */ /* 0x010fe200078ec0ff */
[C---:B------:R-:W-:Y:S01]  /*9140*/  VIADD R0, R21.reuse, 0x50 ;  /* 0x0000005015007836 */ /* 0x040fe20000000000 */
[C---:B------:R-:W-:Y:S02]  /*9150*/  IADD3 R18, R21.reuse, 0x48, RZ ;  /* 0x0000004815127810 */ /* 0x040fe40007ffe0ff */
[----:B------:R-:W-:Y:S02]  /*9160*/  ISETP.GE.AND P5, PT, R16, UR4, PT ;  /* 0x0000000410007c0c */ /* 0x000fe4000bfa6270 */
[----:B------:R-:W-:Y:S02]  /*9170*/  ISETP.GE.AND P6, PT, R18, UR4, PT ;  /* 0x0000000412007c0c */ /* 0x000fe4000bfc6270 */
[----:B------:R-:W-:Y:S01]  /*9180*/  IADD3 R19, R21, 0x68, RZ ;  /* 0x0000006815137810 */ /* 0x000fe20007ffe0ff */
        /* <DEDUP_REMOVED lines=9> */
[----:B------:R-:W-:-:S02]  /*9220*/  ISETP.GE.AND P3, PT, R19, UR4, PT ;  /* 0x0000000413007c0c */ /* 0x000fc4000bf66270 */
[----:B------:R-:W-:Y:S01]  /*9230*/  @!P1 IMAD.WIDE R12, R17, 0x4, R14 ;  /* 0x00000004110c9825 */ /* 0x000fe200078e020e */
[----:B------:R3:W-:Y:S01]  /*9240*/  @!P2 ST.E.64 desc[UR36][R10.64], R50 ;  /* 0x000000320a00a985 */ /* 0x0007e2000c101b24 */
[----:B------:R-:W-:Y:S02]  /*9250*/  @!P5 LEA.HI R16, R16, R16, RZ, 0x1 ;  /* 0x000000101010d211 */ /* 0x000fe400078f08ff */
[C---:B------:R-:W-:Y:S01]  /*9260*/  VIADD R3, R21.reuse, 0x58 ;  /* 0x0000005815037836 */ /* 0x040fe20000000000 */
[----:B------:R4:W-:Y:S01]  /*9270*/  @!P1 ST.E.64 desc[UR36][R12.64], R54 ;  /* 0x000000360c009985 */ /* 0x0009e2000c101b24 */
[C---:B------:R-:W-:Y:S01]  /*9280*/  VIADD R17, R21.reuse, 0x60 ;  /* 0x0000006015117836 */ /* 0x040fe20000000000 */
[----:B------:R-:W-:Y:S01]  /*9290*/  @!P6 LEA.HI R18, R18, R18, RZ, 0x1 ;  /* 0x000000121212e211 */ /* 0x000fe200078f08ff */
        /* <DEDUP_REMOVED lines=10> */
[----:B--2---:R-:W-:Y:S01]  /*9340*/  @!P1 LEA.HI R8, R3, R3, RZ, 0x1 ;  /* 0x0000000303089211 */ /* 0x004fe200078f08ff */
[----:B------:R0:W-:Y:S01]  /*9350*/  @!P5 ST.E.64 desc[UR36][R4.64], R58 ;  /* 0x0000003a0400d985 */ /* 0x0001e2000c101b24 */
[----:B------:R-:W-:-:S02]  /*9360*/  @!P2 LEA.HI R17, R17, R17, RZ, 0x1 ;  /* 0x000000111111a211 */ /* 0x000fc400078f08ff */
[----:B------:R-:W-:Y:S01]  /*9370*/  @!P0 LOP3.LUT R3, R0, 0xfffffffe, RZ, 0xc0, !PT ;  /* 0xfffffffe00038812 */ /* 0x000fe200078ec0ff */
[----:B------:R1:W-:Y:S01]  /*9380*/  @!P6 ST.E.64 desc[UR36][R6.64], R62 ;  /* 0x0000003e0600e985 */ /* 0x0003e2000c101b24 */
[----:B------:R-:W-:Y:S02]  /*9390*/  @!P1 LOP3.LUT R9, R8, 0xfffffffe, RZ, 0xc0, !PT ;  /* 0xfffffffe08099812 */ /* 0x000fe400078ec0ff */
[----:B------:R-:W-:Y:S02]  /*93a0*/  @!P2 LOP3.LUT R17, R17, 0xfffffffe, RZ, 0xc0, !PT ;  /* 0xfffffffe1111a812 */ /* 0x000fe400078ec0ff */
[----:B---3--:R-:W-:Y:S02]  /*93b0*/  @!P3 LOP3.LUT R11, R19, 0xfffffffe, RZ, 0xc0, !PT ;  /* 0xfffffffe130bb812 */ /* 0x008fe400078ec0ff */
        /* <DEDUP_REMOVED lines=18> */
.L_x_2224:
[----:B------:R-:W1:Y:S02]  /*94e0*/  S2R R0, SR_TID.X ;  /* 0x0000000000007919 */ /* 0x000e640000002100 */
[----:B-1----:R-:W-:-:S05]  /*94f0*/  VIADD R3, R0, 0xffffff80 ;  /* 0xffffff8000037836 */ /* 0x002fca0000000000 */
[----:B------:R-:W-:-:S13]  /*9500*/  ISETP.GT.AND P0, PT, R3, 0x7f, PT ;  /* 0x0000007f0300780c */ /* 0x000fda0003f04270 */
[----:B------:R-:W-:Y:S05]  /*9510*/  @P0 BRA `(.L_x_2185) ;  /* 0x0000003c00800947 */ /* 0x000fea0003800000 */
[----:B------:R-:W1:Y:S01]  /*9520*/  S2R R3, SR_CTAID.X ;  /* 0x0000000000037919 */ /* 0x000e620000002500 */
[----:B------:R-:W2:Y:S01]  /*9530*/  LDC R8, c[0x0][0xbe8] ;  /* 0x0002fa00ff087b82 */ /* 0x000ea20000000800 */
[----:B------:R-:W-:Y:S01]  /*9540*/  ULDC UR4, c[0x0][0xa88] ;  /* 0x0002a20000047ab9 */ /* 0x000fe20000000800 */
[----:B-1----:R-:W-:Y:S01]  /*9550*/  LEA R0, R3, R0, 0x7 ;  /* 0x0000000003007211 */ /* 0x002fe200078e38ff */
[----:B--2---:R-:W-:-:S04]  /*9560*/  IMAD R3, R8, UR4, RZ ;  /* 0x0000000408037c24 */ /* 0x004fc8000f8e02ff */
[----:B------:R-:W-:-:S05]  /*9570*/  VIADD R0, R0, 0xffffff80 ;  /* 0xffffff8000007836 */ /* 0x000fca0000000000 */
[----:B------:R-:W-:-:S13]  /*9580*/  ISETP.GE.AND P0, PT, R0, R3, PT ;  /* 0x000000030000720c */ /* 0x000fda0003f06270 */
[----:B------:R-:W-:Y:S05]  /*9590*/  @P0 BRA `(.L_x_2185) ;  /* 0x0000003c00600947 */ /* 0x000fea0003800000 */
[----:B------:R-:W-:Y:S01]  /*95a0*/  ISETP.NE.AND P0, PT, R8, 0x1, PT ;  /* 0x000000010800780c */ /* 0x000fe20003f05270 */
[----:B------:R-:W1:Y:S01]  /*95b0*/  S2UR UR4, SR_CTAID.Z ;  /* 0x00000000000479c3 */ /* 0x000e620000002700 */
[----:B------:R-:W-:Y:S01]  /*95c0*/  SHF.R.S32.HI R3, RZ, 0x1f, R16 ;  /* 0x0000001fff037819 */ /* 0x000fe20000011410 */
[----:B------:R-:W-:Y:S02]  /*95d0*/  ULDC.64 UR6, c[0x0][0xbd0] ;  /* 0x0002f40000067ab9 */ /* 0x000fe40000000a00 */
[----:B------:R-:W-:-:S04]  /*95e0*/  IMAD.WIDE.U32 R4, R16, UR6, RZ ;  /* 0x0000000610047c25 */ /* 0x000fc8000f8e00ff */
[----:B------:R-:W2:Y:S01]  /*95f0*/  LDC.64 R12, c[0x0][0xbd8] ;  /* 0x0002f600ff0c7b82 */ /* 0x000ea20000000a00 */
[----:B------:R-:W-:-:S04]  /*9600*/  IMAD R3, R3, UR6, RZ ;  /* 0x0000000603037c24 */ /* 0x000fc8000f8e02ff */
[----:B------:R-:W-:Y:S02]  /*9610*/  IMAD R3, R16, UR7, R3 ;  /* 0x0000000710037c24 */ /* 0x000fe4000f8e0203 */
[----:B------:R-:W-:Y:S01]  /*9620*/  IMAD.MOV R16, RZ, RZ, -R16 ;  /* 0x000000ffff107224 */ /* 0x000fe200078e0a10 */
[----:B------:R-:W0:Y:S01]  /*9630*/  @P0 LDC R9, c[0x0][0xbec] ;  /* 0x0002fb00ff090b82 */ /* 0x000e220000000800 */
[----:B------:R-:W-:Y:S01]  /*9640*/  IMAD.IADD R5, R5, 0x1, R3 ;  /* 0x0000000105057824 */ /* 0x000fe200078e0203 */
[----:B------:R-:W-:-:S06]  /*9650*/  MOV R3, R0 ;  /* 0x0000000000037202 */ /* 0x000fcc0000000f00 */
[----:B------:R-:W3:Y:S01]  /*9660*/  S2UR UR8, SR_CTAID.Y ;  /* 0x00000000000879c3 */ /* 0x000ee20000002600 */
[----:B-1----:R-:W-:-:S07]  /*9670*/  USHF.R.S32.HI UR5, URZ, 0x1f, UR4 ;  /* 0x0000001f3f057899 */ /* 0x002fce0008011404 */
[----:B------:R-:W3:Y:S01]  /*9680*/  LDC R7, c[0x0][0xc50] ;  /* 0x00031400ff077b82 */ /* 0x000ee20000000800 */
[C---:B--2---:R-:W-:Y:S02]  /*9690*/  IMAD R10, R12.reuse, UR5, RZ ;  /* 0x000000050c0a7c24 */ /* 0x044fe4000f8e02ff */
[----:B------:R-:W-:-:S04]  /*96a0*/  IMAD.WIDE.U32 R4, R12, UR4, R4 ;  /* 0x000000040c047c25 */ /* 0x000fc8000f8e0004 */
[----:B------:R-:W-:Y:S01]  /*96b0*/  IMAD R13, R13, UR4, R10 ;  /* 0x000000040d0d7c24 */ /* 0x000fe2000f8e020a */
[----:B------:R-:W1:Y:S01]  /*96c0*/  @P0 LDC R11, c[0x0][0xbf0] ;  /* 0x0002fc00ff0b0b82 */ /* 0x000e620000000800 */
[----:B0-----:R-:W-:Y:S01]  /*96d0*/  @P0 IMAD.HI.U32 R6, R0, R9, RZ ;  /* 0x0000000900060227 */ /* 0x001fe200078e00ff */
[----:B------:R-:W-:-:S03]  /*96e0*/  ULDC.64 UR4, c[0x0][0xbe0] ;  /* 0x0002f80000047ab9 */ /* 0x000fc60000000a00 */
[----:B------:R-:W-:Y:S02]  /*96f0*/  IMAD.IADD R5, R13, 0x1, R5 ;  /* 0x000000010d057824 */ /* 0x000fe400078e0205 */
[----:B---3--:R-:W-:-:S04]  /*9700*/  IMAD R9, R7, R16, UR8 ;  /* 0x0000000807097e24 */ /* 0x008fc8000f8e0210 */
[----:B------:R-:W-:Y:S01]  /*9710*/  IMAD.WIDE.U32 R4, R9, UR4, R4 ;  /* 0x0000000409047c25 */ /* 0x000fe2000f8e0004 */
[----:B-1----:R-:W-:Y:S02]  /*9720*/  @P0 SHF.R.U32.HI R3, RZ, R11, R6 ;  /* 0x0000000bff030219 */ /* 0x002fe40000011606 */
[----:B------:R-:W-:Y:S02]  /*9730*/  SHF.R.S32.HI R6, RZ, 0x1f, R9 ;  /* 0x0000001fff067819 */ /* 0x000fe40000011409 */
[----:B------:R-:W-:Y:S01]  /*9740*/  IADD3 R4, P0, R3, R4, RZ ;  /* 0x0000000403047210 */ /* 0x000fe20007f1e0ff */
[----:B------:R-:W-:Y:S02]  /*9750*/  IMAD.MOV R7, RZ, RZ, -R3 ;  /* 0x000000ffff077224 */ /* 0x000fe400078e0a03 */
[----:B------:R-:W-:Y:S02]  /*9760*/  IMAD R6, R6, UR4, RZ ;  /* 0x0000000406067c24 */ /* 0x000fe4000f8e02ff */
[----:B------:R-:W-:-:S02]  /*9770*/  IMAD R7, R8, R7, R0 ;  /* 0x0000000708077224 */ /* 0x000fc400078e0200 */
[----:B------:R-:W-:Y:S01]  /*9780*/  IMAD R6, R9, UR5, R6 ;  /* 0x0000000509067c24 */ /* 0x000fe2000f8e0206 */
[----:B------:R-:W-:Y:S01]  /*9790*/  SHF.R.S32.HI R9, RZ, 0x1f, R3 ;  /* 0x0000001fff097819 */ /* 0x000fe20000011403 */
[----:B------:R-:W-:Y:S01]  /*97a0*/  ULDC.64 UR4, c[0x0][0xbc8] ;  /* 0x0002f20000047ab9 */ /* 0x000fe20000000a00 */
        /* <DEDUP_REMOVED lines=8> */
[----:B------:R-:W-:Y:S02]  /*9830*/  LEA.HI.X R7, R4, UR5, R3, 0x2, P0 ;  /* 0x0000000504077c11 */ /* 0x000fe400080f1403 */
[----:B------:R-:W-:-:S05]  /*9840*/  MOV R3, 0xff800000 ;  /* 0xff80000000037802 */ /* 0x000fca0000000f00 */
[----:B------:R1:W-:Y:S01]  /*9850*/  STG.E desc[UR36][R6.64], R3 ;  /* 0x0000000306007986 */ /* 0x0003e2000c101924 */
[----:B------:R-:W-:Y:S05]  /*9860*/  BRA `(.L_x_2185) ;  /* 0x0000003800ac7947 */ /* 0x000fea0003800000 */
.L_x_2183:
        /* <DEDUP_REMOVED lines=18> */
.L_x_2227:
[----:B------:R-:W-:Y:S01]  /*9990*/  ULDC UR44, c[0x0][0xc50] ;  /* 0x00031400002c7ab9 */ /* 0x000fe20000000800 */
[----:B------:R-:W-:Y:S01]  /*99a0*/  UMOV UR41, UR6 ;  /* 0x0000000600297c82 */ /* 0x000fe20008000000 */
[----:B------:R-:W-:-:S11]  /*99b0*/  UISETP.NE.AND UP0, UPT, UR44, 0x1, UPT ;  /* 0x000000012c00788c */ /* 0x000fd6000bf05270 */
[----:B------:R-:W-:Y:S01]  /*99c0*/  @UP0 ULDC UR4, c[0x0][0xc54] ;  /* 0x0003150000040ab9 */ /* 0x000fe20000000800 */
[----:B------:R-:W-:Y:S01]  /*99d0*/  @UP0 ULDC UR7, c[0x0][0xc58] ;  /* 0x0003160000070ab9 */ /* 0x000fe20000000800 */
[----:B------:R-:W-:-:S04]  /*99e0*/  UIMAD.WIDE.U32 UR4, UR6, UR4, URZ ;  /* 0x00000004060472a5 */ /* 0x000fc8000f8e003f */
[----:B------:R-:W-:-:S12]  /*99f0*/  @UP0 USHF.R.U32.HI UR41, URZ, UR7, UR5 ;  /* 0x000000073f290299 */ /* 0x000fd80008011605 */
.L_x_2228:
        /* <DEDUP_REMOVED lines=8> */
[----:B------:R-:W-:Y:S01]  /*9a80*/  ULDC UR4, c[0x0][0x448] ;  /* 0x0001120000047ab9 */ /* 0x000fe20000000800 */
[----:B------:R-:W-:Y:S01]  /*9a90*/  ULDC UR7, c[0x0][0x2f0] ;  /* 0x0000bc0000077ab9 */ /* 0x000fe20000000800 */
[----:B------:R-:W-:-:S05]  /*9aa0*/  MOV R30, RZ ;  /* 0x000000ff001e7202 */ /* 0x000fca0000000f00 */
[----:B------:R-:W1:Y:S01]  /*9ab0*/  S2UR UR48, SR_CTAID.X ;  /* 0x00000000003079c3 */ /* 0x000e620000002500 */
[----:B------:R-:W-:Y:S01]  /*9ac0*/  UISETP.NE.AND UP1, UPT, UR4, 0x1, UPT ;  /* 0x000000010400788c */ /* 0x000fe2000bf25270 */
[----:B------:R-:W-:Y:S02]  /*9ad0*/  ULDC UR8, c[0x0][0x288] ;  /* 0x0000a20000087ab9 */ /* 0x000fe40000000800 */
[----:B------:R-:W-:Y:S02]  /*9ae0*/  ULDC.64 UR4, c[0x0][0x418] ;  /* 0x0001060000047ab9 */ /* 0x000fe40000000a00 */
[----:B------:R-:W-:-:S03]  /*9af0*/  UISETP.NE.U32.AND UP0, UPT, UR4, URZ, UPT ;  /* 0x0000003f0400728c */ /* 0x000fc6000bf05070 */
[----:B------:R-:W-:Y:S01]  /*9b00*/  ULDC UR4, c[0x0][0x424] ;  /* 0x0001090000047ab9 */ /* 0x000fe20000000800 */
[----:B------:R-:W-:-:S03]  /*9b10*/  UISETP.NE.AND.EX UP0, UPT, UR5, URZ, UPT, UP0 ;  /* 0x0000003f0500728c */ /* 0x000fc6000bf05300 */
[----:B------:R-:W-:Y:S01]  /*9b20*/  @UP1 ULDC UR5, c[0x0][0x44c] ;  /* 0x0001130000051ab9 */ /* 0x000fe20000000800 */
[----:B0-----:R-:W-:Y:S01]  /*9b30*/  ISETP.NE.U32.AND P0, PT, R4, RZ, PT ;  /* 0x000000ff0400720c */ /* 0x001fe20003f05070 */
[----:B------:R-:W-:-:S03]  /*9b40*/  USEL UR42, UR4, 0x1, UP0 ;  /* 0x00000001042a7887 */ /* 0x000fc60008000000 */
[----:B------:R-:W-:Y:S01]  /*9b50*/  ISETP.NE.AND.EX P0, PT, R5, RZ, PT, P0 ;  /* 0x000000ff0500720c */ /* 0x000fe20003f05300 */
[----:B-1----:R-:W-:Y:S02]  /*9b60*/  ULEA UR6, UR48, 0x7f, 0x7 ;  /* 0x0000007f30067891 */ /* 0x002fe4000f8e383f */
[----:B------:R-:W-:Y:S02]  /*9b70*/  UIMAD UR42, UR42, UR7, URZ ;  /* 0x000000072a2a72a4 */ /* 0x000fe4000f8e023f */
[----:B------:R-:W-:Y:S01]  /*9b80*/  UIMAD.WIDE.U32 UR4, UR6, UR5, URZ ;  /* 0x00000005060472a5 */ /* 0x000fe2000f8e003f */
[----:B------:R-:W-:-:S03]  /*9b90*/  @UP1 ULDC UR7, c[0x0][0x450] ;  /* 0x0001140000071ab9 */ /* 0x000fc60000000800 */
[----:B------:R-:W-:-:S04]  /*9ba0*/  @UP1 USHF.R.U32.HI UR6, URZ, UR7, UR5 ;  /* 0x000000073f061299 */ /* 0x000fc80008011605 */
[----:B------:R-:W0:Y:S01]  /*9bb0*/  @P0 LDC.64 R4, c[0x0][0xa28] ;  /* 0x00028a00ff040b82 */ /* 0x000e220000000a00 */
[----:B------:R-:W-:Y:S02]  /*9bc0*/  UIADD3 UR5, UR42, 0x60, -UR8 ;  /* 0x000000602a057890 */ /* 0x000fe4000fffe808 */
[----:B------:R-:W-:Y:S02]  /*9bd0*/  UIADD3 UR4, UR42, 0x5f, URZ ;  /* 0x0000005f2a047890 */ /* 0x000fe4000fffe03f */
[----:B------:R-:W-:Y:S02]  /*9be0*/  UIADD3 UR6, UR5, UR6, URZ ;  /* 0x0000000605067290 */ /* 0x000fe4000fffe03f */
[----:B------:R-:W-:Y:S02]  /*9bf0*/  UIMAD.WIDE UR4, UR4, 0x2aaaaaab, URZ ;  /* 0x2aaaaaab040478a5 */ /* 0x000fe4000f8e023f */
[----:B------:R-:W-:Y:S02]  /*9c00*/  UIMAD.WIDE UR6, UR6, 0x2aaaaaab, URZ ;  /* 0x2aaaaaab060678a5 */ /* 0x000fe4000f8e023f */
[----:B------:R-:W-:-:S02]  /*9c10*/  USHF.R.U32.HI UR43, URZ, 0x1f, UR5 ;  /* 0x0000001f3f2b7899 */ /* 0x000fc40008011605 */
[----:B------:R-:W-:Y:S02]  /*9c20*/  USHF.R.U32.HI UR45, URZ, 0x1f, UR7 ;  /* 0x0000001f3f2d7899 */ /* 0x000fe40008011607 */
[----:B------:R-:W-:Y:S02]  /*9c30*/  ULEA.HI.SX32 UR43, UR5, UR43, 0x1c ;  /* 0x0000002b052b7291 */ /* 0x000fe4000f8fe23f */
[----:B------:R-:W-:-:S04]  /*9c40*/  ULEA.HI.SX32 UR45, UR7, UR45, 0x1c ;  /* 0x0000002d072d7291 */ /* 0x000fc8000f8fe23f */
[----:B------:R-:W-:Y:S02]  /*9c50*/  UISETP.LT.AND UP0, UPT, UR43, UR45, UPT ;  /* 0x0000002d2b00728c */ /* 0x000fe4000bf01270 */
[----:B------:R-:W-:Y:S01]  /*9c60*/  UP2UR UR49, UPR, URZ, 0x2 ;  /* 0x000000023f317883 */ /* 0x000fe20008000000 */
[----:B0-----:R-:W-:Y:S01]  /*9c70*/  @P0 IMAD.WIDE R4, R31, 0x4, R4 ;  /* 0x000000041f040825 */ /* 0x001fe200078e0204 */
[----:B------:R-:W-:-:S04]  /*9c80*/  USEL UR11, UR43, UR45, UP0 ;  /* 0x0000002d2b0b7287 */ /* 0x000fc80008000000 */
[----:B------:R-:W-:Y:S01]  /*9c90*/  UISETP.GE.AND UP1, UPT, UR11, 0x1, UPT ;  /* 0x000000010b00788c */ /* 0x000fe2000bf26270 */
[----:B------:R0:W5:Y:S01]  /*9ca0*/  @P0 LDG.E R30, desc[UR36][R4.64] ;  /* 0x00000024041e0981 */ /* 0x000162000c1e1900 */
[----:B------:R-:W-:Y:S02]  /*9cb0*/  USHF.R.U32.HI UR9, URZ, 0x10, UR44 ;  /* 0x000000103f097899 */ /* 0x000fe4000801162c */
[----:B------:R-:W-:Y:S02]  /*9cc0*/  ULOP3.LUT UR44, UR44, 0xffff, URZ, 0xc0, !UPT ;  /* 0x0000ffff2c2c7892 */ /* 0x000fe4000f8ec03f */
[----:B------:R-:W-:Y:S01]  /*9cd0*/  PLOP3.LUT P0, PT, PT, PT, UP1, 0x80, 0x0 ;  /* 0x000000000000781c */ /* 0x000fe20003f0f018 */
[----:B------:R-:W-:Y:S01]  /*9ce0*/  UISETP.NE.AND UP0, UPT, UR9, URZ, UPT ;  /* 0x0000003f0900728c */ /* 0x000fe2000bf05270 */
[----:B------:R-:W-:-:S10]  /*9cf0*/  UMOV UR40, URZ ;  /* 0x0000003f00287c82 */ /* 0x000fd40008000000 */
[----:B------:R-:W-:Y:S01]  /*9d00*/  @!UP0 ULDC UR9, c[0x0][0x9f0] ;  /* 0x00027c0000098ab9 */ /* 0x000fe20000000800 */
[----:B0-----:R-:W-:Y:S05]  /*9d10*/  @!P0 BRA `(.L_x_2230) ;  /* 0x0000000000788947 */ /* 0x001fea0003800000 */
[----:B------:R-:W-:Y:S01]  /*9d20*/  IABS R0, UR9 ;  /* 0x0000000900007c13 */ /* 0x000fe20008000000 */
[----:B------:R-:W-:Y:S02]  /*9d30*/  UIADD3 UR6, UR9, -0x1, UR11 ;  /* 0xffffffff09067890 */ /* 0x000fe4000fffe00b */
[----:B------:R-:W-:Y:S01]  /*9d40*/  IABS R5, UR9 ;  /* 0x0000000900057c13 */ /* 0x000fe20008000000 */
[----:B------:R-:W-:Y:S01]  /*9d50*/  UMOV UR4, URZ ;  /* 0x0000003f00047c82 */ /* 0x000fe20008000000 */
        /* <DEDUP_REMOVED lines=26> */
.L_x_2230:
[----:B------:R-:W-:Y:S02]  /*9f00*/  UIMAD UR50, UR44, UR40, URZ ;  /* 0x000000282c3272a4 */ /* 0x000fe4000f8e023f */
[----:B------:R-:W-:Y:S02]  /*9f10*/  IMAD.U32 R3, RZ, RZ, UR40 ;  /* 0x00000028ff037e24 */ /* 0x000fe4000f8e00ff */
[----:B------:R-:W-:Y:S02]  /*9f20*/  IMAD.MOV.U32 R10, RZ, RZ, 0x1 ;  /* 0x00000001ff0a7424 */ /* 0x000fe400078e00ff */
[----:B------:R-:W-:-:S04]  /*9f30*/  MOV R0, UR50 ;  /* 0x0000003200007c02 */ /* 0x000fc80008000f00 */
        /* <DEDUP_REMOVED lines=18> */
[----:B------:R-:W-:Y:S01]  /*a060*/  ULDC.64 UR4, c[0x4][0x8] ;  /* 0x0100020000047ab9 */ /* 0x000fe20000000a00 */
[----:B------:R-:W0:Y:S01]  /*a070*/  LDC.64 R14, c[0x4][R14] ;  /* 0x010000000e0e7b82 */ /* 0x000e220000000a00 */
[----:B------:R-:W-:Y:S01]  /*a080*/  IMAD.U32 R6, RZ, RZ, UR6 ;  /* 0x00000006ff067e24 */ /* 0x000fe2000f8e00ff */
[----:B------:R-:W-:Y:S01]  /*a090*/  MOV R11, UR5 ;  /* 0x00000005000b7c02 */ /* 0x000fe20008000f00 */
[----:B------:R-:W-:Y:S02]  /*a0a0*/  IMAD.U32 R7, RZ, RZ, UR7 ;  /* 0x00000007ff077e24 */ /* 0x000fe4000f8e00ff */
[----:B------:R-:W-:-:S02]  /*a0b0*/  IMAD.U32 R10, RZ, RZ, UR4 ;  /* 0x00000004ff0a7e24 */ /* 0x000fc4000f8e00ff */
[----:B------:R-:W-:Y:S02]  /*a0c0*/  IMAD.MOV.U32 R8, RZ, RZ, 0x70 ;  /* 0x00000070ff087424 */ /* 0x000fe400078e00ff */
[----:B------:R-:W-:Y:S02]  /*a0d0*/  IMAD.MOV.U32 R12, RZ, RZ, 0x1 ;  /* 0x00000001ff0c7424 */ /* 0x000fe400078e00ff */
[----:B------:R-:W-:-:S07]  /*a0e0*/  IMAD.MOV.U32 R13, RZ, RZ, RZ ;  /* 0x000000ffff0d7224 */ /* 0x000fce00078e00ff */
[----:B------:R-:W-:-:S07]  /*a0f0*/  LEPC R20, `(.L_x_2231) ;  /* 0x000000001014794e */ /* 0x000fce0000000000 */
[----:B0----5:R-:W-:Y:S05]  /*a100*/  CALL.ABS.NOINC R14 ;  /* 0x000000000e007343 */ /* 0x021fea0003c00000 */
.L_x_2231:
[----:B------:R-:W-:-:S04]  /*a110*/  UIADD3 UR4, UR46, 0x400, URZ ;  /* 0x000004002e047890 */ /* 0x000fc8000fffe03f */
[----:B------:R-:W-:-:S06]  /*a120*/  ULOP3.LUT UP0, URZ, UR4, 0x3ff, URZ, 0xc0, !UPT ;  /* 0x000003ff043f7892 */ /* 0x000fcc000f80c03f */
[----:B------:R-:W-:-:S13]  /*a130*/  PLOP3.LUT P0, PT, PT, PT, UP0, 0x80, 0x0 ;  /* 0x000000000000781c */ /* 0x000fda0003f0f008 */
[----:B------:R-:W-:Y:S05]  /*a140*/  @!P0 BRA `(.L_x_2232) ;  /* 0x00000000007c8947 */ /* 0x000fea0003800000 */
[----:B------:R-:W-:Y:S01]  /*a150*/  MOV R17, 0x0 ;  /* 0x0000000000117802 */ /* 0x000fe20000000f00 */
[----:B------:R-:W-:Y:S01]  /*a160*/  ULDC.64 UR4, c[0x4][0x90] ;  /* 0x0100240000047ab9 */ /* 0x000fe20000000a00 */
[----:B------:R-:W-:Y:S01]  /*a170*/  ULDC.64 UR6, c[0x4][0x98] ;  /* 0x0100260000067ab9 */ /* 0x000fe20000000a00 */
[----:B------:R-:W-:Y:S01]  /*a180*/  MOV R4, UR4 ;  /* 0x0000000400047c02 */ /* 0x000fe20008000f00 */
[----:B------:R0:W1:Y:S01]  /*a190*/  LDC.64 R14, c[0x4][R17] ;  /* 0x01000000110e7b82 */ /* 0x0000620000000a00 */
[----:B------:R-:W-:Y:S01]  /*a1a0*/  IMAD.U32 R5, RZ, RZ, UR5 ;  /* 0x00000005ff057e24 */ /* 0x000fe2000f8e00ff */
[----:B------:R-:W-:Y:S01]  /*a1b0*/  ULDC.64 UR4, c[0x4][0x10] ;  /* 0x0100040000047ab9 */ /* 0x000fe20000000a00 */
[----:B------:R-:W-:Y:S01]  /*a1c0*/  IMAD.U32 R6, RZ, RZ, UR6 ;  /* 0x00000006ff067e24 */ /* 0x000fe2000f8e00ff */
[----:B------:R-:W-:Y:S01]  /*a1d0*/  MOV R10, UR4 ;  /* 0x00000004000a7c02 */ /* 0x000fe20008000f00 */
[----:B------:R-:W-:Y:S01]  /*a1e0*/  IMAD.U32 R7, RZ, RZ, UR7 ;  /* 0x00000007ff077e24 */ /* 0x000fe2000f8e00ff */
[----:B------:R-:W-:Y:S01]  /*a1f0*/  MOV R13, RZ ;  /* 0x000000ff000d7202 */ /* 0x000fe20000000f00 */
[----:B------:R-:W-:-:S02]  /*a200*/  IMAD.U32 R11, RZ, RZ, UR5 ;  /* 0x00000005ff0b7e24 */ /* 0x000fc4000f8e00ff */
[----:B------:R-:W-:Y:S02]  /*a210*/  IMAD.MOV.U32 R8, RZ, RZ, 0x70 ;  /* 0x00000070ff087424 */ /* 0x000fe400078e00ff */
[----:B0-----:R-:W-:-:S07]  /*a220*/  IMAD.MOV.U32 R12, RZ, RZ, 0x1 ;  /* 0x00000001ff0c7424 */ /* 0x001fce00078e00ff */
[----:B------:R-:W-:-:S07]  /*a230*/  LEPC R20, `(.L_x_2233) ;  /* 0x000000001014794e */ /* 0x000fce0000000000 */
[----:B-1---5:R-:W-:Y:S05]  /*a240*/  CALL.ABS.NOINC R14 ;  /* 0x000000000e007343 */ /* 0x022fea0003c00000 */
.L_x_2233:
        /* <DEDUP_REMOVED lines=8> */
[----:B------:R-:W-:Y:S01]  /*a2d0*/  MOV R12, 0x1 ;  /* 0x00000001000c7802 */ /* 0x000fe20000000f00 */
[----:B------:R-:W-:Y:S02]  /*a2e0*/  IMAD.U32 R10, RZ, RZ, UR4 ;  /* 0x00000004ff0a7e24 */ /* 0x000fe4000f8e00ff */
[----:B------:R-:W-:-:S02]  /*a2f0*/  IMAD.U32 R11, RZ, RZ, UR5 ;  /* 0x00000005ff0b7e24 */ /* 0x000fc4000f8e00ff */
[----:B------:R-:W-:Y:S02]  /*a300*/  IMAD.MOV.U32 R8, RZ, RZ, 0x70 ;  /* 0x00000070ff087424 */ /* 0x000fe400078e00ff */
[----:B0-----:R-:W-:-:S07]  /*a310*/  IMAD.MOV.U32 R13, RZ, RZ, RZ ;  /* 0x000000ffff0d7224 */ /* 0x001fce00078e00ff */
[----:B------:R-:W-:-:S07]  /*a320*/  LEPC R20, `(.L_x_2232) ;  /* 0x000000001014794e */ /* 0x000fce0000000000 */
[----:B-1----:R-:W-:Y:S05]  /*a330*/  CALL.ABS.NOINC R14 ;  /* 0x000000000e007343 */ /* 0x002fea0003c00000 */
.L_x_2232:
        /* <DEDUP_REMOVED lines=17> */
[----:B------:R-:W-:Y:S02]  /*a450*/  LOP3.LUT R24, R27, 0x80, RZ, 0xfc, !PT ;  /* 0x000000801b187812 */ /* 0x000fe400078efcff */
        /* <DEDUP_REMOVED lines=12> */
.L_x_2276:
[----:B------:R-:W-:Y:S01]  /*a520*/  UIADD3 UR4, UR51, -0x1, URZ ;  /* 0xffffffff33047890 */ /* 0x000fe2000fffe03f */
[----:B------:R-:W-:Y:S02]  /*a530*/  SHF.R.U32.HI R23, RZ, 0x3, R7 ;  /* 0x00000003ff177819 */ /* 0x000fe40000011607 */
[----:B------:R-:W-:Y:S02]  /*a540*/  ISETP.NE.AND P2, PT, R28, 0x1, PT ;  /* 0x000000011c00780c */ /* 0x000fe40003f45270 */
[----:B------:R-:W-:Y:S01]  /*a550*/  LOP3.LUT R22, R26, R23, RZ, 0xfc, !PT ;  /* 0x000000171a167212 */ /* 0x000fe200078efcff */
[----:B------:R-:W-:Y:S01]  /*a560*/  IMAD.U32 R13, RZ, RZ, UR4 ;  /* 0x00000004ff0d7e24 */ /* 0x000fe2000f8e00ff */
[----:B-----5:R-:W-:Y:S02]  /*a570*/  SHF.R.S32.HI R33, RZ, 0x1f, R29 ;  /* 0x0000001fff217819 */ /* 0x020fe4000001141d */
[----:B------:R-:W-:Y:S01]  /*a580*/  LOP3.LUT R36, R36, 0xffffffdf, RZ, 0xc0, !PT ;  /* 0xffffffdf24247812 */ /* 0x000fe200078ec0ff */
[----:B------:R-:W-:Y:S01]  /*a590*/  IMAD R13, R13, 0x60, R22 ;  /* 0x000000600d0d7824 */ /* 0x000fe200078e0216 */
[----:B------:R-:W-:-:S04]  /*a5a0*/  R2UR UR5, R2 ;  /* 0x00000000020572ca */ /* 0x000fc800000e0000 */
[C---:B------:R-:W-:Y:S01]  /*a5b0*/  ISETP.GE.AND P1, PT, R13.reuse, UR42, PT ;  /* 0x0000002a0d007c0c */ /* 0x040fe2000bf26270 */
[----:B------:R-:W0:Y:S01]  /*a5c0*/  @P2 LDC R0, c[0x0][0x434] ;  /* 0x00010d00ff002b82 */ /* 0x000e220000000800 */
[----:B------:R-:W-:Y:S01]  /*a5d0*/  IMAD.IADD R13, R13, 0x1, R30 ;  /* 0x000000010d0d7824 */ /* 0x000fe200078e021e */
[----:B------:R-:W-:Y:S02]  /*a5e0*/  @P2 LOP3.LUT R36, R36, 0x20, RZ, 0xfc, !PT ;  /* 0x0000002024242812 */ /* 0x000fe400078efcff */
[----:B------:R-:W-:Y:S01]  /*a5f0*/  ISETP.GT.U32.OR P1, PT, R22, 0x5f, P1 ;  /* 0x0000005f1600780c */ /* 0x000fe20000f24470 */
[----:B------:R-:W-:-:S03]  /*a600*/  IMAD.MOV.U32 R10, RZ, RZ, R13 ;  /* 0x000000ffff0a7224 */ /* 0x000fc600078e000d */
[----:B------:R-:W1:Y:S09]  /*a610*/  @P2 LDC R3, c[0x0][0x438] ;  /* 0x00010e00ff032b82 */ /* 0x000e720000000800 */
[----:B------:R-:W2:Y:S01]  /*a620*/  @!P1 LDC.64 R4, c[0x0][0x428] ;  /* 0x00010a00ff049b82 */ /* 0x000ea20000000a00 */
[----:B0-----:R-:W-:-:S07]  /*a630*/  @P2 IMAD.HI.U32 R0, R13, R0, RZ ;  /* 0x000000000d002227 */ /* 0x001fce00078e00ff */
[----:B------:R-:W0:Y:S01]  /*a640*/  @!P1 LDC.64 R8, c[0x0][0x418] ;  /* 0x00010600ff089b82 */ /* 0x000e220000000a00 */
[----:B-1----:R-:W-:-:S04]  /*a650*/  @P2 SHF.R.U32.HI R10, RZ, R3, R0 ;  /* 0x00000003ff0a2219 */ /* 0x002fc80000011600 */
[----:B------:R-:W-:Y:S01]  /*a660*/  @!P1 SHF.R.S32.HI R11, RZ, 0x1f, R10 ;  /* 0x0000001fff0b9819 */ /* 0x000fe2000001140a */
[----:B--2---:R-:W-:-:S04]  /*a670*/  @!P1 IMAD R0, R33, R4, RZ ;  /* 0x0000000421009224 */ /* 0x004fc800078e02ff */
[C---:B------:R-:W-:Y:S02]  /*a680*/  @!P1 IMAD R3, R29.reuse, R5, R0 ;  /* 0x000000051d039224 */ /* 0x040fe400078e0200 */
[----:B------:R-:W-:-:S05]  /*a690*/  @!P1 IMAD.WIDE.U32 R4, R29, R4, R10 ;  /* 0x000000041d049225 */ /* 0x000fca00078e000a */
[----:B------:R-:W-:Y:S01]  /*a6a0*/  @!P1 IADD3 R0, R5, R3, RZ ;  /* 0x0000000305009210 */ /* 0x000fe20007ffe0ff */
[----:B------:R-:W-:Y:S01]  /*a6b0*/  IMAD.MOV.U32 R3, RZ, RZ, RZ ;  /* 0x000000ffff037224 */ /* 0x000fe200078e00ff */
[----:B0-----:R-:W-:-:S04]  /*a6c0*/  @!P1 LEA R8, P2, R4, R8, 0x2 ;  /* 0x0000000804089211 */ /* 0x001fc800078410ff */
[----:B------:R-:W-:-:S05]  /*a6d0*/  @!P1 LEA.HI.X R9, R4, R9, R0, 0x2, P2 ;  /* 0x0000000904099211 */ /* 0x000fca00010f1400 */
[----:B------:R0:W5:Y:S01]  /*a6e0*/  @!P1 LDG.E R3, desc[UR36][R8.64] ;  /* 0x0000002408039981 */ /* 0x000162000c1e1900 */
[----:B------:R-:W-:Y:S01]  /*a6f0*/  ULOP3.LUT UR5, UR5, 0x2, URZ, 0xfc, !UPT ;  /* 0x0000000205057892 */ /* 0x000fe2000f8efc3f */
[----:B------:R-:W-:Y:S01]  /*a700*/  SEL R0, RZ, 0xffffffff, P0 ;  /* 0xffffffffff007807 */ /* 0x000fe20000000000 */
[----:B------:R-:W-:Y:S01]  /*a710*/  IMAD.U32 R34, RZ, RZ, UR41 ;  /* 0x00000029ff227e24 */ /* 0x000fe2000f8e00ff */
[----:B------:R-:W-:Y:S01]  /*a720*/  ISETP.GT.U32.AND P0, PT, R22, 0x5f, PT ;  /* 0x0000005f1600780c */ /* 0x000fe20003f04070 */
[----:B------:R-:W-:Y:S01]  /*a730*/  IMAD.MOV R10, RZ, RZ, -R10 ;  /* 0x000000ffff0a7224 */ /* 0x000fe200078e0a0a */
[----:B------:R-:W-:Y:S01]  /*a740*/  LOP3.LUT R36, R36, 0xffffffef, RZ, 0xc0, !PT ;  /* 0xffffffef24247812 */ /* 0x000fe200078ec0ff */
[----:B------:R-:W-:Y:S01]  /*a750*/  IMAD.U32 R4, RZ, RZ, UR5 ;  /* 0x00000005ff047e24 */ /* 0x000fe2000f8e00ff */
[----:B------:R-:W-:Y:S01]  /*a760*/  SEL R32, RZ, 0x1, P3 ;  /* 0x00000001ff207807 */ /* 0x000fe20001800000 */
[----:B------:R-:W-:Y:S01]  /*a770*/  IMAD.U32 R35, RZ, RZ, UR4 ;  /* 0x00000004ff237e24 */ /* 0x000fe2000f8e00ff */
[----:B------:R-:W-:Y:S01]  /*a780*/  SHF.L.U32 R5, R0, 0x1, RZ ;  /* 0x0000000100057819 */ /* 0x000fe200000006ff */
[----:B------:R-:W-:Y:S01]  /*a790*/  IMAD R10, R28, R10, R13 ;  /* 0x0000000a1c0a7224 */ /* 0x000fe200078e020d */
[----:B------:R-:W-:-:S02]  /*a7a0*/  ISETP.NE.AND P4, PT, R4, 0x3, PT ;  /* 0x000000030400780c */ /* 0x000fc40003f85270 */
[----:B------:R-:W-:Y:S02]  /*a7b0*/  LOP3.LUT R32, R5, 0x2, R32, 0xe2, !PT ;  /* 0x0000000205207812 */ /* 0x000fe400078ee220 */
[----:B------:R-:W-:-:S09]  /*a7c0*/  SHF.R.S32.HI R34, RZ, 0x1f, R34 ;  /* 0x0000001fff227819 */ /* 0x000fd20000011422 */
[----:B------:R-:W-:-:S04]  /*a7d0*/  @P4 LOP3.LUT R36, R36, 0x10, RZ, 0xfc, !PT ;  /* 0x0000001024244812 */ /* 0x000fc800078efcff */
[----:B------:R-:W-:-:S04]  /*a7e0*/  LOP3.LUT R36, R36, 0xfffffff7, RZ, 0xc0, !PT ;  /* 0xfffffff724247812 */ /* 0x000fc800078ec0ff */
[----:B------:R-:W-:Y:S01]  /*a7f0*/  @P0 LOP3.LUT R36, R36, 0x8, RZ, 0xfc, !PT ;  /* 0x0000000824240812 */ /* 0x000fe200078efcff */
[----:B0-----:R-:W-:Y:S06]  /*a800*/  @!P4 BRA `(.L_x_2235) ;  /* 0x000000000004c947 */ /* 0x001fec0003800000 */
[----:B------:R-:W-:Y:S01]  /*a810*/  BPT.TRAP 0x1 ;  /* 0x000000040000795c */ /* 0x000fe20000300000 */
.L_x_2235:
[----:B------:R-:W-:Y:S01]  /*a820*/  SHF.R.S32.HI R8, RZ, 0x1f, R10 ;  /* 0x0000001fff087819 */ /* 0x000fe2000001140a */
[----:B------:R-:W-:Y:S01]  /*a830*/  ULDC.64 UR4, c[0x0][0x328] ;  /* 0x0000ca0000047ab9 */ /* 0x000fe20000000a00 */
[----:B-----5:R-:W-:Y:S02]  /*a840*/  SHF.R.S32.HI R0, RZ, 0x1f, R3 ;  /* 0x0000001fff007819 */ /* 0x020fe40000011403 */
[----:B------:R-:W-:Y:S01]  /*a850*/  R2UR UR6, R34 ;  /* 0x00000000220672ca */ /* 0x000fe200000e0000 */
[----:B------:R-:W-:-:S04]  /*a860*/  IMAD R5, R8, UR4, RZ ;  /* 0x0000000408057c24 */ /* 0x000fc8000f8e02ff */
[C---:B------:R-:W-:Y:S02]  /*a870*/  IMAD R9, R10.reuse, UR5, R5 ;  /* 0x000000050a097c24 */ /* 0x040fe4000f8e0205 */
        /* <DEDUP_REMOVED lines=20> */
.L_x_2277:
[----:B------:R-:W-:Y:S01]  /*a9c0*/  ULDC.64 UR4, c[0x0][0x300] ;  /* 0x0000c00000047ab9 */ /* 0x000fe20000000a00 */
[----:B------:R-:W-:Y:S01]  /*a9d0*/  R2UR UR6, R34 ;  /* 0x00000000220672ca */ /* 0x000fe200000e0000 */
[----:B0-----:R-:W-:Y:S01]  /*a9e0*/  IMAD R5, R8, UR4, RZ ;  /* 0x0000000408057c24 */ /* 0x001fe2000f8e02ff */
[----:B------:R-:W-:Y:S01]  /*a9f0*/  MOV R8, 0xffffffa0 ;  /* 0xffffffa000087802 */ /* 0x000fe20000000f00 */
[----:B------:R-:W-:Y:S01]  /*aa00*/  IMAD.SHL.U32 R37, R7, 0x8, RZ ;  /* 0x0000000807257824 */ /* 0x000fe200078e00ff */
[----:B------:R-:W-:Y:S01]  /*aa10*/  LOP3.LUT P3, RZ, R36, 0x4, RZ, 0xc0, !PT ;  /* 0x0000000424ff7812 */ /* 0x000fe2000786c0ff */
[----:B------:R-:W-:Y:S01]  /*aa20*/  IMAD R9, R10, UR5, R5 ;  /* 0x000000050a097c24 */ /* 0x000fe2000f8e0205 */
[----:B------:R-:W-:Y:S01]  /*aa30*/  LOP3.LUT P2, RZ, R36, 0x2, RZ, 0xc0, !PT ;  /* 0x0000000224ff7812 */ /* 0x000fe2000784c0ff */
[----:B------:R-:W-:Y:S01]  /*aa40*/  IMAD.WIDE.U32 R4, R10, UR4, RZ ;  /* 0x000000040a047c25 */ /* 0x000fe2000f8e00ff */
[----:B------:R-:W-:Y:S01]  /*aa50*/  ULDC.64 UR4, c[0x0][0x310] ;  /* 0x0000c40000047ab9 */ /* 0x000fe20000000a00 */
[----:B------:R-:W-:-:S02]  /*aa60*/  LOP3.LUT P1, RZ, R36, 0x1, RZ, 0xc0, !PT ;  /* 0x0000000124ff7812 */ /* 0x000fc4000782c0ff */
[----:B------:R-:W-:Y:S01]  /*aa70*/  IMAD R0, R0, UR4, RZ ;  /* 0x0000000400007c24 */ /* 0x000fe2000f8e02ff */
[----:B------:R-:W-:Y:S01]  /*aa80*/  IADD3 R5, R5, R9, RZ ;  /* 0x0000000905057210 */ /* 0x000fe20007ffe0ff */
[----:B------:R-:W-:Y:S02]  /*aa90*/  IMAD R8, R35, R8, UR42 ;  /* 0x0000002a23087e24 */ /* 0x000fe4000f8e0208 */
[C---:B------:R-:W-:Y:S02]  /*aaa0*/  IMAD R9, R3.reuse, UR5, R0 ;  /* 0x0000000503097c24 */ /* 0x040fe4000f8e0200 */
[----:B------:R-:W-:Y:S01]  /*aab0*/  IMAD.WIDE.U32 R4, R3, UR4, R4 ;  /* 0x0000000403047c25 */ /* 0x000fe2000f8e0004 */
[----:B------:R-:W-:-:S03]  /*aac0*/  ULDC.64 UR4, c[0x0][0x308] ;  /* 0x0000c20000047ab9 */ /* 0x000fc60000000a00 */
[----:B------:R-:W-:Y:S01]  /*aad0*/  IMAD.U32 R3, RZ, RZ, UR4 ;  /* 0x00000004ff037e24 */ /* 0x000fe2000f8e00ff */
[----:B------:R-:W-:Y:S01]  /*aae0*/  UIMAD UR4, UR6, UR4, URZ ;  /* 0x00000004060472a4 */ /* 0x000fe2000f8e023f */
[----:B------:R-:W-:Y:S02]  /*aaf0*/  IMAD.IADD R5, R5, 0x1, R9 ;  /* 0x0000000105057824 */ /* 0x000fe400078e0209 */
[----:B------:R-:W-:Y:S01]  /*ab00*/  ULDC.64 UR6, c[0x0][0x2e8] ;  /* 0x0000ba0000067ab9 */ /* 0x000fe20000000a00 */
[----:B------:R-:W-:Y:S02]  /*ab10*/  UIMAD UR4, UR41, UR5, UR4 ;  /* 0x00000005290472a4 */ /* 0x000fe4000f8e0204 */
[----:B------:R-:W-:-:S04]  /*ab20*/  IMAD.WIDE.U32 R4, R3, UR41, R4 ;  /* 0x0000002903047c25 */ /* 0x000fc8000f8e0004 */
[----:B------:R-:W-:Y:S01]  /*ab30*/  VIADD R3, R5, UR4 ;  /* 0x0000000405037c36 */ /* 0x000fe20008000000 */
[----:B------:R-:W-:Y:S01]  /*ab40*/  LEA R0, P0, R4, UR6, 0x1 ;  /* 0x0000000604007c11 */ /* 0x000fe2000f8008ff */
[----:B------:R-:W-:Y:S01]  /*ab50*/  UMOV UR4, 0xffffffff ;  /* 0xffffffff00047882 */ /* 0x000fe20000000000 */
[----:B------:R-:W-:Y:S02]  /*ab60*/  LOP3.LUT R5, R6, 0x1c0, RZ, 0xc0, !PT ;  /* 0x000001c006057812 */ /* 0x000fe400078ec0ff */
[----:B------:R-:W-:Y:S02]  /*ab70*/  LEA.HI.X R3, R4, UR7, R3, 0x1, P0 ;  /* 0x0000000704037c11 */ /* 0x000fe400080f0c03 */
[----:B------:R-:W-:Y:S01]  /*ab80*/  LOP3.LUT R4, R5, 0x38, R6, 0xf8, !PT ;  /* 0x0000003805047812 */ /* 0x000fe200078ef806 */
[----:B------:R-:W-:-:S03]  /*ab90*/  IMAD.IADD R6, R8, 0x1, -R23 ;  /* 0x0000000108067824 */ /* 0x000fc600078e0a17 */
[----:B------:R-:W-:Y:S02]  /*aba0*/  LOP3.LUT R4, R4, 0x38, R19, 0x78, !PT ;  /* 0x0000003804047812 */ /* 0x000fe400078e7813 */
[----:B------:R-:W-:Y:S02]  /*abb0*/  ISETP.GE.AND P0, PT, R6, 0x1, PT ;  /* 0x000000010600780c */ /* 0x000fe40003f06270 */
[----:B------:R-:W-:Y:S01]  /*abc0*/  LOP3.LUT R37, R4, 0x200, R37, 0xf8, !PT ;  /* 0x0000020004257812 */ /* 0x000fe200078ef825 */
[----:B------:R-:W-:Y:S10]  /*abd0*/  BRA.DIV UR4, `(.L_x_2237) ;  /* 0x0000002a04b87947 */ /* 0x000ff4000b800000 */
[----:B------:R-:W-:Y:S01]  /*abe0*/  SHFL.IDX PT, R5, R3, RZ, 0x181f ;  /* 0x00181fff03057589 */ /* 0x000fe200000e0000 */
[----:B------:R-:W-:-:S03]  /*abf0*/  @P0 LEA R19, R37, UR46, 0x1 ;  /* 0x0000002e25130c11 */ /* 0x000fc6000f8e08ff */
[----:B------:R-:W0:Y:S04]  /*ac00*/  SHFL.IDX PT, R4, R0, RZ, 0x181f ;  /* 0x00181fff00047589 */ /* 0x000e2800000e0000 */
[----:B------:R-:W1:Y:S04]  /*ac10*/  SHFL.IDX PT, R7, R3, 0x1, 0x181f ;  /* 0x00381f0003077f89 */ /* 0x000e6800000e0000 */
[----:B------:R-:W2:Y:S04]  /*ac20*/  SHFL.IDX PT, R14, R0, 0x1, 0x181f ;  /* 0x00381f00000e7f89 */ /* 0x000ea800000e0000 */
[----:B------:R-:W-:Y:S04]  /*ac30*/  SHFL.IDX PT, R10, R3, 0x2, 0x181f ;  /* 0x00581f00030a7f89 */ /* 0x000fe800000e0000 */
[----:B------:R-:W3:Y:S01]  /*ac40*/  SHFL.IDX PT, R21, R0, 0x2, 0x181f ;  /* 0x00581f0000157f89 */ /* 0x000ee200000e0000 */
[----:B0-----:R-:W-:-:S05]  /*ac50*/  @P0 IMAD.WIDE.U32 R4, R27, 0x2, R4 ;  /* 0x000000021b040825 */ /* 0x001fca00078e0004 */
[----:B------:R-:W-:Y:S04]  /*ac60*/  @P0 LDGSTS.E.BYPASS.LTC128B.128 [R19+0x18400], desc[UR36][R4.64], !P3 ;  /* 0x1840000004130fae */ /* 0x000fe8000d901d64 */
[----:B------:R-:W-:Y:S04]  /*ac70*/  @P0 LDGSTS.E.BYPASS.LTC128B.128 [R19+0x1b400], desc[UR36][R4.64+0x80], !P2 ;  /* 0x1b40008004130fae */ /* 0x000fe8000d101d64 */
[----:B------:R1:W-:Y:S01]  /*ac80*/  @P0 LDGSTS.E.BYPASS.LTC128B.128 [R19+0x1e400], desc[UR36][R4.64+0x100], !P1 ;  /* 0x1e40010004130fae */ /* 0x0003e2000c901d64 */
[----:B------:R-:W-:Y:S02]  /*ac90*/  ISETP.GE.AND P0, PT, R6, 0x11, PT ;  /* 0x000000110600780c */ /* 0x000fe40003f06270 */
[----:B-1----:R-:W-:Y:S01]  /*aca0*/  MOV R5, R7 ;  /* 0x0000000700057202 */ /* 0x002fe20000000f00 */
[----:B--2---:R-:W-:-:S10]  /*acb0*/  IMAD.MOV.U32 R4, RZ, RZ, R14 ;  /* 0x000000ffff047224 */ /* 0x004fd400078e000e */
[----:B------:R-:W-:Y:S01]  /*acc0*/  @P0 LEA R20, R37, UR46, 0x1 ;  /* 0x0000002e25140c11 */ /* 0x000fe2000f8e08ff */
[----:B------:R-:W0:Y:S01]  /*acd0*/  SHFL.IDX PT, R7, R3, 0x3, 0x181f ;  /* 0x00781f0003077f89 */ /* 0x000e2200000e0000 */
[----:B------:R-:W-:-:S03]  /*ace0*/  @P0 IMAD.WIDE.U32 R8, R27, 0x2, R4 ;  /* 0x000000021b080825 */ /* 0x000fc600078e0004 */
[----:B------:R-:W1:Y:S01]  /*acf0*/  SHFL.IDX PT, R14, R0, 0x3, 0x181f ;  /* 0x00781f00000e7f89 */ /* 0x000e6200000e0000 */
[----:B---3--:R-:W-:-:S03]  /*ad00*/  IMAD.MOV.U32 R4, RZ, RZ, R21 ;  /* 0x000000ffff047224 */ /* 0x008fc600078e0015 */
[----:B------:R-:W-:Y:S01]  /*ad10*/  @P0 LDGSTS.E.BYPASS.LTC128B.128 [R20+0x18c00], desc[UR36][R8.64], !P3 ;  /* 0x18c0000008140fae */ /* 0x000fe2000d901d64 */
[----:B------:R-:W-:-:S03]  /*ad20*/  IMAD.MOV.U32 R5, RZ, RZ, R10 ;  /* 0x000000ffff057224 */ /* 0x000fc600078e000a */
[----:B------:R-:W-:Y:S04]  /*ad30*/  @P0 LDGSTS.E.BYPASS.LTC128B.128 [R20+0x1bc00], desc[UR36][R8.64+0x80], !P2 ;  /* 0x1bc0008008140fae */ /* 0x000fe8000d101d64 */
[----:B------:R-:W-:Y:S01]  /*ad40*/  @P0 LDGSTS.E.BYPASS.LTC128B.128 [R20+0x1ec00], desc[UR36][R8.64+0x100], !P1 ;  /* 0x1ec0010008140fae */ /* 0x000fe2000c901d64 */
[----:B------:R-:W-:-:S03]  /*ad50*/  ISETP.GE.AND P0, PT, R6, 0x21, PT ;  /* 0x000000210600780c */ /* 0x000fc60003f06270 */
[----:B------:R-:W-:Y:S04]  /*ad60*/  SHFL.IDX PT, R10, R3, 0x4, 0x181f ;  /* 0x00981f00030a7f89 */ /* 0x000fe800000e0000 */
[----:B------:R-:W2:Y:S04]  /*ad70*/  SHFL.IDX PT, R19, R0, 0x4, 0x181f ;  /* 0x00981f0000137f89 */ /* 0x000ea800000e0000 */
[----:B------:R-:W3:Y:S02]  /*ad80*/  SHFL.IDX PT, R3, R3, 0x5, 0x181f ;  /* 0x00b81f0003037f89 */ /* 0x000ee400000e0000 */
[----:B------:R-:W-:Y:S01]  /*ad90*/  @P0 IMAD.WIDE.U32 R4, R27, 0x2, R4 ;  /* 0x000000021b040825 */ /* 0x000fe200078e0004 */
[----:B------:R-:W-:-:S05]  /*ada0*/  @P0 LEA R21, R37, UR46, 0x1 ;  /* 0x0000002e25150c11 */ /* 0x000fca000f8e08ff */
[----:B------:R-:W-:Y:S04]  /*adb0*/  @P0 LDGSTS.E.BYPASS.LTC128B.128 [R21+0x19400], desc[UR36][R4.64], !P3 ;  /* 0x1940000004150fae */ /* 0x000fe8000d901d64 */
[----:B------:R-:W-:Y:S04]  /*adc0*/  @P0 LDGSTS.E.BYPASS.LTC128B.128 [R21+0x1c400], desc[UR36][R4.64+0x80], !P2 ;  /* 0x1c40008004150fae */ /* 0x000fe8000d101d64 */
[----:B------:R0:W-:Y:S01]  /*add0*/  @P0 LDGSTS.E.BYPASS.LTC128B.128 [R21+0x1f400], desc[UR36][R4.64+0x100], !P1 ;  /* 0x1f40010004150fae */ /* 0x0001e2000c901d64 */
[----:B------:R-:W-:Y:S02]  /*ade0*/  ISETP.GE.AND P0, PT, R6, 0x31, PT ;  /* 0x000000310600780c */ /* 0x000fe40003f06270 */
[----:B0-----:R-:W-:Y:S01]  /*adf0*/  MOV R5, R7 ;  /* 0x0000000700057202 */ /* 0x001fe20000000f00 */
[----:B-1----:R-:W-:-:S10]  /*ae00*/  IMAD.MOV.U32 R4, RZ, RZ, R14 ;  /* 0x000000ffff047224 */ /* 0x002fd400078e000e */
[----:B------:R-:W-:Y:S01]  /*ae10*/  @P0 LEA R7, R37, UR46, 0x1 ;  /* 0x0000002e25070c11 */ /* 0x000fe2000f8e08ff */
[----:B------:R0:W1:Y:S01]  /*ae20*/  SHFL.IDX PT, R14, R0, 0x5, 0x181f ;  /* 0x00b81f00000e7f89 */ /* 0x00006200000e0000 */
[----:B------:R-:W-:-:S04]  /*ae30*/  @P0 IMAD.WIDE.U32 R8, R27, 0x2, R4 ;  /* 0x000000021b080825 */ /* 0x000fc800078e0004 */
[----:B--2---:R-:W-:Y:S01]  /*ae40*/  IMAD.MOV.U32 R4, RZ, RZ, R19 ;  /* 0x000000ffff047224 */ /* 0x004fe200078e0013 */
[----:B------:R0:W-:Y:S01]  /*ae50*/  @P0 LDGSTS.E.BYPASS.LTC128B.128 [R7+0x19c00], desc[UR36][R8.64], !P3 ;  /* 0x19c0000008070fae */ /* 0x0001e2000d901d64 */
[----:B------:R-:W-:-:S03]  /*ae60*/  IMAD.MOV.U32 R5, RZ, RZ, R10 ;  /* 0x000000ffff057224 */ /* 0x000fc600078e000a */
        /* <DEDUP_REMOVED lines=8> */
.L_x_2291:
        /* <DEDUP_REMOVED lines=18> */
.L_x_2238:
        /* <DEDUP_REMOVED lines=22> */
[----:B------:R-:W-:Y:S01]  /*b170*/  MOV R12, 0x1 ;  /* 0x00000001000c7802 */ /* 0x000fe20000000f00 */
[----:B------:R-:W-:Y:S02]  /*b180*/  IMAD.U32 R6, RZ, RZ, UR8 ;  /* 0x00000008ff067e24 */ /* 0x000fe4000f8e00ff */
[----:B------:R-:W-:-:S02]  /*b190*/  IMAD.U32 R10, RZ, RZ, UR4 ;  /* 0x00000004ff0a7e24 */ /* 0x000fc4000f8e00ff */
[----:B------:R-:W-:Y:S02]  /*b1a0*/  IMAD.U32 R11, RZ, RZ, UR5 ;  /* 0x00000005ff0b7e24 */ /* 0x000fe4000f8e00ff */
[----:B------:R-:W-:Y:S02]  /*b1b0*/  IMAD.MOV.U32 R8, RZ, RZ, 0x70 ;  /* 0x00000070ff087424 */ /* 0x000fe400078e00ff */
[----:B------:R-:W-:-:S07]  /*b1c0*/  IMAD.MOV.U32 R13, RZ, RZ, RZ ;  /* 0x000000ffff0d7224 */ /* 0x000fce00078e00ff */
[----:B------:R-:W-:-:S07]  /*b1d0*/  LEPC R20, `(.L_x_2239) ;  /* 0x000000001014794e */ /* 0x000fce0000000000 */
[----:B0-----:R-:W-:Y:S05]  /*b1e0*/  CALL.ABS.NOINC R14 ;  /* 0x000000000e007343 */ /* 0x001fea0003c00000 */
.L_x_2239:
[----:B------:R-:W-:Y:S01]  /*b1f0*/  UISETP.NE.AND UP0, UPT, UR49, URZ, UPT ;  /* 0x0000003f3100728c */ /* 0x000fe2000bf05270 */
[----:B------:R-:W-:Y:S01]  /*b200*/  IMAD.U32 R3, RZ, RZ, UR48 ;  /* 0x00000030ff037e24 */ /* 0x000fe2000f8e00ff */
[----:B------:R-:W0:Y:S01]  /*b210*/  LDC R8, c[0x0][0x448] ;  /* 0x00011200ff087b82 */ /* 0x000e220000000800 */
[----:B------:R-:W-:Y:S01]  /*b220*/  IMAD.U32 R4, RZ, RZ, UR38 ;  /* 0x00000026ff047e24 */ /* 0x000fe2000f8e00ff */
[----:B------:R-:W-:Y:S01]  /*b230*/  MOV R7, UR47 ;  /* 0x0000002f00077c02 */ /* 0x000fe20008000f00 */
[----:B------:R-:W-:Y:S01]  /*b240*/  IMAD R3, R3, 0x80, R22 ;  /* 0x0000008003037824 */ /* 0x000fe200078e0216 */
[----:B------:R-:W-:Y:S01]  /*b250*/  PLOP3.LUT P0, PT, PT, PT, UP0, 0x80, 0x0 ;  /* 0x000000000000781c */ /* 0x000fe20003f0f008 */
[----:B------:R-:W-:Y:S01]  /*b260*/  IMAD.MOV.U32 R6, RZ, RZ, R4 ;  /* 0x000000ffff067224 */ /* 0x000fe200078e0004 */
[----:B------:R-:W-:Y:S01]  /*b270*/  ULDC.64 UR4, c[0x0][0x2e0] ;  /* 0x0000b80000047ab9 */ /* 0x000fe20000000a00 */
[----:B------:R-:W-:Y:S01]  /*b280*/  IMAD.U32 R5, RZ, RZ, UR39 ;  /* 0x00000027ff057e24 */ /* 0x000fe2000f8e00ff */
[----:B------:R-:W-:Y:S01]  /*b290*/  MOV R9, R3 ;  /* 0x0000000300097202 */ /* 0x000fe20000000f00 */
[----:B------:R-:W-:Y:S01]  /*b2a0*/  @UP0 ULDC UR6, c[0x0][0x44c] ;  /* 0x0001130000060ab9 */ /* 0x000fe20000000800 */
[----:B------:R-:W-:-:S02]  /*b2b0*/  IMAD R0, R19, UR4, RZ ;  /* 0x0000000413007c24 */ /* 0x000fc4000f8e02ff */
[----:B------:R-:W-:Y:S01]  /*b2c0*/  IMAD.WIDE.U32 R6, R31, UR4, R6 ;  /* 0x000000041f067c25 */ /* 0x000fe2000f8e0006 */
[----:B------:R-:W-:-:S03]  /*b2d0*/  @UP0 ULDC UR4, c[0x0][0x450] ;  /* 0x0001140000040ab9 */ /* 0x000fc60000000800 */
[----:B------:R-:W-:Y:S02]  /*b2e0*/  IMAD R5, R31, UR5, R0 ;  /* 0x000000051f057c24 */ /* 0x000fe4000f8e0200 */
[----:B------:R-:W-:Y:S01]  /*b2f0*/  @P0 IMAD.HI.U32 R10, R3, UR6, RZ ;  /* 0x00000006030a0c27 */ /* 0x000fe2000f8e00ff */
[----:B------:R-:W-:-:S03]  /*b300*/  PLOP3.LUT P0, PT, PT, PT, UP0, 0x80, 0x0 ;  /* 0x000000000000781c */ /* 0x000fc60003f0f008 */
[----:B------:R-:W-:-:S10]  /*b310*/  IMAD.IADD R7, R7, 0x1, R5 ;  /* 0x0000000107077824 */ /* 0x000fd400078e0205 */
        /* <DEDUP_REMOVED lines=16> */
[----:B------:R-:W-:Y:S01]  /*b420*/  ULDC UR4, c[0x0][0x2b8] ;  /* 0x0000ae0000047ab9 */ /* 0x000fe20000000800 */
[----:B------:R-:W-:Y:S02]  /*b430*/  IADD3 R5, R5, R7, RZ ;  /* 0x0000000705057210 */ /* 0x000fe40007ffe0ff */
[----:B------:R-:W-:Y:S02]  /*b440*/  ISETP.GE.AND P2, PT, R25, UR4, PT ;  /* 0x0000000419007c0c */ /* 0x000fe4000bf46270 */
[----:B------:R-:W-:Y:S01]  /*b450*/  LEA.HI.X R0, R4, UR5, R5, 0x1, P0 ;  /* 0x0000000504007c11 */ /* 0x000fe200080f0c05 */
[----:B------:R-:W-:Y:S01]  /*b460*/  UMOV UR5, 0xffffffff ;  /* 0xffffffff00057882 */ /* 0x000fe20000000000 */
[----:B------:R-:W-:-:S02]  /*b470*/  ISETP.GE.AND P0, PT, R24, UR4, PT ;  /* 0x0000000418007c0c */ /* 0x000fc4000bf06270 */
[----:B------:R-:W-:Y:S01]  /*b480*/  ISETP.GE.AND P3, PT, R27, UR4, PT ;  /* 0x000000041b007c0c */ /* 0x000fe2000bf66270 */
[----:B------:R-:W-:-:S12]  /*b490*/  BRA.DIV UR5, `(.L_x_2240) ;  /* 0x0000002a05747947 */ /* 0x000fd8000b800000 */
[----:B------:R-:W-:Y:S01]  /*b4a0*/  SHFL.IDX PT, R5, R0, RZ, 0x181f ;  /* 0x00181fff00057589 */ /* 0x000fe200000e0000 */
[----:B------:R-:W-:Y:S01]  /*b4b0*/  IMAD.U32 R10, RZ, RZ, UR48 ;  /* 0x00000030ff0a7e24 */ /* 0x000fe2000f8e00ff */
[----:B------:R-:W-:Y:S02]  /*b4c0*/  ULDC UR4, c[0x0][0x288] ;  /* 0x0000a20000047ab9 */ /* 0x000fe40000000800 */
[----:B------:R-:W0:Y:S01]  /*b4d0*/  SHFL.IDX PT, R4, R3, RZ, 0x181f ;  /* 0x00181fff03047589 */ /* 0x000e2200000e0000 */
[----:B------:R-:W-:Y:S02]  /*b4e0*/  IMAD R6, R8, UR4, RZ ;  /* 0x0000000408067c24 */ /* 0x000fe4000f8e02ff */
[----:B------:R-:W-:Y:S01]  /*b4f0*/  IMAD R7, R10, 0x80, R23 ;  /* 0x000000800a077824 */ /* 0x000fe200078e0217 */
[----:B------:R-:W-:Y:S03]  /*b500*/  SHFL.IDX PT, R8, R0, 0x1, 0x181f ;  /* 0x00381f0000087f89 */ /* 0x000fe600000e0000 */
[C---:B------:R-:W-:Y:S01]  /*b510*/  VIADD R9, R7.reuse, 0x10 ;  /* 0x0000001007097836 */ /* 0x040fe20000000000 */
[C---:B------:R-:W-:Y:S01]  /*b520*/  ISETP.GE.AND P1, PT, R7.reuse, R6, PT ;  /* 0x000000060700720c */ /* 0x040fe20003f26270 */
[----:B------:R-:W1:Y:S01]  /*b530*/  SHFL.IDX PT, R14, R3, 0x1, 0x181f ;  /* 0x00381f00030e7f89 */ /* 0x000e6200000e0000 */
[----:B------:R-:W-:-:S11]  /*b540*/  VIADD R11, R7, 0x20 ;  /* 0x00000020070b7836 */ /* 0x000fd60000000000 */
[----:B------:R-:W-:Y:S01]  /*b550*/  @!P1 LEA R19, R37, UR46, 0x1 ;  /* 0x0000002e25139c11 */ /* 0x000fe2000f8e08ff */
[----:B0-----:R-:W-:-:S05]  /*b560*/  @!P1 IMAD.WIDE.U32 R4, R27, 0x2, R4 ;  /* 0x000000021b049825 */ /* 0x001fca00078e0004 */
[----:B------:R-:W-:Y:S04]  /*b570*/  @!P1 LDGSTS.E.BYPASS.LTC128B.128 [R19+0xc400], desc[UR36][R4.64], !P3 ;  /* 0x0c40000004139fae */ /* 0x000fe8000d901d64 */
[----:B------:R-:W-:Y:S04]  /*b580*/  @!P1 LDGSTS.E.BYPASS.LTC128B.128 [R19+0x10400], desc[UR36][R4.64+0x80], !P2 ;  /* 0x1040008004139fae */ /* 0x000fe8000d101d64 */
[----:B------:R1:W-:Y:S01]  /*b590*/  @!P1 LDGSTS.E.BYPASS.LTC128B.128 [R19+0x14400], desc[UR36][R4.64+0x100], !P0 ;  /* 0x1440010004139fae */ /* 0x0003e2000c101d64 */
[----:B------:R-:W-:Y:S02]  /*b5a0*/  ISETP.GE.AND P1, PT, R9, R6, PT ;  /* 0x000000060900720c */ /* 0x000fe40003f26270 */
[----:B-1----:R-:W-:Y:S01]  /*b5b0*/  MOV R4, R14 ;  /* 0x0000000e00047202 */ /* 0x002fe20000000f00 */
[----:B------:R-:W-:-:S10]  /*b5c0*/  IMAD.MOV.U32 R5, RZ, RZ, R8 ;  /* 0x000000ffff057224 */ /* 0x000fd400078e0008 */
[----:B------:R-:W-:Y:S01]  /*b5d0*/  @!P1 LEA R21, R37, UR46, 0x1 ;  /* 0x0000002e25159c11 */ /* 0x000fe2000f8e08ff */
[----:B------:R-:W-:Y:S01]  /*b5e0*/  SHFL.IDX PT, R14, R3, 0x3, 0x181f ;  /* 0x00781f00030e7f89 */ /* 0x000fe200000e0000 */
[----:B------:R-:W-:-:S03]  /*b5f0*/  @!P1 IMAD.WIDE.U32 R8, R27, 0x2, R4 ;  /* 0x000000021b089825 */ /* 0x000fc600078e0004 */
[----:B------:R-:W-:Y:S04]  /*b600*/  SHFL.IDX PT, R5, R0, 0x2, 0x181f ;  /* 0x00581f0000057f89 */ /* 0x000fe800000e0000 */
[----:B------:R-:W0:Y:S04]  /*b610*/  SHFL.IDX PT, R4, R3, 0x2, 0x181f ;  /* 0x00581f0003047f89 */ /* 0x000e2800000e0000 */
[----:B------:R-:W-:Y:S04]  /*b620*/  @!P1 LDGSTS.E.BYPASS.LTC128B.128 [R21+0xcc00], desc[UR36][R8.64], !P3 ;  /* 0x0cc0000008159fae */ /* 0x000fe8000d901d64 */
[----:B------:R-:W-:Y:S04]  /*b630*/  @!P1 LDGSTS.E.BYPASS.LTC128B.128 [R21+0x10c00], desc[UR36][R8.64+0x80], !P2 ;  /* 0x10c0008008159fae */ /* 0x000fe8000d101d64 */
[----:B------:R1:W-:Y:S01]  /*b640*/  @!P1 LDGSTS.E.BYPASS.LTC128B.128 [R21+0x14c00], desc[UR36][R8.64+0x100], !P0 ;  /* 0x14c0010008159fae */ /* 0x0003e2000c101d64 */
[----:B------:R-:W-:Y:S01]  /*b650*/  ISETP.GE.AND P1, PT, R11, R6, PT ;  /* 0x000000060b00720c */ /* 0x000fe20003f26270 */
[----:B------:R-:W-:-:S02]  /*b660*/  VIADD R11, R7, 0x40 ;  /* 0x00000040070b7836 */ /* 0x000fc40000000000 */
[----:B-1----:R-:W1:Y:S01]  /*b670*/  SHFL.IDX PT, R8, R0, 0x3, 0x181f ;  /* 0x00781f0000087f89 */ /* 0x002e6200000e0000 */
[----:B------:R-:W-:-:S09]  /*b680*/  VIADD R9, R7, 0x30 ;  /* 0x0000003007097836 */ /* 0x000fd20000000000 */
[----:B------:R-:W-:Y:S01]  /*b690*/  @!P1 LEA R19, R37, UR46, 0x1 ;  /* 0x0000002e25139c11 */ /* 0x000fe2000f8e08ff */
[----:B0-----:R-:W-:-:S05]  /*b6a0*/  @!P1 IMAD.WIDE.U32 R4, R27, 0x2, R4 ;  /* 0x000000021b049825 */ /* 0x001fca00078e0004 */
[----:B------:R-:W-:Y:S04]  /*b6b0*/  @!P1 LDGSTS.E.BYPASS.LTC128B.128 [R19+0xd400], desc[UR36][R4.64], !P3 ;  /* 0x0d40000004139fae */ /* 0x000fe8000d901d64 */
[----:B------:R-:W-:Y:S04]  /*b6c0*/  @!P1 LDGSTS.E.BYPASS.LTC128B.128 [R19+0x11400], desc[UR36][R4.64+0x80], !P2 ;  /* 0x1140008004139fae */ /* 0x000fe8000d101d64 */
[----:B------:R0:W-:Y:S01]  /*b6d0*/  @!P1 LDGSTS.E.BYPASS.LTC128B.128 [R19+0x15400], desc[UR36][R4.64+0x100], !P0 ;  /* 0x1540010004139fae */ /* 0x0001e2000c101d64 */
[----:B------:R-:W-:Y:S02]  /*b6e0*/  ISETP.GE.AND P1, PT, R9, R6, PT ;  /* 0x000000060900720c */ /* 0x000fe40003f26270 */
[----:B0-----:R-:W-:Y:S01]  /*b6f0*/  MOV R4, R14 ;  /* 0x0000000e00047202 */ /* 0x001fe20000000f00 */
[----:B-1----:R-:W-:-:S10]  /*b700*/  IMAD.MOV.U32 R5, RZ, RZ, R8 ;  /* 0x000000ffff057224 */ /* 0x002fd400078e0008 */
        /* <DEDUP_REMOVED lines=35> */
.L_x_2308:
[----:B------:R-:W-:Y:S01]  /*b940*/  VIADD R7, R7, 0x70 ;  /* 0x0000007007077836 */ /* 0x000fe20000000000 */
[----:B------:R-:W-:Y:S01]  /*b950*/  BSSY B0, `(.L_x_2241) ;  /* 0x000000d000007945 */ /* 0x000fe20003800000 */
[----:B-1----:R-:W-:Y:S01]  /*b960*/  MOV R4, R14 ;  /* 0x0000000e00047202 */ /* 0x002fe20000000f00 */
[----:B--2---:R-:W-:Y:S02]  /*b970*/  IMAD.MOV.U32 R5, RZ, RZ, R8 ;  /* 0x000000ffff057224 */ /* 0x004fe400078e0008 */
        /* <DEDUP_REMOVED lines=10> */
.L_x_2242:
[----:B------:R-:W-:Y:S05]  /*ba20*/  BSYNC B0 ;  /* 0x0000000000007941 */ /* 0x000fea0003800000 */
.L_x_2241:
        /* <DEDUP_REMOVED lines=9> */
.L_x_2309:
        /* <DEDUP_REMOVED lines=8> */
[----:B------:R-:W-:Y:S01]  /*bb40*/  ULOP3.LUT UR5, URZ, UR45, URZ, 0x33, !UPT ;  /* 0x0000002d3f057292 */ /* 0x000fe2000f8e333f */
[----:B------:R-:W-:Y:S01]  /*bb50*/  IADD3 R26, R26, R30, R23 ;  /* 0x0000001e1a1a7210 */ /* 0x000fe20007ffe017 */
[----:B------:R-:W-:Y:S01]  /*bb60*/  UIMAD UR4, UR4, UR40, URZ ;  /* 0x00000028040472a4 */ /* 0x000fe2000f8e023f */
[----:B------:R-:W-:Y:S01]  /*bb70*/  IADD3 R5, -R23, UR42, RZ ;  /* 0x0000002a17057c10 */ /* 0x000fe2000fffe1ff */
[----:B------:R-:W-:Y:S01]  /*bb80*/  BSSY B0, `(.L_x_2244) ;  /* 0x00000f0000007945 */ /* 0x000fe20003800000 */
[----:B------:R-:W-:Y:S01]  /*bb90*/  IMAD.SHL.U32 R20, R27, 0x2, RZ ;  /* 0x000000021b147824 */ /* 0x000fe200078e00ff */
[----:B------:R-:W-:Y:S01]  /*bba0*/  MOV R10, RZ ;  /* 0x000000ff000a7202 */ /* 0x000fe20000000f00 */
[----:B------:R-:W-:Y:S01]  /*bbb0*/  VIADD R7, R26, 0xfffffee0 ;  /* 0xfffffee01a077836 */ /* 0x000fe20000000000 */
[----:B------:R-:W-:Y:S01]  /*bbc0*/  LOP3.LUT R3, RZ, UR4, RZ, 0x33, !PT ;  /* 0x00000004ff037c12 */ /* 0x000fe2000f8e33ff */
[----:B------:R-:W-:-:S03]  /*bbd0*/  IMAD.MOV.U32 R19, RZ, RZ, 0x1 ;  /* 0x00000001ff137424 */ /* 0x000fc600078e00ff */
[----:B------:R-:W-:-:S04]  /*bbe0*/  VIMNMX3 R0, R0, UR5, R3, !PT ;  /* 0x0000000500007c0f */ /* 0x000fc8000f800103 */
[C---:B------:R-:W-:Y:S01]  /*bbf0*/  IADD3 R35, -R0.reuse, -0x2, RZ ;  /* 0xfffffffe00237810 */ /* 0x040fe20007ffe1ff */
[C---:B------:R-:W-:Y:S02]  /*bc00*/  IMAD R5, R0.reuse, 0x60, R5 ;  /* 0x0000006000057824 */ /* 0x040fe400078e0205 */
[----:B------:R-:W-:Y:S02]  /*bc10*/  IMAD R7, R0, -0x60, R7 ;  /* 0xffffffa000077824 */ /* 0x000fe400078e0207 */
[----:B------:R-:W-:-:S07]  /*bc20*/  VIADD R6, R5, 0xc0 ;  /* 0x000000c005067836 */ /* 0x000fce0000000000 */
.L_x_2257:
[----:B------:R-:W-:Y:S01]  /*bc30*/  ISETP.NE.AND P0, PT, R28, 0x1, PT ;  /* 0x000000011c00780c */ /* 0x000fe20003f05270 */
[----:B------:R-:W-:Y:S01]  /*bc40*/  IMAD.MOV.U32 R30, RZ, RZ, RZ ;  /* 0x000000ffff1e7224 */ /* 0x000fe200078e00ff */
[----:B------:R-:W-:Y:S02]  /*bc50*/  ISETP.GT.U32.AND P2, PT, R22, 0x5f, PT ;  /* 0x0000005f1600780c */ /* 0x000fe40003f44070 */
[----:B------:R-:W-:-:S09]  /*bc60*/  LOP3.LUT P1, RZ, R36, 0x10, RZ, 0xc0, !PT ;  /* 0x0000001024ff7812 */ /* 0x000fd2000782c0ff */
[----:B------:R-:W0:Y:S08]  /*bc70*/  @P0 LDC R0, c[0x0][0x434] ;  /* 0x00010d00ff000b82 */ /* 0x000e300000000800 */
[----:B-1----:R-:W1:Y:S08]  /*bc80*/  @P0 LDC R12, c[0x0][0x438] ;  /* 0x00010e00ff0c0b82 */ /* 0x002e700000000800 */
[----:B------:R-:W2:Y:S08]  /*bc90*/  @!P2 LDC.64 R4, c[0x0][0x428] ;  /* 0x00010a00ff04ab82 */ /* 0x000eb00000000a00 */
[----:B------:R-:W3:Y:S01]  /*bca0*/  @!P2 LDC.64 R8, c[0x0][0x418] ;  /* 0x00010600ff08ab82 */ /* 0x000ee20000000a00 */
[----:B0-----:R-:W-:-:S04]  /*bcb0*/  @P0 IMAD.HI.U32 R3, R7, R0, RZ ;  /* 0x0000000007030227 */ /* 0x001fc800078e00ff */
[----:B------:R-:W-:Y:S01]  /*bcc0*/  IMAD.MOV.U32 R0, RZ, RZ, R7 ;  /* 0x000000ffff007224 */ /* 0x000fe200078e0007 */
[----:B-1----:R-:W-:-:S04]  /*bcd0*/  @P0 SHF.R.U32.HI R0, RZ, R12, R3 ;  /* 0x0000000cff000219 */ /* 0x002fc80000011603 */
[----:B------:R-:W-:Y:S01]  /*bce0*/  @!P2 SHF.R.S32.HI R13, RZ, 0x1f, R0 ;  /* 0x0000001fff0da819 */ /* 0x000fe20000011400 */
[----:B--2---:R-:W-:-:S04]  /*bcf0*/  @!P2 IMAD R12, R33, R4, RZ ;  /* 0x00000004210ca224 */ /* 0x004fc800078e02ff */
[----:B------:R-:W-:Y:S02]  /*bd00*/  @!P2 IMAD R3, R29, R5, R12 ;  /* 0x000000051d03a224 */ /* 0x000fe400078e020c */
[----:B------:R-:W-:-:S04]  /*bd10*/  @!P2 IMAD.MOV.U32 R12, RZ, RZ, R0 ;  /* 0x000000ffff0ca224 */ /* 0x000fc800078e0000 */
[----:B------:R-:W-:-:S05]  /*bd20*/  @!P2 IMAD.WIDE.U32 R12, R29, R4, R12 ;  /* 0x000000041d0ca225 */ /* 0x000fca00078e000c */
[----:B------:R-:W-:Y:S02]  /*bd30*/  @!P2 IADD3 R3, R3, R13, RZ ;  /* 0x0000000d0303a210 */ /* 0x000fe40007ffe0ff */
[----:B---3--:R-:W-:-:S04]  /*bd40*/  @!P2 LEA R4, P0, R12, R8, 0x2 ;  /* 0x000000080c04a211 */ /* 0x008fc800078010ff */
        /* <DEDUP_REMOVED lines=9> */
.L_x_2245:
[----:B------:R-:W-:Y:S01]  /*bde0*/  LEA R26, R8, UR46, 0x3 ;  /* 0x0000002e081a7c11 */ /* 0x000fe2000f8e18ff */
[----:B------:R-:W-:Y:S01]  /*bdf0*/  BSSY B1, `(.L_x_2246) ;  /* 0x0000004000017945 */ /* 0x000fe20003800000 */
[----:B------:R-:W-:-:S04]  /*be00*/  SHF.L.U32 R3, R9, 0x1f, RZ ;  /* 0x0000001f09037819 */ /* 0x000fc800000006ff */
[----:B------:R-:W0:Y:S02]  /*be10*/  SYNCS.PHASECHK.TRANS64.TRYWAIT P0, [R26+URZ+0x2a840], R3 ;  /* 0x02a840031a0075a7 */ /* 0x000e24000800017f */
[----:B0-----:R-:W-:Y:S05]  /*be20*/  @!P0 BRA `(.L_x_2247) ;  /* 0x0000002800c08947 */ /* 0x001fea0003800000 */
.L_x_2310:
[----:B------:R-:W-:Y:S05]  /*be30*/  BSYNC B1 ;  /* 0x0000000000017941 */ /* 0x000fea0003800000 */
.L_x_2246:
[----:B------:R-:W-:Y:S01]  /*be40*/  ULDC UR4, c[0x0][0x430] ;  /* 0x00010c0000047ab9 */ /* 0x000fe20000000800 */
[----:B-----5:R-:W-:Y:S01]  /*be50*/  SHF.R.S32.HI R21, RZ, 0x1f, R30 ;  /* 0x0000001fff157819 */ /* 0x020fe2000001141e */
[----:B------:R-:W-:Y:S01]  /*be60*/  UIADD3 UR4, -UR4, URZ, URZ ;  /* 0x0000003f04047290 */ /* 0x000fe2000fffe13f */
[----:B------:R-:W-:Y:S02]  /*be70*/  R2UR UR6, R34 ;  /* 0x00000000220672ca */ /* 0x000fe400000e0000 */
[C---:B------:R-:W-:Y:S02]  /*be80*/  LOP3.LUT P3, RZ, R36.reuse, 0x4, RZ, 0xc0, !PT ;  /* 0x0000000424ff7812 */ /* 0x040fe4000786c0ff */
[----:B------:R-:W-:Y:S01]  /*be90*/  LOP3.LUT P2, RZ, R36, 0x2, RZ, 0xc0, !PT ;  /* 0x0000000224ff7812 */ /* 0x000fe2000784c0ff */
[----:B------:R-:W-:Y:S01]  /*bea0*/  IMAD R25, R0, UR4, R7 ;  /* 0x0000000400197c24 */ /* 0x000fe2000f8e0207 */
[----:B------:R-:W-:Y:S01]  /*beb0*/  ULDC.64 UR4, c[0x0][0x300] ;  /* 0x0000c00000047ab9 */ /* 0x000fe20000000a00 */
[----:B------:R-:W-:-:S02]  /*bec0*/  LOP3.LUT P1, RZ, R36, 0x1, RZ, 0xc0, !PT ;  /* 0x0000000124ff7812 */ /* 0x000fc4000782c0ff */
[----:B------:R-:W-:Y:S01]  /*bed0*/  IMAD.WIDE.U32 R4, R25, UR4, RZ ;  /* 0x0000000419047c25 */ /* 0x000fe2000f8e00ff */
[----:B------:R-:W-:-:S05]  /*bee0*/  SHF.R.S32.HI R24, RZ, 0x1f, R25 ;  /* 0x0000001fff187819 */ /* 0x000fca0000011419 */
[----:B------:R-:W-:-:S04]  /*bef0*/  IMAD R0, R24, UR4, RZ ;  /* 0x0000000418007c24 */ /* 0x000fc8000f8e02ff */
[----:B0-----:R-:W-:Y:S01]  /*bf00*/  IMAD R3, R25, UR5, R0 ;  /* 0x0000000519037c24 */ /* 0x001fe2000f8e0200 */
        /* <DEDUP_REMOVED lines=16> */
[----:B------:R-:W-:Y:S01]  /*c010*/  IMAD R5, R8, 0x4800, R37 ;  /* 0x0000480008057824 */ /* 0x000fe200078e0225 */
[----:B------:R-:W-:Y:S06]  /*c020*/  BRA.DIV UR4, `(.L_x_2248) ;  /* 0x0000002a04547947 */ /* 0x000fec000b800000 */
[----:B------:R-:W0:Y:S01]  /*c030*/  SHFL.IDX PT, R14, R3, RZ, 0x181f ;  /* 0x00181fff030e7589 */ /* 0x000e2200000e0000 */
[----:B------:R-:W-:-:S03]  /*c040*/  LEA R5, R5, UR46, 0x1 ;  /* 0x0000002e05057c11 */ /* 0x000fc6000f8e08ff */
[----:B------:R-:W1:Y:S04]  /*c050*/  SHFL.IDX PT, R4, R0, RZ, 0x181f ;  /* 0x00181fff00047589 */ /* 0x000e6800000e0000 */
[----:B------:R-:W-:Y:S04]  /*c060*/  SHFL.IDX PT, R11, R3, 0x2, 0x181f ;  /* 0x00581f00030b7f89 */ /* 0x000fe800000e0000 */
[----:B------:R-:W-:Y:S01]  /*c070*/  SHFL.IDX PT, R31, R0, 0x2, 0x181f ;  /* 0x00581f00001f7f89 */ /* 0x000fe200000e0000 */
[----:B0-----:R-:W-:-:S03]  /*c080*/  IADD3 R12, P0, R14, R20, RZ ;  /* 0x000000140e0c7210 */ /* 0x001fc60007f1e0ff */
[----:B------:R-:W0:Y:S02]  /*c090*/  SHFL.IDX PT, R14, R3, 0x1, 0x181f ;  /* 0x00381f00030e7f89 */ /* 0x000e2400000e0000 */
[----:B-1----:R-:W-:Y:S02]  /*c0a0*/  IMAD.X R13, RZ, RZ, R4, P0 ;  /* 0x000000ffff0d7224 */ /* 0x002fe400000e0604 */
[----:B------:R-:W1:Y:S04]  /*c0b0*/  SHFL.IDX PT, R4, R0, 0x1, 0x181f ;  /* 0x00381f0000047f89 */ /* 0x000e6800000e0000 */
[----:B------:R-:W-:Y:S04]  /*c0c0*/  LDGSTS.E.BYPASS.LTC128B.128 [R5+0x18400], desc[UR36][R12.64], !P3 ;  /* 0x184000000c057fae */ /* 0x000fe8000d901d64 */
[----:B------:R-:W-:Y:S04]  /*c0d0*/  LDGSTS.E.BYPASS.LTC128B.128 [R5+0x1b400], desc[UR36][R12.64+0x80], !P2 ;  /* 0x1b4000800c057fae */ /* 0x000fe8000d101d64 */
[----:B------:R-:W-:Y:S01]  /*c0e0*/  LDGSTS.E.BYPASS.LTC128B.128 [R5+0x1e400], desc[UR36][R12.64+0x100], !P1 ;  /* 0x1e4001000c057fae */ /* 0x000fe2000c901d64 */
[----:B0-----:R-:W-:-:S04]  /*c0f0*/  IADD3 R14, P0, R14, R20, RZ ;  /* 0x000000140e0e7210 */ /* 0x001fc80007f1e0ff */
[----:B-1----:R-:W-:Y:S02]  /*c100*/  IADD3.X R15, RZ, R4, RZ, P0, !PT ;  /* 0x00000004ff0f7210 */ /* 0x002fe400007fe4ff */
[----:B------:R-:W-:Y:S04]  /*c110*/  SHFL.IDX PT, R4, R0, 0x4, 0x181f ;  /* 0x00981f0000047f89 */ /* 0x000fe800000e0000 */
[----:B------:R-:W-:Y:S04]  /*c120*/  LDGSTS.E.BYPASS.LTC128B.128 [R5+0x18c00], desc[UR36][R14.64], !P3 ;  /* 0x18c000000e057fae */ /* 0x000fe8000d901d64 */
[----:B------:R-:W-:Y:S04]  /*c130*/  LDGSTS.E.BYPASS.LTC128B.128 [R5+0x1bc00], desc[UR36][R14.64+0x80], !P2 ;  /* 0x1bc000800e057fae */ /* 0x000fe8000d101d64 */
[----:B------:R0:W-:Y:S02]  /*c140*/  LDGSTS.E.BYPASS.LTC128B.128 [R5+0x1ec00], desc[UR36][R14.64+0x100], !P1 ;  /* 0x1ec001000e057fae */ /* 0x0001e4000c901d64 */
[----:B0-----:R-:W-:-:S02]  /*c150*/  IADD3 R14, P0, R11, R20, RZ ;  /* 0x000000140b0e7210 */ /* 0x001fc40007f1e0ff */
[----:B------:R-:W0:Y:S03]  /*c160*/  SHFL.IDX PT, R11, R3, 0x3, 0x181f ;  /* 0x00781f00030b7f89 */ /* 0x000e2600000e0000 */
[----:B------:R-:W-:Y:S02]  /*c170*/  IMAD.X R15, RZ, RZ, R31, P0 ;  /* 0x000000ffff0f7224 */ /* 0x000fe400000e061f */
[----:B------:R-:W1:Y:S04]  /*c180*/  SHFL.IDX PT, R31, R0, 0x3, 0x181f ;  /* 0x00781f00001f7f89 */ /* 0x000e6800000e0000 */
[----:B------:R-:W-:Y:S04]  /*c190*/  LDGSTS.E.BYPASS.LTC128B.128 [R5+0x19400], desc[UR36][R14.64], !P3 ;  /* 0x194000000e057fae */ /* 0x000fe8000d901d64 */
[----:B------:R-:W-:Y:S04]  /*c1a0*/  LDGSTS.E.BYPASS.LTC128B.128 [R5+0x1c400], desc[UR36][R14.64+0x80], !P2 ;  /* 0x1c4000800e057fae */ /* 0x000fe8000d101d64 */
[----:B------:R2:W-:Y:S04]  /*c1b0*/  LDGSTS.E.BYPASS.LTC128B.128 [R5+0x1f400], desc[UR36][R14.64+0x100], !P1 ;  /* 0x1f4001000e057fae */ /* 0x0005e8000c901d64 */
[----:B------:R-:W-:Y:S01]  /*c1c0*/  SHFL.IDX PT, R0, R0, 0x5, 0x181f ;  /* 0x00b81f0000007f89 */ /* 0x000fe200000e0000 */
[----:B0-----:R-:W-:-:S03]  /*c1d0*/  IADD3 R12, P0, R11, R20, RZ ;  /* 0x000000140b0c7210 */ /* 0x001fc60007f1e0ff */
[----:B--2---:R-:W0:Y:S02]  /*c1e0*/  SHFL.IDX PT, R14, R3, 0x4, 0x181f ;  /* 0x00981f00030e7f89 */ /* 0x004e2400000e0000 */
[----:B-1----:R-:W-:Y:S02]  /*c1f0*/  IMAD.X R13, RZ, RZ, R31, P0 ;  /* 0x000000ffff0d7224 */ /* 0x002fe400000e061f */
[----:B------:R-:W1:Y:S04]  /*c200*/  SHFL.IDX PT, R3, R3, 0x5, 0x181f ;  /* 0x00b81f0003037f89 */ /* 0x000e6800000e0000 */
[----:B------:R2:W-:Y:S04]  /*c210*/  LDGSTS.E.BYPASS.LTC128B.128 [R5+0x19c00], desc[UR36][R12.64], !P3 ;  /* 0x19c000000c057fae */ /* 0x0005e8000d901d64 */
[----:B------:R2:W-:Y:S04]  /*c220*/  LDGSTS.E.BYPASS.LTC128B.128 [R5+0x1cc00], desc[UR36][R12.64+0x80], !P2 ;  /* 0x1cc000800c057fae */ /* 0x0005e8000d101d64 */
[----:B------:R2:W-:Y:S01]  /*c230*/  LDGSTS.E.BYPASS.LTC128B.128 [R5+0x1fc00], desc[UR36][R12.64+0x100], !P1 ;  /* 0x1fc001000c057fae */ /* 0x0005e2000c901d64 */
[----:B0-----:R-:W-:-:S05]  /*c240*/  IADD3 R14, P0, R14, R20, RZ ;  /* 0x000000140e0e7210 */ /* 0x001fca0007f1e0ff */
[----:B------:R-:W-:-:S05]  /*c250*/  IMAD.X R15, RZ, RZ, R4, P0 ;  /* 0x000000ffff0f7224 */ /* 0x000fca00000e0604 */
[----:B------:R2:W-:Y:S04]  /*c260*/  LDGSTS.E.BYPASS.LTC128B.128 [R5+0x1a400], desc[UR36][R14.64], !P3 ;  /* 0x1a4000000e057fae */ /* 0x0005e8000d901d64 */
[----:B------:R2:W-:Y:S04]  /*c270*/  LDGSTS.E.BYPASS.LTC128B.128 [R5+0x1d400], desc[UR36][R14.64+0x80], !P2 ;  /* 0x1d4000800e057fae */ /* 0x0005e8000d101d64 */
[----:B-1----:R2:W-:Y:S02]  /*c280*/  LDGSTS.E.BYPASS.LTC128B.128 [R5+0x20400], desc[UR36][R14.64+0x100], !P1 ;  /* 0x204001000e057fae */ /* 0x0025e4000c901d64 */
.L_x_2324:
        /* <DEDUP_REMOVED lines=10> */
.L_x_2249:
        /* <DEDUP_REMOVED lines=10> */
.L_x_2250:
[----:B------:R1:W-:Y:S01]  /*c3d0*/  SYNCS.ARRIVE.TRANS64.A1T0 RZ, [R26+URZ+0x2a830], RZ ;  /* 0x02a830ff1aff79a7 */ /* 0x0003e2000810003f */
[----:B------:R-:W-:Y:S05]  /*c3e0*/  @!P2 BRA `(.L_x_2251) ;  /* 0x000000000004a947 */ /* 0x000fea0003800000 */
[----:B------:R-:W-:Y:S01]  /*c3f0*/  BPT.TRAP 0x1 ;  /* 0x000000040000795c */ /* 0x000fe20000300000 */
.L_x_2251:
[----:B------:R-:W-:Y:S01]  /*c400*/  SHF.L.U32 R3, R19, 0x1f, RZ ;  /* 0x0000001f13037819 */ /* 0x000fe200000006ff */
[----:B------:R-:W-:Y:S01]  /*c410*/  BSSY B1, `(.L_x_2252) ;  /* 0x0000004000017945 */ /* 0x000fe20003800000 */
[----:B------:R-:W-:-:S04]  /*c420*/  LEA R0, R10, UR46, 0x3 ;  /* 0x0000002e0a007c11 */ /* 0x000fc8000f8e18ff */
[----:B------:R-:W2:Y:S02]  /*c430*/  SYNCS.PHASECHK.TRANS64.TRYWAIT P0, [R0+URZ+0x2a860], R3 ;  /* 0x02a86003000075a7 */ /* 0x000ea4000800017f */
[----:B--2---:R-:W-:Y:S05]  /*c440*/  @!P0 BRA `(.L_x_2253) ;  /* 0x0000002c00288947 */ /* 0x004fea0003800000 */
.L_x_2325:
[----:B------:R-:W-:Y:S05]  /*c450*/  BSYNC B1 ;  /* 0x0000000000017941 */ /* 0x000fea0003800000 */
.L_x_2252:
[----:B------:R-:W-:Y:S01]  /*c460*/  UMOV UR4, 0xffffffff ;  /* 0xffffffff00047882 */ /* 0x000fe20000000000 */
[----:B------:R-:W-:Y:S01]  /*c470*/  LOP3.LUT P0, RZ, R32, 0x2, RZ, 0xc0, !PT ;  /* 0x0000000220ff7812 */ /* 0x000fe2000780c0ff */
[----:B------:R-:W-:Y:S01]  /*c480*/  IMAD R10, R10, 0x3000, R37 ;  /* 0x000030000a0a7824 */ /* 0x000fe200078e0225 */
[----:B------:R-:W-:Y:S11]  /*c490*/  BRA.DIV UR4, `(.L_x_2254) ;  /* 0x0000002e04287947 */ /* 0x000ff6000b800000 */
[----:B------:R-:W3:Y:S04]  /*c4a0*/  SHFL.IDX PT, R14, R17, RZ, 0x181f ;  /* 0x00181fff110e7589 */ /* 0x000ee800000e0000 */
[----:B--2---:R-:W0:Y:S04]  /*c4b0*/  SHFL.IDX PT, R3, R18, RZ, 0x181f ;  /* 0x00181fff12037589 */ /* 0x004e2800000e0000 */
[----:B------:R-:W-:Y:S01]  /*c4c0*/  SHFL.IDX PT, R19, R18, 0x1, 0x181f ;  /* 0x00381f0012137f89 */ /* 0x000fe200000e0000 */
[----:B---3--:R-:W-:-:S03]  /*c4d0*/  IADD3 R4, P1, R14, R20, RZ ;  /* 0x000000140e047210 */ /* 0x008fc60007f3e0ff */
[----:B------:R-:W2:Y:S02]  /*c4e0*/  SHFL.IDX PT, R14, R17, 0x1, 0x181f ;  /* 0x00381f00110e7f89 */ /* 0x000ea400000e0000 */
[----:B0-----:R-:W-:Y:S01]  /*c4f0*/  IMAD.X R5, RZ, RZ, R3, P1 ;  /* 0x000000ffff057224 */ /* 0x001fe200008e0603 */
[----:B------:R-:W-:Y:S02]  /*c500*/  LOP3.LUT P1, RZ, R32, 0x1, RZ, 0xc0, !PT ;  /* 0x0000000120ff7812 */ /* 0x000fe4000782c0ff */
[----:B------:R-:W-:Y:S02]  /*c510*/  LEA R3, R10, UR46, 0x1 ;  /* 0x0000002e0a037c11 */ /* 0x000fe4000f8e08ff */
[----:B------:R-:W-:-:S13]  /*c520*/  ISETP.LT.OR P2, PT, R6, 0x1, !P1 ;  /* 0x000000010600780c */ /* 0x000fda0004f41670 */
[----:B------:R-:W-:Y:S01]  /*c530*/  LDGSTS.E.BYPASS.LTC128B.128 [R3+0x400], desc[UR36][R4.64], !P2 ;  /* 0x0040000004037fae */ /* 0x000fe2000d101d64 */
[----:B------:R-:W-:-:S13]  /*c540*/  ISETP.LT.OR P2, PT, R6, 0x1, !P0 ;  /* 0x000000010600780c */ /* 0x000fda0004741670 */
[----:B------:R0:W-:Y:S01]  /*c550*/  LDGSTS.E.BYPASS.LTC128B.128 [R3+0x3400], desc[UR36][R4.64+0x80], !P2 ;  /* 0x0340008004037fae */ /* 0x0001e2000d101d64 */
[----:B--2---:R-:W-:-:S03]  /*c560*/  IADD3 R10, P2, R14, R20, RZ ;  /* 0x000000140e0a7210 */ /* 0x004fc60007f5e0ff */
[----:B------:R-:W0:Y:S02]  /*c570*/  SHFL.IDX PT, R14, R17, 0x2, 0x181f ;  /* 0x00581f00110e7f89 */ /* 0x000e2400000e0000 */
[----:B------:R-:W-:Y:S01]  /*c580*/  IMAD.X R11, RZ, RZ, R19, P2 ;  /* 0x000000ffff0b7224 */ /* 0x000fe200010e0613 */
[----:B------:R-:W-:Y:S01]  /*c590*/  ISETP.LT.OR P2, PT, R6, 0x11, !P1 ;  /* 0x000000110600780c */ /* 0x000fe20004f41670 */
[----:B------:R-:W2:-:S12]  /*c5a0*/  SHFL.IDX PT, R19, R18, 0x2, 0x181f ;  /* 0x00581f0012137f89 */ /* 0x000e9800000e0000 */
[----:B------:R-:W-:Y:S01]  /*c5b0*/  LDGSTS.E.BYPASS.LTC128B.128 [R3+0xc00], desc[UR36][R10.64], !P2 ;  /* 0x00c000000a037fae */ /* 0x000fe2000d101d64 */
[----:B------:R-:W-:-:S13]  /*c5c0*/  ISETP.LT.OR P2, PT, R6, 0x11, !P0 ;  /* 0x000000110600780c */ /* 0x000fda0004741670 */
[----:B------:R3:W-:Y:S01]  /*c5d0*/  LDGSTS.E.BYPASS.LTC128B.128 [R3+0x3c00], desc[UR36][R10.64+0x80], !P2 ;  /* 0x03c000800a037fae */ /* 0x0007e2000d101d64 */
[----:B0-----:R-:W-:-:S03]  /*c5e0*/  IADD3 R4, P2, R14, R20, RZ ;  /* 0x000000140e047210 */ /* 0x001fc60007f5e0ff */
[----:B------:R-:W3:Y:S02]  /*c5f0*/  SHFL.IDX PT, R14, R17, 0x3, 0x181f ;  /* 0x00781f00110e7f89 */ /* 0x000ee400000e0000 */
[----:B--2---:R-:W-:Y:S01]  /*c600*/  IMAD.X R5, RZ, RZ, R19, P2 ;  /* 0x000000ffff057224 */ /* 0x004fe200010e0613 */
[----:B------:R-:W-:Y:S01]  /*c610*/  ISETP.LT.OR P2, PT, R6, 0x21, !P1 ;  /* 0x000000210600780c */ /* 0x000fe20004f41670 */
[----:B------:R-:W0:-:S12]  /*c620*/  SHFL.IDX PT, R19, R18, 0x3, 0x181f ;  /* 0x00781f0012137f89 */ /* 0x000e1800000e0000 */
[----:B------:R-:W-:Y:S01]  /*c630*/  LDGSTS.E.BYPASS.LTC128B.128 [R3+0x1400], desc[UR36][R4.64], !P2 ;  /* 0x0140000004037fae */ /* 0x000fe2000d101d64 */
[----:B------:R-:W-:-:S13]  /*c640*/  ISETP.LT.OR P2, PT, R6, 0x21, !P0 ;  /* 0x000000210600780c */ /* 0x000fda0004741670 */
[----:B------:R2:W-:Y:S01]  /*c650*/  LDGSTS.E.BYPASS.LTC128B.128 [R3+0x4400], desc[UR36][R4.64+0x80], !P2 ;  /* 0x0440008004037fae */ /* 0x0005e2000d101d64 */
[----:B---3--:R-:W-:-:S03]  /*c660*/  IADD3 R10, P2, R14, R20, RZ ;  /* 0x000000140e0a7210 */ /* 0x008fc60007f5e0ff */
[----:B------:R-:W2:Y:S01]  /*c670*/  SHFL.IDX PT, R14, R17, 0x4, 0x181f ;  /* 0x00981f00110e7f89 */ /* 0x000ea200000e0000 */
[----:B0-----:R-:W-:Y:S02]  /*c680*/  IADD3.X R11, RZ, R19, RZ, P2, !PT ;  /* 0x00000013ff0b7210 */ /* 0x001fe400017fe4ff */
[----:B------:R-:W-:Y:S01]  /*c690*/  ISETP.LT.OR P2, PT, R6, 0x31, !P1 ;  /* 0x000000310600780c */ /* 0x000fe20004f41670 */
[----:B------:R-:W0:-:S12]  /*c6a0*/  SHFL.IDX PT, R19, R18, 0x4, 0x181f ;  /* 0x00981f0012137f89 */ /* 0x000e1800000e0000 */
[----:B------:R3:W-:Y:S01]  /*c6b0*/  LDGSTS.E.BYPASS.LTC128B.128 [R3+0x1c00], desc[UR36][R10.64], !P2 ;  /* 0x01c000000a037fae */ /* 0x0007e2000d101d64 */
[----:B------:R-:W-:-:S13]  /*c6c0*/  ISETP.LT.OR P2, PT, R6, 0x31, !P0 ;  /* 0x000000310600780c */ /* 0x000fda0004741670 */
[----:B------:R3:W-:Y:S01]  /*c6d0*/  LDGSTS.E.BYPASS.LTC128B.128 [R3+0x4c00], desc[UR36][R10.64+0x80], !P2 ;  /* 0x04c000800a037fae */ /* 0x0007e2000d101d64 */
[----:B--2---:R-:W-:-:S03]  /*c6e0*/  IADD3 R4, P2, R14, R20, RZ ;  /* 0x000000140e047210 */ /* 0x004fc60007f5e0ff */
[----:B------:R3:W2:Y:S02]  /*c6f0*/  SHFL.IDX PT, R14, R17, 0x5, 0x181f ;  /* 0x00b81f00110e7f89 */ /* 0x0006a400000e0000 */
[----:B0-----:R-:W-:Y:S01]  /*c700*/  IMAD.X R5, RZ, RZ, R19, P2 ;  /* 0x000000ffff057224 */ /* 0x001fe200010e0613 */
[----:B------:R-:W-:Y:S01]  /*c710*/  ISETP.LT.OR P2, PT, R6, 0x41, !P1 ;  /* 0x000000410600780c */ /* 0x000fe20004f41670 */
[----:B------:R3:W4:-:S12]  /*c720*/  SHFL.IDX PT, R19, R18, 0x5, 0x181f ;  /* 0x00b81f0012137f89 */ /* 0x00071800000e0000 */
[----:B------:R3:W-:Y:S01]  /*c730*/  LDGSTS.E.BYPASS.LTC128B.128 [R3+0x2400], desc[UR36][R4.64], !P2 ;  /* 0x0240000004037fae */ /* 0x0007e2000d101d64 */
[----:B------:R-:W-:-:S13]  /*c740*/  ISETP.LT.OR P2, PT, R6, 0x41, !P0 ;  /* 0x000000410600780c */ /* 0x000fda0004741670 */
[----:B--2-4-:R3:W-:Y:S02]  /*c750*/  LDGSTS.E.BYPASS.LTC128B.128 [R3+0x5400], desc[UR36][R4.64+0x80], !P2 ;  /* 0x0540008004037fae */ /* 0x0147e4000d101d64 */
.L_x_2339:
[C---:B------:R-:W-:Y:S01]  /*c760*/  ISETP.LT.OR P1, PT, R6.reuse, 0x51, !P1 ;  /* 0x000000510600780c */ /* 0x040fe20004f21670 */
[----:B------:R-:W-:Y:S01]  /*c770*/  ULDC.64 UR4, c[0x0][0x328] ;  /* 0x0000ca0000047ab9 */ /* 0x000fe20000000a00 */
[----:B------:R-:W-:Y:S01]  /*c780*/  ISETP.LT.OR P0, PT, R6, 0x51, !P0 ;  /* 0x000000510600780c */ /* 0x000fe20004701670 */
[----:B------:R-:W-:Y:S01]  /*c790*/  IMAD R24, R24, UR4, RZ ;  /* 0x0000000418187c24 */ /* 0x000fe2000f8e02ff */
[----:B0--3--:R-:W-:Y:S01]  /*c7a0*/  IADD3 R4, P2, R14, R20, RZ ;  /* 0x000000140e047210 */ /* 0x009fe20007f5e0ff */
[----:B------:R-:W-:-:S04]  /*c7b0*/  IMAD.WIDE.U32 R10, R25, UR4, RZ ;  /* 0x00000004190a7c25 */ /* 0x000fc8000f8e00ff */
[----:B------:R-:W-:Y:S02]  /*c7c0*/  IMAD.X R5, RZ, RZ, R19, P2 ;  /* 0x000000ffff057224 */ /* 0x000fe400010e0613 */
[----:B------:R-:W-:Y:S01]  /*c7d0*/  IMAD R13, R25, UR5, R24 ;  /* 0x00000005190d7c24 */ /* 0x000fe2000f8e0218 */
[----:B------:R-:W-:Y:S02]  /*c7e0*/  ULDC.64 UR4, c[0x0][0x338] ;  /* 0x0000ce0000047ab9 */ /* 0x000fe40000000a00 */
[----:B------:R-:W-:Y:S01]  /*c7f0*/  @!PT LDS RZ, [RZ] ;  /* 0x00000000fffff984 */ /* 0x000fe20000000800 */
[----:B------:R-:W-:Y:S01]  /*c800*/  @!PT LDS RZ, [RZ] ;  /* 0x00000000fffff984 */ /* 0x000fe20000000800 */
[----:B------:R-:W-:Y:S01]  /*c810*/  @!PT LDS RZ, [RZ] ;  /* 0x00000000fffff984 */ /* 0x000fe20000000800 */
[----:B------:R0:W-:Y:S01]  /*c820*/  LDGSTS.E.BYPASS.LTC128B.128 [R3+0x2c00], desc[UR36][R4.64], !P1 ;  /* 0x02c0000004037fae */ /* 0x0001e2000c901d64 */
[----:B------:R-:W-:Y:S02]  /*c830*/  IMAD.IADD R11, R11, 0x1, R13 ;  /* 0x000000010b0b7824 */ /* 0x000fe400078e020d */
[----:B------:R-:W-:Y:S01]  /*c840*/  IMAD R21, R21, UR4, RZ ;  /* 0x0000000415157c24 */ /* 0x000fe2000f8e02ff */
[----:B------:R0:W-:Y:S01]  /*c850*/  LDGSTS.E.BYPASS.LTC128B.128 [R3+0x5c00], desc[UR36][R4.64+0x80], !P0 ;  /* 0x05c0008004037fae */ /* 0x0001e2000c101d64 */
[----:B------:R-:W-:Y:S01]  /*c860*/  IMAD.WIDE.U32 R10, R30, UR4, R10 ;  /* 0x000000041e0a7c25 */ /* 0x000fe2000f8e000a */
[----:B------:R-:W-:Y:S01]  /*c870*/  PLOP3.LUT P0, PT, PT, PT, PT, 0x80, 0x0 ;  /* 0x000000000000781c */ /* 0x000fe20003f0f070 */
[----:B------:R-:W-:-:S02]  /*c880*/  NOP ;  /* 0x0000000000007918 */ /* 0x000fc40000000000 */
[----:B------:R-:W-:-:S05]  /*c890*/  IMAD R21, R30, UR5, R21 ;  /* 0x000000051e157c24 */ /* 0x000fca000f8e0215 */
[----:B------:R-:W-:-:S07]  /*c8a0*/  IADD3 R21, R11, R21, RZ ;  /* 0x000000150b157210 */ /* 0x000fce0007ffe0ff */
.L_x_2255:
        /* <DEDUP_REMOVED lines=10> */
.L_x_2256:
[----:B------:R-:W-:Y:S01]  /*c950*/  R2UR UR4, R34 ;  /* 0x00000000220472ca */ /* 0x000fe200000e0000 */
[----:B------:R-:W-:Y:S01]  /*c960*/  ULDC.64 UR6, c[0x0][0x330] ;  /* 0x0000cc0000067ab9 */ /* 0x000fe20000000a00 */
[----:B------:R-:W-:Y:S01]  /*c970*/  IMAD.MOV.U32 R11, RZ, RZ, R21 ;  /* 0x000000ffff0b7224 */ /* 0x000fe200078e0015 */
[----:B------:R-:W-:Y:S01]  /*c980*/  IADD3 R35, R35, -0x1, RZ ;  /* 0xffffffff23237810 */ /* 0x000fe20007ffe0ff */
[----:B0-----:R-:W-:Y:S01]  /*c990*/  IMAD.U32 R3, RZ, RZ, UR6 ;  /* 0x00000006ff037e24 */ /* 0x001fe2000f8e00ff */
[----:B------:R0:W-:Y:S01]  /*c9a0*/  SYNCS.ARRIVE.TRANS64.A1T0 RZ, [R0+URZ+0x2a850], RZ ;  /* 0x02a850ff00ff79a7 */ /* 0x0001e2000810003f */
[----:B------:R-:W-:Y:S01]  /*c9b0*/  VIADD R6, R6, 0x60 ;  /* 0x0000006006067836 */ /* 0x000fe20000000000 */
[----:B------:R-:W-:Y:S01]  /*c9c0*/  MOV R19, R9 ;  /* 0x0000000900137202 */ /* 0x000fe20000000f00 */
[----:B------:R-:W-:-:S04]  /*c9d0*/  IMAD.WIDE.U32 R10, R3, UR41, R10 ;  /* 0x00000029030a7c25 */ /* 0x000fc8000f8e000a */
[----:B------:R-:W-:Y:S01]  /*c9e0*/  VIADD R7, R7, 0xffffffa0 ;  /* 0xffffffa007077836 */ /* 0x000fe20000000000 */
[----:B------:R-:W-:-:S04]  /*c9f0*/  UIMAD UR4, UR4, UR6, URZ ;  /* 0x00000006040472a4 */ /* 0x000fc8000f8e023f */
[----:B------:R-:W-:-:S03]  /*ca00*/  UIMAD UR4, UR41, UR7, UR4 ;  /* 0x00000007290472a4 */ /* 0x000fc6000f8e0204 */
[----:B------:R-:W-:Y:S02]  /*ca10*/  ULDC.64 UR6, c[0x0][0x318] ;  /* 0x0000c60000067ab9 */ /* 0x000fe40000000a00 */
[----:B------:R-:W-:Y:S01]  /*ca20*/  LEA R17, P0, R10, UR6, 0x1 ;  /* 0x000000060a117c11 */ /* 0x000fe2000f8008ff */
[----:B------:R-:W-:-:S05]  /*ca30*/  VIADD R3, R11, UR4 ;  /* 0x000000040b037c36 */ /* 0x000fca0008000000 */
[----:B------:R-:W-:Y:S01]  /*ca40*/  LEA.HI.X R18, R10, UR7, R3, 0x1, P0 ;  /* 0x000000070a127c11 */ /* 0x000fe200080f0c03 */
[----:B------:R-:W-:Y:S01]  /*ca50*/  IMAD.MOV.U32 R10, RZ, RZ, R8 ;  /* 0x000000ffff0a7224 */ /* 0x000fe200078e0008 */
[----:B------:R-:W-:-:S13]  /*ca60*/  ISETP.GT.AND P0, PT, R35, UR50, PT ;  /* 0x0000003223007c0c */ /* 0x000fda000bf04270 */
[----:B0-----:R-:W-:Y:S05]  /*ca70*/  @P0 BRA `(.L_x_2257) ;  /* 0xfffffff0006c0947 */ /* 0x001fea000383ffff */
[----:B------:R-:W-:Y:S05]  /*ca80*/  BSYNC B0 ;  /* 0x0000000000007941 */ /* 0x000fea0003800000 */
.L_x_2244:
[----:B------:R-:W-:-:S13]  /*ca90*/  LOP3.LUT P0, RZ, R36, 0x10, RZ, 0xc0, !PT ;  /* 0x0000001024ff7812 */ /* 0x000fda000780c0ff */
[----:B------:R-:W-:Y:S05]  /*caa0*/  @!P0 BRA `(.L_x_2258) ;  /* 0x0000000000048947 */ /* 0x000fea0003800000 */
[----:B------:R-:W-:Y:S01]  /*cab0*/  BPT.TRAP 0x1 ;  /* 0x000000040000795c */ /* 0x000fe20000300000 */
.L_x_2258:
        /* <DEDUP_REMOVED lines=9> */
.L_x_2340:
[----:B------:R-:W-:Y:S05]  /*cb50*/  BSYNC B0 ;  /* 0x0000000000007941 */ /* 0x000fea0003800000 */
.L_x_2259:
[----:B------:R-:W-:-:S03]  /*cb60*/  UMOV UR4, 0xffffffff ;  /* 0xffffffff00047882 */ /* 0x000fc60000000000 */
[----:B------:R-:W-:Y:S05]  /*cb70*/  BRA.DIV UR4, `(.L_x_2261) ;  /* 0x0000002e048c7947 */ /* 0x000fea000b800000 */
[----:B------:R-:W-:Y:S01]  /*cb80*/  SHFL.IDX PT, R5, R18, RZ, 0x181f ;  /* 0x00181fff12057589 */ /* 0x000fe200000e0000 */
[C---:B0-----:R-:W-:Y:S02]  /*cb90*/  LOP3.LUT R3, R32.reuse, 0x1, RZ, 0xc0, !PT ;  /* 0x0000000120037812 */ /* 0x041fe400078ec0ff */
[----:B------:R-:W-:Y:S01]  /*cba0*/  LOP3.LUT P0, RZ, R32, 0x2, RZ, 0xc0, !PT ;  /* 0x0000000220ff7812 */ /* 0x000fe2000780c0ff */
[----:B------:R-:W0:Y:S01]  /*cbb0*/  SHFL.IDX PT, R4, R17, RZ, 0x181f ;  /* 0x00181fff11047589 */ /* 0x000e2200000e0000 */
[----:B------:R-:W-:Y:S02]  /*cbc0*/  ISETP.NE.U32.AND P1, PT, R3, 0x1, PT ;  /* 0x000000010300780c */ /* 0x000fe40003f25070 */
[C---:B------:R-:W-:Y:S01]  /*cbd0*/  ISETP.LT.OR P3, PT, R23.reuse, 0x1, !P0 ;  /* 0x000000011700780c */ /* 0x040fe20004761670 */
[----:B------:R-:W2:Y:S01]  /*cbe0*/  SHFL.IDX PT, R6, R18, 0x1, 0x181f ;  /* 0x00381f0012067f89 */ /* 0x000ea200000e0000 */
[----:B------:R-:W-:Y:S02]  /*cbf0*/  ISETP.LT.OR P2, PT, R23, 0x1, P1 ;  /* 0x000000011700780c */ /* 0x000fe40000f41670 */
[----:B------:R-:W-:Y:S01]  /*cc00*/  LEA R3, R37, UR46, 0x1 ;  /* 0x0000002e25037c11 */ /* 0x000fe2000f8e08ff */
[----:B------:R-:W3:Y:S01]  /*cc10*/  SHFL.IDX PT, R14, R17, 0x1, 0x181f ;  /* 0x00381f00110e7f89 */ /* 0x000ee200000e0000 */
[----:B------:R-:W-:-:S02]  /*cc20*/  ISETP.LT.OR P4, PT, R23, 0x11, P1 ;  /* 0x000000111700780c */ /* 0x000fc40000f81670 */
[----:B------:R-:W-:Y:S01]  /*cc30*/  ISETP.LT.OR P5, PT, R23, 0x11, !P0 ;  /* 0x000000111700780c */ /* 0x000fe200047a1670 */
[----:B------:R-:W4:Y:S04]  /*cc40*/  SHFL.IDX PT, R20, R18, 0x2, 0x181f ;  /* 0x00581f0012147f89 */ /* 0x000f2800000e0000 */
[----:B------:R-:W5:Y:S04]  /*cc50*/  SHFL.IDX PT, R10, R17, 0x2, 0x181f ;  /* 0x00581f00110a7f89 */ /* 0x000f6800000e0000 */
[----:B------:R-:W1:Y:S04]  /*cc60*/  SHFL.IDX PT, R22, R17, 0x3, 0x181f ;  /* 0x00781f0011167f89 */ /* 0x000e6800000e0000 */
[----:B------:R-:W-:Y:S01]  /*cc70*/  SHFL.IDX PT, R19, R18, 0x4, 0x181f ;  /* 0x00981f0012137f89 */ /* 0x000fe200000e0000 */
[----:B0-----:R-:W-:-:S03]  /*cc80*/  IMAD.WIDE.U32 R4, R27, 0x2, R4 ;  /* 0x000000021b047825 */ /* 0x001fc600078e0004 */
[----:B------:R-:W0:Y:S01]  /*cc90*/  SHFL.IDX PT, R24, R17, 0x4, 0x181f ;  /* 0x00981f0011187f89 */ /* 0x000e2200000e0000 */
[----:B--2---:R-:W-:-:S03]  /*cca0*/  MOV R13, R6 ;  /* 0x00000006000d7202 */ /* 0x004fc60000000f00 */
[----:B------:R-:W2:Y:S01]  /*ccb0*/  SHFL.IDX PT, R7, R18, 0x3, 0x181f ;  /* 0x00781f0012077f89 */ /* 0x000ea200000e0000 */
[----:B---3--:R-:W-:-:S03]  /*ccc0*/  IMAD.MOV.U32 R12, RZ, RZ, R14 ;  /* 0x000000ffff0c7224 */ /* 0x008fc600078e000e */
[----:B------:R-:W-:Y:S01]  /*ccd0*/  LDGSTS.E.BYPASS.LTC128B.128 [R3+0x400], desc[UR36][R4.64], !P2 ;  /* 0x0040000004037fae */ /* 0x000fe2000d101d64 */
[C---:B------:R-:W-:Y:S01]  /*cce0*/  ISETP.LT.OR P2, PT, R23.reuse, 0x21, P1 ;  /* 0x000000211700780c */ /* 0x040fe20000f41670 */
[----:B----4-:R-:W-:Y:S02]  /*ccf0*/  IMAD.MOV.U32 R11, RZ, RZ, R20 ;  /* 0x000000ffff0b7224 */ /* 0x010fe400078e0014 */
[----:B------:R0:W-:Y:S01]  /*cd00*/  LDGSTS.E.BYPASS.LTC128B.128 [R3+0x3400], desc[UR36][R4.64+0x80], !P3 ;  /* 0x0340008004037fae */ /* 0x0001e2000d901d64 */
[----:B------:R-:W-:Y:S01]  /*cd10*/  ISETP.LT.OR P3, PT, R23, 0x21, !P0 ;  /* 0x000000211700780c */ /* 0x000fe20004761670 */
[C---:B------:R-:W-:Y:S02]  /*cd20*/  IMAD.WIDE.U32 R12, R27.reuse, 0x2, R12 ;  /* 0x000000021b0c7825 */ /* 0x040fe400078e000c */
[----:B------:R-:W3:Y:S02]  /*cd30*/  SHFL.IDX PT, R18, R18, 0x5, 0x181f ;  /* 0x00b81f0012127f89 */ /* 0x000ee400000e0000 */
[----:B-----5:R-:W-:-:S02]  /*cd40*/  IMAD.WIDE.U32 R10, R27, 0x2, R10 ;  /* 0x000000021b0a7825 */ /* 0x020fc400078e000a */
[----:B------:R-:W-:Y:S01]  /*cd50*/  LDGSTS.E.BYPASS.LTC128B.128 [R3+0xc00], desc[UR36][R12.64], !P4 ;  /* 0x00c000000c037fae */ /* 0x000fe2000e101d64 */
[C---:B------:R-:W-:Y:S01]  /*cd60*/  ISETP.LT.OR P4, PT, R23.reuse, 0x31, P1 ;  /* 0x000000311700780c */ /* 0x040fe20000f81670 */
[----:B-1----:R-:W-:Y:S02]  /*cd70*/  IMAD.MOV.U32 R6, RZ, RZ, R22 ;  /* 0x000000ffff067224 */ /* 0x002fe400078e0016 */
[----:B------:R-:W-:Y:S01]  /*cd80*/  LDGSTS.E.BYPASS.LTC128B.128 [R3+0x3c00], desc[UR36][R12.64+0x80], !P5 ;  /* 0x03c000800c037fae */ /* 0x000fe2000e901d64 */
[C---:B------:R-:W-:Y:S01]  /*cd90*/  ISETP.LT.OR P5, PT, R23.reuse, 0x31, !P0 ;  /* 0x000000311700780c */ /* 0x040fe200047a1670 */
[----:B0-----:R-:W-:Y:S01]  /*cda0*/  IMAD.MOV.U32 R4, RZ, RZ, R24 ;  /* 0x000000ffff047224 */ /* 0x001fe200078e0018 */
[----:B------:R-:W-:Y:S01]  /*cdb0*/  MOV R5, R19 ;  /* 0x0000001300057202 */ /* 0x000fe20000000f00 */
[----:B------:R-:W-:Y:S01]  /*cdc0*/  LDGSTS.E.BYPASS.LTC128B.128 [R3+0x1400], desc[UR36][R10.64], !P2 ;  /* 0x014000000a037fae */ /* 0x000fe2000d101d64 */
[----:B------:R-:W-:Y:S01]  /*cdd0*/  ISETP.LT.OR P2, PT, R23, 0x41, P1 ;  /* 0x000000411700780c */ /* 0x000fe20000f41670 */
[----:B--2---:R-:W-:-:S02]  /*cde0*/  IMAD.WIDE.U32 R6, R27, 0x2, R6 ;  /* 0x000000021b067825 */ /* 0x004fc400078e0006 */
[----:B------:R0:W-:Y:S01]  /*cdf0*/  LDGSTS.E.BYPASS.LTC128B.128 [R3+0x4400], desc[UR36][R10.64+0x80], !P3 ;  /* 0x044000800a037fae */ /* 0x0001e2000d901d64 */
[----:B------:R-:W-:Y:S01]  /*ce00*/  ISETP.LT.OR P3, PT, R23, 0x41, !P0 ;  /* 0x000000411700780c */ /* 0x000fe20004761670 */
[----:B------:R-:W-:Y:S02]  /*ce10*/  IMAD.WIDE.U32 R4, R27, 0x2, R4 ;  /* 0x000000021b047825 */ /* 0x000fe400078e0004 */
[----:B------:R1:W-:Y:S04]  /*ce20*/  LDGSTS.E.BYPASS.LTC128B.128 [R3+0x1c00], desc[UR36][R6.64], !P4 ;  /* 0x01c0000006037fae */ /* 0x0003e8000e101d64 */
[----:B------:R1:W-:Y:S04]  /*ce30*/  LDGSTS.E.BYPASS.LTC128B.128 [R3+0x4c00], desc[UR36][R6.64+0x80], !P5 ;  /* 0x04c0008006037fae */ /* 0x0003e8000e901d64 */
[----:B------:R1:W-:Y:S01]  /*ce40*/  LDGSTS.E.BYPASS.LTC128B.128 [R3+0x2400], desc[UR36][R4.64], !P2 ;  /* 0x0240000004037fae */ /* 0x0003e2000d101d64 */
[----:B0-----:R-:W-:-:S03]  /*ce50*/  IMAD.MOV.U32 R10, RZ, RZ, RZ ;  /* 0x000000ffff0a7224 */ /* 0x001fc600078e00ff */
[----:B------:R1:W0:Y:S04]  /*ce60*/  SHFL.IDX PT, R14, R17, 0x5, 0x181f ;  /* 0x00b81f00110e7f89 */ /* 0x00022800000e0000 */
[----:B---3--:R1:W-:Y:S02]  /*ce70*/  LDGSTS.E.BYPASS.LTC128B.128 [R3+0x5400], desc[UR36][R4.64+0x80], !P3 ;  /* 0x0540008004037fae */ /* 0x0083e4000d901d64 */
.L_x_2354:
[C---:B------:R-:W-:Y:S01]  /*ce80*/  ISETP.LT.OR P1, PT, R23.reuse, 0x51, P1 ;  /* 0x000000511700780c */ /* 0x040fe20000f21670 */
[----:B01----:R-:W-:Y:S01]  /*ce90*/  IMAD.MOV.U32 R4, RZ, RZ, R14 ;  /* 0x000000ffff047224 */ /* 0x003fe200078e000e */
        /* <DEDUP_REMOVED lines=10> */
.L_x_2262:
        /* <DEDUP_REMOVED lines=10> */
.L_x_2263:
[----:B------:R1:W-:Y:S02]  /*cfe0*/  SYNCS.ARRIVE.TRANS64.A1T0 RZ, [R0+URZ+0x2a850], RZ ;  /* 0x02a850ff00ff79a7 */ /* 0x0003e4000810003f */
[----:B-1----:R-:W-:-:S04]  /*cff0*/  IADD3 R0, R8, 0x1, RZ ;  /* 0x0000000108007810 */ /* 0x002fc80007ffe0ff */
[----:B------:R-:W-:-:S04]  /*d000*/  ISETP.NE.AND P0, PT, R0, 0x2, PT ;  /* 0x000000020000780c */ /* 0x000fc80003f05270 */
[----:B0-----:R-:W-:Y:S02]  /*d010*/  SEL R4, RZ, 0x1, P0 ;  /* 0x00000001ff047807 */ /* 0x001fe40000000000 */
[----:B------:R-:W-:Y:S02]  /*d020*/  SEL R0, R0, RZ, P0 ;  /* 0x000000ff00007207 */ /* 0x000fe40000000000 */
[----:B------:R-:W-:-:S07]  /*d030*/  LOP3.LUT R9, R9, R4, RZ, 0x3c, !PT ;  /* 0x0000000409097212 */ /* 0x000fce00078e3cff */
.L_x_2229:
[----:B------:R-:W0:Y:S01]  /*d040*/  S2R R4, SR_CgaCtaId ;  /* 0x0000000000047919 */ /* 0x000e220000008800 */
[----:B------:R-:W-:Y:S02]  /*d050*/  MOV R3, 0x400 ;  /* 0x0000040000037802 */ /* 0x000fe40000000f00 */
[----:B------:R-:W-:Y:S02]  /*d060*/  SHF.L.U32 R10, R10, 0x1f, RZ ;  /* 0x0000001f0a0a7819 */ /* 0x000fe400000006ff */
[----:B0-----:R-:W-:-:S04]  /*d070*/  LEA R5, R4, R3, 0x18 ;  /* 0x0000000304057211 */ /* 0x001fc800078ec0ff */
[----:B------:R-:W0:Y:S02]  /*d080*/  SYNCS.PHASECHK.TRANS64.TRYWAIT P0, [R5+URZ+0x2a820], R10 ;  /* 0x02a8200a050075a7 */ /* 0x000e24000800017f */
[----:B0-----:R-:W-:Y:S05]  /*d090*/  @!P0 BRA `(.L_x_2264) ;  /* 0x0000003000388947 */ /* 0x001fea0003800000 */
.L_x_2355:
[----:B------:R-:W-:-:S03]  /*d0a0*/  UMOV UR4, 0xffffffff ;  /* 0xffffffff00047882 */ /* 0x000fc60000000000 */
[----:B------:R-:W-:Y:S05]  /*d0b0*/  BRA.DIV UR4, `(.L_x_2265) ;  /* 0x0000003204447947 */ /* 0x000fea000b800000 */
[----:B------:R1:W2:Y:S02]  /*d0c0*/  SHFL.IDX PT, R14, R16, RZ, 0x1f ;  /* 0x00001fff100e7589 */ /* 0x0002a400000e0000 */
.L_x_2358:
[----:B--2---:R-:W-:-:S13]  /*d0d0*/  ISETP.NE.AND P0, PT, R14, RZ, PT ;  /* 0x000000ff0e00720c */ /* 0x004fda0003f05270 */
[----:B------:R-:W-:Y:S05]  /*d0e0*/  @P0 BRA `(.L_x_2185) ;  /* 0x00000000008c0947 */ /* 0x000fea0003800000 */
[----:B------:R-:W-:-:S03]  /*d0f0*/  UMOV UR4, 0xffffffff ;  /* 0xffffffff00047882 */ /* 0x000fc60000000000 */
[----:B------:R-:W-:Y:S05]  /*d100*/  BRA.DIV UR4, `(.L_x_2266) ;  /* 0x0000003204587947 */ /* 0x000fea000b800000 */
[----:B------:R-:W-:-:S13]  /*d110*/  ELECT P6, URZ, PT ;  /* 0x00000000003f782f */ /* 0x000fda00038c0000 */
.L_x_2361:
[----:B------:R-:W-:Y:S05]  /*d120*/  @!P6 BRA `(.L_x_2185) ;  /* 0x00000000007ce947 */ /* 0x000fea0003800000 */
[----:B------:R-:W-:-:S13]  /*d130*/  R2UR UR4, R2 ;  /* 0x00000000020472ca */ /* 0x000fda00000e0000 */
[----:B------:R-:W-:-:S06]  /*d140*/  ULOP3.LUT UR4, UR4, 0x2, URZ, 0xfc, !UPT ;  /* 0x0000000204047892 */ /* 0x000fcc000f8efc3f */
[----:B------:R-:W-:-:S05]  /*d150*/  IMAD.U32 R3, RZ, RZ, UR4 ;  /* 0x00000004ff037e24 */ /* 0x000fca000f8e00ff */
[----:B------:R-:W-:-:S13]  /*d160*/  ISETP.NE.AND P0, PT, R3, 0x3, PT ;  /* 0x000000030300780c */ /* 0x000fda0003f05270 */
[----:B------:R-:W-:Y:S05]  /*d170*/  @!P0 BRA `(.L_x_2267) ;  /* 0x0000000000048947 */ /* 0x000fea0003800000 */
[----:B------:R-:W-:Y:S01]  /*d180*/  BPT.TRAP 0x1 ;  /* 0x000000040000795c */ /* 0x000fe20000300000 */
.L_x_2267:
[C---:B------:R-:W-:Y:S01]  /*d190*/  IMAD R6, R0.reuse, 0x8, R5 ;  /* 0x0000000800067824 */ /* 0x040fe200078e0205 */
[----:B------:R-:W-:Y:S01]  /*d1a0*/  SHF.L.U32 R3, R9, 0x1f, RZ ;  /* 0x0000001f09037819 */ /* 0x000fe200000006ff */
[----:B------:R-:W-:-:S03]  /*d1b0*/  VIADD R0, R0, 0x1 ;  /* 0x0000000100007836 */ /* 0x000fc60000000000 */
[----:B------:R-:W2:Y:S02]  /*d1c0*/  SYNCS.PHASECHK.TRANS64.TRYWAIT P1, [R6+URZ+0x2a840], R3 ;  /* 0x02a84003060075a7 */ /* 0x000ea4000802017f */
[----:B------:R-:W-:-:S04]  /*d1d0*/  ISETP.NE.AND P2, PT, R0, 0x2, PT ;  /* 0x000000020000780c */ /* 0x000fc80003f45270 */
[----:B------:R-:W-:Y:S01]  /*d1e0*/  SEL R4, RZ, 0x1, P2 ;  /* 0x00000001ff047807 */ /* 0x000fe20001000000 */
[----:B--2---:R-:W-:Y:S08]  /*d1f0*/  @!P1 BRA `(.L_x_2268) ;  /* 0x00000030003c9947 */ /* 0x004ff00003800000 */
.L_x_2362:
[----:B------:R-:W-:Y:S02]  /*d200*/  SEL R0, R0, RZ, P2 ;  /* 0x000000ff00007207 */ /* 0x000fe40001000000 */
[----:B------:R-:W-:Y:S01]  /*d210*/  LOP3.LUT R4, R9, R4, RZ, 0x3c, !PT ;  /* 0x0000000409047212 */ /* 0x000fe200078e3cff */
[----:B------:R-:W-:Y:S06]  /*d220*/  @!P0 BRA `(.L_x_2269) ;  /* 0x0000000000048947 */ /* 0x000fec0003800000 */
[----:B------:R-:W-:Y:S01]  /*d230*/  BPT.TRAP 0x1 ;  /* 0x000000040000795c */ /* 0x000fe20000300000 */
.L_x_2269:
[----:B0-----:R-:W-:Y:S02]  /*d240*/  LEA R5, R0, R5, 0x3 ;  /* 0x0000000500057211 */ /* 0x001fe400078e18ff */
[----:B------:R-:W-:-:S04]  /*d250*/  SHF.L.U32 R0, R4, 0x1f, RZ ;  /* 0x0000001f04007819 */ /* 0x000fc800000006ff */
[----:B------:R-:W0:Y:S02]  /*d260*/  SYNCS.PHASECHK.TRANS64.TRYWAIT P1, [R5+URZ+0x2a840], R0 ;  /* 0x02a84000050075a7 */ /* 0x000e24000802017f */
[----:B0-----:R-:W-:Y:S05]  /*d270*/  @!P1 BRA `(.L_x_2270) ;  /* 0x0000003000309947 */ /* 0x001fea0003800000 */
.L_x_2363:
[----:B------:R-:W-:Y:S05]  /*d280*/  @!P0 BRA `(.L_x_2271) ;  /* 0x0000000000048947 */ /* 0x000fea0003800000 */
[----:B------:R-:W-:Y:S01]  /*d290*/  BPT.TRAP 0x1 ;  /* 0x000000040000795c */ /* 0x000fe20000300000 */
.L_x_2271:
[----:B------:R-:W3:Y:S02]  /*d2a0*/  SYNCS.PHASECHK.TRANS64.TRYWAIT P1, [R6+URZ+0x2a860], R3 ;  /* 0x02a86003060075a7 */ /* 0x000ee4000802017f */
[----:B---3--:R-:W-:Y:S05]  /*d2b0*/  @!P1 BRA `(.L_x_2272) ;  /* 0x0000003000349947 */ /* 0x008fea0003800000 */
.L_x_2364:
[----:B------:R-:W-:Y:S05]  /*d2c0*/  @!P0 BRA `(.L_x_2273) ;  /* 0x0000000000048947 */ /* 0x000fea0003800000 */
[----:B------:R-:W-:Y:S01]  /*d2d0*/  BPT.TRAP 0x1 ;  /* 0x000000040000795c */ /* 0x000fe20000300000 */
.L_x_2273:
[----:B----4-:R4:W0:Y:S02]  /*d2e0*/  SYNCS.PHASECHK.TRANS64.TRYWAIT P0, [R5+URZ+0x2a860], R0 ;  /* 0x02a86000050075a7 */ /* 0x010824000800017f */
[----:B0-----:R-:W-:Y:S05]  /*d2f0*/  @!P0 NANOSLEEP.SYNCS 0x989680 ;  /* 0x009896800000895d */ /* 0x001fea0003900000 */
[----:B------:R-:W0:Y:S02]  /*d300*/  @!P0 SYNCS.PHASECHK.TRANS64 P0, [R5+URZ+0x2a860], R0 ;  /* 0x02a86000050085a7 */ /* 0x000e24000800007f */
[----:B0-----:R-:W-:Y:S05]  /*d310*/  @!P0 BRA `(.L_x_2273) ;  /* 0xfffffffc00f08947 */ /* 0x001fea000383ffff */
.L_x_2185:
[----:B------:R-:W-:Y:S05]  /*d320*/  BSYNC B6 ;  /* 0x0000000000067941 */ /* 0x000fea0003800000 */
.L_x_2182:
[----:B------:R-:W-:Y:S05]  /*d330*/  EXIT ;  /* 0x000000000000794d */ /* 0x000fea0003800000 */
.L_x_2189:
[----:B-1----:R-:W-:-:S04]  /*d340*/  IMAD.U32 R3, RZ, RZ, UR38 ;  /* 0x00000026ff037e24 */ /* 0x002fc8000f8e00ff */
[----:B------:R1:W2:Y:S03]  /*d350*/  SYNCS.PHASECHK.TRANS64.TRYWAIT P0, [R3+URZ+0x2a800], R0 ;  /* 0x02a80000030075a7 */ /* 0x0002a6000800017f */
[----:B--2---:R-:W-:Y:S05]  /*d360*/  @!P0 NANOSLEEP.SYNCS 0x989680 ;  /* 0x009896800000895d */ /* 0x004fea0003900000 */
[----:B------:R-:W2:Y:S02]  /*d370*/  @!P0 SYNCS.PHASECHK.TRANS64 P0, [R3+URZ+0x2a800], R0 ;  /* 0x02a80000030085a7 */ /* 0x000ea4000800007f */
[----:B--2---:R-:W-:Y:S05]  /*d380*/  @!P0 BRA `(.L_x_2189) ;  /* 0xfffffffc00ec8947 */ /* 0x004fea000383ffff */
[----:B------:R-:W-:Y:S05]  /*d390*/  BRA `(.L_x_2274) ;  /* 0xffffff3c00c07947 */ /* 0x000fea000383ffff */
.L_x_2193:
[----:B--2---:R-:W-:-:S04]  /*d3a0*/  IMAD.U32 R3, RZ, RZ, UR38 ;  /* 0x00000026ff037e24 */ /* 0x004fc8000f8e00ff */
[----:B------:R2:W3:Y:S03]  /*d3b0*/  SYNCS.PHASECHK.TRANS64.TRYWAIT P1, [R3+URZ+0x2a830], R0 ;  /* 0x02a83000030075a7 */ /* 0x0004e6000802017f */
[----:B---3--:R-:W-:Y:S05]  /*d3c0*/  @!P1 NANOSLEEP.SYNCS 0x989680 ;  /* 0x009896800000995d */ /* 0x008fea0003900000 */
[----:B------:R-:W3:Y:S02]  /*d3d0*/  @!P1 SYNCS.PHASECHK.TRANS64 P1, [R3+URZ+0x2a830], R0 ;  /* 0x02a83000030095a7 */ /* 0x000ee4000802007f */
[----:B---3--:R-:W-:Y:S05]  /*d3e0*/  @!P1 BRA `(.L_x_2193) ;  /* 0xfffffffc00ec9947 */ /* 0x008fea000383ffff */
[----:B------:R-:W-:Y:S05]  /*d3f0*/  BRA `(.L_x_2192) ;  /* 0xffffff3c00e07947 */ /* 0x000fea000383ffff */
.L_x_2199:
[----:B-1----:R-:W-:-:S04]  /*d400*/  IMAD.U32 R8, RZ, RZ, UR7 ;  /* 0x00000007ff087e24 */ /* 0x002fc8000f8e00ff */
[----:B------:R1:W2:Y:S03]  /*d410*/  SYNCS.PHASECHK.TRANS64.TRYWAIT P1, [R8+URZ+0x2a830], R5 ;  /* 0x02a83005080075a7 */ /* 0x0002a6000802017f */
[----:B--2---:R-:W-:Y:S05]  /*d420*/  @!P1 NANOSLEEP.SYNCS 0x989680 ;  /* 0x009896800000995d */ /* 0x004fea0003900000 */
[----:B------:R-:W2:Y:S02]  /*d430*/  @!P1 SYNCS.PHASECHK.TRANS64 P1, [R8+URZ+0x2a830], R5 ;  /* 0x02a83005080095a7 */ /* 0x000ea4000802007f */
[----:B--2---:R-:W-:Y:S05]  /*d440*/  @!P1 BRA `(.L_x_2199) ;  /* 0xfffffffc00ec9947 */ /* 0x004fea000383ffff */
[----:B------:R-:W-:Y:S05]  /*d450*/  BRA `(.L_x_2198) ;  /* 0xffffff6000547947 */ /* 0x000fea000383ffff */
.L_x_2203:
[----:B-1----:R-:W-:-:S04]  /*d460*/  MOV R6, UR10 ;  /* 0x0000000a00067c02 */ /* 0x002fc80008000f00 */
[----:B------:R1:W2:Y:S03]  /*d470*/  SYNCS.PHASECHK.TRANS64.TRYWAIT P1, [R6+URZ+0x2a850], R5 ;  /* 0x02a85005060075a7 */ /* 0x0002a6000802017f */
[----:B--2---:R-:W-:Y:S05]  /*d480*/  @!P1 NANOSLEEP.SYNCS 0x989680 ;  /* 0x009896800000995d */ /* 0x004fea0003900000 */
[----:B------:R-:W2:Y:S02]  /*d490*/  @!P1 SYNCS.PHASECHK.TRANS64 P1, [R6+URZ+0x2a850], R5 ;  /* 0x02a85005060095a7 */ /* 0x000ea4000802007f */
[----:B--2---:R-:W-:Y:S05]  /*d4a0*/  @!P1 BRA `(.L_x_2203) ;  /* 0xfffffffc00ec9947 */ /* 0x004fea000383ffff */
[----:B------:R-:W-:Y:S05]  /*d4b0*/  BRA `(.L_x_2202) ;  /* 0xffffff6800607947 */ /* 0x000fea000383ffff */
.L_x_2211:
[----:B-1----:R-:W-:-:S04]  /*d4c0*/  IMAD.U32 R8, RZ, RZ, UR7 ;  /* 0x00000007ff087e24 */ /* 0x002fc8000f8e00ff */
[----:B------:R1:W2:Y:S03]  /*d4d0*/  SYNCS.PHASECHK.TRANS64.TRYWAIT P1, [R8+URZ+0x2a830], R5 ;  /* 0x02a83005080075a7 */ /* 0x0002a6000802017f */
[----:B--2---:R-:W-:Y:S05]  /*d4e0*/  @!P1 NANOSLEEP.SYNCS 0x989680 ;  /* 0x009896800000995d */ /* 0x004fea0003900000 */
[----:B------:R-:W2:Y:S02]  /*d4f0*/  @!P1 SYNCS.PHASECHK.TRANS64 P1, [R8+URZ+0x2a830], R5 ;  /* 0x02a83005080095a7 */ /* 0x000ea4000802007f */
[----:B--2---:R-:W-:Y:S05]  /*d500*/  @!P1 BRA `(.L_x_2211) ;  /* 0xfffffffc00ec9947 */ /* 0x004fea000383ffff */
[----:B------:R-:W-:Y:S05]  /*d510*/  BRA `(.L_x_2210) ;  /* 0xffffff8000e87947 */ /* 0x000fea000383ffff */
.L_x_2215:
[----:B-1----:R-:W-:-:S04]  /*d520*/  IMAD.U32 R6, RZ, RZ, UR5 ;  /* 0x00000005ff067e24 */ /* 0x002fc8000f8e00ff */
[----:B------:R1:W2:Y:S03]  /*d530*/  SYNCS.PHASECHK.TRANS64.TRYWAIT P1, [R6+URZ+0x2a850], R5 ;  /* 0x02a85005060075a7 */ /* 0x0002a6000802017f */
[----:B--2---:R-:W-:Y:S05]  /*d540*/  @!P1 NANOSLEEP.SYNCS 0x989680 ;  /* 0x009896800000995d */ /* 0x004fea0003900000 */
[----:B------:R-:W2:Y:S02]  /*d550*/  @!P1 SYNCS.PHASECHK.TRANS64 P1, [R6+URZ+0x2a850], R5 ;  /* 0x02a85005060095a7 */ /* 0x000ea4000802007f */
[----:B--2---:R-:W-:Y:S05]  /*d560*/  @!P1 BRA `(.L_x_2215) ;  /* 0xfffffffc00ec9947 */ /* 0x004fea000383ffff */
[----:B------:R-:W-:Y:S05]  /*d570*/  BRA `(.L_x_2214) ;  /* 0xffffff8800f47947 */ /* 0x000fea000383ffff */
.L_x_2222:
[----:B-1----:R-:W-:-:S04]  /*d580*/  IMAD.U32 R7, RZ, RZ, UR5 ;  /* 0x00000005ff077e24 */ /* 0x002fc8000f8e00ff */
[----:B------:R1:W2:Y:S03]  /*d590*/  SYNCS.PHASECHK.TRANS64.TRYWAIT P1, [R7+URZ+0x2a850], R0 ;  /* 0x02a85000070075a7 */ /* 0x0002a6000802017f */
[----:B--2---:R-:W-:Y:S05]  /*d5a0*/  @!P1 NANOSLEEP.SYNCS 0x989680 ;  /* 0x009896800000995d */ /* 0x004fea0003900000 */
[----:B------:R-:W2:Y:S02]  /*d5b0*/  @!P1 SYNCS.PHASECHK.TRANS64 P1, [R7+URZ+0x2a850], R0 ;  /* 0x02a85000070095a7 */ /* 0x000ea4000802007f */
[----:B--2---:R-:W-:Y:S05]  /*d5c0*/  @!P1 BRA `(.L_x_2222) ;  /* 0xfffffffc00ec9947 */ /* 0x004fea000383ffff */
[----:B------:R-:W-:Y:S05]  /*d5d0*/  BRA `(.L_x_2221) ;  /* 0xffffffa000807947 */ /* 0x000fea000383ffff */
.L_x_2234:
[----:B------:R-:W-:Y:S01]  /*d5e0*/  MOV R13, R16 ;  /* 0x00000010000d7202 */ /* 0x000fe20000000f00 */
[----:B------:R-:W-:Y:S02]  /*d5f0*/  IMAD.MOV.U32 R12, RZ, RZ, RZ ;  /* 0x000000ffff0c7224 */ /* 0x000fe400078e00ff */
[----:B------:R-:W-:Y:S02]  /*d600*/  IMAD.MOV.U32 R11, RZ, RZ, 0x1f ;  /* 0x0000001fff0b7424 */ /* 0x000fe400078e00ff */
[----:B------:R-:W-:-:S07]  /*d610*/  IMAD.MOV.U32 R15, RZ, RZ, -0x1 ;  /* 0xffffffffff0f7424 */ /* 0x000fce00078e00ff */
[----:B-----5:R-:W-:Y:S05]  /*d620*/  WARPSYNC.COLLECTIVE R15, `(.L_x_2275) ;  /* 0x000000000f087348 */ /* 0x020fea0003c00000 */
[----:B------:R0:W1:Y:S02]  /*d630*/  SHFL.IDX P6, R14, R13, R12, R11 ;  /* 0x0000000c0d0e7389 */ /* 0x00006400000c000b */
[----:B01---5:R-:W-:Y:S01]  /*d640*/  ENDCOLLECTIVE ;  /* 0x000000000000791b */ /* 0x023fe20003800000 */
.L_x_2275:
[----:B------:R-:W-:Y:S05]  /*d650*/  BRA `(.L_x_2276) ;  /* 0xffffffcc00b07947 */ /* 0x000fea000383ffff */
.L_x_2236:
[----:B0-----:R-:W-:-:S04]  /*d660*/  MOV R5, UR46 ;  /* 0x0000002e00057c02 */ /* 0x001fc80008000f00 */
[----:B------:R0:W1:Y:S03]  /*d670*/  SYNCS.PHASECHK.TRANS64.TRYWAIT P0, [R5+URZ+0x2a840], R4 ;  /* 0x02a84004050075a7 */ /* 0x000066000800017f */
[----:B-1----:R-:W-:Y:S05]  /*d680*/  @!P0 NANOSLEEP.SYNCS 0x989680 ;  /* 0x009896800000895d */ /* 0x002fea0003900000 */
[----:B------:R-:W1:Y:S02]  /*d690*/  @!P0 SYNCS.PHASECHK.TRANS64 P0, [R5+URZ+0x2a840], R4 ;  /* 0x02a84004050085a7 */ /* 0x000e64000800007f */
[----:B-1----:R-:W-:Y:S05]  /*d6a0*/  @!P0 BRA `(.L_x_2236) ;  /* 0xfffffffc00ec8947 */ /* 0x002fea000383ffff */
[----:B------:R-:W-:Y:S05]  /*d6b0*/  BRA `(.L_x_2277) ;  /* 0xffffffd000c07947 */ /* 0x000fea000383ffff */
.L_x_2237:
[----:B------:R-:W-:Y:S01]  /*d6c0*/  BSSY B0, `(.L_x_2278) ;  /* 0x0000008000007945 */ /* 0x000fe20003800000 */
[----:B------:R-:W-:Y:S01]  /*d6d0*/  IMAD.MOV.U32 R13, RZ, RZ, R3 ;  /* 0x000000ffff0d7224 */ /* 0x000fe200078e0003 */
[----:B------:R-:W-:Y:S01]  /*d6e0*/  MOV R15, 0xffffffff ;  /* 0xffffffff000f7802 */ /* 0x000fe20000000f00 */
[----:B------:R-:W-:Y:S02]  /*d6f0*/  IMAD.MOV.U32 R12, RZ, RZ, RZ ;  /* 0x000000ffff0c7224 */ /* 0x000fe400078e00ff */
[----:B------:R-:W-:-:S07]  /*d700*/  IMAD.MOV.U32 R11, RZ, RZ, 0x181f ;  /* 0x0000181fff0b7424 */ /* 0x000fce00078e00ff */
[----:B------:R-:W-:Y:S05]  /*d710*/  WARPSYNC.COLLECTIVE R15, `(.L_x_2279) ;  /* 0x000000000f087348 */ /* 0x000fea0003c00000 */
[----:B------:R0:W1:Y:S02]  /*d720*/  SHFL.IDX P6, R14, R13, R12, R11 ;  /* 0x0000000c0d0e7389 */ /* 0x00006400000c000b */
[----:B01----:R-:W-:Y:S01]  /*d730*/  ENDCOLLECTIVE ;  /* 0x000000000000791b */ /* 0x003fe20003800000 */
.L_x_2279:
[----:B------:R-:W-:Y:S05]  /*d740*/  BSYNC B0 ;  /* 0x0000000000007941 */ /* 0x000fea0003800000 */
.L_x_2278:
[----:B------:R-:W-:Y:S01]  /*d750*/  IMAD.MOV.U32 R13, RZ, RZ, R0 ;  /* 0x000000ffff0d7224 */ /* 0x000fe200078e0000 */
[----:B------:R-:W-:Y:S01]  /*d760*/  MOV R11, 0x181f ;  /* 0x0000181f000b7802 */ /* 0x000fe20000000f00 */
[----:B------:R-:W-:Y:S01]  /*d770*/  IMAD.MOV.U32 R12, RZ, RZ, RZ ;  /* 0x000000ffff0c7224 */ /* 0x000fe200078e00ff */
[----:B------:R-:W-:Y:S01]  /*d780*/  @P0 LEA R19, R37, UR46, 0x1 ;  /* 0x0000002e25130c11 */ /* 0x000fe2000f8e08ff */
[----:B------:R-:W-:Y:S02]  /*d790*/  IMAD.MOV.U32 R15, RZ, RZ, -0x1 ;  /* 0xffffffffff0f7424 */ /* 0x000fe400078e00ff */
[----:B------:R-:W-:-:S07]  /*d7a0*/  IMAD.MOV.U32 R5, RZ, RZ, R14 ;  /* 0x000000ffff057224 */ /* 0x000fce00078e000e */
[----:B------:R-:W-:Y:S05]  /*d7b0*/  WARPSYNC.COLLECTIVE R15, `(.L_x_2280) ;  /* 0x000000000f087348 */ /* 0x000fea0003c00000 */
[----:B------:R0:W1:Y:S02]  /*d7c0*/  SHFL.IDX P6, R14, R13, R12, R11 ;  /* 0x0000000c0d0e7389 */ /* 0x00006400000c000b */
[----:B01----:R-:W-:Y:S01]  /*d7d0*/  ENDCOLLECTIVE ;  /* 0x000000000000791b */ /* 0x003fe20003800000 */
.L_x_2280:
[----:B------:R-:W-:Y:S01]  /*d7e0*/  IMAD.MOV.U32 R13, RZ, RZ, R3 ;  /* 0x000000ffff0d7224 */ /* 0x000fe200078e0003 */
[----:B------:R-:W-:Y:S01]  /*d7f0*/  MOV R12, 0x1 ;  /* 0x00000001000c7802 */ /* 0x000fe20000000f00 */
[----:B------:R-:W-:-:S07]  /*d800*/  IMAD.MOV.U32 R4, RZ, RZ, R14 ;  /* 0x000000ffff047224 */ /* 0x000fce00078e000e */
[----:B------:R-:W-:Y:S05]  /*d810*/  WARPSYNC.COLLECTIVE R15, `(.L_x_2281) ;  /* 0x000000000f087348 */ /* 0x000fea0003c00000 */
[----:B------:R0:W1:Y:S02]  /*d820*/  SHFL.IDX P6, R14, R13, R12, R11 ;  /* 0x0000000c0d0e7389 */ /* 0x00006400000c000b */
[----:B01----:R-:W-:Y:S01]  /*d830*/  ENDCOLLECTIVE ;  /* 0x000000000000791b */ /* 0x003fe20003800000 */
.L_x_2281:
        /* <DEDUP_REMOVED lines=13> */
.L_x_2282:
[----:B------:R-:W-:Y:S02]  /*d910*/  MOV R5, R7 ;  /* 0x0000000700057202 */ /* 0x000fe40000000f00 */
[----:B------:R-:W-:Y:S01]  /*d920*/  @P0 LEA R20, R37, UR46, 0x1 ;  /* 0x0000002e25140c11 */ /* 0x000fe2000f8e08ff */
[----:B------:R-:W-:Y:S02]  /*d930*/  IMAD.MOV.U32 R13, RZ, RZ, R3 ;  /* 0x000000ffff0d7224 */ /* 0x000fe400078e0003 */
[----:B------:R-:W-:Y:S02]  /*d940*/  IMAD.MOV.U32 R12, RZ, RZ, 0x2 ;  /* 0x00000002ff0c7424 */ /* 0x000fe400078e00ff */
[----:B------:R-:W-:-:S07]  /*d950*/  IMAD.MOV.U32 R4, RZ, RZ, R14 ;  /* 0x000000ffff047224 */ /* 0x000fce00078e000e */
[----:B------:R-:W-:Y:S05]  /*d960*/  WARPSYNC.COLLECTIVE R15, `(.L_x_2283) ;  /* 0x000000000f087348 */ /* 0x000fea0003c00000 */
[----:B------:R0:W1:Y:S02]  /*d970*/  SHFL.IDX P6, R14, R13, R12, R11 ;  /* 0x0000000c0d0e7389 */ /* 0x00006400000c000b */
[----:B01----:R-:W-:Y:S01]  /*d980*/  ENDCOLLECTIVE ;  /* 0x000000000000791b */ /* 0x003fe20003800000 */
.L_x_2283:
        /* <DEDUP_REMOVED lines=13> */
.L_x_2284:
[----:B------:R-:W-:Y:S01]  /*da60*/  IMAD.MOV.U32 R5, RZ, RZ, R10 ;  /* 0x000000ffff057224 */ /* 0x000fe200078e000a */
[----:B------:R-:W-:Y:S01]  /*da70*/  MOV R13, R3 ;  /* 0x00000003000d7202 */ /* 0x000fe20000000f00 */
[----:B------:R-:W-:Y:S02]  /*da80*/  IMAD.MOV.U32 R12, RZ, RZ, 0x3 ;  /* 0x00000003ff0c7424 */ /* 0x000fe400078e00ff */
[----:B------:R-:W-:-:S07]  /*da90*/  IMAD.MOV.U32 R21, RZ, RZ, R14 ;  /* 0x000000ffff157224 */ /* 0x000fce00078e000e */
[----:B------:R-:W-:Y:S05]  /*daa0*/  WARPSYNC.COLLECTIVE R15, `(.L_x_2285) ;  /* 0x000000000f087348 */ /* 0x000fea0003c00000 */
[----:B------:R0:W1:Y:S02]  /*dab0*/  SHFL.IDX P6, R14, R13, R12, R11 ;  /* 0x0000000c0d0e7389 */ /* 0x00006400000c000b */
[----:B01----:R-:W-:Y:S01]  /*dac0*/  ENDCOLLECTIVE ;  /* 0x000000000000791b */ /* 0x003fe20003800000 */
.L_x_2285:
[----:B------:R-:W-:Y:S01]  /*dad0*/  IMAD.MOV.U32 R4, RZ, RZ, R21 ;  /* 0x000000ffff047224 */ /* 0x000fe200078e0015 */
[----:B------:R-:W-:-:S03]  /*dae0*/  @P0 LEA R21, R37, UR46, 0x1 ;  /* 0x0000002e25150c11 */ /* 0x000fc6000f8e08ff */
        /* <DEDUP_REMOVED lines=13> */
.L_x_2286:
[----:B------:R-:W-:Y:S01]  /*dbc0*/  IMAD.MOV.U32 R5, RZ, RZ, R7 ;  /* 0x000000ffff057224 */ /* 0x000fe200078e0007 */
[----:B------:R-:W-:Y:S01]  /*dbd0*/  @P0 LEA R7, R37, UR46, 0x1 ;  /* 0x0000002e25070c11 */ /* 0x000fe2000f8e08ff */
[----:B------:R-:W-:Y:S02]  /*dbe0*/  IMAD.MOV.U32 R13, RZ, RZ, R3 ;  /* 0x000000ffff0d7224 */ /* 0x000fe400078e0003 */
[----:B------:R-:W-:Y:S01]  /*dbf0*/  IMAD.MOV.U32 R12, RZ, RZ, 0x4 ;  /* 0x00000004ff0c7424 */ /* 0x000fe200078e00ff */
[----:B------:R-:W-:-:S07]  /*dc00*/  MOV R4, R14 ;  /* 0x0000000e00047202 */ /* 0x000fce0000000f00 */
[----:B------:R-:W-:Y:S05]  /*dc10*/  WARPSYNC.COLLECTIVE R15, `(.L_x_2287) ;  /* 0x000000000f087348 */ /* 0x000fea0003c00000 */
[----:B------:R0:W1:Y:S02]  /*dc20*/  SHFL.IDX P6, R14, R13, R12, R11 ;  /* 0x0000000c0d0e7389 */ /* 0x00006400000c000b */
[----:B01----:R-:W-:Y:S01]  /*dc30*/  ENDCOLLECTIVE ;  /* 0x000000000000791b */ /* 0x003fe20003800000 */
.L_x_2287:
        /* <DEDUP_REMOVED lines=8> */
[----:B------:R-:W-:Y:S02]  /*dcc0*/  ISETP.GE.AND P0, PT, R6, 0x41, PT ;  /* 0x000000410600780c */ /* 0x000fe40003f06270 */
[----:B------:R-:W-:-:S11]  /*dcd0*/  MOV R10, R14 ;  /* 0x0000000e000a7202 */ /* 0x000fd60000000f00 */
[----:B0-----:R-:W-:Y:S05]  /*dce0*/  WARPSYNC.COLLECTIVE R15, `(.L_x_2288) ;  /* 0x000000000f087348 */ /* 0x001fea0003c00000 */
[----:B------:R1:W2:Y:S02]  /*dcf0*/  SHFL.IDX P6, R14, R13, R12, R11 ;  /* 0x0000000c0d0e7389 */ /* 0x0002a400000c000b */
[----:B012---:R-:W-:Y:S01]  /*dd00*/  ENDCOLLECTIVE ;  /* 0x000000000000791b */ /* 0x007fe20003800000 */
.L_x_2288:
[----:B------:R-:W-:Y:S01]  /*dd10*/  MOV R5, R10 ;  /* 0x0000000a00057202 */ /* 0x000fe20000000f00 */
[----:B------:R-:W-:Y:S02]  /*dd20*/  IMAD.MOV.U32 R13, RZ, RZ, R3 ;  /* 0x000000ffff0d7224 */ /* 0x000fe400078e0003 */
[----:B------:R-:W-:Y:S02]  /*dd30*/  IMAD.MOV.U32 R12, RZ, RZ, 0x5 ;  /* 0x00000005ff0c7424 */ /* 0x000fe400078e00ff */
[----:B------:R-:W-:-:S07]  /*dd40*/  IMAD.MOV.U32 R19, RZ, RZ, R14 ;  /* 0x000000ffff137224 */ /* 0x000fce00078e000e */
[----:B------:R-:W-:Y:S05]  /*dd50*/  WARPSYNC.COLLECTIVE R15, `(.L_x_2289) ;  /* 0x000000000f087348 */ /* 0x000fea0003c00000 */
[----:B------:R0:W1:Y:S02]  /*dd60*/  SHFL.IDX P6, R14, R13, R12, R11 ;  /* 0x0000000c0d0e7389 */ /* 0x00006400000c000b */
[----:B01----:R-:W-:Y:S01]  /*dd70*/  ENDCOLLECTIVE ;  /* 0x000000000000791b */ /* 0x003fe20003800000 */
.L_x_2289:
[----:B------:R-:W-:Y:S01]  /*dd80*/  IMAD.MOV.U32 R4, RZ, RZ, R19 ;  /* 0x000000ffff047224 */ /* 0x000fe200078e0013 */
[----:B------:R-:W-:-:S03]  /*dd90*/  @P0 LEA R19, R37, UR46, 0x1 ;  /* 0x0000002e25130c11 */ /* 0x000fc6000f8e08ff */
        /* <DEDUP_REMOVED lines=8> */
[----:B------:R-:W-:-:S07]  /*de20*/  IMAD.MOV.U32 R3, RZ, RZ, R14 ;  /* 0x000000ffff037224 */ /* 0x000fce00078e000e */
[----:B0-----:R-:W-:Y:S05]  /*de30*/  WARPSYNC.COLLECTIVE R15, `(.L_x_2290) ;  /* 0x000000000f087348 */ /* 0x001fea0003c00000 */
[----:B------:R1:W2:Y:S02]  /*de40*/  SHFL.IDX P6, R14, R13, R12, R11 ;  /* 0x0000000c0d0e7389 */ /* 0x0002a400000c000b */
[----:B012---:R-:W-:Y:S01]  /*de50*/  ENDCOLLECTIVE ;  /* 0x000000000000791b */ /* 0x007fe20003800000 */
.L_x_2290:
[----:B------:R-:W-:Y:S05]  /*de60*/  BRA `(.L_x_2291) ;  /* 0xffffffd000207947 */ /* 0x000fea000383ffff */
.L_x_2240:
[----:B------:R-:W-:Y:S01]  /*de70*/  IMAD.MOV.U32 R13, RZ, RZ, R0 ;  /* 0x000000ffff0d7224 */ /* 0x000fe200078e0000 */
[----:B------:R-:W-:Y:S01]  /*de80*/  MOV R15, 0xffffffff ;  /* 0xffffffff000f7802 */ /* 0x000fe20000000f00 */
[----:B------:R-:W-:Y:S01]  /*de90*/  IMAD.MOV.U32 R12, RZ, RZ, RZ ;  /* 0x000000ffff0c7224 */ /* 0x000fe200078e00ff */
[----:B------:R-:W-:Y:S01]  /*dea0*/  MOV R10, UR48 ;  /* 0x00000030000a7c02 */ /* 0x000fe20008000f00 */
[----:B------:R-:W-:-:S04]  /*deb0*/  IMAD.MOV.U32 R11, RZ, RZ, 0x181f ;  /* 0x0000181fff0b7424 */ /* 0x000fc800078e00ff */
[----:B------:R-:W-:-:S07]  /*dec0*/  IMAD R7, R10, 0x80, R23 ;  /* 0x000000800a077824 */ /* 0x000fce00078e0217 */
[----:B------:R-:W-:Y:S05]  /*ded0*/  WARPSYNC.COLLECTIVE R15, `(.L_x_2292) ;  /* 0x000000000f087348 */ /* 0x000fea0003c00000 */
[----:B------:R0:W1:Y:S02]  /*dee0*/  SHFL.IDX P6, R14, R13, R12, R11 ;  /* 0x0000000c0d0e7389 */ /* 0x00006400000c000b */
[----:B01----:R-:W-:Y:S01]  /*def0*/  ENDCOLLECTIVE ;  /* 0x000000000000791b */ /* 0x003fe20003800000 */
.L_x_2292:
[----:B------:R-:W-:Y:S02]  /*df00*/  VIADD R9, R7, 0x10 ;  /* 0x0000001007097836 */ /* 0x000fe40000000000 */
[----:B------:R-:W-:Y:S02]  /*df10*/  IMAD.MOV.U32 R13, RZ, RZ, R3 ;  /* 0x000000ffff0d7224 */ /* 0x000fe400078e0003 */
[----:B------:R-:W-:-:S07]  /*df20*/  IMAD.MOV.U32 R5, RZ, RZ, R14 ;  /* 0x000000ffff057224 */ /* 0x000fce00078e000e */
[----:B------:R-:W-:Y:S05]  /*df30*/  WARPSYNC.COLLECTIVE R15, `(.L_x_2293) ;  /* 0x000000000f087348 */ /* 0x000fea0003c00000 */
[----:B------:R0:W1:Y:S02]  /*df40*/  SHFL.IDX P6, R14, R13, R12, R11 ;  /* 0x0000000c0d0e7389 */ /* 0x00006400000c000b */
[----:B01----:R-:W-:Y:S01]  /*df50*/  ENDCOLLECTIVE ;  /* 0x000000000000791b */ /* 0x003fe20003800000 */
.L_x_2293:
[----:B------:R-:W-:Y:S02]  /*df60*/  ULDC UR4, c[0x0][0x288] ;  /* 0x0000a20000047ab9 */ /* 0x000fe40000000800 */
[----:B------:R-:W-:-:S05]  /*df70*/  IMAD R6, R8, UR4, RZ ;  /* 0x0000000408067c24 */ /* 0x000fca000f8e02ff */
[----:B------:R-:W-:Y:S01]  /*df80*/  ISETP.GE.AND P1, PT, R7, R6, PT ;  /* 0x000000060700720c */ /* 0x000fe20003f26270 */
[----:B------:R-:W-:Y:S01]  /*df90*/  IMAD.MOV.U32 R13, RZ, RZ, R0 ;  /* 0x000000ffff0d7224 */ /* 0x000fe200078e0000 */
[----:B------:R-:W-:-:S11]  /*dfa0*/  MOV R12, 0x1 ;  /* 0x00000001000c7802 */ /* 0x000fd60000000f00 */
[----:B------:R-:W-:Y:S01]  /*dfb0*/  @!P1 LEA R19, R37, UR46, 0x1 ;  /* 0x0000002e25139c11 */ /* 0x000fe2000f8e08ff */
[----:B------:R-:W-:-:S07]  /*dfc0*/  IMAD.MOV.U32 R4, RZ, RZ, R14 ;  /* 0x000000ffff047224 */ /* 0x000fce00078e000e */
[----:B------:R-:W-:Y:S05]  /*dfd0*/  WARPSYNC.COLLECTIVE R15, `(.L_x_2294) ;  /* 0x000000000f087348 */ /* 0x000fea0003c00000 */
[----:B------:R0:W1:Y:S02]  /*dfe0*/  SHFL.IDX P6, R14, R13, R12, R11 ;  /* 0x0000000c0d0e7389 */ /* 0x00006400000c000b */
[----:B01----:R-:W-:Y:S01]  /*dff0*/  ENDCOLLECTIVE ;  /* 0x000000000000791b */ /* 0x003fe20003800000 */
.L_x_2294:
        /* <DEDUP_REMOVED lines=13> */
.L_x_2295:
[----:B------:R-:W-:Y:S02]  /*e0d0*/  MOV R5, R8 ;  /* 0x0000000800057202 */ /* 0x000fe40000000f00 */
[----:B------:R-:W-:Y:S01]  /*e0e0*/  @!P1 LEA R21, R37, UR46, 0x1 ;  /* 0x0000002e25159c11 */ /* 0x000fe2000f8e08ff */
[----:B------:R-:W-:Y:S02]  /*e0f0*/  IMAD.MOV.U32 R13, RZ, RZ, R0 ;  /* 0x000000ffff0d7224 */ /* 0x000fe400078e0000 */
[----:B------:R-:W-:Y:S02]  /*e100*/  IMAD.MOV.U32 R12, RZ, RZ, 0x2 ;  /* 0x00000002ff0c7424 */ /* 0x000fe400078e00ff */
[----:B------:R-:W-:-:S07]  /*e110*/  IMAD.MOV.U32 R4, RZ, RZ, R14 ;  /* 0x000000ffff047224 */ /* 0x000fce00078e000e */
[----:B------:R-:W-:Y:S05]  /*e120*/  WARPSYNC.COLLECTIVE R15, `(.L_x_2296) ;  /* 0x000000000f087348 */ /* 0x000fea0003c00000 */
[----:B------:R0:W1:Y:S02]  /*e130*/  SHFL.IDX P6, R14, R13, R12, R11 ;  /* 0x0000000c0d0e7389 */ /* 0x00006400000c000b */
[----:B01----:R-:W-:Y:S01]  /*e140*/  ENDCOLLECTIVE ;  /* 0x000000000000791b */ /* 0x003fe20003800000 */
.L_x_2296:
[----:B------:R-:W-:-:S04]  /*e150*/  @!P1 IMAD.WIDE.U32 R8, R27, 0x2, R4 ;  /* 0x000000021b089825 */ /* 0x000fc800078e0004 */
[----:B------:R-:W-:Y:S01]  /*e160*/  VIADD R5, R7, 0x20 ;  /* 0x0000002007057836 */ /* 0x000fe20000000000 */
        /* <DEDUP_REMOVED lines=12> */
.L_x_2297:
[----:B------:R-:W-:Y:S01]  /*e230*/  VIADD R9, R7, 0x30 ;  /* 0x0000003007097836 */ /* 0x000fe20000000000 */
[----:B------:R-:W-:Y:S02]  /*e240*/  @!P1 LEA R19, R37, UR46, 0x1 ;  /* 0x0000002e25139c11 */ /* 0x000fe4000f8e08ff */
[----:B------:R-:W-:Y:S01]  /*e250*/  MOV R13, R0 ;  /* 0x00000000000d7202 */ /* 0x000fe20000000f00 */
[----:B------:R-:W-:Y:S02]  /*e260*/  IMAD.MOV.U32 R12, RZ, RZ, 0x3 ;  /* 0x00000003ff0c7424 */ /* 0x000fe400078e00ff */
[----:B------:R-:W-:-:S07]  /*e270*/  IMAD.MOV.U32 R4, RZ, RZ, R14 ;  /* 0x000000ffff047224 */ /* 0x000fce00078e000e */
[----:B------:R-:W-:Y:S05]  /*e280*/  WARPSYNC.COLLECTIVE R15, `(.L_x_2298) ;  /* 0x000000000f087348 */ /* 0x000fea0003c00000 */
[----:B------:R0:W1:Y:S02]  /*e290*/  SHFL.IDX P6, R14, R13, R12, R11 ;  /* 0x0000000c0d0e7389 */ /* 0x00006400000c000b */
[----:B01----:R-:W-:Y:S01]  /*e2a0*/  ENDCOLLECTIVE ;  /* 0x000000000000791b */ /* 0x003fe20003800000 */
.L_x_2298:
        /* <DEDUP_REMOVED lines=13> */
.L_x_2299:
[----:B------:R-:W-:Y:S01]  /*e380*/  IMAD.MOV.U32 R5, RZ, RZ, R8 ;  /* 0x000000ffff057224 */ /* 0x000fe200078e0008 */
[----:B------:R-:W-:Y:S01]  /*e390*/  @!P1 LEA R21, R37, UR46, 0x1 ;  /* 0x0000002e25159c11 */ /* 0x000fe2000f8e08ff */
[----:B------:R-:W-:Y:S01]  /*e3a0*/  IMAD.MOV.U32 R13, RZ, RZ, R0 ;  /* 0x000000ffff0d7224 */ /* 0x000fe200078e0000 */
[----:B------:R-:W-:Y:S02]  /*e3b0*/  MOV R12, 0x4 ;  /* 0x00000004000c7802 */ /* 0x000fe40000000f00 */
[----:B------:R-:W-:-:S07]  /*e3c0*/  MOV R4, R14 ;  /* 0x0000000e00047202 */ /* 0x000fce0000000f00 */
[----:B------:R-:W-:Y:S05]  /*e3d0*/  WARPSYNC.COLLECTIVE R15, `(.L_x_2300) ;  /* 0x000000000f087348 */ /* 0x000fea0003c00000 */
[----:B------:R0:W1:Y:S02]  /*e3e0*/  SHFL.IDX P6, R14, R13, R12, R11 ;  /* 0x0000000c0d0e7389 */ /* 0x00006400000c000b */
[----:B01----:R-:W-:Y:S01]  /*e3f0*/  ENDCOLLECTIVE ;  /* 0x000000000000791b */ /* 0x003fe20003800000 */
.L_x_2300:
        /* <DEDUP_REMOVED lines=14> */
.L_x_2301:
        /* <DEDUP_REMOVED lines=8> */
.L_x_2302:
        /* <DEDUP_REMOVED lines=8> */
[----:B------:R-:W-:Y:S01]  /*e5e0*/  ISETP.GE.AND P1, PT, R9, R6, PT ;  /* 0x000000060900720c */ /* 0x000fe20003f26270 */
[----:B------:R-:W-:-:S12]  /*e5f0*/  IMAD.MOV.U32 R8, RZ, RZ, R14 ;  /* 0x000000ffff087224 */ /* 0x000fd800078e000e */
[----:B0-----:R-:W-:Y:S05]  /*e600*/  WARPSYNC.COLLECTIVE R15, `(.L_x_2303) ;  /* 0x000000000f087348 */ /* 0x001fea0003c00000 */
[----:B------:R1:W2:Y:S02]  /*e610*/  SHFL.IDX P6, R14, R13, R12, R11 ;  /* 0x0000000c0d0e7389 */ /* 0x0002a400000c000b */
[----:B012---:R-:W-:Y:S01]  /*e620*/  ENDCOLLECTIVE ;  /* 0x000000000000791b */ /* 0x007fe20003800000 */
.L_x_2303:
[----:B------:R-:W-:Y:S01]  /*e630*/  IMAD.MOV.U32 R5, RZ, RZ, R8 ;  /* 0x000000ffff057224 */ /* 0x000fe200078e0008 */
[----:B------:R-:W-:Y:S02]  /*e640*/  @!P1 LEA R21, R37, UR46, 0x1 ;  /* 0x0000002e25159c11 */ /* 0x000fe4000f8e08ff */
[----:B------:R-:W-:Y:S01]  /*e650*/  MOV R13, R0 ;  /* 0x00000000000d7202 */ /* 0x000fe20000000f00 */
[----:B------:R-:W-:Y:S02]  /*e660*/  IMAD.MOV.U32 R12, RZ, RZ, 0x6 ;  /* 0x00000006ff0c7424 */ /* 0x000fe400078e00ff */
[----:B------:R-:W-:-:S07]  /*e670*/  IMAD.MOV.U32 R4, RZ, RZ, R14 ;  /* 0x000000ffff047224 */ /* 0x000fce00078e000e */
[----:B------:R-:W-:Y:S05]  /*e680*/  WARPSYNC.COLLECTIVE R15, `(.L_x_2304) ;  /* 0x000000000f087348 */ /* 0x000fea0003c00000 */
[----:B------:R0:W1:Y:S02]  /*e690*/  SHFL.IDX P6, R14, R13, R12, R11 ;  /* 0x0000000c0d0e7389 */ /* 0x00006400000c000b */
[----:B01----:R-:W-:Y:S01]  /*e6a0*/  ENDCOLLECTIVE ;  /* 0x000000000000791b */ /* 0x003fe20003800000 */
.L_x_2304:
        /* <DEDUP_REMOVED lines=14> */
.L_x_2305:
[----:B------:R-:W-:Y:S01]  /*e790*/  @!P1 LEA R19, R37, UR46, 0x1 ;  /* 0x0000002e25139c11 */ /* 0x000fe2000f8e08ff */
[----:B------:R-:W-:Y:S02]  /*e7a0*/  IMAD.MOV.U32 R13, RZ, RZ, R0 ;  /* 0x000000ffff0d7224 */ /* 0x000fe400078e0000 */
[----:B------:R-:W-:Y:S01]  /*e7b0*/  IMAD.MOV.U32 R12, RZ, RZ, 0x7 ;  /* 0x00000007ff0c7424 */ /* 0x000fe200078e00ff */
[----:B------:R-:W-:-:S07]  /*e7c0*/  MOV R4, R14 ;  /* 0x0000000e00047202 */ /* 0x000fce0000000f00 */
[----:B------:R-:W-:Y:S05]  /*e7d0*/  WARPSYNC.COLLECTIVE R15, `(.L_x_2306) ;  /* 0x000000000f087348 */ /* 0x000fea0003c00000 */
[----:B------:R0:W1:Y:S02]  /*e7e0*/  SHFL.IDX P6, R14, R13, R12, R11 ;  /* 0x0000000c0d0e7389 */ /* 0x00006400000c000b */
[----:B01----:R-:W-:Y:S01]  /*e7f0*/  ENDCOLLECTIVE ;  /* 0x000000000000791b */ /* 0x003fe20003800000 */
.L_x_2306:
        /* <DEDUP_REMOVED lines=12> */
.L_x_2307:
[----:B------:R-:W-:Y:S05]  /*e8c0*/  BRA `(.L_x_2308) ;  /* 0xffffffd0001c7947 */ /* 0x000fea000383ffff */
.L_x_2243:
[----:B0-----:R-:W-:-:S04]  /*e8d0*/  IMAD.U32 R3, RZ, RZ, UR46 ;  /* 0x0000002eff037e24 */ /* 0x001fc8000f8e00ff */
[----:B------:R0:W1:Y:S03]  /*e8e0*/  SYNCS.PHASECHK.TRANS64.TRYWAIT P0, [R3+URZ+0x2a820], R0 ;  /* 0x02a82000030075a7 */ /* 0x000066000800017f */
[----:B-1----:R-:W-:Y:S05]  /*e8f0*/  @!P0 NANOSLEEP.SYNCS 0x989680 ;  /* 0x009896800000895d */ /* 0x002fea0003900000 */
[----:B------:R-:W1:Y:S02]  /*e900*/  @!P0 SYNCS.PHASECHK.TRANS64 P0, [R3+URZ+0x2a820], R0 ;  /* 0x02a82000030085a7 */ /* 0x000e64000800007f */
[----:B-1----:R-:W-:Y:S05]  /*e910*/  @!P0 BRA `(.L_x_2243) ;  /* 0xfffffffc00ec8947 */ /* 0x002fea000383ffff */
[----:B------:R-:W-:Y:S05]  /*e920*/  BRA `(.L_x_2309) ;  /* 0xffffffd000647947 */ /* 0x000fea000383ffff */
.L_x_2247:
[----:B0-----:R0:W1:Y:S02]  /*e930*/  SYNCS.PHASECHK.TRANS64.TRYWAIT P0, [R26+URZ+0x2a840], R3 ;  /* 0x02a840031a0075a7 */ /* 0x001064000800017f */
[----:B-1----:R-:W-:Y:S05]  /*e940*/  @!P0 NANOSLEEP.SYNCS 0x989680 ;  /* 0x009896800000895d */ /* 0x002fea0003900000 */
[----:B------:R-:W1:Y:S02]  /*e950*/  @!P0 SYNCS.PHASECHK.TRANS64 P0, [R26+URZ+0x2a840], R3 ;  /* 0x02a840031a0085a7 */ /* 0x000e64000800007f */
[----:B-1----:R-:W-:Y:S05]  /*e960*/  @!P0 BRA `(.L_x_2247) ;  /* 0xfffffffc00f08947 */ /* 0x002fea000383ffff */
[----:B------:R-:W-:Y:S05]  /*e970*/  BRA `(.L_x_2310) ;  /* 0xffffffd4002c7947 */ /* 0x000fea000383ffff */
.L_x_2248:
        /* <DEDUP_REMOVED lines=8> */
.L_x_2312:
[----:B------:R-:W-:Y:S05]  /*ea00*/  BSYNC B1 ;  /* 0x0000000000017941 */ /* 0x000fea0003800000 */
.L_x_2311:
[----:B------:R-:W-:Y:S01]  /*ea10*/  IMAD.MOV.U32 R13, RZ, RZ, R3 ;  /* 0x000000ffff0d7224 */ /* 0x000fe200078e0003 */
[----:B------:R-:W-:Y:S01]  /*ea20*/  MOV R12, RZ ;  /* 0x000000ff000c7202 */ /* 0x000fe20000000f00 */
[----:B------:R-:W-:Y:S01]  /*ea30*/  IMAD.MOV.U32 R11, RZ, RZ, 0x181f ;  /* 0x0000181fff0b7424 */ /* 0x000fe200078e00ff */
[----:B------:R-:W-:Y:S01]  /*ea40*/  LEA R5, R5, UR46, 0x1 ;  /* 0x0000002e05057c11 */ /* 0x000fe2000f8e08ff */
[----:B------:R-:W-:Y:S02]  /*ea50*/  IMAD.MOV.U32 R15, RZ, RZ, -0x1 ;  /* 0xffffffffff0f7424 */ /* 0x000fe400078e00ff */
[----:B------:R-:W-:-:S07]  /*ea60*/  IMAD.MOV.U32 R4, RZ, RZ, R14 ;  /* 0x000000ffff047224 */ /* 0x000fce00078e000e */
[----:B------:R-:W-:Y:S05]  /*ea70*/  WARPSYNC.COLLECTIVE R15, `(.L_x_2313) ;  /* 0x000000000f087348 */ /* 0x000fea0003c00000 */
[----:B------:R0:W1:Y:S02]  /*ea80*/  SHFL.IDX P6, R14, R13, R12, R11 ;  /* 0x0000000c0d0e7389 */ /* 0x00006400000c000b */
[----:B01----:R-:W-:Y:S01]  /*ea90*/  ENDCOLLECTIVE ;  /* 0x000000000000791b */ /* 0x003fe20003800000 */
.L_x_2313:
[----:B------:R-:W-:Y:S01]  /*eaa0*/  MOV R13, R0 ;  /* 0x00000000000d7202 */ /* 0x000fe20000000f00 */
[----:B------:R-:W-:Y:S01]  /*eab0*/  IMAD.MOV.U32 R12, RZ, RZ, 0x1 ;  /* 0x00000001ff0c7424 */ /* 0x000fe200078e00ff */
[----:B------:R-:W-:-:S05]  /*eac0*/  IADD3 R14, P0, R14, R20, RZ ;  /* 0x000000140e0e7210 */ /* 0x000fca0007f1e0ff */
[----:B------:R-:W-:-:S05]  /*ead0*/  IMAD.X R15, RZ, RZ, R4, P0 ;  /* 0x000000ffff0f7224 */ /* 0x000fca00000e0604 */
[----:B------:R-:W-:Y:S01]  /*eae0*/  @!PT LDS RZ, [RZ] ;  /* 0x00000000fffff984 */ /* 0x000fe20000000800 */
[----:B------:R-:W-:Y:S01]  /*eaf0*/  @!PT LDS RZ, [RZ] ;  /* 0x00000000fffff984 */ /* 0x000fe20000000800 */
[----:B------:R-:W-:Y:S01]  /*eb00*/  @!PT LDS RZ, [RZ] ;  /* 0x00000000fffff984 */ /* 0x000fe20000000800 */
[----:B------:R-:W-:Y:S04]  /*eb10*/  LDGSTS.E.BYPASS.LTC128B.128 [R5+0x18400], desc[UR36][R14.64], !P3 ;  /* 0x184000000e057fae */ /* 0x000fe8000d901d64 */
[----:B------:R-:W-:Y:S04]  /*eb20*/  LDGSTS.E.BYPASS.LTC128B.128 [R5+0x1b400], desc[UR36][R14.64+0x80], !P2 ;  /* 0x1b4000800e057fae */ /* 0x000fe8000d101d64 */
[----:B------:R0:W-:Y:S02]  /*eb30*/  LDGSTS.E.BYPASS.LTC128B.128 [R5+0x1e400], desc[UR36][R14.64+0x100], !P1 ;  /* 0x1e4001000e057fae */ /* 0x0001e4000c901d64 */
[----:B0-----:R-:W-:-:S07]  /*eb40*/  IMAD.MOV.U32 R15, RZ, RZ, -0x1 ;  /* 0xffffffffff0f7424 */ /* 0x001fce00078e00ff */
[----:B------:R-:W-:Y:S05]  /*eb50*/  WARPSYNC.COLLECTIVE R15, `(.L_x_2314) ;  /* 0x000000000f087348 */ /* 0x000fea0003c00000 */
[----:B------:R0:W1:Y:S02]  /*eb60*/  SHFL.IDX P6, R14, R13, R12, R11 ;  /* 0x0000000c0d0e7389 */ /* 0x00006400000c000b */
[----:B01----:R-:W-:Y:S01]  /*eb70*/  ENDCOLLECTIVE ;  /* 0x000000000000791b */ /* 0x003fe20003800000 */
.L_x_2314:
[----:B------:R-:W-:Y:S01]  /*eb80*/  MOV R13, R3 ;  /* 0x00000003000d7202 */ /* 0x000fe20000000f00 */
[----:B------:R-:W-:-:S07]  /*eb90*/  IMAD.MOV.U32 R4, RZ, RZ, R14 ;  /* 0x000000ffff047224 */ /* 0x000fce00078e000e */
[----:B------:R-:W-:Y:S05]  /*eba0*/  WARPSYNC.COLLECTIVE R15, `(.L_x_2315) ;  /* 0x000000000f087348 */ /* 0x000fea0003c00000 */
[----:B------:R0:W1:Y:S02]  /*ebb0*/  SHFL.IDX P6, R14, R13, R12, R11 ;  /* 0x0000000c0d0e7389 */ /* 0x00006400000c000b */
[----:B01----:R-:W-:Y:S01]  /*ebc0*/  ENDCOLLECTIVE ;  /* 0x000000000000791b */ /* 0x003fe20003800000 */
.L_x_2315:
[----:B------:R-:W-:Y:S02]  /*ebd0*/  IMAD.MOV.U32 R13, RZ, RZ, R0 ;  /* 0x000000ffff0d7224 */ /* 0x000fe400078e0000 */
        /* <DEDUP_REMOVED lines=9> */
[----:B0-----:R-:W-:-:S07]  /*ec70*/  MOV R15, 0xffffffff ;  /* 0xffffffff000f7802 */ /* 0x001fce0000000f00 */
[----:B------:R-:W-:Y:S05]  /*ec80*/  WARPSYNC.COLLECTIVE R15, `(.L_x_2316) ;  /* 0x000000000f087348 */ /* 0x000fea0003c00000 */
[----:B------:R0:W1:Y:S02]  /*ec90*/  SHFL.IDX P6, R14, R13, R12, R11 ;  /* 0x0000000c0d0e7389 */ /* 0x00006400000c000b */
[----:B01----:R-:W-:Y:S01]  /*eca0*/  ENDCOLLECTIVE ;  /* 0x000000000000791b */ /* 0x003fe20003800000 */
.L_x_2316:
[----:B------:R-:W-:Y:S02]  /*ecb0*/  IMAD.MOV.U32 R13, RZ, RZ, R3 ;  /* 0x000000ffff0d7224 */ /* 0x000fe400078e0003 */
[----:B------:R-:W-:-:S07]  /*ecc0*/  IMAD.MOV.U32 R31, RZ, RZ, R14 ;  /* 0x000000ffff1f7224 */ /* 0x000fce00078e000e */
[----:B------:R-:W-:Y:S05]  /*ecd0*/  WARPSYNC.COLLECTIVE R15, `(.L_x_2317) ;  /* 0x000000000f087348 */ /* 0x000fea0003c00000 */
[----:B------:R0:W1:Y:S02]  /*ece0*/  SHFL.IDX P6, R14, R13, R12, R11 ;  /* 0x0000000c0d0e7389 */ /* 0x00006400000c000b */
[----:B01----:R-:W-:Y:S01]  /*ecf0*/  ENDCOLLECTIVE ;  /* 0x000000000000791b */ /* 0x003fe20003800000 */
.L_x_2317:
[----:B------:R-:W-:Y:S02]  /*ed00*/  IMAD.MOV.U32 R13, RZ, RZ, R0 ;  /* 0x000000ffff0d7224 */ /* 0x000fe400078e0000 */
[----:B------:R-:W-:Y:S02]  /*ed10*/  IMAD.MOV.U32 R12, RZ, RZ, 0x3 ;  /* 0x00000003ff0c7424 */ /* 0x000fe400078e00ff */
[----:B------:R-:W-:-:S05]  /*ed20*/  IMAD.MOV.U32 R11, RZ, RZ, R14 ;  /* 0x000000ffff0b7224 */ /* 0x000fca00078e000e */
[----:B------:R-:W-:Y:S01]  /*ed30*/  IADD3 R14, P0, R11, R20, RZ ;  /* 0x000000140b0e7210 */ /* 0x000fe20007f1e0ff */
[----:B------:R-:W-:-:S03]  /*ed40*/  IMAD.MOV.U32 R11, RZ, RZ, 0x181f ;  /* 0x0000181fff0b7424 */ /* 0x000fc600078e00ff */
[----:B------:R-:W-:-:S05]  /*ed50*/  IADD3.X R15, RZ, R31, RZ, P0, !PT ;  /* 0x0000001fff0f7210 */ /* 0x000fca00007fe4ff */
        /* <DEDUP_REMOVED lines=10> */
.L_x_2318:
[----:B------:R-:W-:Y:S02]  /*ee00*/  IMAD.MOV.U32 R13, RZ, RZ, R3 ;  /* 0x000000ffff0d7224 */ /* 0x000fe400078e0003 */
[----:B------:R-:W-:-:S07]  /*ee10*/  IMAD.MOV.U32 R31, RZ, RZ, R14 ;  /* 0x000000ffff1f7224 */ /* 0x000fce00078e000e */
[----:B------:R-:W-:Y:S05]  /*ee20*/  WARPSYNC.COLLECTIVE R15, `(.L_x_2319) ;  /* 0x000000000f087348 */ /* 0x000fea0003c00000 */
[----:B------:R0:W1:Y:S02]  /*ee30*/  SHFL.IDX P6, R14, R13, R12, R11 ;  /* 0x0000000c0d0e7389 */ /* 0x00006400000c000b */
[----:B01----:R-:W-:Y:S01]  /*ee40*/  ENDCOLLECTIVE ;  /* 0x000000000000791b */ /* 0x003fe20003800000 */
.L_x_2319:
        /* <DEDUP_REMOVED lines=16> */
.L_x_2320:
[----:B------:R-:W-:Y:S02]  /*ef50*/  IMAD.MOV.U32 R13, RZ, RZ, R3 ;  /* 0x000000ffff0d7224 */ /* 0x000fe400078e0003 */
[----:B------:R-:W-:-:S07]  /*ef60*/  IMAD.MOV.U32 R4, RZ, RZ, R14 ;  /* 0x000000ffff047224 */ /* 0x000fce00078e000e */
[----:B------:R-:W-:Y:S05]  /*ef70*/  WARPSYNC.COLLECTIVE R15, `(.L_x_2321) ;  /* 0x000000000f087348 */ /* 0x000fea0003c00000 */
[----:B------:R0:W1:Y:S02]  /*ef80*/  SHFL.IDX P6, R14, R13, R12, R11 ;  /* 0x0000000c0d0e7389 */ /* 0x00006400000c000b */
[----:B01----:R-:W-:Y:S01]  /*ef90*/  ENDCOLLECTIVE ;  /* 0x000000000000791b */ /* 0x003fe20003800000 */
.L_x_2321:
        /* <DEDUP_REMOVED lines=14> */
.L_x_2322:
[----:B------:R-:W-:Y:S01]  /*f080*/  MOV R13, R3 ;  /* 0x00000003000d7202 */ /* 0x000fe20000000f00 */
[----:B------:R-:W-:-:S07]  /*f090*/  IMAD.MOV.U32 R0, RZ, RZ, R14 ;  /* 0x000000ffff007224 */ /* 0x000fce00078e000e */
[----:B------:R-:W-:Y:S05]  /*f0a0*/  WARPSYNC.COLLECTIVE R15, `(.L_x_2323) ;  /* 0x000000000f087348 */ /* 0x000fea0003c00000 */
[----:B------:R0:W1:Y:S02]  /*f0b0*/  SHFL.IDX P6, R14, R13, R12, R11 ;  /* 0x0000000c0d0e7389 */ /* 0x00006400000c000b */
[----:B01----:R-:W-:Y:S01]  /*f0c0*/  ENDCOLLECTIVE ;  /* 0x000000000000791b */ /* 0x003fe20003800000 */
.L_x_2323:
[----:B------:R-:W-:Y:S01]  /*f0d0*/  IMAD.MOV.U32 R3, RZ, RZ, R14 ;  /* 0x000000ffff037224 */ /* 0x000fe200078e000e */
[----:B------:R-:W-:Y:S06]  /*f0e0*/  BRA `(.L_x_2324) ;  /* 0xffffffd000687947 */ /* 0x000fec000383ffff */
.L_x_2253:
[----:B--2---:R2:W3:Y:S02]  /*f0f0*/  SYNCS.PHASECHK.TRANS64.TRYWAIT P0, [R0+URZ+0x2a860], R3 ;  /* 0x02a86003000075a7 */ /* 0x0044e4000800017f */
[----:B---3--:R-:W-:Y:S05]  /*f100*/  @!P0 NANOSLEEP.SYNCS 0x989680 ;  /* 0x009896800000895d */ /* 0x008fea0003900000 */
[----:B------:R-:W3:Y:S02]  /*f110*/  @!P0 SYNCS.PHASECHK.TRANS64 P0, [R0+URZ+0x2a860], R3 ;  /* 0x02a86003000085a7 */ /* 0x000ee4000800007f */
[----:B---3--:R-:W-:Y:S05]  /*f120*/  @!P0 BRA `(.L_x_2253) ;  /* 0xfffffffc00f08947 */ /* 0x008fea000383ffff */
[----:B------:R-:W-:Y:S05]  /*f130*/  BRA `(.L_x_2325) ;  /* 0xffffffd000c47947 */ /* 0x000fea000383ffff */
.L_x_2254:
[----:B------:R-:W-:Y:S01]  /*f140*/  BSSY B1, `(.L_x_2326) ;  /* 0x0000008000017945 */ /* 0x000fe20003800000 */
[----:B0-----:R-:W-:Y:S01]  /*f150*/  IMAD.MOV.U32 R13, RZ, RZ, R18 ;  /* 0x000000ffff0d7224 */ /* 0x001fe200078e0012 */
[----:B------:R-:W-:Y:S01]  /*f160*/  MOV R11, 0x181f ;  /* 0x0000181f000b7802 */ /* 0x000fe20000000f00 */
[----:B------:R-:W-:Y:S02]  /*f170*/  IMAD.MOV.U32 R12, RZ, RZ, RZ ;  /* 0x000000ffff0c7224 */ /* 0x000fe400078e00ff */
[----:B------:R-:W-:-:S07]  /*f180*/  IMAD.MOV.U32 R15, RZ, RZ, -0x1 ;  /* 0xffffffffff0f7424 */ /* 0x000fce00078e00ff */
[----:B-12---:R-:W-:Y:S05]  /*f190*/  WARPSYNC.COLLECTIVE R15, `(.L_x_2327) ;  /* 0x000000000f087348 */ /* 0x006fea0003c00000 */
[----:B------:R0:W3:Y:S02]  /*f1a0*/  SHFL.IDX P6, R14, R13, R12, R11 ;  /* 0x0000000c0d0e7389 */ /* 0x0000e400000c000b */
[----:B0123--:R-:W-:Y:S01]  /*f1b0*/  ENDCOLLECTIVE ;  /* 0x000000000000791b */ /* 0x00ffe20003800000 */
.L_x_2327:
[----:B------:R-:W-:Y:S05]  /*f1c0*/  BSYNC B1 ;  /* 0x0000000000017941 */ /* 0x000fea0003800000 */
.L_x_2326:
[----:B------:R-:W-:Y:S01]  /*f1d0*/  IMAD.MOV.U32 R13, RZ, RZ, R17 ;  /* 0x000000ffff0d7224 */ /* 0x000fe200078e0011 */
[----:B------:R-:W-:Y:S01]  /*f1e0*/  MOV R12, RZ ;  /* 0x000000ff000c7202 */ /* 0x000fe20000000f00 */
[----:B------:R-:W-:Y:S02]  /*f1f0*/  IMAD.MOV.U32 R11, RZ, RZ, 0x181f ;  /* 0x0000181fff0b7424 */ /* 0x000fe400078e00ff */
[----:B------:R-:W-:Y:S02]  /*f200*/  IMAD.MOV.U32 R15, RZ, RZ, -0x1 ;  /* 0xffffffffff0f7424 */ /* 0x000fe400078e00ff */
[----:B------:R-:W-:-:S07]  /*f210*/  IMAD.MOV.U32 R3, RZ, RZ, R14 ;  /* 0x000000ffff037224 */ /* 0x000fce00078e000e */
[----:B------:R-:W-:Y:S05]  /*f220*/  WARPSYNC.COLLECTIVE R15, `(.L_x_2328) ;  /* 0x000000000f087348 */ /* 0x000fea0003c00000 */
[----:B------:R0:W1:Y:S02]  /*f230*/  SHFL.IDX P6, R14, R13, R12, R11 ;  /* 0x0000000c0d0e7389 */ /* 0x00006400000c000b */
[----:B01----:R-:W-:Y:S01]  /*f240*/  ENDCOLLECTIVE ;  /* 0x000000000000791b */ /* 0x003fe20003800000 */
.L_x_2328:
[----:B------:R-:W-:Y:S01]  /*f250*/  MOV R13, R18 ;  /* 0x00000012000d7202 */ /* 0x000fe20000000f00 */
[----:B------:R-:W-:Y:S01]  /*f260*/  IMAD.MOV.U32 R12, RZ, RZ, 0x1 ;  /* 0x00000001ff0c7424 */ /* 0x000fe200078e00ff */
[----:B------:R-:W-:-:S13]  /*f270*/  IADD3 R4, P1, R14, R20, RZ ;  /* 0x000000140e047210 */ /* 0x000fda0007f3e0ff */
[----:B------:R-:W-:Y:S05]  /*f280*/  WARPSYNC.COLLECTIVE R15, `(.L_x_2329) ;  /* 0x000000000f087348 */ /* 0x000fea0003c00000 */
[----:B------:R0:W1:Y:S02]  /*f290*/  SHFL.IDX P6, R14, R13, R12, R11 ;  /* 0x0000000c0d0e7389 */ /* 0x00006400000c000b */
[----:B01----:R-:W-:Y:S01]  /*f2a0*/  ENDCOLLECTIVE ;  /* 0x000000000000791b */ /* 0x003fe20003800000 */
.L_x_2329:
[----:B------:R-:W-:Y:S01]  /*f2b0*/  IMAD.X R5, RZ, RZ, R3, P1 ;  /* 0x000000ffff057224 */ /* 0x000fe200008e0603 */
[----:B------:R-:W-:Y:S02]  /*f2c0*/  LOP3.LUT P1, RZ, R32, 0x1, RZ, 0xc0, !PT ;  /* 0x0000000120ff7812 */ /* 0x000fe4000782c0ff */
[----:B------:R-:W-:Y:S02]  /*f2d0*/  LEA R3, R10, UR46, 0x1 ;  /* 0x0000002e0a037c11 */ /* 0x000fe4000f8e08ff */
        /* <DEDUP_REMOVED lines=11> */
.L_x_2330:
        /* <DEDUP_REMOVED lines=10> */
.L_x_2331:
[----:B------:R-:W-:Y:S02]  /*f430*/  IADD3.X R5, RZ, R19, RZ, P2, !PT ;  /* 0x00000013ff057210 */ /* 0x000fe400017fe4ff */
        /* <DEDUP_REMOVED lines=11> */
.L_x_2332:
        /* <DEDUP_REMOVED lines=10> */
.L_x_2333:
[----:B------:R-:W-:Y:S01]  /*f590*/  IMAD.X R5, RZ, RZ, R19, P2 ;  /* 0x000000ffff057224 */ /* 0x000fe200010e0613 */
        /* <DEDUP_REMOVED lines=11> */
.L_x_2334:
        /* <DEDUP_REMOVED lines=10> */
.L_x_2335:
        /* <DEDUP_REMOVED lines=12> */
.L_x_2336:
        /* <DEDUP_REMOVED lines=10> */
.L_x_2337:
        /* <DEDUP_REMOVED lines=12> */
.L_x_2338:
[----:B------:R-:W-:Y:S01]  /*f910*/  @!PT LDS RZ, [RZ] ;  /* 0x00000000fffff984 */ /* 0x000fe20000000800 */
[----:B------:R-:W-:Y:S01]  /*f920*/  @!PT LDS RZ, [RZ] ;  /* 0x00000000fffff984 */ /* 0x000fe20000000800 */
[----:B------:R-:W-:Y:S01]  /*f930*/  @!PT LDS RZ, [RZ] ;  /* 0x00000000fffff984 */ /* 0x000fe20000000800 */
[----:B------:R0:W-:Y:S01]  /*f940*/  LDGSTS.E.BYPASS.LTC128B.128 [R3+0x5400], desc[UR36][R4.64+0x80], !P2 ;  /* 0x0540008004037fae */ /* 0x0001e2000d101d64 */
[----:B------:R-:W-:Y:S05]  /*f950*/  BRA `(.L_x_2339) ;  /* 0xffffffcc00807947 */ /* 0x000fea000383ffff */
.L_x_2260:
[----:B0-----:R0:W2:Y:S02]  /*f960*/  SYNCS.PHASECHK.TRANS64.TRYWAIT P0, [R0+URZ+0x2a860], R3 ;  /* 0x02a86003000075a7 */ /* 0x0010a4000800017f */
[----:B--2---:R-:W-:Y:S05]  /*f970*/  @!P0 NANOSLEEP.SYNCS 0x989680 ;  /* 0x009896800000895d */ /* 0x004fea0003900000 */
[----:B------:R-:W2:Y:S02]  /*f980*/  @!P0 SYNCS.PHASECHK.TRANS64 P0, [R0+URZ+0x2a860], R3 ;  /* 0x02a86003000085a7 */ /* 0x000ea4000800007f */
[----:B--2---:R-:W-:Y:S05]  /*f990*/  @!P0 BRA `(.L_x_2260) ;  /* 0xfffffffc00f08947 */ /* 0x004fea000383ffff */
[----:B------:R-:W-:Y:S05]  /*f9a0*/  BRA `(.L_x_2340) ;  /* 0xffffffd000687947 */ /* 0x000fea000383ffff */
.L_x_2261:
[----:B------:R-:W-:Y:S01]  /*f9b0*/  BSSY B0, `(.L_x_2341) ;  /* 0x0000008000007945 */ /* 0x000fe20003800000 */
[----:B------:R-:W-:Y:S01]  /*f9c0*/  MOV R13, R18 ;  /* 0x00000012000d7202 */ /* 0x000fe20000000f00 */
[----:B------:R-:W-:Y:S02]  /*f9d0*/  IMAD.MOV.U32 R12, RZ, RZ, RZ ;  /* 0x000000ffff0c7224 */ /* 0x000fe400078e00ff */
[----:B------:R-:W-:Y:S02]  /*f9e0*/  IMAD.MOV.U32 R11, RZ, RZ, 0x181f ;  /* 0x0000181fff0b7424 */ /* 0x000fe400078e00ff */
[----:B------:R-:W-:-:S07]  /*f9f0*/  IMAD.MOV.U32 R15, RZ, RZ, -0x1 ;  /* 0xffffffffff0f7424 */ /* 0x000fce00078e00ff */
[----:B01----:R-:W-:Y:S05]  /*fa00*/  WARPSYNC.COLLECTIVE R15, `(.L_x_2342) ;  /* 0x000000000f087348 */ /* 0x003fea0003c00000 */
[----:B------:R2:W3:Y:S02]  /*fa10*/  SHFL.IDX P6, R14, R13, R12, R11 ;  /* 0x0000000c0d0e7389 */ /* 0x0004e400000c000b */
[----:B0123--:R-:W-:Y:S01]  /*fa20*/  ENDCOLLECTIVE ;  /* 0x000000000000791b */ /* 0x00ffe20003800000 */
.L_x_2342:
[----:B------:R-:W-:Y:S05]  /*fa30*/  BSYNC B0 ;  /* 0x0000000000007941 */ /* 0x000fea0003800000 */
.L_x_2341:
[----:B------:R-:W-:Y:S01]  /*fa40*/  IMAD.MOV.U32 R13, RZ, RZ, R17 ;  /* 0x000000ffff0d7224 */ /* 0x000fe200078e0011 */
[----:B------:R-:W-:Y:S01]  /*fa50*/  MOV R15, 0xffffffff ;  /* 0xffffffff000f7802 */ /* 0x000fe20000000f00 */
[----:B------:R-:W-:Y:S01]  /*fa60*/  IMAD.MOV.U32 R12, RZ, RZ, RZ ;  /* 0x000000ffff0c7224 */ /* 0x000fe200078e00ff */
[----:B------:R-:W-:Y:S01]  /*fa70*/  MOV R5, R14 ;  /* 0x0000000e00057202 */ /* 0x000fe20000000f00 */
[----:B------:R-:W-:Y:S01]  /*fa80*/  IMAD.MOV.U32 R11, RZ, RZ, 0x181f ;  /* 0x0000181fff0b7424 */ /* 0x000fe200078e00ff */
[C---:B------:R-:W-:Y:S02]  /*fa90*/  LOP3.LUT R3, R32.reuse, 0x1, RZ, 0xc0, !PT ;  /* 0x0000000120037812 */ /* 0x040fe400078ec0ff */
[----:B------:R-:W-:-:S13]  /*faa0*/  LOP3.LUT P0, RZ, R32, 0x2, RZ, 0xc0, !PT ;  /* 0x0000000220ff7812 */ /* 0x000fda000780c0ff */
[----:B------:R-:W-:Y:S05]  /*fab0*/  WARPSYNC.COLLECTIVE R15, `(.L_x_2343) ;  /* 0x000000000f087348 */ /* 0x000fea0003c00000 */
[----:B------:R0:W1:Y:S02]  /*fac0*/  SHFL.IDX P6, R14, R13, R12, R11 ;  /* 0x0000000c0d0e7389 */ /* 0x00006400000c000b */
[----:B01----:R-:W-:Y:S01]  /*fad0*/  ENDCOLLECTIVE ;  /* 0x000000000000791b */ /* 0x003fe20003800000 */
.L_x_2343:
[----:B------:R-:W-:Y:S02]  /*fae0*/  ISETP.NE.U32.AND P1, PT, R3, 0x1, PT ;  /* 0x000000010300780c */ /* 0x000fe40003f25070 */
[C---:B------:R-:W-:Y:S02]  /*faf0*/  ISETP.LT.OR P3, PT, R23.reuse, 0x1, !P0 ;  /* 0x000000011700780c */ /* 0x040fe40004761670 */
[----:B------:R-:W-:Y:S02]  /*fb00*/  ISETP.LT.OR P2, PT, R23, 0x1, P1 ;  /* 0x000000011700780c */ /* 0x000fe40000f41670 */
[----:B------:R-:W-:Y:S01]  /*fb10*/  LEA R3, R37, UR46, 0x1 ;  /* 0x0000002e25037c11 */ /* 0x000fe2000f8e08ff */
[----:B------:R-:W-:Y:S02]  /*fb20*/  IMAD.MOV.U32 R13, RZ, RZ, R18 ;  /* 0x000000ffff0d7224 */ /* 0x000fe400078e0012 */
[----:B------:R-:W-:Y:S02]  /*fb30*/  IMAD.MOV.U32 R12, RZ, RZ, 0x1 ;  /* 0x00000001ff0c7424 */ /* 0x000fe400078e00ff */
[----:B------:R-:W-:-:S07]  /*fb40*/  IMAD.MOV.U32 R4, RZ, RZ, R14 ;  /* 0x000000ffff047224 */ /* 0x000fce00078e000e */
[----:B------:R-:W-:Y:S05]  /*fb50*/  WARPSYNC.COLLECTIVE R15, `(.L_x_2344) ;  /* 0x000000000f087348 */ /* 0x000fea0003c00000 */
[----:B------:R0:W1:Y:S02]  /*fb60*/  SHFL.IDX P6, R14, R13, R12, R11 ;  /* 0x0000000c0d0e7389 */ /* 0x00006400000c000b */
[----:B01----:R-:W-:Y:S01]  /*fb70*/  ENDCOLLECTIVE ;  /* 0x000000000000791b */ /* 0x003fe20003800000 */
.L_x_2344:
        /* <DEDUP_REMOVED lines=13> */
.L_x_2345:
[----:B------:R-:W-:Y:S01]  /*fc50*/  IMAD.MOV.U32 R5, RZ, RZ, R6 ;  /* 0x000000ffff057224 */ /* 0x000fe200078e0006 */
[----:B------:R-:W-:Y:S01]  /*fc60*/  MOV R13, R18 ;  /* 0x00000012000d7202 */ /* 0x000fe20000000f00 */
[----:B------:R-:W-:Y:S02]  /*fc70*/  IMAD.MOV.U32 R12, RZ, RZ, 0x2 ;  /* 0x00000002ff0c7424 */ /* 0x000fe400078e00ff */
[----:B------:R-:W-:-:S07]  /*fc80*/  IMAD.MOV.U32 R4, RZ, RZ, R14 ;  /* 0x000000ffff047224 */ /* 0x000fce00078e000e */
[----:B------:R-:W-:Y:S05]  /*fc90*/  WARPSYNC.COLLECTIVE R15, `(.L_x_2346) ;  /* 0x000000000f087348 */ /* 0x000fea0003c00000 */
[----:B------:R0:W1:Y:S02]  /*fca0*/  SHFL.IDX P6, R14, R13, R12, R11 ;  /* 0x0000000c0d0e7389 */ /* 0x00006400000c000b */
[----:B01----:R-:W-:Y:S01]  /*fcb0*/  ENDCOLLECTIVE ;  /* 0x000000000000791b */ /* 0x003fe20003800000 */
.L_x_2346:
        /* <DEDUP_REMOVED lines=13> */
.L_x_2347:
[----:B------:R-:W-:Y:S02]  /*fd90*/  IMAD.MOV.U32 R5, RZ, RZ, R20 ;  /* 0x000000ffff057224 */ /* 0x000fe400078e0014 */
[----:B------:R-:W-:Y:S01]  /*fda0*/  IMAD.MOV.U32 R13, RZ, RZ, R18 ;  /* 0x000000ffff0d7224 */ /* 0x000fe200078e0012 */
[----:B------:R-:W-:Y:S02]  /*fdb0*/  MOV R12, 0x3 ;  /* 0x00000003000c7802 */ /* 0x000fe40000000f00 */
[----:B------:R-:W-:-:S07]  /*fdc0*/  MOV R10, R14 ;  /* 0x0000000e000a7202 */ /* 0x000fce0000000f00 */
[----:B------:R-:W-:Y:S05]  /*fdd0*/  WARPSYNC.COLLECTIVE R15, `(.L_x_2348) ;  /* 0x000000000f087348 */ /* 0x000fea0003c00000 */
[----:B------:R0:W1:Y:S02]  /*fde0*/  SHFL.IDX P6, R14, R13, R12, R11 ;  /* 0x0000000c0d0e7389 */ /* 0x00006400000c000b */
[----:B01----:R-:W-:Y:S01]  /*fdf0*/  ENDCOLLECTIVE ;  /* 0x000000000000791b */ /* 0x003fe20003800000 */
.L_x_2348:
[----:B------:R-:W-:Y:S02]  /*fe00*/  IMAD.MOV.U32 R4, RZ, RZ, R10 ;  /* 0x000000ffff047224 */ /* 0x000fe400078e000a */
[----:B------:R-:W-:Y:S02]  /*fe10*/  IMAD.MOV.U32 R10, RZ, RZ, RZ ;  /* 0x000000ffff0a7224 */ /* 0x000fe400078e00ff */
        /* <DEDUP_REMOVED lines=13> */
.L_x_2349:
[----:B------:R-:W-:Y:S02]  /*fef0*/  IMAD.MOV.U32 R5, RZ, RZ, R7 ;  /* 0x000000ffff057224 */ /* 0x000fe400078e0007 */
[----:B------:R-:W-:Y:S02]  /*ff00*/  IMAD.MOV.U32 R13, RZ, RZ, R18 ;  /* 0x000000ffff0d7224 */ /* 0x000fe400078e0012 */
[----:B------:R-:W-:Y:S02]  /*ff10*/  IMAD.MOV.U32 R12, RZ, RZ, 0x4 ;  /* 0x00000004ff0c7424 */ /* 0x000fe400078e00ff */
[----:B------:R-:W-:-:S07]  /*ff20*/  IMAD.MOV.U32 R22, RZ, RZ, R14 ;  /* 0x000000ffff167224 */ /* 0x000fce00078e000e */
[----:B------:R-:W-:Y:S05]  /*ff30*/  WARPSYNC.COLLECTIVE R15, `(.L_x_2350) ;  /* 0x000000000f087348 */ /* 0x000fea0003c00000 */
[----:B------:R0:W1:Y:S02]  /*ff40*/  SHFL.IDX P6, R14, R13, R12, R11 ;  /* 0x0000000c0d0e7389 */ /* 0x00006400000c000b */
[----:B01----:R-:W-:Y:S01]  /*ff50*/  ENDCOLLECTIVE ;  /* 0x000000000000791b */ /* 0x003fe20003800000 */
.L_x_2350:
        /* <DEDUP_REMOVED lines=14> */
.L_x_2351:
[----:B------:R-:W-:Y:S01]  /*10040*/  MOV R5, R19 ;  /* 0x0000001300057202 */ /* 0x000fe20000000f00 */
[----:B------:R-:W-:Y:S02]  /*10050*/  IMAD.MOV.U32 R13, RZ, RZ, R18 ;  /* 0x000000ffff0d7224 */ /* 0x000fe400078e0012 */
[----:B------:R-:W-:Y:S02]  /*10060*/  IMAD.MOV.U32 R12, RZ, RZ, 0x5 ;  /* 0x00000005ff0c7424 */ /* 0x000fe400078e00ff */
[----:B------:R-:W-:-:S07]  /*10070*/  IMAD.MOV.U32 R24, RZ, RZ, R14 ;  /* 0x000000ffff187224 */ /* 0x000fce00078e000e */
[----:B------:R-:W-:Y:S05]  /*10080*/  WARPSYNC.COLLECTIVE R15, `(.L_x_2352) ;  /* 0x000000000f087348 */ /* 0x000fea0003c00000 */
[----:B------:R0:W1:Y:S02]  /*10090*/  SHFL.IDX P6, R14, R13, R12, R11 ;  /* 0x0000000c0d0e7389 */ /* 0x00006400000c000b */
[----:B01----:R-:W-:Y:S01]  /*100a0*/  ENDCOLLECTIVE ;  /* 0x000000000000791b */ /* 0x003fe20003800000 */
.L_x_2352:
[----:B------:R-:W-:-:S04]  /*100b0*/  IMAD.MOV.U32 R4, RZ, RZ, R24 ;  /* 0x000000ffff047224 */ /* 0x000fc800078e0018 */
[----:B------:R-:W-:-:S05]  /*100c0*/  IMAD.WIDE.U32 R4, R27, 0x2, R4 ;  /* 0x000000021b047825 */ /* 0x000fca00078e0004 */
[----:B------:R-:W-:Y:S01]  /*100d0*/  @!PT LDS RZ, [RZ] ;  /* 0x00000000fffff984 */ /* 0x000fe20000000800 */
[----:B------:R-:W-:Y:S01]  /*100e0*/  @!PT LDS RZ, [RZ] ;  /* 0x00000000fffff984 */ /* 0x000fe20000000800 */
[----:B------:R-:W-:Y:S01]  /*100f0*/  @!PT LDS RZ, [RZ] ;  /* 0x00000000fffff984 */ /* 0x000fe20000000800 */
[----:B------:R0:W-:Y:S01]  /*10100*/  LDGSTS.E.BYPASS.LTC128B.128 [R3+0x2400], desc[UR36][R4.64], !P2 ;  /* 0x0240000004037fae */ /* 0x0001e2000d101d64 */
[----:B------:R-:W-:-:S03]  /*10110*/  MOV R13, R17 ;  /* 0x00000011000d7202 */ /* 0x000fc60000000f00 */
[----:B------:R0:W-:Y:S01]  /*10120*/  LDGSTS.E.BYPASS.LTC128B.128 [R3+0x5400], desc[UR36][R4.64+0x80], !P3 ;  /* 0x0540008004037fae */ /* 0x0001e2000d901d64 */
[----:B------:R-:W-:-:S07]  /*10130*/  IMAD.MOV.U32 R18, RZ, RZ, R14 ;  /* 0x000000ffff127224 */ /* 0x000fce00078e000e */
[----:B0-----:R-:W-:Y:S05]  /*10140*/  WARPSYNC.COLLECTIVE R15, `(.L_x_2353) ;  /* 0x000000000f087348 */ /* 0x001fea0003c00000 */
[----:B------:R1:W2:Y:S02]  /*10150*/  SHFL.IDX P6, R14, R13, R12, R11 ;  /* 0x0000000c0d0e7389 */ /* 0x0002a400000c000b */
[----:B012---:R-:W-:Y:S01]  /*10160*/  ENDCOLLECTIVE ;  /* 0x000000000000791b */ /* 0x007fe20003800000 */
.L_x_2353:
[----:B------:R-:W-:Y:S05]  /*10170*/  BRA `(.L_x_2354) ;  /* 0xffffffcc00407947 */ /* 0x000fea000383ffff */
.L_x_2264:
[----:B0-----:R0:W1:Y:S02]  /*10180*/  SYNCS.PHASECHK.TRANS64.TRYWAIT P0, [R5+URZ+0x2a820], R10 ;  /* 0x02a8200a050075a7 */ /* 0x001064000800017f */
[----:B-1----:R-:W-:Y:S05]  /*10190*/  @!P0 NANOSLEEP.SYNCS 0x989680 ;  /* 0x009896800000895d */ /* 0x002fea0003900000 */
[----:B------:R-:W1:Y:S02]  /*101a0*/  @!P0 SYNCS.PHASECHK.TRANS64 P0, [R5+URZ+0x2a820], R10 ;  /* 0x02a8200a050085a7 */ /* 0x000e64000800007f */
[----:B-1----:R-:W-:Y:S05]  /*101b0*/  @!P0 BRA `(.L_x_2264) ;  /* 0xfffffffc00f08947 */ /* 0x002fea000383ffff */
[----:B------:R-:W-:Y:S05]  /*101c0*/  BRA `(.L_x_2355) ;  /* 0xffffffcc00b47947 */ /* 0x000fea000383ffff */
.L_x_2265:
[----:B------:R-:W-:Y:S01]  /*101d0*/  BSSY B0, `(.L_x_2356) ;  /* 0x0000008000007945 */ /* 0x000fe20003800000 */
[----:B------:R-:W-:Y:S01]  /*101e0*/  IMAD.MOV.U32 R13, RZ, RZ, R16 ;  /* 0x000000ffff0d7224 */ /* 0x000fe200078e0010 */
[----:B------:R-:W-:Y:S01]  /*101f0*/  MOV R11, 0x1f ;  /* 0x0000001f000b7802 */ /* 0x000fe20000000f00 */
[----:B------:R-:W-:Y:S02]  /*10200*/  IMAD.MOV.U32 R12, RZ, RZ, RZ ;  /* 0x000000ffff0c7224 */ /* 0x000fe400078e00ff */
[----:B------:R-:W-:-:S07]  /*10210*/  IMAD.MOV.U32 R15, RZ, RZ, -0x1 ;  /* 0xffffffffff0f7424 */ /* 0x000fce00078e00ff */
[----:B0----5:R-:W-:Y:S05]  /*10220*/  WARPSYNC.COLLECTIVE R15, `(.L_x_2357) ;  /* 0x000000000f087348 */ /* 0x021fea0003c00000 */
[----:B------:R1:W2:Y:S02]  /*10230*/  SHFL.IDX P6, R14, R13, R12, R11 ;  /* 0x0000000c0d0e7389 */ /* 0x0002a400000c000b */
[----:B012--5:R-:W-:Y:S01]  /*10240*/  ENDCOLLECTIVE ;  /* 0x000000000000791b */ /* 0x027fe20003800000 */
.L_x_2357:
[----:B------:R-:W-:Y:S05]  /*10250*/  BSYNC B0 ;  /* 0x0000000000007941 */ /* 0x000fea0003800000 */
.L_x_2356:
[----:B------:R-:W-:Y:S05]  /*10260*/  BRA `(.L_x_2358) ;  /* 0xffffffcc00987947 */ /* 0x000fea000383ffff */
.L_x_2266:
[----:B------:R-:W-:Y:S01]  /*10270*/  BSSY B0, `(.L_x_2359) ;  /* 0x0000006000007945 */ /* 0x000fe20003800000 */
[----:B------:R-:W-:-:S07]  /*10280*/  IMAD.MOV.U32 R15, RZ, RZ, -0x1 ;  /* 0xffffffffff0f7424 */ /* 0x000fce00078e00ff */
[----:B01---5:R-:W-:Y:S05]  /*10290*/  WARPSYNC.COLLECTIVE R15, `(.L_x_2360) ;  /* 0x000000000f0c7348 */ /* 0x023fea0003c00000 */
[----:B------:R-:W-:Y:S02]  /*102a0*/  ELECT P6, UR62, PT ;  /* 0x00000000003e782f */ /* 0x000fe400038c0000 */
[----:B------:R-:W-:Y:S01]  /*102b0*/  MOV R14, UR62 ;  /* 0x0000003e000e7c02 */ /* 0x000fe20008000f00 */
[----:B01---5:R-:W-:Y:S10]  /*102c0*/  ENDCOLLECTIVE ;  /* 0x000000000000791b */ /* 0x023ff40003800000 */
.L_x_2360:
[----:B------:R-:W-:Y:S05]  /*102d0*/  BSYNC B0 ;  /* 0x0000000000007941 */ /* 0x000fea0003800000 */
.L_x_2359:
[----:B------:R-:W-:Y:S05]  /*102e0*/  BRA `(.L_x_2361) ;  /* 0xffffffcc008c7947 */ /* 0x000fea000383ffff */
.L_x_2268:
[----:B--2---:R2:W3:Y:S02]  /*102f0*/  SYNCS.PHASECHK.TRANS64.TRYWAIT P1, [R6+URZ+0x2a840], R3 ;  /* 0x02a84003060075a7 */ /* 0x0044e4000802017f */
[----:B---3--:R-:W-:Y:S05]  /*10300*/  @!P1 NANOSLEEP.SYNCS 0x989680 ;  /* 0x009896800000995d */ /* 0x008fea0003900000 */
[----:B------:R-:W3:Y:S02]  /*10310*/  @!P1 SYNCS.PHASECHK.TRANS64 P1, [R6+URZ+0x2a840], R3 ;  /* 0x02a84003060095a7 */ /* 0x000ee4000802007f */
[----:B---3--:R-:W-:Y:S05]  /*10320*/  @!P1 BRA `(.L_x_2268) ;  /* 0xfffffffc00f09947 */ /* 0x008fea000383ffff */
[----:B------:R-:W-:Y:S05]  /*10330*/  BRA `(.L_x_2362) ;  /* 0xffffffcc00b07947 */ /* 0x000fea000383ffff */
.L_x_2270:
[----:B0-----:R0:W3:Y:S02]  /*10340*/  SYNCS.PHASECHK.TRANS64.TRYWAIT P1, [R5+URZ+0x2a840], R0 ;  /* 0x02a84000050075a7 */ /* 0x0010e4000802017f */
[----:B---3--:R-:W-:Y:S05]  /*10350*/  @!P1 NANOSLEEP.SYNCS 0x989680 ;  /* 0x009896800000995d */ /* 0x008fea0003900000 */
[----:B------:R-:W3:Y:S02]  /*10360*/  @!P1 SYNCS.PHASECHK.TRANS64 P1, [R5+URZ+0x2a840], R0 ;  /* 0x02a84000050095a7 */ /* 0x000ee4000802007f */
[----:B---3--:R-:W-:Y:S05]  /*10370*/  @!P1 BRA `(.L_x_2270) ;  /* 0xfffffffc00f09947 */ /* 0x008fea000383ffff */
[----:B------:R-:W-:Y:S05]  /*10380*/  BRA `(.L_x_2363) ;  /* 0xffffffcc00bc7947 */ /* 0x000fea000383ffff */
.L_x_2272:
[----:B---3--:R3:W4:Y:S02]  /*10390*/  SYNCS.PHASECHK.TRANS64.TRYWAIT P1, [R6+URZ+0x2a860], R3 ;  /* 0x02a86003060075a7 */ /* 0x008724000802017f */
[----:B----4-:R-:W-:Y:S05]  /*103a0*/  @!P1 NANOSLEEP.SYNCS 0x989680 ;  /* 0x009896800000995d */ /* 0x010fea0003900000 */
[----:B------:R-:W4:Y:S02]  /*103b0*/  @!P1 SYNCS.PHASECHK.TRANS64 P1, [R6+URZ+0x2a860], R3 ;  /* 0x02a86003060095a7 */ /* 0x000f24000802007f */
[----:B----4-:R-:W-:Y:S05]  /*103c0*/  @!P1 BRA `(.L_x_2272) ;  /* 0xfffffffc00f09947 */ /* 0x010fea000383ffff */
[----:B------:R-:W-:Y:S05]  /*103d0*/  BRA `(.L_x_2364) ;  /* 0xffffffcc00b87947 */ /* 0x000fea000383ffff */
.L_x_2365:
        /* <DEDUP_REMOVED lines=10> */
.L_x_3210:


//--------------------- .text._ZN7cutlass13device_kernelIN5flash11enable_sm90INS1_16FlashAttnFwdSm90INS1_25CollectiveMainloopFwdSm90ILi2EN4cute5tupleIJNS5_1CILi1EEES8_S8_EEENS6_IJNS7_ILi128EEENS7_ILi96EEENS7_ILi192EEEEEELi128ENS_10bfloat16_tEfNS_4arch4Sm90ELb1ELb0ELb0ELb1ELb1ELb0ELb0ELb1ELb1ELb1ELb1ELb0EEENS1_21CollectiveEpilogueFwdINS6_IJSA_SA_SB_EEES9_SE_SG_Li256ELb1ELb1ELb1ELb0EEENS1_36VarlenDynamicPersistentTileSchedulerILi128ELi96ELi256ELi128ELb1ELb1ELb1ELb1ELb1ELb1EEEEEEEEEvNT_6ParamsE --------------------------
	.section	.text._ZN7cutlass13device_kernelIN5flash11enable_sm90INS1_16FlashAttnFwdSm90INS1_25CollectiveMainloopFwdSm90ILi2EN4cute5tupleIJNS5_1CILi1EEES8_S8_EEENS6_IJNS7_ILi128EEENS7_ILi96EEENS7_ILi192EEEEEELi128ENS_10bfloat16_tEfNS_4arch4Sm90ELb1ELb0ELb0ELb1ELb1ELb0ELb0ELb1ELb1ELb1ELb1ELb0EEENS1_21CollectiveEpilogueFwdINS6_IJSA_SA_SB_EEES9_SE_SG_Li256ELb1ELb1ELb1ELb0EEENS1_36VarlenDynamicPersistentTileSchedulerILi128ELi96ELi256ELi128ELb1ELb1ELb1ELb1ELb1ELb1EEEEEEEEEvNT_6ParamsE,"ax",@progbits
	.align	128
.text._ZN7cutlass13device_kernelIN5flash11enable_sm90INS1_16FlashAttnFwdSm90INS1_25CollectiveMainloopFwdSm90ILi2EN4cute5tupleIJNS5_1CILi1EEES8_S8_EEENS6_IJNS7_ILi128EEENS7_ILi96EEENS7_ILi192EEEEEELi128ENS_10bfloat16_tEfNS_4arch4Sm90ELb1ELb0ELb0ELb1ELb1ELb0ELb0ELb1ELb1ELb1ELb1ELb0EEENS1_21CollectiveEpilogueFwdINS6_IJSA_SA_SB_EEES9_SE_SG_Li256ELb1ELb1ELb1ELb0EEENS1_36VarlenDynamicPersistentTileSchedulerILi128ELi96ELi256ELi128ELb1ELb1ELb1ELb1ELb1ELb1EEEEEEEEEvNT_6ParamsE:
        .type           _ZN7cutlass13device_kernelIN5flash11enable_sm90INS1_16FlashAttnFwdSm90INS1_25CollectiveMainloopFwdSm90ILi2EN4cute5tupleIJNS5_1CILi1EEES8_S8_EEENS6_IJNS7_ILi128EEENS7_ILi96EEENS7_ILi192EEEEEELi128ENS_10bfloat16_tEfNS_4arch4Sm90ELb1ELb0ELb0ELb1ELb1ELb0ELb0ELb1ELb1ELb1ELb1ELb0EEENS1_21CollectiveEpilogueFwdINS6_IJSA_SA_SB_EEES9_SE_SG_Li256ELb1ELb1ELb1ELb0EEENS1_36VarlenDynamicPersistentTileSchedulerILi128ELi96ELi256ELi128ELb1ELb1ELb1ELb1ELb1ELb1EEEEEEEEEvNT_6ParamsE,@function
        .size           _ZN7cutlass13device_kernelIN5flash11enable_sm90INS1_16FlashAttnFwdSm90INS1_25CollectiveMainloopFwdSm90ILi2EN4cute5tupleIJNS5_1CILi1EEES8_S8_EEENS6_IJNS7_ILi128EEENS7_ILi96EEENS7_ILi192EEEEEELi128ENS_10bfloat16_tEfNS_4arch4Sm90ELb1ELb0ELb0ELb1ELb1ELb0ELb0ELb1ELb1ELb1ELb1ELb0EEENS1_21CollectiveEpilogueFwdINS6_IJSA_SA_SB_EEES9_SE_SG_Li256ELb1ELb1ELb1ELb0EEENS1_36VarlenDynamicPersistentTileSchedulerILi128ELi96ELi256ELi128ELb1ELb1ELb1ELb1ELb1ELb1EEEEEEEEEvNT_6ParamsE,(.L_x_3211 - _ZN7cutlass13device_kernelIN5flash11enable_sm90INS1_16FlashAttnFwdSm90INS1_25CollectiveMainloopFwdSm90ILi2EN4cute5tupleIJNS5_1CILi1EEES8_S8_EEENS6_IJNS7_ILi128EEENS7_ILi96EEENS7_ILi192EEEEEELi128ENS_10bfloat16_tEfNS_4arch4Sm90ELb1ELb0ELb0ELb1ELb1ELb0ELb0ELb1ELb1ELb1ELb1ELb0EEENS1_21CollectiveEpilogueFwdINS6_IJSA_SA_SB_EEES9_SE_SG_Li256ELb1ELb1ELb1ELb0EEENS1_36VarlenDynamicPersistentTileSchedulerILi128ELi96ELi256ELi128ELb1ELb1ELb1ELb1ELb1ELb1EEEEEEEEEvNT_6ParamsE)
        .other          _ZN7cutlass13device_kernelIN5flash11enable_sm90INS1_16FlashAttnFwdSm90INS1_25CollectiveMainloopFwdSm90ILi2EN4cute5tupleIJNS5_1CILi1EEES8_S8_EEENS6_IJNS7_ILi128EEENS7_ILi96EEENS7_ILi192EEEEEELi128ENS_10bfloat16_tEfNS_4arch4Sm90ELb1ELb0ELb0ELb1ELb1ELb0ELb0ELb1ELb1ELb1ELb1ELb0EEENS1_21CollectiveEpilogueFwdINS6_IJSA_SA_SB_EEES9_SE_SG_Li256ELb1ELb1ELb1ELb0EEENS1_36VarlenDynamicPersistentTileSchedulerILi128ELi96ELi256ELi128ELb1ELb1ELb1ELb1ELb1ELb1EEEEEEEEEvNT_6ParamsE,@"STO_CUDA_ENTRY STV_DEFAULT"
_ZN7cutlass13device_kernelIN5flash11enable_sm90INS1_16FlashAttnFwdSm90INS1_25CollectiveMainloopFwdSm90ILi2EN4cute5tupleIJNS5_1CILi1EEES8_S8_EEENS6_IJNS7_ILi128EEENS7_ILi96EEENS7_ILi192EEEEEELi128ENS_10bfloat16_tEfNS_4arch4Sm90ELb1ELb0ELb0ELb1ELb1ELb0ELb0ELb1ELb1ELb1ELb1ELb0EEENS1_21CollectiveEpilogueFwdINS6_IJSA_SA_SB_EEES9_SE_SG_Li256ELb1ELb1ELb1ELb0EEENS1_36VarlenDynamicPersistentTileSchedulerILi128ELi96ELi256ELi128ELb1ELb1ELb1ELb1ELb1ELb1EEEEEEEEEvNT_6ParamsE:
        /* <DEDUP_REMOVED lines=45> */
.L_x_2366:
        /* <DEDUP_REMOVED lines=22> */
.L_x_2367:
        /* <DEDUP_REMOVED lines=18> */
.L_x_2368:
        /* <DEDUP_REMOVED lines=22> */
.L_x_2369:
        /* <DEDUP_REMOVED lines=23> */
.L_x_2370:
        /* <DEDUP_REMOVED lines=10> */
.L_x_2372:
        /* <DEDUP_REMOVED lines=23> */
[----:B------:R-:W-:Y:S02]  /*0a30*/  LEA.HI R0, R3, R204, RZ, 0x4 ;  /* 0x000000cc03007211 */ /* 0x000fe400078f20ff */
[----:B------:R-:W-:Y:S02]  /*0a40*/  LOP3.LUT R7, R5, 0xffffff80, RZ, 0xc0, !PT ;  /* 0xffffff8005077812 */ /* 0x000fe400078ec0ff */
[----:B------:R-:W-:Y:S02]  /*0a50*/  SHF.R.S32.HI R9, RZ, 0x4, R0 ;  /* 0x00000004ff097819 */ /* 0x000fe40000011400 */
[----:B------:R-:W-:Y:S01]  /*0a60*/  SHF.R.S32.HI R198, RZ, 0x7, R5 ;  /* 0x00000007ffc67819 */ /* 0x000fe20000011405 */
[----:B------:R-:W-:Y:S01]  /*0a70*/  IMAD.IADD R182, R204, 0x1, -R7 ;  /* 0x00000001ccb67824 */ /* 0x000fe200078e0a07 */
[----:B------:R-:W-:-:S02]  /*0a80*/  LOP3.LUT R7, R0, 0x3fffff0, RZ, 0xc0, !PT ;  /* 0x03fffff000077812 */ /* 0x000fc400078ec0ff */
[----:B------:R-:W-:Y:S02]  /*0a90*/  LEA.HI R0, R0, R9, RZ, 0x1 ;  /* 0x0000000900007211 */ /* 0x000fe400078f08ff */
[----:B------:R-:W-:Y:S01]  /*0aa0*/  SHF.R.S32.HI R11, RZ, 0x1f, R182 ;  /* 0x0000001fff0b7819 */ /* 0x000fe200000114b6 */
[----:B------:R-:W-:Y:S01]  /*0ab0*/  IMAD.IADD R7, R204, 0x1, -R7 ;  /* 0x00000001cc077824 */ /* 0x000fe200078e0a07 */
[----:B------:R-:W-:Y:S02]  /*0ac0*/  LOP3.LUT R0, R0, 0x1ffffffe, RZ, 0xc0, !PT ;  /* 0x1ffffffe00007812 */ /* 0x000fe400078ec0ff */
[----:B------:R-:W-:Y:S02]  /*0ad0*/  LEA.HI R4, R11, R182, RZ, 0x2 ;  /* 0x000000b60b047211 */ /* 0x000fe400078f10ff */
[----:B------:R-:W-:Y:S01]  /*0ae0*/  LEA.HI R5, R5, R198, RZ, 0x1 ;  /* 0x000000c605057211 */ /* 0x000fe200078f08ff */
[----:B------:R-:W-:Y:S01]  /*0af0*/  IMAD.IADD R0, R9, 0x1, -R0 ;  /* 0x0000000109007824 */ /* 0x000fe200078e0a00 */
[----:B------:R-:W-:-:S02]  /*0b00*/  SHF.R.S32.HI R6, RZ, 0x2, R4 ;  /* 0x00000002ff067819 */ /* 0x000fc40000011404 */
[----:B------:R-:W-:Y:S02]  /*0b10*/  SHF.R.S32.HI R13, RZ, 0x1f, R4 ;  /* 0x0000001fff0d7819 */ /* 0x000fe40000011404 */
[----:B------:R-:W-:Y:S02]  /*0b20*/  LEA.HI R11, R11, R182, RZ, 0x5 ;  /* 0x000000b60b0b7211 */ /* 0x000fe400078f28ff */
[----:B------:R-:W-:Y:S02]  /*0b30*/  LEA.HI R13, R13, R6, RZ, 0x3 ;  /* 0x000000060d0d7211 */ /* 0x000fe400078f18ff */
[----:B------:R-:W-:Y:S02]  /*0b40*/  SHF.R.S32.HI R11, RZ, 0x5, R11 ;  /* 0x00000005ff0b7819 */ /* 0x000fe4000001140b */
[----:B------:R-:W-:-:S05]  /*0b50*/  LOP3.LUT R13, R13, 0xfffffff8, RZ, 0xc0, !PT ;  /* 0xfffffff80d0d7812 */ /* 0x000fca00078ec0ff */
[----:B------:R-:W-:-:S04]  /*0b60*/  IMAD.IADD R6, R6, 0x1, -R13 ;  /* 0x0000000106067824 */ /* 0x000fc800078e0a0d */
[----:B------:R-:W-:Y:S01]  /*0b70*/  IMAD R6, R11, 0x10, R6 ;  /* 0x000000100b067824 */ /* 0x000fe200078e0206 */
[----:B--2---:R-:W-:Y:S02]  /*0b80*/  R2UR UR4, R2 ;  /* 0x00000000020472ca */ /* 0x004fe400000e0000 */
[----:B------:R-:W-:-:S05]  /*0b90*/  LEA.HI R2, R3, R204, RZ, 0x5 ;  /* 0x000000cc03027211 */ /* 0x000fca00078f28ff */
[----:B------:R-:W-:-:S05]  /*0ba0*/  IMAD.SHL.U32 R2, R2, 0x20, RZ ;  /* 0x0000002002027824 */ /* 0x000fca00078e00ff */
[----:B------:R-:W-:Y:S01]  /*0bb0*/  LOP3.LUT R2, R2, 0xfffffc00, RZ, 0xc0, !PT ;  /* 0xfffffc0002027812 */ /* 0x000fe200078ec0ff */
[----:B------:R-:W-:-:S03]  /*0bc0*/  ULOP3.LUT UR7, UR4, 0x1, URZ, 0xfc, !UPT ;  /* 0x0000000104077892 */ /* 0x000fc6000f8efc3f */
[----:B------:R-:W-:Y:S01]  /*0bd0*/  UMOV UR4, URZ ;  /* 0x0000003f00047c82 */ /* 0x000fe20008000000 */
[----:B------:R-:W-:Y:S01]  /*0be0*/  IMAD R7, R7, 0x40, R2 ;  /* 0x0000004007077824 */ /* 0x000fe200078e0202 */
[CC--:B------:R-:W-:Y:S01]  /*0bf0*/  LEA.HI R2, R3.reuse, R204.reuse, RZ, 0x2 ;  /* 0x000000cc03027211 */ /* 0x0c0fe200078f10ff */
[----:B------:R-:W-:Y:S01]  /*0c00*/  IMAD.U32 R201, RZ, RZ, UR7 ;  /* 0x00000007ffc97e24 */ /* 0x000fe2000f8e00ff */
[----:B------:R-:W-:Y:S01]  /*0c10*/  LEA.HI R3, R3, R204, RZ, 0x3 ;  /* 0x000000cc03037211 */ /* 0x000fe200078f18ff */
[----:B------:R-:W-:Y:S01]  /*0c20*/  IMAD R200, R0, 0x8, R7 ;  /* 0x0000000800c87824 */ /* 0x000fe200078e0207 */
[----:B------:R-:W-:Y:S01]  /*0c30*/  LOP3.LUT R7, R5, 0x3fffffe, RZ, 0xc0, !PT ;  /* 0x03fffffe05077812 */ /* 0x000fe200078ec0ff */
[----:B------:R-:W-:Y:S01]  /*0c40*/  IMAD.U32 R181, RZ, RZ, UR4 ;  /* 0x00000004ffb57e24 */ /* 0x000fe2000f8e00ff */
[----:B------:R-:W-:Y:S02]  /*0c50*/  LOP3.LUT R5, R3, 0xfffffff8, RZ, 0xc0, !PT ;  /* 0xfffffff803057812 */ /* 0x000fe400078ec0ff */
[----:B------:R-:W-:Y:S01]  /*0c60*/  LOP3.LUT R9, R2, 0xfffffffc, RZ, 0xc0, !PT ;  /* 0xfffffffc02097812 */ /* 0x000fe200078ec0ff */
[----:B------:R-:W-:Y:S01]  /*0c70*/  IMAD.IADD R7, R198, 0x1, -R7 ;  /* 0x00000001c6077824 */ /* 0x000fe200078e0a07 */
[----:B------:R-:W-:Y:S01]  /*0c80*/  SHF.R.S32.HI R179, RZ, 0x3, R3 ;  /* 0x00000003ffb37819 */ /* 0x000fe20000011403 */
[----:B------:R-:W-:Y:S01]  /*0c90*/  IMAD.IADD R22, R204, 0x1, -R5 ;  /* 0x00000001cc167824 */ /* 0x000fe200078e0a05 */
[----:B------:R-:W-:Y:S01]  /*0ca0*/  LOP3.LUT R5, R4, 0x7ffffffc, RZ, 0xc0, !PT ;  /* 0x7ffffffc04057812 */ /* 0x000fe200078ec0ff */
[----:B------:R-:W-:-:S02]  /*0cb0*/  IMAD.IADD R9, R204, 0x1, -R9 ;  /* 0x00000001cc097824 */ /* 0x000fc400078e0a09 */
[----:B------:R-:W-:Y:S02]  /*0cc0*/  IMAD.SHL.U32 R16, R22, 0x8, RZ ;  /* 0x0000000816107824 */ /* 0x000fe400078e00ff */
[----:B------:R-:W-:Y:S01]  /*0cd0*/  IMAD.IADD R5, R182, 0x1, -R5 ;  /* 0x00000001b6057824 */ /* 0x000fe200078e0a05 */
[----:B------:R-:W-:Y:S01]  /*0ce0*/  LEA.HI R0, R9, R9, RZ, 0x1 ;  /* 0x0000000909007211 */ /* 0x000fe200078f08ff */
[----:B------:R-:W-:Y:S01]  /*0cf0*/  VIADD R19, R16, 0x40 ;  /* 0x0000004010137836 */ /* 0x000fe20000000000 */
[----:B------:R-:W-:Y:S01]  /*0d00*/  SHF.R.S32.HI R203, RZ, 0x1f, R16 ;  /* 0x0000001fffcb7819 */ /* 0x000fe20000011410 */
[----:B------:R-:W-:Y:S01]  /*0d10*/  IMAD.SHL.U32 R17, R5, 0x2, RZ ;  /* 0x0000000205117824 */ /* 0x000fe200078e00ff */
[----:B------:R-:W-:Y:S01]  /*0d20*/  LOP3.LUT R0, R0, 0x1ffffffe, RZ, 0xc0, !PT ;  /* 0x1ffffffe00007812 */ /* 0x000fe200078ec0ff */
[----:B------:R-:W-:Y:S01]  /*0d30*/  IMAD R199, R7, 0x40, R6 ;  /* 0x0000004007c77824 */ /* 0x000fe200078e0206 */
[----:B------:R-:W-:Y:S01]  /*0d40*/  SHF.R.S32.HI R202, RZ, 0x1f, R19 ;  /* 0x0000001fffca7819 */ /* 0x000fe20000011413 */
[C---:B------:R-:W-:Y:S01]  /*0d50*/  VIADD R177, R17.reuse, 0x8 ;  /* 0x0000000811b17836 */ /* 0x040fe20000000000 */
[C---:B------:R-:W-:Y:S01]  /*0d60*/  IADD3 R175, R17.reuse, 0x18, RZ ;  /* 0x0000001811af7810 */ /* 0x040fe20007ffe0ff */
[----:B------:R-:W-:-:S02]  /*0d70*/  VIADD R176, R17, 0x10 ;  /* 0x0000001011b07836 */ /* 0x000fc40000000000 */
        /* <DEDUP_REMOVED lines=25> */
[----:B------:R-:W-:-:S02]  /*0f10*/  SHF.R.S32.HI R185, RZ, 0x1f, R164 ;  /* 0x0000001fffb97819 */ /* 0x000fc400000114a4 */
[----:B------:R-:W-:Y:S01]  /*0f20*/  SHF.R.S32.HI R184, RZ, 0x1f, R163 ;  /* 0x0000001fffb87819 */ /* 0x000fe200000114a3 */
[----:B------:R-:W-:Y:S01]  /*0f30*/  IMAD R18, R0, 0x8, R199 ;  /* 0x0000000800127824 */ /* 0x000fe200078e02c7 */
[----:B------:R-:W-:-:S07]  /*0f40*/  SHF.R.S32.HI R183, RZ, 0x1f, R162 ;  /* 0x0000001fffb77819 */ /* 0x000fce00000114a2 */
.L_x_2436:
[----:B01-34-:R-:W0:Y:S01]  /*0f50*/  LDC.64 R2, c[0x0][0xc88] ;  /* 0x00032200ff027b82 */ /* 0x01be220000000a00 */
[----:B------:R-:W-:Y:S01]  /*0f60*/  ULDC.64 UR8, c[0x0][0xa28] ;  /* 0x00028a0000087ab9 */ /* 0x000fe20000000a00 */
[----:B------:R-:W-:Y:S01]  /*0f70*/  ULDC.64 UR10, c[0x0][0xa18] ;  /* 0x00028600000a7ab9 */ /* 0x000fe20000000a00 */
[----:B0-----:R-:W-:-:S06]  /*0f80*/  IMAD.WIDE R2, R27, 0x4, R2 ;  /* 0x000000041b027825 */ /* 0x001fcc00078e0202 */
[----:B--2---:R-:W2:Y:S01]  /*0f90*/  LDG.E R2, desc[UR36][R2.64] ;  /* 0x0000002402027981 */ /* 0x004ea2000c1e1900 */
        /* <DEDUP_REMOVED lines=8> */
[----:B------:R-:W-:Y:S01]  /*1020*/  IMAD.U32 R161, RZ, RZ, UR4 ;  /* 0x00000004ffa17e24 */ /* 0x000fe2000f8e00ff */
        /* <DEDUP_REMOVED lines=9> */
[----:B------:R-:W-:Y:S01]  /*10c0*/  ULDC UR4, c[0x0][0x424] ;  /* 0x0001090000047ab9 */ /* 0x000fe20000000800 */
[----:B------:R-:W-:Y:S01]  /*10d0*/  ULDC UR7, c[0x0][0x2f0] ;  /* 0x0000bc0000077ab9 */ /* 0x000fe20000000800 */
[----:B------:R-:W-:Y:S01]  /*10e0*/  IMAD.U32 R5, RZ, RZ, UR11 ;  /* 0x0000000bff057e24 */ /* 0x000fe2000f8e00ff */
[----:B------:R-:W2:Y:S01]  /*10f0*/  @P0 LDG.E R2, desc[UR36][R2.64] ;  /* 0x0000002402020981 */ /* 0x000ea2000c1e1900 */
[----:B------:R-:W-:Y:S01]  /*1100*/  UISETP.NE.U32.AND UP0, UPT, UR8, URZ, UPT ;  /* 0x0000003f0800728c */ /* 0x000fe2000bf05070 */
[----:B------:R-:W-:Y:S02]  /*1110*/  ULDC.64 UR10, c[0x0][0xa20] ;  /* 0x00028800000a7ab9 */ /* 0x000fe40000000a00 */
[----:B------:R-:W3:Y:S01]  /*1120*/  @P2 LDG.E R4, desc[UR36][R4.64] ;  /* 0x0000002404042981 */ /* 0x000ee2000c1e1900 */
[----:B------:R-:W-:Y:S01]  /*1130*/  UISETP.NE.AND.EX UP0, UPT, UR9, URZ, UPT, UP0 ;  /* 0x0000003f0900728c */ /* 0x000fe2000bf05300 */
[----:B------:R-:W-:Y:S01]  /*1140*/  ISETP.NE.U32.AND P1, PT, RZ, UR10, PT ;  /* 0x0000000aff007c0c */ /* 0x000fe2000bf25070 */
[----:B------:R-:W-:-:S02]  /*1150*/  ULOP3.LUT UR8, UR5, 0xffff, URZ, 0xc0, !UPT ;  /* 0x0000ffff05087892 */ /* 0x000fc4000f8ec03f */
[----:B------:R-:W-:Y:S01]  /*1160*/  USEL UR4, UR4, 0x1, UP0 ;  /* 0x0000000104047887 */ /* 0x000fe20008000000 */
[----:B------:R-:W-:Y:S01]  /*1170*/  ISETP.NE.AND.EX P1, PT, RZ, UR11, PT, P1 ;  /* 0x0000000bff007c0c */ /* 0x000fe2000bf25310 */
[----:B------:R-:W-:Y:S02]  /*1180*/  UMOV UR60, URZ ;  /* 0x0000003f003c7c82 */ /* 0x000fe40008000000 */
[----:B------:R-:W-:Y:S01]  /*1190*/  IMAD.U32 R178, RZ, RZ, UR8 ;  /* 0x00000008ffb27e24 */ /* 0x000fe2000f8e00ff */
[----:B------:R-:W-:Y:S01]  /*11a0*/  UIMAD UR4, UR4, UR7, URZ ;  /* 0x00000007040472a4 */ /* 0x000fe2000f8e023f */
[----:B--2---:R-:W-:Y:S02]  /*11b0*/  @P0 R2UR UR60, R2 ;  /* 0x00000000023c02ca */ /* 0x004fe400000e0000 */
[----:B---3--:R-:W-:Y:S01]  /*11c0*/  @P2 R2UR UR42, R4 ;  /* 0x00000000042a22ca */ /* 0x008fe200000e0000 */
[----:B-----5:R-:W-:-:S14]  /*11d0*/  @P2 BRA `(.L_x_2373) ;  /* 0x00000000003c2947 */ /* 0x020fdc0003800000 */
[----:B------:R-:W-:Y:S01]  /*11e0*/  ULDC.64 UR8, c[0x0][0xa00] ;  /* 0x0002800000087ab9 */ /* 0x000fe20000000a00 */
[----:B------:R-:W-:Y:S01]  /*11f0*/  ULDC UR42, c[0x0][0x288] ;  /* 0x0000a200002a7ab9 */ /* 0x000fe20000000800 */
[----:B------:R-:W-:-:S04]  /*1200*/  ISETP.NE.U32.AND P0, PT, RZ, UR8, PT ;  /* 0x00000008ff007c0c */ /* 0x000fc8000bf05070 */
[----:B------:R-:W-:-:S13]  /*1210*/  ISETP.NE.AND.EX P0, PT, RZ, UR9, PT, P0 ;  /* 0x00000009ff007c0c */ /* 0x000fda000bf05300 */
[----:B------:R-:W-:Y:S05]  /*1220*/  @!P0 BRA `(.L_x_2373) ;  /* 0x0000000000288947 */ /* 0x000fea0003800000 */
[----:B------:R-:W-:Y:S01]  /*1230*/  R2UR UR7, R161 ;  /* 0x00000000a10772ca */ /* 0x000fe200000e0000 */
[----:B------:R-:W-:-:S12]  /*1240*/  ULDC.64 UR8, c[0x0][0xa00] ;  /* 0x0002800000087ab9 */ /* 0x000fd80000000a00 */
        /* <DEDUP_REMOVED lines=8> */
.L_x_2373:
[----:B------:R-:W-:Y:S05]  /*12d0*/  @!P1 BRA `(.L_x_2374) ;  /* 0x0000000000249947 */ /* 0x000fea0003800000 */
[----:B------:R-:W-:Y:S02]  /*12e0*/  R2UR UR7, R161 ;  /* 0x00000000a10772ca */ /* 0x000fe400000e0000 */
[----:B------:R-:W-:-:S11]  /*12f0*/  R2UR UR8, R180 ;  /* 0x00000000b40872ca */ /* 0x000fd600000e0000 */
[----:B------:R-:W-:-:S04]  /*1300*/  ULEA UR4, UP0, UR7, UR10, 0x2 ;  /* 0x0000000a07047291 */ /* 0x000fc8000f80103f */
[----:B------:R-:W-:Y:S02]  /*1310*/  ULEA.HI.X UR7, UR7, UR11, UR8, 0x2, UP0 ;  /* 0x0000000b07077291 */ /* 0x000fe400080f1408 */
[----:B------:R-:W-:-:S04]  /*1320*/  IMAD.U32 R2, RZ, RZ, UR4 ;  /* 0x00000004ff027e24 */ /* 0x000fc8000f8e00ff */
[----:B------:R-:W-:-:S05]  /*1330*/  MOV R3, UR7 ;  /* 0x0000000700037c02 */ /* 0x000fca0008000f00 */
[----:B------:R-:W2:Y:S02]  /*1340*/  LDG.E R2, desc[UR36][R2.64] ;  /* 0x0000002402027981 */ /* 0x000ea4000c1e1900 */
[----:B--2---:R-:W-:Y:S01]  /*1350*/  R2UR UR4, R2 ;  /* 0x00000000020472ca */ /* 0x004fe200000e0000 */
[----:B------:R-:W-:-:S14]  /*1360*/  BRA `(.L_x_2375) ;  /* 0x0000000000387947 */ /* 0x000fdc0003800000 */
.L_x_2374:
[----:B------:R-:W-:Y:S02]  /*1370*/  ULDC.64 UR8, c[0x0][0xa08] ;  /* 0x0002820000087ab9 */ /* 0x000fe40000000a00 */
        /* <DEDUP_REMOVED lines=13> */
.L_x_2375:
[----:B------:R-:W-:Y:S01]  /*1450*/  ULDC UR7, c[0x0][0x448] ;  /* 0x0001120000077ab9 */ /* 0x000fe20000000800 */
[----:B------:R-:W-:Y:S02]  /*1460*/  USHF.L.U32 UR43, UR6, 0x7, URZ ;  /* 0x00000007062b7899 */ /* 0x000fe4000800063f */
[----:B------:R-:W-:Y:S02]  /*1470*/  UISETP.NE.AND UP0, UPT, UR7, 0x1, UPT ;  /* 0x000000010700788c */ /* 0x000fe4000bf05270 */
[----:B------:R-:W-:Y:S02]  /*1480*/  UIADD3 UR8, UR43, 0x7f, URZ ;  /* 0x0000007f2b087890 */ /* 0x000fe4000fffe03f */
[----:B------:R-:W-:Y:S02]  /*1490*/  UIADD3 UR60, -UR60, UR4, URZ ;  /* 0x000000043c3c7290 */ /* 0x000fe4000fffe13f */
[----:B------:R-:W-:-:S05]  /*14a0*/  UP2UR UR4, UPR, URZ, 0x1 ;  /* 0x000000013f047883 */ /* 0x000fca0008000000 */
[----:B------:R-:W-:Y:S01]  /*14b0*/  @UP0 ULDC UR6, c[0x0][0x44c] ;  /* 0x0001130000060ab9 */ /* 0x000fe20000000800 */
[----:B------:R-:W-:Y:S01]  /*14c0*/  @UP0 ULDC UR9, c[0x0][0x450] ;  /* 0x0001140000090ab9 */ /* 0x000fe20000000800 */
[----:B------:R-:W-:Y:S01]  /*14d0*/  UIMAD.WIDE.U32 UR6, UR8, UR6, URZ ;  /* 0x00000006080672a5 */ /* 0x000fe2000f8e003f */
[----:B------:R-:W-:Y:S01]  /*14e0*/  IMAD.U32 R170, RZ, RZ, UR4 ;  /* 0x00000004ffaa7e24 */ /* 0x000fe2000f8e00ff */
[----:B------:R-:W-:Y:S02]  /*14f0*/  UIADD3 UR4, UR60, 0x60, -UR42 ;  /* 0x000000603c047890 */ /* 0x000fe4000fffe82a */
[----:B------:R-:W-:Y:S02]  /*1500*/  @UP0 USHF.R.U32.HI UR8, URZ, UR9, UR7 ;  /* 0x000000093f080299 */ /* 0x000fe40008011607 */
[----:B------:R-:W-:Y:S02]  /*1510*/  UIADD3 UR6, UR60, 0x5f, URZ ;  /* 0x0000005f3c067890 */ /* 0x000fe4000fffe03f */
[----:B------:R-:W-:-:S02]  /*1520*/  UIADD3 UR8, UR4, UR8, URZ ;  /* 0x0000000804087290 */ /* 0x000fc4000fffe03f */
[----:B------:R-:W-:Y:S02]  /*1530*/  UIMAD.WIDE UR6, UR6, 0x2aaaaaab, URZ ;  /* 0x2aaaaaab060678a5 */ /* 0x000fe4000f8e023f */
[----:B------:R-:W-:Y:S02]  /*1540*/  UIMAD.WIDE UR8, UR8, 0x2aaaaaab, URZ ;  /* 0x2aaaaaab080878a5 */ /* 0x000fe4000f8e023f */
[----:B------:R-:W-:Y:S02]  /*1550*/  USHF.R.U32.HI UR4, URZ, 0x1f, UR7 ;  /* 0x0000001f3f047899 */ /* 0x000fe40008011607 */
[----:B------:R-:W-:Y:S02]  /*1560*/  USHF.R.U32.HI UR6, URZ, 0x1f, UR9 ;  /* 0x0000001f3f067899 */ /* 0x000fe40008011609 */
[----:B------:R-:W-:Y:S02]  /*1570*/  ULEA.HI.SX32 UR7, UR7, UR4, 0x1c ;  /* 0x0000000407077291 */ /* 0x000fe4000f8fe23f */
[----:B------:R-:W-:-:S02]  /*1580*/  ULEA.HI.SX32 UR6, UR9, UR6, 0x1c ;  /* 0x0000000609067291 */ /* 0x000fc4000f8fe23f */
[----:B------:R-:W-:Y:S02]  /*1590*/  ULOP3.LUT UR4, UR5, 0xff000000, URZ, 0xc0, !UPT ;  /* 0xff00000005047892 */ /* 0x000fe4000f8ec03f */
[----:B------:R-:W-:Y:S02]  /*15a0*/  UISETP.LT.AND UP0, UPT, UR7, UR6, UPT ;  /* 0x000000060700728c */ /* 0x000fe4000bf01270 */
[----:B------:R-:W-:Y:S02]  /*15b0*/  ULOP3.LUT UR5, UR5, 0xff0000, URZ, 0xc0, !UPT ;  /* 0x00ff000005057892 */ /* 0x000fe4000f8ec03f */
[----:B------:R-:W-:Y:S02]  /*15c0*/  USEL UR9, UR7, UR6, UP0 ;  /* 0x0000000607097287 */ /* 0x000fe40008000000 */
[----:B------:R-:W-:Y:S02]  /*15d0*/  USHF.R.U32.HI UR4, URZ, 0x8, UR4 ;  /* 0x000000083f047899 */ /* 0x000fe40008011604 */
[----:B------:R-:W-:-:S02]  /*15e0*/  UISETP.GE.AND UP0, UPT, UR9, 0x1, UPT ;  /* 0x000000010900788c */ /* 0x000fc4000bf06270 */
[----:B------:R-:W-:-:S03]  /*15f0*/  ULEA.HI UR5, UR5, UR4, URZ, 0x10 ;  /* 0x0000000405057291 */ /* 0x000fc6000f8f803f */
[----:B------:R-:W-:Y:S01]  /*1600*/  UMOV UR4, URZ ;  /* 0x0000003f00047c82 */ /* 0x000fe20008000000 */
[----:B------:R-:W-:Y:S01]  /*1610*/  PLOP3.LUT P0, PT, PT, PT, UP0, 0x80, 0x0 ;  /* 0x000000000000781c */ /* 0x000fe20003f0f008 */
[----:B------:R-:W-:Y:S02]  /*1620*/  ULOP3.LUT UR6, UR5, 0xff, URZ, 0xc0, !UPT ;  /* 0x000000ff05067892 */ /* 0x000fe4000f8ec03f */
[----:B------:R-:W-:-:S04]  /*1630*/  USHF.R.U32.HI UR5, URZ, 0x10, UR5 ;  /* 0x000000103f057899 */ /* 0x000fc80008011605 */
[----:B------:R-:W-:Y:S02]  /*1640*/  IMAD.U32 R160, RZ, RZ, UR6 ;  /* 0x00000006ffa07e24 */ /* 0x000fe4000f8e00ff */
[----:B------:R-:W-:-:S04]  /*1650*/  IMAD.U32 R23, RZ, RZ, UR5 ;  /* 0x00000005ff177e24 */ /* 0x000fc8000f8e00ff */
[----:B------:R-:W-:Y:S05]  /*1660*/  @!P0 BRA `(.L_x_2376) ;  /* 0x0000000000948947 */ /* 0x000fea0003800000 */
        /* <DEDUP_REMOVED lines=37> */
.L_x_2376:
[----:B------:R-:W-:Y:S01]  /*18c0*/  R2UR UR5, R160 ;  /* 0x00000000a00572ca */ /* 0x000fe200000e0000 */
[----:B------:R-:W-:Y:S01]  /*18d0*/  IMAD.U32 R0, RZ, RZ, UR9 ;  /* 0x00000009ff007e24 */ /* 0x000fe2000f8e00ff */
[----:B------:R-:W-:Y:S01]  /*18e0*/  PLOP3.LUT P0, PT, PT, PT, PT, 0x80, 0x0 ;  /* 0x000000000000781c */ /* 0x000fe20003f0f070 */
[----:B------:R-:W-:Y:S01]  /*18f0*/  IMAD.U32 R3, RZ, RZ, UR4 ;  /* 0x00000004ff037e24 */ /* 0x000fe2000f8e00ff */
[----:B------:R-:W-:Y:S01]  /*1900*/  CS2R R86, SRZ ;  /* 0x0000000000567805 */ /* 0x000fe2000001ff00 */
[----:B------:R-:W-:Y:S01]  /*1910*/  IMAD.MOV.U32 R96, RZ, RZ, RZ ;  /* 0x000000ffff607224 */ /* 0x000fe200078e00ff */
[----:B------:R-:W-:Y:S02]  /*1920*/  CS2R R84, SRZ ;  /* 0x0000000000547805 */ /* 0x000fe4000001ff00 */
[----:B------:R-:W-:Y:S02]  /*1930*/  CS2R R82, SRZ ;  /* 0x0000000000527805 */ /* 0x000fe4000001ff00 */
[----:B------:R-:W-:-:S02]  /*1940*/  CS2R R80, SRZ ;  /* 0x0000000000507805 */ /* 0x000fc4000001ff00 */
[----:B------:R-:W-:Y:S02]  /*1950*/  CS2R R78, SRZ ;  /* 0x00000000004e7805 */ /* 0x000fe4000001ff00 */
[----:B------:R-:W-:Y:S02]  /*1960*/  CS2R R76, SRZ ;  /* 0x00000000004c7805 */ /* 0x000fe4000001ff00 */
[----:B------:R-:W-:Y:S02]  /*1970*/  CS2R R74, SRZ ;  /* 0x00000000004a7805 */ /* 0x000fe4000001ff00 */
[----:B------:R-:W-:Y:S01]  /*1980*/  CS2R R72, SRZ ;  /* 0x0000000000487805 */ /* 0x000fe2000001ff00 */
[----:B------:R-:W-:Y:S01]  /*1990*/  UIMAD UR61, UR5, UR4, URZ ;  /* 0x00000004053d72a4 */ /* 0x000fe2000f8e023f */
[----:B------:R-:W-:Y:S02]  /*19a0*/  CS2R R70, SRZ ;  /* 0x0000000000467805 */ /* 0x000fe4000001ff00 */
[----:B------:R-:W-:-:S02]  /*19b0*/  CS2R R68, SRZ ;  /* 0x0000000000447805 */ /* 0x000fc4000001ff00 */
[----:B------:R-:W-:Y:S02]  /*19c0*/  CS2R R66, SRZ ;  /* 0x0000000000427805 */ /* 0x000fe4000001ff00 */
[----:B------:R-:W-:Y:S02]  /*19d0*/  CS2R R64, SRZ ;  /* 0x0000000000407805 */ /* 0x000fe4000001ff00 */
[----:B------:R-:W-:Y:S02]  /*19e0*/  CS2R R62, SRZ ;  /* 0x00000000003e7805 */ /* 0x000fe4000001ff00 */
[----:B------:R-:W-:Y:S01]  /*19f0*/  VIADDMNMX R3, R3, UR61, R0, PT ;  /* 0x0000003d03037c46 */ /* 0x000fe2000b800100 */
[----:B------:R-:W-:Y:S01]  /*1a00*/  IMAD.MOV.U32 R0, RZ, RZ, RZ ;  /* 0x000000ffff007224 */ /* 0x000fe200078e00ff */
[----:B------:R-:W-:Y:S02]  /*1a10*/  CS2R R60, SRZ ;  /* 0x00000000003c7805 */ /* 0x000fe4000001ff00 */
[----:B------:R-:W-:-:S02]  /*1a20*/  CS2R R58, SRZ ;  /* 0x00000000003a7805 */ /* 0x000fc4000001ff00 */
[----:B------:R-:W-:Y:S02]  /*1a30*/  R2UR UR5, R3 ;  /* 0x00000000030572ca */ /* 0x000fe400000e0000 */
        /* <DEDUP_REMOVED lines=12> */
[----:B------:R-:W-:Y:S02]  /*1b00*/  UISETP.GT.AND UP0, UPT, UR5, UR61, UPT ;  /* 0x0000003d0500728c */ /* 0x000fe4000bf04270 */
[----:B------:R-:W-:Y:S01]  /*1b10*/  IMAD.U32 R97, RZ, RZ, UR5 ;  /* 0x00000005ff617e24 */ /* 0x000fe2000f8e00ff */
[----:B------:R-:W-:Y:S02]  /*1b20*/  CS2R R88, SRZ ;  /* 0x0000000000587805 */ /* 0x000fe4000001ff00 */
[----:B------:R-:W-:Y:S02]  /*1b30*/  CS2R R92, SRZ ;  /* 0x00000000005c7805 */ /* 0x000fe4000001ff00 */
[----:B------:R-:W-:Y:S02]  /*1b40*/  CS2R R20, SRZ ;  /* 0x0000000000147805 */ /* 0x000fe4000001ff00 */
[----:B------:R-:W-:-:S02]  /*1b50*/  CS2R R90, SRZ ;  /* 0x00000000005a7805 */ /* 0x000fc4000001ff00 */
[----:B------:R-:W-:Y:S02]  /*1b60*/  PLOP3.LUT P1, PT, PT, PT, UP0, 0x80, 0x0 ;  /* 0x000000000000781c */ /* 0x000fe40003f2f008 */
[----:B------:R-:W-:-:S11]  /*1b70*/  CS2R R2, SRZ ;  /* 0x0000000000027805 */ /* 0x000fd6000001ff00 */
        /* <DEDUP_REMOVED lines=24> */
[----:B------:R-:W-:Y:S01]  /*1d00*/  MOV R13, RZ ;  /* 0x000000ff000d7202 */ /* 0x000fe20000000f00 */
[----:B------:R-:W-:Y:S02]  /*1d10*/  IMAD.U32 R6, RZ, RZ, UR4 ;  /* 0x00000004ff067e24 */ /* 0x000fe4000f8e00ff */
[----:B------:R-:W-:-:S02]  /*1d20*/  IMAD.U32 R7, RZ, RZ, UR5 ;  /* 0x00000005ff077e24 */ /* 0x000fc4000f8e00ff */
[----:B------:R-:W-:Y:S02]  /*1d30*/  IMAD.U32 R11, RZ, RZ, UR7 ;  /* 0x00000007ff0b7e24 */ /* 0x000fe4000f8e00ff */
[----:B------:R-:W-:Y:S02]  /*1d40*/  IMAD.MOV.U32 R8, RZ, RZ, 0x70 ;  /* 0x00000070ff087424 */ /* 0x000fe400078e00ff */
[----:B0-----:R-:W-:-:S07]  /*1d50*/  IMAD.MOV.U32 R12, RZ, RZ, 0x1 ;  /* 0x00000001ff0c7424 */ /* 0x001fce00078e00ff */
[----:B------:R-:W-:-:S07]  /*1d60*/  LEPC R20, `(.L_x_2378) ;  /* 0x000000001014794e */ /* 0x000fce0000000000 */
[----:B-1----:R-:W-:Y:S05]  /*1d70*/  CALL.ABS.NOINC R2 ;  /* 0x0000000002007343 */ /* 0x002fea0003c00000 */
.L_x_2378:
        /* <DEDUP_REMOVED lines=11> */
.L_x_2525:
[----:B------:R-:W-:Y:S05]  /*1e30*/  @!P0 BRA `(.L_x_2380) ;  /* 0x0000000000048947 */ /* 0x000fea0003800000 */
[----:B------:R-:W-:Y:S01]  /*1e40*/  BPT.TRAP 0x1 ;  /* 0x000000040000795c */ /* 0x000fe20000300000 */
.L_x_2380:
[----:B0-----:R-:W-:Y:S02]  /*1e50*/  IMAD.U32 R0, RZ, RZ, UR39 ;  /* 0x00000027ff007e24 */ /* 0x001fe4000f8e00ff */
[----:B------:R-:W-:-:S03]  /*1e60*/  IMAD.U32 R3, RZ, RZ, UR38 ;  /* 0x00000026ff037e24 */ /* 0x000fc6000f8e00ff */
[----:B------:R-:W-:Y:S02]  /*1e70*/  LEA R0, R0, UR40, 0x3 ;  /* 0x0000002800007c11 */ /* 0x000fe4000f8e18ff */
[----:B------:R-:W-:-:S04]  /*1e80*/  SHF.L.U32 R3, R3, 0x1f, RZ ;  /* 0x0000001f03037819 */ /* 0x000fc800000006ff */
[----:B------:R0:W1:Y:S01]  /*1e90*/  SYNCS.PHASECHK.TRANS64.TRYWAIT P1, [R0+URZ+0x2a830], R3 ;  /* 0x02a83003000075a7 */ /* 0x000062000802017f */
[----:B------:R-:W-:Y:S05]  /*1ea0*/  @!P0 BRA `(.L_x_2381) ;  /* 0x0000000000048947 */ /* 0x000fea0003800000 */
[----:B------:R-:W-:Y:S01]  /*1eb0*/  BPT.TRAP 0x1 ;  /* 0x000000040000795c */ /* 0x000fe20000300000 */
.L_x_2381:
[----:B-1----:R-:W-:Y:S05]  /*1ec0*/  @P1 BRA `(.L_x_2382) ;  /* 0x0000000000081947 */ /* 0x002fea0003800000 */
[----:B------:R-:W1:Y:S02]  /*1ed0*/  SYNCS.PHASECHK.TRANS64.TRYWAIT P1, [R0+URZ+0x2a830], R3 ;  /* 0x02a83003000075a7 */ /* 0x000e64000802017f */
[----:B-1----:R-:W-:Y:S05]  /*1ee0*/  @!P1 BRA `(.L_x_2383) ;  /* 0x0000010000749947 */ /* 0x002fea0003800000 */
.L_x_2382:
        /* <DEDUP_REMOVED lines=13> */
[----:B------:R-:W-:Y:S02]  /*1fc0*/  ULOP3.LUT UR4, UR44, 0x10000, URZ, 0xfc, !UPT ;  /* 0x000100002c047892 */ /* 0x000fe4000f8efc3f */
[----:B------:R-:W-:Y:S02]  /*1fd0*/  UIMAD UR5, UR39, 0x900, UR41 ;  /* 0x00000900270578a4 */ /* 0x000fe4000f8e0229 */
[----:B------:R-:W-:Y:S02]  /*1fe0*/  UIADD3 UR6, UR4, 0x2, URZ ;  /* 0x0000000204067890 */ /* 0x000fe4000fffe03f */
[----:B------:R-:W-:Y:S01]  /*1ff0*/  UIADD3 UR7, UR5, 0x2, URZ ;  /* 0x0000000205077890 */ /* 0x000fe2000fffe03f */
[----:B------:R-:W-:Y:S02]  /*2000*/  UMOV UR8, UR4 ;  /* 0x0000000400087c82 */ /* 0x000fe40008000000 */
[----:B------:R-:W-:Y:S01]  /*2010*/  UMOV UR10, UR5 ;  /* 0x00000005000a7c82 */ /* 0x000fe20008000000 */
[----:B------:R-:W-:Y:S01]  /*2020*/  IMAD.U32 R6, RZ, RZ, UR8 ;  /* 0x00000008ff067e24 */ /* 0x000fe2000f8e00ff */
[----:B------:R-:W-:Y:S01]  /*2030*/  HGMMA.64x96x16.F32.BF16 R24, gdesc[UR8], RZ, !UPT, gsb0 ;  /* 0x01600000081879f0 */ /* 0x000fe2000c0018ff */
[----:B------:R-:W-:Y:S01]  /*2040*/  UMOV UR8, UR6 ;  /* 0x0000000600087c82 */ /* 0x000fe20008000000 */
[----:B------:R-:W-:Y:S01]  /*2050*/  UMOV UR9, 0x40000040 ;  /* 0x4000004000097882 */ /* 0x000fe20000000000 */
[----:B------:R-:W-:Y:S01]  /*2060*/  UMOV UR10, UR7 ;  /* 0x00000007000a7c82 */ /* 0x000fe20008000000 */
[----:B------:R-:W-:Y:S01]  /*2070*/  UMOV UR11, 0x40000040 ;  /* 0x40000040000b7882 */ /* 0x000fe20000000000 */
[----:B------:R-:W-:Y:S01]  /*2080*/  UIADD3 UR56, UR4, 0x4, URZ ;  /* 0x0000000404387890 */ /* 0x000fe2000fffe03f */
[----:B------:R-:W-:Y:S01]  /*2090*/  IMAD.U32 R2, RZ, RZ, UR8 ;  /* 0x00000008ff027e24 */ /* 0x000fe2000f8e00ff */
[----:B------:R-:W-:Y:S01]  /*20a0*/  UIADD3 UR58, UR5, 0x4, URZ ;  /* 0x00000004053a7890 */ /* 0x000fe2000fffe03f */
[----:B01----:R-:W-:Y:S01]  /*20b0*/  IMAD.U32 R3, RZ, RZ, UR9 ;  /* 0x00000009ff037e24 */ /* 0x003fe2000f8e00ff */
        /* <DEDUP_REMOVED lines=70> */
.L_x_2384:
[----:B------:R-:W-:Y:S01]  /*2520*/  R2UR UR4, R170 ;  /* 0x00000000aa0472ca */ /* 0x000fe200000e0000 */
[----:B------:R-:W-:Y:S01]  /*2530*/  VIADD R4, R18, UR43 ;  /* 0x0000002b12047c36 */ /* 0x000fe20008000000 */
[----:B------:R-:W-:Y:S01]  /*2540*/  R2UR UR6, R97 ;  /* 0x00000000610672ca */ /* 0x000fe200000e0000 */
[----:B------:R-:W-:Y:S01]  /*2550*/  IMAD.U32 R11, RZ, RZ, UR42 ;  /* 0x0000002aff0b7e24 */ /* 0x000fe2000f8e00ff */
[----:B------:R-:W-:Y:S01]  /*2560*/  ULDC UR14, c[0x0][0x988] ;  /* 0x00026200000e7ab9 */ /* 0x000fe20000000800 */
[----:B------:R-:W-:Y:S01]  /*2570*/  R2UR UR10, R0 ;  /* 0x00000000000a72ca */ /* 0x000fe200000e0000 */
[----:B------:R-:W0:Y:S07]  /*2580*/  S2UR UR15, SR_CgaCtaId ;  /* 0x00000000000f79c3 */ /* 0x000e2e0000008800 */
[----:B------:R-:W-:-:S02]  /*2590*/  UISETP.NE.AND UP0, UPT, UR4, URZ, UPT ;  /* 0x0000003f0400728c */ /* 0x000fc4000bf05270 */
[----:B------:R-:W-:-:S04]  /*25a0*/  UIMAD UR5, UR6, -0x60, UR60 ;  /* 0xffffffa0060578a4 */ /* 0x000fc8000f8e023c */
[----:B------:R-:W-:Y:S02]  /*25b0*/  PLOP3.LUT P1, PT, PT, PT, UP0, 0x80, 0x0 ;  /* 0x000000000000781c */ /* 0x000fe40003f2f008 */
[----:B------:R-:W-:Y:S01]  /*25c0*/  PLOP3.LUT P2, PT, PT, PT, UP0, 0x80, 0x0 ;  /* 0x000000000000781c */ /* 0x000fe20003f4f008 */
[----:B------:R-:W-:Y:S01]  /*25d0*/  IMAD.U32 R10, RZ, RZ, UR5 ;  /* 0x00000005ff0a7e24 */ /* 0x000fe2000f8e00ff */
[----:B------:R-:W-:Y:S01]  /*25e0*/  UMOV UR5, UR43 ;  /* 0x0000002b00057c82 */ /* 0x000fe20008000000 */
[----:B------:R-:W-:Y:S01]  /*25f0*/  @UP0 ULDC UR4, c[0x0][0x44c] ;  /* 0x0001130000040ab9 */ /* 0x000fe20000000800 */
[----:B------:R-:W-:-:S07]  /*2600*/  @UP0 ULDC UR11, c[0x0][0x450] ;  /* 0x00011400000b0ab9 */ /* 0x000fce0000000800 */
[----:B------:R-:W-:Y:S01]  /*2610*/  @P1 IMAD.HI.U32 R5, R4, UR4, RZ ;  /* 0x0000000404051c27 */ /* 0x000fe2000f8e00ff */
[----:B------:R-:W-:-:S04]  /*2620*/  @UP0 ULDC UR4, c[0x0][0x450] ;  /* 0x0001140000040ab9 */ /* 0x000fc80000000800 */
[----:B------:R-:W-:Y:S01]  /*2630*/  @P2 SHF.R.U32.HI R4, RZ, UR4, R5 ;  /* 0x00000004ff042c19 */ /* 0x000fe20008011605 */
[----:B------:R-:W-:Y:S01]  /*2640*/  UIMAD UR4, UR6, -0x60, URZ ;  /* 0xffffffa0060478a4 */ /* 0x000fe2000f8e023f */
[----:B------:R-:W-:-:S03]  /*2650*/  IADD3 R5, -R17, 0x60, R10 ;  /* 0x0000006011057810 */ /* 0x000fc60007ffe10a */
[----:B------:R-:W1:Y:S02]  /*2660*/  SHFL.IDX PT, R9, R4, 0x1, 0x1c1f ;  /* 0x003c1f0004097f89 */ /* 0x000e6400000e0000 */
[----:B------:R-:W-:Y:S01]  /*2670*/  IMAD.U32 R8, RZ, RZ, UR4 ;  /* 0x00000004ff087e24 */ /* 0x000fe2000f8e00ff */
[----:B------:R-:W-:Y:S01]  /*2680*/  UIADD3 UR4, UR6, -0x2, URZ ;  /* 0xfffffffe06047890 */ /* 0x000fe2000fffe03f */
[----:B------:R-:W-:Y:S02]  /*2690*/  SHFL.IDX PT, R4, R4, RZ, 0x1c1f ;  /* 0x001c1fff04047589 */ /* 0x000fe400000e0000 */
[----:B------:R-:W-:Y:S01]  /*26a0*/  @UP0 ULDC UR6, c[0x0][0x44c] ;  /* 0x0001130000060ab9 */ /* 0x000fe20000000800 */
[----:B------:R-:W-:Y:S01]  /*26b0*/  IADD3 R8, -R17, 0x61, R8 ;  /* 0x0000006111087810 */ /* 0x000fe20007ffe108 */
[----:B------:R-:W-:-:S03]  /*26c0*/  UIMAD.WIDE.U32 UR6, UR43, UR6, URZ ;  /* 0x000000062b0672a5 */ /* 0x000fc6000f8e003f */
[----:B------:R-:W-:Y:S01]  /*26d0*/  IADD3 R8, -R11, UR60, R8 ;  /* 0x0000003c0b087c10 */ /* 0x000fe2000fffe108 */
[----:B------:R-:W-:-:S04]  /*26e0*/  @UP0 USHF.R.U32.HI UR5, URZ, UR11, UR7 ;  /* 0x0000000b3f050299 */ /* 0x000fc80008011607 */
[----:B------:R-:W-:Y:S02]  /*26f0*/  UIADD3 UR6, UR5, UR60, -UR42 ;  /* 0x0000003c05067290 */ /* 0x000fe4000fffe82a */
[----:B------:R-:W-:Y:S02]  /*2700*/  UIADD3 UR5, UR10, 0x2a840, URZ ;  /* 0x0002a8400a057890 */ /* 0x000fe4000fffe03f */
[----:B------:R-:W-:Y:S02]  /*2710*/  UIMAD.WIDE UR6, UR6, 0x2aaaaaab, URZ ;  /* 0x2aaaaaab060678a5 */ /* 0x000fe4000f8e023f */
[----:B0-----:R-:W-:Y:S01]  /*2720*/  UPRMT UR5, UR15, 0x654, UR5 ;  /* 0x000006540f057896 */ /* 0x001fe20008000005 */
[----:B-1----:R-:W-:Y:S01]  /*2730*/  VIADDMNMX R9, R9, R8, R5, PT ;  /* 0x0000000809097246 */ /* 0x002fe20003800105 */
[----:B------:R-:W-:-:S03]  /*2740*/  USHF.R.U32.HI UR6, URZ, 0x1f, UR7 ;  /* 0x0000001f3f067899 */ /* 0x000fc60008011607 */
[C---:B------:R-:W-:Y:S01]  /*2750*/  ISETP.GT.AND P1, PT, R9.reuse, RZ, PT ;  /* 0x000000ff0900720c */ /* 0x040fe20003f24270 */
[----:B------:R-:W-:Y:S01]  /*2760*/  ULEA.HI.SX32 UR6, UR7, UR6, 0x1c ;  /* 0x0000000607067291 */ /* 0x000fe2000f8fe23f */
[C---:B------:R-:W-:Y:S02]  /*2770*/  ISETP.GT.AND P2, PT, R9.reuse, 0x1, PT ;  /* 0x000000010900780c */ /* 0x040fe40003f44270 */
[----:B------:R-:W-:Y:S01]  /*2780*/  SYNCS.ARRIVE.TRANS64.RED.A1T0 RZ, [UR5], RZ ;  /* 0x000000ffffff79a7 */ /* 0x000fe20008100405 */
[----:B------:R-:W-:Y:S01]  /*2790*/  ISETP.GT.AND P3, PT, R9, 0x8, PT ;  /* 0x000000080900780c */ /* 0x000fe20003f64270 */
[----:B------:R-:W-:Y:S01]  /*27a0*/  UISETP.LT.AND UP0, UPT, UR61, UR6, UPT ;  /* 0x000000063d00728c */ /* 0x000fe2000bf01270 */
[----:B------:R-:W-:Y:S02]  /*27b0*/  FSEL R13, R26, -INF , P1 ;  /* 0xff8000001a0d7808 */ /* 0x000fe40000800000 */
[----:B------:R-:W-:Y:S01]  /*27c0*/  FSEL R27, R27, -INF , P2 ;  /* 0xff8000001b1b7808 */ /* 0x000fe20001000000 */
[----:B------:R-:W-:Y:S01]  /*27d0*/  USEL UR11, UR61, UR6, !UP0 ;  /* 0x000000063d0b7287 */ /* 0x000fe2000c000000 */
[----:B------:R-:W-:-:S02]  /*27e0*/  ISETP.GT.AND P1, PT, R9, 0x9, PT ;  /* 0x000000090900780c */ /* 0x000fc40003f24270 */
[----:B------:R-:W-:Y:S01]  /*27f0*/  FSEL R15, R30, -INF , P3 ;  /* 0xff8000001e0f7808 */ /* 0x000fe20001800000 */
[----:B------:R-:W-:Y:S01]  /*2800*/  UISETP.GE.AND UP0, UPT, UR4, UR11, UPT ;  /* 0x0000000b0400728c */ /* 0x000fe2000bf06270 */
        /* <DEDUP_REMOVED lines=62> */
[----:B------:R-:W-:-:S04]  /*2bf0*/  FMNMX.FTZ R10, R89, R10, !PT ;  /* 0x0000000a590a7209 */ /* 0x000fc80007810000 */
[----:B------:R-:W-:-:S05]  /*2c00*/  FMNMX.FTZ R10, R71, R10, !PT ;  /* 0x0000000a470a7209 */ /* 0x000fca0007810000 */
[----:B------:R-:W0:Y:S02]  /*2c10*/  SHFL.BFLY PT, R9, R10, 0x2, 0x1f ;  /* 0x0c401f000a097f89 */ /* 0x000e2400000e0000 */
[----:B0-----:R-:W-:Y:S02]  /*2c20*/  FMNMX.FTZ R12, R10, R9, !PT ;  /* 0x000000090a0c7209 */ /* 0x001fe40007810000 */
[----:B------:R-:W-:-:S03]  /*2c30*/  VIADDMNMX R9, R4, R8, R5, PT ;  /* 0x0000000804097246 */ /* 0x000fc60003800105 */
[----:B------:R-:W0:Y:S01]  /*2c40*/  SHFL.BFLY PT, R91, R12, 0x1, 0x1f ;  /* 0x0c201f000c5b7f89 */ /* 0x000e2200000e0000 */
        /* <DEDUP_REMOVED lines=12> */
[----:B0-----:R-:W-:Y:S02]  /*2d10*/  FMNMX.FTZ R5, R12, R91, !PT ;  /* 0x0000005b0c057209 */ /* 0x001fe40007810000 */
[----:B------:R-:W-:Y:S02]  /*2d20*/  FSEL R32, R32, -INF , P2 ;  /* 0xff80000020207808 */ /* 0x000fe40001000000 */
[----:B------:R-:W-:Y:S01]  /*2d30*/  FMNMX.FTZ R25, R29, R4, !PT ;  /* 0x000000041d197209 */ /* 0x000fe20007810000 */
[----:B------:R-:W-:Y:S01]  /*2d40*/  FMUL.FTZ R8, R5, UR14 ;  /* 0x0000000e05087c20 */ /* 0x000fe20008410000 */
[----:B------:R-:W-:Y:S02]  /*2d50*/  ISETP.GT.AND P3, PT, R9, 0x18, PT ;  /* 0x000000180900780c */ /* 0x000fe40003f64270 */
[----:B------:R-:W-:Y:S02]  /*2d60*/  FSEL R33, R33, -INF , P1 ;  /* 0xff80000021217808 */ /* 0x000fe40000800000 */
[----:B------:R-:W-:-:S02]  /*2d70*/  FMNMX.FTZ R4, R32, R25, !PT ;  /* 0x0000001920047209 */ /* 0x000fc40007810000 */
[----:B------:R-:W-:Y:S02]  /*2d80*/  FSETP.NEU.FTZ.AND P2, PT, R5, -INF , PT ;  /* 0xff8000000500780b */ /* 0x000fe40003f5d000 */
[----:B------:R-:W-:Y:S02]  /*2d90*/  ISETP.GT.AND P1, PT, R9, 0x19, PT ;  /* 0x000000190900780c */ /* 0x000fe40003f24270 */
[----:B------:R-:W-:Y:S02]  /*2da0*/  FSEL R36, R36, -INF , P3 ;  /* 0xff80000024247808 */ /* 0x000fe40001800000 */
[----:B------:R-:W-:Y:S02]  /*2db0*/  FMNMX.FTZ R25, R33, R4, !PT ;  /* 0x0000000421197209 */ /* 0x000fe40007810000 */
[----:B------:R-:W-:Y:S02]  /*2dc0*/  FSEL R8, R8, RZ, P2 ;  /* 0x000000ff08087208 */ /* 0x000fe40001000000 */
[----:B------:R-:W-:-:S02]  /*2dd0*/  ISETP.GT.AND P2, PT, R9, 0x20, PT ;  /* 0x000000200900780c */ /* 0x000fc40003f44270 */
[----:B------:R-:W-:Y:S01]  /*2de0*/  FSEL R37, R37, -INF , P1 ;  /* 0xff80000025257808 */ /* 0x000fe20000800000 */
[--C-:B------:R-:W-:Y:S01]  /*2df0*/  FFMA.FTZ R157, R13, UR14, -R8.reuse ;  /* 0x0000000e0d9d7c23 */ /* 0x100fe20008010808 */
[----:B------:R-:W-:Y:S01]  /*2e00*/  FMNMX.FTZ R4, R36, R25, !PT ;  /* 0x0000001924047209 */ /* 0x000fe20007810000 */
[--C-:B------:R-:W-:Y:S01]  /*2e10*/  FFMA.FTZ R10, R27, UR14, -R8.reuse ;  /* 0x0000000e1b0a7c23 */ /* 0x100fe20008010808 */
[----:B------:R-:W-:Y:S01]  /*2e20*/  ISETP.GT.AND P1, PT, R9, 0x21, PT ;  /* 0x000000210900780c */ /* 0x000fe20003f24270 */
[--C-:B------:R-:W-:Y:S01]  /*2e30*/  FFMA.FTZ R159, R15, UR14, -R8.reuse ;  /* 0x0000000e0f9f7c23 */ /* 0x100fe20008010808 */
[----:B------:R-:W-:Y:S01]  /*2e40*/  FSEL R40, R40, -INF , P2 ;  /* 0xff80000028287808 */ /* 0x000fe20001000000 */
[----:B------:R-:W-:Y:S01]  /*2e50*/  MUFU.EX2 R157, R157 ;  /* 0x0000009d009d7308 */ /* 0x000fe20000000800 */
[----:B------:R-:W-:Y:S01]  /*2e60*/  FMNMX.FTZ R13, R37, R4, !PT ;  /* 0x00000004250d7209 */ /* 0x000fe20007810000 */
[--C-:B------:R-:W-:Y:S01]  /*2e70*/  FFMA.FTZ R12, R31, UR14, -R8.reuse ;  /* 0x0000000e1f0c7c23 */ /* 0x100fe20008010808 */
[----:B------:R-:W-:Y:S01]  /*2e80*/  ISETP.GT.AND P2, PT, R9, 0x28, PT ;  /* 0x000000280900780c */ /* 0x000fe20003f44270 */
[--C-:B------:R-:W-:Y:S01]  /*2e90*/  FFMA.FTZ R153, R21, UR14, -R8.reuse ;  /* 0x0000000e15997c23 */ /* 0x100fe20008010808 */
[----:B------:R-:W-:Y:S01]  /*2ea0*/  FSEL R41, R41, -INF , P1 ;  /* 0xff80000029297808 */ /* 0x000fe20000800000 */
[--C-:B------:R-:W-:Y:S01]  /*2eb0*/  FFMA.FTZ R35, R35, UR14, -R8.reuse ;  /* 0x0000000e23237c23 */ /* 0x100fe20008010808 */
[----:B------:R-:W-:Y:S01]  /*2ec0*/  FMNMX.FTZ R4, R40, R13, !PT ;  /* 0x0000000d28047209 */ /* 0x000fe20007810000 */
[----:B------:R-:W0:Y:S01]  /*2ed0*/  MUFU.EX2 R10, R10 ;  /* 0x0000000a000a7308 */ /* 0x000e220000000800 */
[----:B------:R-:W-:Y:S01]  /*2ee0*/  ISETP.GT.AND P1, PT, R9, 0x29, PT ;  /* 0x000000290900780c */ /* 0x000fe20003f24270 */
[--C-:B------:R-:W-:Y:S01]  /*2ef0*/  FFMA.FTZ R73, R73, UR14, -R8.reuse ;  /* 0x0000000e49497c23 */ /* 0x100fe20008010808 */
[----:B------:R-:W-:Y:S01]  /*2f00*/  FSEL R44, R44, -INF , P2 ;  /* 0xff8000002c2c7808 */ /* 0x000fe20001000000 */
[--C-:B------:R-:W-:Y:S01]  /*2f10*/  FFMA.FTZ R39, R39, UR14, -R8.reuse ;  /* 0x0000000e27277c23 */ /* 0x100fe20008010808 */
[----:B------:R-:W-:Y:S01]  /*2f20*/  FMNMX.FTZ R13, R41, R4, !PT ;  /* 0x00000004290d7209 */ /* 0x000fe20007810000 */
[--C-:B------:R-:W-:Y:S01]  /*2f30*/  FFMA.FTZ R75, R75, UR14, -R8.reuse ;  /* 0x0000000e4b4b7c23 */ /* 0x100fe20008010808 */
[----:B------:R-:W-:Y:S01]  /*2f40*/  ISETP.GT.AND P2, PT, R9, 0x30, PT ;  /* 0x000000300900780c */ /* 0x000fe20003f44270 */
[----:B------:R-:W-:Y:S01]  /*2f50*/  MUFU.EX2 R159, R159 ;  /* 0x0000009f009f7308 */ /* 0x000fe20000000800 */
[----:B------:R-:W-:Y:S01]  /*2f60*/  FSEL R45, R45, -INF , P1 ;  /* 0xff8000002d2d7808 */ /* 0x000fe20000800000 */
[--C-:B------:R-:W-:Y:S01]  /*2f70*/  FFMA.FTZ R43, R43, UR14, -R8.reuse ;  /* 0x0000000e2b2b7c23 */ /* 0x100fe20008010808 */
[----:B------:R-:W-:Y:S01]  /*2f80*/  FMNMX.FTZ R4, R44, R13, !PT ;  /* 0x0000000d2c047209 */ /* 0x000fe20007810000 */
[--C-:B------:R-:W-:Y:S01]  /*2f90*/  FFMA.FTZ R77, R77, UR14, -R8.reuse ;  /* 0x0000000e4d4d7c23 */ /* 0x100fe20008010808 */
[----:B------:R-:W-:Y:S01]  /*2fa0*/  ISETP.GT.AND P1, PT, R9, 0x31, PT ;  /* 0x000000310900780c */ /* 0x000fe20003f24270 */
[----:B------:R-:W-:Y:S01]  /*2fb0*/  FFMA.FTZ R47, R47, UR14, -R8 ;  /* 0x0000000e2f2f7c23 */ /* 0x000fe20008010808 */
[----:B------:R-:W-:Y:S01]  /*2fc0*/  FSEL R48, R48, -INF , P2 ;  /* 0xff80000030307808 */ /* 0x000fe20001000000 */
[----:B------:R-:W-:Y:S01]  /*2fd0*/  MUFU.EX2 R12, R12 ;  /* 0x0000000c000c7308 */ /* 0x000fe20000000800 */
[----:B------:R-:W-:Y:S01]  /*2fe0*/  FMNMX.FTZ R13, R45, R4, !PT ;  /* 0x000000042d0d7209 */ /* 0x000fe20007810000 */
[----:B0-----:R-:W-:Y:S01]  /*2ff0*/  FADD.FTZ R54, R157, R10 ;  /* 0x0000000a9d367221 */ /* 0x001fe20000010000 */
[----:B------:R-:W-:Y:S01]  /*3000*/  ISETP.GT.AND P2, PT, R9, 0x38, PT ;  /* 0x000000380900780c */ /* 0x000fe20003f44270 */
[--C-:B------:R-:W-:Y:S01]  /*3010*/  FFMA.FTZ R145, R79, UR14, -R8.reuse ;  /* 0x0000000e4f917c23 */ /* 0x100fe20008010808 */
[----:B------:R-:W-:Y:S01]  /*3020*/  FSEL R49, R49, -INF , P1 ;  /* 0xff80000031317808 */ /* 0x000fe20000800000 */
[--C-:B------:R-:W-:Y:S01]  /*3030*/  FFMA.FTZ R14, R51, UR14, -R8.reuse ;  /* 0x0000000e330e7c23 */ /* 0x100fe20008010808 */
[----:B------:R-:W-:Y:S01]  /*3040*/  FMNMX.FTZ R4, R48, R13, !PT ;  /* 0x0000000d30047209 */ /* 0x000fe20007810000 */
[----:B------:R-:W-:Y:S01]  /*3050*/  MUFU.EX2 R153, R153 ;  /* 0x0000009900997308 */ /* 0x000fe20000000800 */
        /* <DEDUP_REMOVED lines=25> */
[----:B------:R-:W-:Y:S01]  /*31f0*/  FFMA.FTZ R8, R71, UR14, -R8 ;  /* 0x0000000e47087c23 */ /* 0x000fe20008010808 */
[----:B------:R-:W-:-:S02]  /*3200*/  FSEL R60, R60, -INF , P2 ;  /* 0xff8000003c3c7808 */ /* 0x000fc40001000000 */
[----:B------:R-:W-:Y:S02]  /*3210*/  CS2R R86, SRZ ;  /* 0x0000000000567805 */ /* 0x000fe4000001ff00 */
[----:B------:R-:W-:Y:S02]  /*3220*/  FMNMX.FTZ R13, R57, R4, !PT ;  /* 0x00000004390d7209 */ /* 0x000fe40007810000 */
[----:B------:R-:W-:Y:S02]  /*3230*/  CS2R R84, SRZ ;  /* 0x0000000000547805 */ /* 0x000fe4000001ff00 */
[----:B------:R-:W-:Y:S01]  /*3240*/  ISETP.GT.AND P2, PT, R9, 0x50, PT ;  /* 0x000000500900780c */ /* 0x000fe20003f44270 */
[----:B------:R-:W-:Y:S01]  /*3250*/  MUFU.EX2 R75, R75 ;  /* 0x0000004b004b7308 */ /* 0x000fe20000000800 */
[----:B------:R-:W-:Y:S02]  /*3260*/  FSEL R61, R61, -INF , P1 ;  /* 0xff8000003d3d7808 */ /* 0x000fe40000800000 */
[----:B------:R-:W-:-:S02]  /*3270*/  CS2R R82, SRZ ;  /* 0x0000000000527805 */ /* 0x000fc4000001ff00 */
[----:B------:R-:W-:Y:S02]  /*3280*/  FMNMX.FTZ R4, R60, R13, !PT ;  /* 0x0000000d3c047209 */ /* 0x000fe40007810000 */
[----:B------:R-:W-:Y:S02]  /*3290*/  CS2R R80, SRZ ;  /* 0x0000000000507805 */ /* 0x000fe4000001ff00 */
[----:B------:R-:W-:Y:S02]  /*32a0*/  ISETP.GT.AND P1, PT, R9, 0x51, PT ;  /* 0x000000510900780c */ /* 0x000fe40003f24270 */
[----:B------:R-:W-:Y:S02]  /*32b0*/  CS2R R78, SRZ ;  /* 0x00000000004e7805 */ /* 0x000fe4000001ff00 */
[----:B------:R-:W-:Y:S01]  /*32c0*/  FSEL R64, R64, -INF , P2 ;  /* 0xff80000040407808 */ /* 0x000fe20001000000 */
[----:B------:R-:W1:Y:S01]  /*32d0*/  MUFU.EX2 R42, R43 ;  /* 0x0000002b002a7308 */ /* 0x000e620000000800 */
[----:B------:R-:W-:-:S02]  /*32e0*/  FMNMX.FTZ R13, R61, R4, !PT ;  /* 0x000000043d0d7209 */ /* 0x000fc40007810000 */
[----:B------:R-:W-:Y:S02]  /*32f0*/  CS2R R70, SRZ ;  /* 0x0000000000467805 */ /* 0x000fe4000001ff00 */
[----:B------:R-:W-:Y:S02]  /*3300*/  ISETP.GT.AND P2, PT, R9, 0x58, PT ;  /* 0x000000580900780c */ /* 0x000fe40003f44270 */
[----:B------:R-:W-:Y:S02]  /*3310*/  CS2R R62, SRZ ;  /* 0x00000000003e7805 */ /* 0x000fe4000001ff00 */
[----:B------:R-:W-:Y:S02]  /*3320*/  FSEL R65, R65, -INF , P1 ;  /* 0xff80000041417808 */ /* 0x000fe40000800000 */
[----:B------:R-:W-:Y:S01]  /*3330*/  FMNMX.FTZ R4, R64, R13, !PT ;  /* 0x0000000d40047209 */ /* 0x000fe20007810000 */
[----:B------:R-:W-:Y:S01]  /*3340*/  MUFU.EX2 R77, R77 ;  /* 0x0000004d004d7308 */ /* 0x000fe20000000800 */
[----:B------:R-:W-:-:S02]  /*3350*/  ISETP.GT.AND P1, PT, R9, 0x59, PT ;  /* 0x000000590900780c */ /* 0x000fc40003f24270 */
[----:B------:R-:W-:Y:S02]  /*3360*/  FSEL R68, R68, -INF , P2 ;  /* 0xff80000044447808 */ /* 0x000fe40001000000 */
[----:B------:R-:W-:Y:S02]  /*3370*/  FMNMX.FTZ R9, R65, R4, !PT ;  /* 0x0000000441097209 */ /* 0x000fe40007810000 */
[----:B------:R-:W-:Y:S01]  /*3380*/  FSEL R69, R69, -INF , P1 ;  /* 0xff80000045457808 */ /* 0x000fe20000800000 */
[----:B------:R-:W2:Y:S01]  /*3390*/  MUFU.EX2 R46, R47 ;  /* 0x0000002f002e7308 */ /* 0x000ea20000000800 */
[----:B------:R-:W-:Y:S02]  /*33a0*/  FMNMX.FTZ R4, R68, R9, !PT ;  /* 0x0000000944047209 */ /* 0x000fe40007810000 */
[----:B------:R-:W-:Y:S02]  /*33b0*/  F2FP.BF16.F32.PACK_AB R157, R10, R157 ;  /* 0x0000009d0a9d723e */ /* 0x000fe400000010ff */
[----:B------:R-:W-:-:S02]  /*33c0*/  FMNMX.FTZ R4, R69, R4, !PT ;  /* 0x0000000445047209 */ /* 0x000fc40007810000 */
[----:B0-----:R-:W-:Y:S01]  /*33d0*/  F2FP.BF16.F32.PACK_AB R155, R38, R73 ;  /* 0x00000049269b723e */ /* 0x001fe200000010ff */
[----:B------:R-:W-:Y:S01]  /*33e0*/  MUFU.EX2 R145, R145 ;  /* 0x0000009100917308 */ /* 0x000fe20000000800 */
[----:B-1----:R-:W-:Y:S01]  /*33f0*/  F2FP.BF16.F32.PACK_AB R149, R42, R75 ;  /* 0x0000004b2a95723e */ /* 0x002fe200000010ff */
[----:B------:R-:W0:Y:S06]  /*3400*/  SHFL.BFLY PT, R9, R4, 0x2, 0x1f ;  /* 0x0c401f0004097f89 */ /* 0x000e2c00000e0000 */
[----:B------:R-:W-:Y:S01]  /*3410*/  MUFU.EX2 R14, R14 ;  /* 0x0000000e000e7308 */ /* 0x000fe20000000800 */
[----:B--2---:R-:W-:-:S07]  /*3420*/  F2FP.BF16.F32.PACK_AB R151, R46, R77 ;  /* 0x0000004d2e97723e */ /* 0x004fce00000010ff */
        /* <DEDUP_REMOVED lines=10> */
[----:B------:R-:W-:-:S06]  /*34d0*/  FMUL.FTZ R9, R4, UR14 ;  /* 0x0000000e04097c20 */ /* 0x000fcc0008410000 */
[----:B------:R-:W-:Y:S01]  /*34e0*/  MUFU.EX2 R137, R137 ;  /* 0x0000008900897308 */ /* 0x000fe20000000800 */
[----:B------:R-:W-:Y:S02]  /*34f0*/  FSEL R9, R9, RZ, P1 ;  /* 0x000000ff09097208 */ /* 0x000fe40000800000 */
[----:B------:R-:W-:-:S03]  /*3500*/  PLOP3.LUT P1, PT, PT, PT, UP0, 0x80, 0x0 ;  /* 0x000000000000781c */ /* 0x000fc60003f2f008 */
[--C-:B------:R-:W-:Y:S01]  /*3510*/  FFMA.FTZ R11, R11, UR14, -R9.reuse ;  /* 0x0000000e0b0b7c23 */ /* 0x100fe20008010809 */
[--C-:B------:R-:W-:Y:S01]  /*3520*/  FFMA.FTZ R30, R30, UR14, -R9.reuse ;  /* 0x0000000e1e1e7c23 */ /* 0x100fe20008010809 */
[--C-:B------:R-:W-:Y:S01]  /*3530*/  FFMA.FTZ R28, R28, UR14, -R9.reuse ;  /* 0x0000000e1c1c7c23 */ /* 0x100fe20008010809 */
[--C-:B------:R-:W-:Y:S01]  /*3540*/  FFMA.FTZ R29, R29, UR14, -R9.reuse ;  /* 0x0000000e1d1d7c23 */ /* 0x100fe20008010809 */
[--C-:B------:R-:W-:Y:S01]  /*3550*/  FFMA.FTZ R32, R32, UR14, -R9.reuse ;  /* 0x0000000e20207c23 */ /* 0x100fe20008010809 */
[--C-:B------:R-:W-:Y:S01]  /*3560*/  FFMA.FTZ R33, R33, UR14, -R9.reuse ;  /* 0x0000000e21217c23 */ /* 0x100fe20008010809 */
[----:B------:R-:W-:Y:S01]  /*3570*/  MUFU.EX2 R11, R11 ;  /* 0x0000000b000b7308 */ /* 0x000fe20000000800 */
[--C-:B------:R-:W-:Y:S01]  /*3580*/  FFMA.FTZ R36, R36, UR14, -R9.reuse ;  /* 0x0000000e24247c23 */ /* 0x100fe20008010809 */
[--C-:B------:R-:W-:Y:S01]  /*3590*/  FFMA.FTZ R37, R37, UR14, -R9.reuse ;  /* 0x0000000e25257c23 */ /* 0x100fe20008010809 */
[--C-:B------:R-:W-:Y:S01]  /*35a0*/  FFMA.FTZ R40, R40, UR14, -R9.reuse ;  /* 0x0000000e28287c23 */ /* 0x100fe20008010809 */
[--C-:B------:R-:W-:Y:S01]  /*35b0*/  FFMA.FTZ R41, R41, UR14, -R9.reuse ;  /* 0x0000000e29297c23 */ /* 0x100fe20008010809 */
[--C-:B------:R-:W-:Y:S01]  /*35c0*/  FFMA.FTZ R44, R44, UR14, -R9.reuse ;  /* 0x0000000e2c2c7c23 */ /* 0x100fe20008010809 */
[--C-:B------:R-:W-:Y:S01]  /*35d0*/  FFMA.FTZ R45, R45, UR14, -R9.reuse ;  /* 0x0000000e2d2d7c23 */ /* 0x100fe20008010809 */
[--C-:B------:R-:W-:Y:S01]  /*35e0*/  FFMA.FTZ R48, R48, UR14, -R9.reuse ;  /* 0x0000000e30307c23 */ /* 0x100fe20008010809 */
[----:B------:R-:W0:Y:S01]  /*35f0*/  MUFU.EX2 R30, R30 ;  /* 0x0000001e001e7308 */ /* 0x000e220000000800 */
[--C-:B------:R-:W-:Y:S01]  /*3600*/  FFMA.FTZ R49, R49, UR14, -R9.reuse ;  /* 0x0000000e31317c23 */ /* 0x100fe20008010809 */
[--C-:B------:R-:W-:Y:S01]  /*3610*/  FFMA.FTZ R52, R52, UR14, -R9.reuse ;  /* 0x0000000e34347c23 */ /* 0x100fe20008010809 */
[--C-:B------:R-:W-:Y:S01]  /*3620*/  FFMA.FTZ R53, R53, UR14, -R9.reuse ;  /* 0x0000000e35357c23 */ /* 0x100fe20008010809 */
[--C-:B------:R-:W-:Y:S01]  /*3630*/  FFMA.FTZ R56, R56, UR14, -R9.reuse ;  /* 0x0000000e38387c23 */ /* 0x100fe20008010809 */
[--C-:B------:R-:W-:Y:S01]  /*3640*/  FFMA.FTZ R57, R57, UR14, -R9.reuse ;  /* 0x0000000e39397c23 */ /* 0x100fe20008010809 */
[--C-:B------:R-:W-:Y:S01]  /*3650*/  FFMA.FTZ R60, R60, UR14, -R9.reuse ;  /* 0x0000000e3c3c7c23 */ /* 0x100fe20008010809 */
[--C-:B------:R-:W-:Y:S01]  /*3660*/  FFMA.FTZ R61, R61, UR14, -R9.reuse ;  /* 0x0000000e3d3d7c23 */ /* 0x100fe20008010809 */
[----:B------:R-:W1:Y:S01]  /*3670*/  MUFU.EX2 R28, R28 ;  /* 0x0000001c001c7308 */ /* 0x000e620000000800 */
[--C-:B------:R-:W-:Y:S01]  /*3680*/  FFMA.FTZ R64, R64, UR14, -R9.reuse ;  /* 0x0000000e40407c23 */ /* 0x100fe20008010809 */
[--C-:B------:R-:W-:Y:S01]  /*3690*/  FFMA.FTZ R65, R65, UR14, -R9.reuse ;  /* 0x0000000e41417c23 */ /* 0x100fe20008010809 */
[--C-:B------:R-:W-:Y:S01]  /*36a0*/  FFMA.FTZ R68, R68, UR14, -R9.reuse ;  /* 0x0000000e44447c23 */ /* 0x100fe20008010809 */
[----:B------:R-:W-:-:S04]  /*36b0*/  FFMA.FTZ R9, R69, UR14, -R9 ;  /* 0x0000000e45097c23 */ /* 0x000fc80008010809 */
[----:B------:R-:W2:Y:S01]  /*36c0*/  MUFU.EX2 R29, R29 ;  /* 0x0000001d001d7308 */ /* 0x000ea20000000800 */
[----:B0-----:R-:W-:Y:S01]  /*36d0*/  FADD.FTZ R13, R11, R30 ;  /* 0x0000001e0b0d7221 */ /* 0x001fe20000010000 */
[----:B------:R-:W-:Y:S02]  /*36e0*/  F2FP.BF16.F32.PACK_AB R156, R30, R11 ;  /* 0x0000000b1e9c723e */ /* 0x000fe400000010ff */
[----:B------:R-:W-:-:S04]  /*36f0*/  CS2R R30, SRZ ;  /* 0x00000000001e7805 */ /* 0x000fc8000001ff00 */
[----:B------:R-:W0:Y:S01]  /*3700*/  MUFU.EX2 R32, R32 ;  /* 0x0000002000207308 */ /* 0x000e220000000800 */
[----:B-1----:R-:W-:Y:S01]  /*3710*/  FADD.FTZ R58, R28, R13 ;  /* 0x0000000d1c3a7221 */ /* 0x002fe20000010000 */
[----:B------:R-:W-:Y:S01]  /*3720*/  FADD.FTZ R13, R159, R54 ;  /* 0x000000369f0d7221 */ /* 0x000fe20000010000 */
[----:B------:R-:W-:-:S03]  /*3730*/  F2FP.BF16.F32.PACK_AB R159, R12, R159 ;  /* 0x0000009f0c9f723e */ /* 0x000fc600000010ff */
[----:B------:R-:W-:Y:S02]  /*3740*/  FADD.FTZ R54, R12, R13 ;  /* 0x0000000d0c367221 */ /* 0x000fe40000010000 */
[----:B------:R-:W1:Y:S01]  /*3750*/  MUFU.EX2 R33, R33 ;  /* 0x0000002100217308 */ /* 0x000e620000000800 */
[----:B--2---:R-:W-:Y:S01]  /*3760*/  FADD.FTZ R15, R29, R58 ;  /* 0x0000003a1d0f7221 */ /* 0x004fe20000010000 */
[----:B------:R-:W-:Y:S01]  /*3770*/  FADD.FTZ R13, R153, R54 ;  /* 0x00000036990d7221 */ /* 0x000fe20000010000 */
[----:B------:R-:W-:Y:S02]  /*3780*/  F2FP.BF16.F32.PACK_AB R153, R34, R153 ;  /* 0x000000992299723e */ /* 0x000fe400000010ff */
[----:B------:R-:W-:Y:S02]  /*3790*/  CS2R R58, SRZ ;  /* 0x00000000003a7805 */ /* 0x000fe4000001ff00 */
[----:B------:R-:W-:Y:S02]  /*37a0*/  F2FP.BF16.F32.PACK_AB R158, R29, R28 ;  /* 0x0000001c1d9e723e */ /* 0x000fe400000010ff */
[----:B------:R-:W-:Y:S01]  /*37b0*/  CS2R R28, SRZ ;  /* 0x00000000001c7805 */ /* 0x000fe2000001ff00 */
[----:B------:R-:W2:Y:S01]  /*37c0*/  MUFU.EX2 R36, R36 ;  /* 0x0000002400247308 */ /* 0x000ea20000000800 */
[----:B0-----:R-:W-:-:S07]  /*37d0*/  FADD.FTZ R0, R32, R15 ;  /* 0x0000000f20007221 */ /* 0x001fce0000010000 */
[----:B------:R-:W0:Y:S01]  /*37e0*/  MUFU.EX2 R37, R37 ;  /* 0x0000002500257308 */ /* 0x000e220000000800 */
[C---:B-1----:R-:W-:Y:S01]  /*37f0*/  FADD.FTZ R15, R33.reuse, R0 ;  /* 0x00000000210f7221 */ /* 0x042fe20000010000 */
[----:B------:R-:W-:Y:S01]  /*3800*/  FADD.FTZ R0, R34, R13 ;  /* 0x0000000d22007221 */ /* 0x000fe20000010000 */
[----:B------:R-:W-:Y:S02]  /*3810*/  F2FP.BF16.F32.PACK_AB R152, R33, R32 ;  /* 0x000000202198723e */ /* 0x000fe400000010ff */
[----:B------:R-:W-:Y:S02]  /*3820*/  CS2R R34, SRZ ;  /* 0x0000000000227805 */ /* 0x000fe4000001ff00 */
[----:B------:R-:W-:Y:S01]  /*3830*/  CS2R R32, SRZ ;  /* 0x0000000000207805 */ /* 0x000fe2000001ff00 */
[----:B------:R-:W-:Y:S01]  /*3840*/  FADD.FTZ R13, R73, R0 ;  /* 0x00000000490d7221 */ /* 0x000fe20000010000 */
[----:B------:R-:W-:Y:S01]  /*3850*/  CS2R R72, SRZ ;  /* 0x0000000000487805 */ /* 0x000fe2000001ff00 */
[----:B------:R-:W1:Y:S01]  /*3860*/  MUFU.EX2 R40, R40 ;  /* 0x0000002800287308 */ /* 0x000e620000000800 */
[----:B--2---:R-:W-:Y:S01]  /*3870*/  FADD.FTZ R54, R36, R15 ;  /* 0x0000000f24367221 */ /* 0x004fe20000010000 */
[----:B------:R-:W-:Y:S01]  /*3880*/  FADD.FTZ R0, R38, R13 ;  /* 0x0000000d26007221 */ /* 0x000fe20000010000 */
[----:B------:R-:W-:-:S03]  /*3890*/  CS2R R38, SRZ ;  /* 0x0000000000267805 */ /* 0x000fc6000001ff00 */
[----:B------:R-:W-:Y:S01]  /*38a0*/  FADD.FTZ R13, R75, R0 ;  /* 0x000000004b0d7221 */ /* 0x000fe20000010000 */
[----:B------:R-:W-:Y:S01]  /*38b0*/  CS2R R74, SRZ ;  /* 0x00000000004a7805 */ /* 0x000fe2000001ff00 */
[----:B------:R-:W2:Y:S01]  /*38c0*/  MUFU.EX2 R41, R41 ;  /* 0x0000002900297308 */ /* 0x000ea20000000800 */
[C---:B0-----:R-:W-:Y:S01]  /*38d0*/  FADD.FTZ R15, R37.reuse, R54 ;  /* 0x00000036250f7221 */ /* 0x041fe20000010000 */
[----:B------:R-:W-:Y:S01]  /*38e0*/  FADD.FTZ R0, R42, R13 ;  /* 0x0000000d2a007221 */ /* 0x000fe20000010000 */
[----:B------:R-:W-:Y:S02]  /*38f0*/  F2FP.BF16.F32.PACK_AB R154, R37, R36 ;  /* 0x00000024259a723e */ /* 0x000fe400000010ff */
[----:B------:R-:W-:Y:S02]  /*3900*/  CS2R R42, SRZ ;  /* 0x00000000002a7805 */ /* 0x000fe4000001ff00 */
[----:B------:R-:W-:Y:S01]  /*3910*/  CS2R R36, SRZ ;  /* 0x0000000000247805 */ /* 0x000fe2000001ff00 */
[----:B------:R-:W-:Y:S01]  /*3920*/  FADD.FTZ R13, R77, R0 ;  /* 0x000000004d0d7221 */ /* 0x000fe20000010000 */
[----:B------:R-:W-:Y:S01]  /*3930*/  CS2R R76, SRZ ;  /* 0x00000000004c7805 */ /* 0x000fe2000001ff00 */
[----:B------:R-:W0:Y:S01]  /*3940*/  MUFU.EX2 R44, R44 ;  /* 0x0000002c002c7308 */ /* 0x000e220000000800 */
[----:B-1----:R-:W-:Y:S01]  /*3950*/  FADD.FTZ R54, R40, R15 ;  /* 0x0000000f28367221 */ /* 0x002fe20000010000 */
[----:B------:R-:W-:Y:S01]  /*3960*/  FADD.FTZ R0, R46, R13 ;  /* 0x0000000d2e007221 */ /* 0x000fe20000010000 */
[----:B------:R-:W-:-:S03]  /*3970*/  CS2R R46, SRZ ;  /* 0x00000000002e7805 */ /* 0x000fc6000001ff00 */
[----:B------:R-:W-:Y:S01]  /*3980*/  FADD.FTZ R13, R145, R0 ;  /* 0x00000000910d7221 */ /* 0x000fe20000010000 */
[C---:B------:R-:W-:Y:S01]  /*3990*/  F2FP.BF16.F32.PACK_AB R145, R14.reuse, R145 ;  /* 0x000000910e91723e */ /* 0x040fe200000010ff */
[----:B------:R-:W1:Y:S01]  /*39a0*/  MUFU.EX2 R45, R45 ;  /* 0x0000002d002d7308 */ /* 0x000e620000000800 */
[C---:B--2---:R-:W-:Y:S01]  /*39b0*/  FADD.FTZ R15, R41.reuse, R54 ;  /* 0x00000036290f7221 */ /* 0x044fe20000010000 */
[----:B------:R-:W-:Y:S01]  /*39c0*/  FADD.FTZ R0, R14, R13 ;  /* 0x0000000d0e007221 */ /* 0x000fe20000010000 */
[----:B------:R-:W-:Y:S02]  /*39d0*/  F2FP.BF16.F32.PACK_AB R148, R41, R40 ;  /* 0x000000282994723e */ /* 0x000fe400000010ff */
[----:B------:R-:W-:Y:S02]  /*39e0*/  CS2R R54, SRZ ;  /* 0x0000000000367805 */ /* 0x000fe4000001ff00 */
[----:B------:R-:W-:Y:S01]  /*39f0*/  CS2R R40, SRZ ;  /* 0x0000000000287805 */ /* 0x000fe2000001ff00 */
[----:B------:R-:W-:Y:S01]  /*3a00*/  FADD.FTZ R11, R147, R0 ;  /* 0x00000000930b7221 */ /* 0x000fe20000010000 */
[----:B------:R-:W-:Y:S01]  /*3a10*/  F2FP.BF16.F32.PACK_AB R147, R20, R147 ;  /* 0x000000931493723e */ /* 0x000fe200000010ff */
[----:B------:R-:W2:Y:S01]  /*3a20*/  MUFU.EX2 R48, R48 ;  /* 0x0000003000307308 */ /* 0x000ea20000000800 */
[----:B0-----:R-:W-:Y:S01]  /*3a30*/  FADD.FTZ R10, R44, R15 ;  /* 0x0000000f2c0a7221 */ /* 0x001fe20000010000 */
[----:B------:R-:W-:-:S06]  /*3a40*/  FADD.FTZ R0, R20, R11 ;  /* 0x0000000b14007221 */ /* 0x000fcc0000010000 */
[----:B------:R-:W0:Y:S01]  /*3a50*/  MUFU.EX2 R49, R49 ;  /* 0x0000003100317308 */ /* 0x000e220000000800 */
[C---:B-1----:R-:W-:Y:S01]  /*3a60*/  FADD.FTZ R15, R45.reuse, R10 ;  /* 0x0000000a2d0f7221 */ /* 0x042fe20000010000 */
[----:B------:R-:W-:Y:S02]  /*3a70*/  F2FP.BF16.F32.PACK_AB R150, R45, R44 ;  /* 0x0000002c2d96723e */ /* 0x000fe400000010ff */
[----:B------:R-:W-:-:S04]  /*3a80*/  CS2R R44, SRZ ;  /* 0x00000000002c7805 */ /* 0x000fc8000001ff00 */
[----:B------:R-:W1:Y:S01]  /*3a90*/  MUFU.EX2 R52, R52 ;  /* 0x0000003400347308 */ /* 0x000e620000000800 */
[----:B--2---:R-:W-:-:S07]  /*3aa0*/  FADD.FTZ R10, R48, R15 ;  /* 0x0000000f300a7221 */ /* 0x004fce0000010000 */
[----:B------:R-:W2:Y:S01]  /*3ab0*/  MUFU.EX2 R53, R53 ;  /* 0x0000003500357308 */ /* 0x000ea20000000800 */
[C---:B0-----:R-:W-:Y:S01]  /*3ac0*/  FADD.FTZ R15, R49.reuse, R10 ;  /* 0x0000000a310f7221 */ /* 0x041fe20000010000 */
[----:B------:R-:W-:Y:S02]  /*3ad0*/  F2FP.BF16.F32.PACK_AB R144, R49, R48 ;  /* 0x000000303190723e */ /* 0x000fe400000010ff */
[----:B------:R-:W-:-:S04]  /*3ae0*/  CS2R R48, SRZ ;  /* 0x0000000000307805 */ /* 0x000fc8000001ff00 */
[----:B------:R-:W0:Y:S01]  /*3af0*/  MUFU.EX2 R56, R56 ;  /* 0x0000003800387308 */ /* 0x000e220000000800 */
[----:B-1----:R-:W-:-:S07]  /*3b00*/  FADD.FTZ R10, R52, R15 ;  /* 0x0000000f340a7221 */ /* 0x002fce0000010000 */
[----:B------:R-:W1:Y:S01]  /*3b10*/  MUFU.EX2 R57, R57 ;  /* 0x0000003900397308 */ /* 0x000e620000000800 */
[C---:B--2---:R-:W-:Y:S01]  /*3b20*/  FADD.FTZ R13, R53.reuse, R10 ;  /* 0x0000000a350d7221 */ /* 0x044fe20000010000 */
[----:B------:R-:W-:Y:S02]  /*3b30*/  F2FP.BF16.F32.PACK_AB R146, R53, R52 ;  /* 0x000000343592723e */ /* 0x000fe400000010ff */
[----:B------:R-:W-:-:S04]  /*3b40*/  CS2R R52, SRZ ;  /* 0x0000000000347805 */ /* 0x000fc8000001ff00 */
[----:B------:R-:W2:Y:S01]  /*3b50*/  MUFU.EX2 R60, R60 ;  /* 0x0000003c003c7308 */ /* 0x000ea20000000800 */
[----:B0-----:R-:W-:Y:S01]  /*3b60*/  FADD.FTZ R10, R56, R13 ;  /* 0x0000000d380a7221 */ /* 0x001fe20000010000 */
[----:B------:R-:W-:Y:S01]  /*3b70*/  FADD.FTZ R13, R141, R0 ;  /* 0x000000008d0d7221 */ /* 0x000fe20000010000 */
[----:B------:R-:W-:-:S03]  /*3b80*/  F2FP.BF16.F32.PACK_AB R141, R24, R141 ;  /* 0x0000008d188d723e */ /* 0x000fc600000010ff */
[----:B------:R-:W-:Y:S01]  /*3b90*/  FADD.FTZ R0, R24, R13 ;  /* 0x0000000d18007221 */ /* 0x000fe20000010000 */
[----:B------:R-:W-:Y:S01]  /*3ba0*/  CS2R R24, SRZ ;  /* 0x0000000000187805 */ /* 0x000fe2000001ff00 */
[----:B------:R-:W0:Y:S01]  /*3bb0*/  MUFU.EX2 R61, R61 ;  /* 0x0000003d003d7308 */ /* 0x000e220000000800 */
[----:B-1----:R-:W-:Y:S01]  /*3bc0*/  FADD.FTZ R15, R57, R10 ;  /* 0x0000000a390f7221 */ /* 0x002fe20000010000 */
[----:B------:R-:W-:Y:S01]  /*3bd0*/  FADD.FTZ R13, R143, R0 ;  /* 0x000000008f0d7221 */ /* 0x000fe20000010000 */
[----:B------:R-:W-:Y:S02]  /*3be0*/  F2FP.BF16.F32.PACK_AB R140, R57, R56 ;  /* 0x00000038398c723e */ /* 0x000fe400000010ff */
[----:B------:R-:W-:Y:S02]  /*3bf0*/  CS2R R56, SRZ ;  /* 0x0000000000387805 */ /* 0x000fe4000001ff00 */
[----:B------:R-:W-:Y:S01]  /*3c00*/  F2FP.BF16.F32.PACK_AB R143, R26, R143 ;  /* 0x0000008f1a8f723e */ /* 0x000fe200000010ff */
[----:B------:R-:W1:Y:S01]  /*3c10*/  MUFU.EX2 R64, R64 ;  /* 0x0000004000407308 */ /* 0x000e620000000800 */
[----:B--2---:R-:W-:-:S07]  /*3c20*/  FADD.FTZ R10, R60, R15 ;  /* 0x0000000f3c0a7221 */ /* 0x004fce0000010000 */
[----:B------:R-:W2:Y:S01]  /*3c30*/  MUFU.EX2 R65, R65 ;  /* 0x0000004100417308 */ /* 0x000ea20000000800 */
[C---:B0-----:R-:W-:Y:S01]  /*3c40*/  FADD.FTZ R15, R61.reuse, R10 ;  /* 0x0000000a3d0f7221 */ /* 0x041fe20000010000 */
[----:B------:R-:W-:Y:S01]  /*3c50*/  FADD.FTZ R10, R26, R13 ;  /* 0x0000000d1a0a7221 */ /* 0x000fe20000010000 */
[----:B------:R-:W-:Y:S02]  /*3c60*/  F2FP.BF16.F32.PACK_AB R142, R61, R60 ;  /* 0x0000003c3d8e723e */ /* 0x000fe400000010ff */
[----:B------:R-:W-:Y:S02]  /*3c70*/  CS2R R60, SRZ ;  /* 0x00000000003c7805 */ /* 0x000fe4000001ff00 */
[----:B------:R-:W-:Y:S01]  /*3c80*/  CS2R R26, SRZ ;  /* 0x00000000001a7805 */ /* 0x000fe2000001ff00 */
[----:B------:R0:W3:Y:S01]  /*3c90*/  MUFU.EX2 R50, R67 ;  /* 0x0000004300327308 */ /* 0x0000e20000000800 */
[----:B-1----:R-:W-:-:S07]  /*3ca0*/  FADD.FTZ R12, R64, R15 ;  /* 0x0000000f400c7221 */ /* 0x002fce0000010000 */
[----:B------:R-:W1:Y:S01]  /*3cb0*/  MUFU.EX2 R68, R68 ;  /* 0x0000004400447308 */ /* 0x000e620000000800 */
[C---:B--2---:R-:W-:Y:S01]  /*3cc0*/  FADD.FTZ R13, R65.reuse, R12 ;  /* 0x0000000c410d7221 */ /* 0x044fe20000010000 */
[----:B------:R-:W-:Y:S02]  /*3cd0*/  F2FP.BF16.F32.PACK_AB R136, R65, R64 ;  /* 0x000000404188723e */ /* 0x000fe400000010ff */
[----:B0-----:R-:W-:Y:S02]  /*3ce0*/  CS2R R66, SRZ ;  /* 0x0000000000427805 */ /* 0x001fe4000001ff00 */
[----:B------:R-:W-:Y:S02]  /*3cf0*/  CS2R R64, SRZ ;  /* 0x0000000000407805 */ /* 0x000fe4000001ff00 */
[----:B------:R-:W0:Y:S08]  /*3d00*/  MUFU.EX2 R89, R89 ;  /* 0x0000005900597308 */ /* 0x000e300000000800 */
[----:B------:R2:W4:Y:S08]  /*3d10*/  MUFU.EX2 R11, R9 ;  /* 0x00000009000b7308 */ /* 0x0005300000000800 */
[----:B------:R1:W5:Y:S01]  /*3d20*/  MUFU.EX2 R0, R8 ;  /* 0x0000000800007308 */ /* 0x0003620000000800 */
[----:B--2---:R-:W-:Y:S01]  /*3d30*/  FADD.FTZ R9, R137, R10 ;  /* 0x0000000a89097221 */ /* 0x004fe20000010000 */
[----:B---3--:R-:W-:-:S03]  /*3d40*/  F2FP.BF16.F32.PACK_AB R137, R50, R137 ;  /* 0x000000893289723e */ /* 0x008fc600000010ff */
[----:B------:R-:W-:Y:S01]  /*3d50*/  FADD.FTZ R10, R50, R9 ;  /* 0x00000009320a7221 */ /* 0x000fe20000010000 */
[----:B------:R-:W-:Y:S01]  /*3d60*/  CS2R R50, SRZ ;  /* 0x0000000000327805 */ /* 0x000fe2000001ff00 */
[----:B-1----:R-:W-:Y:S02]  /*3d70*/  FADD.FTZ R8, R68, R13 ;  /* 0x0000000d44087221 */ /* 0x002fe40000010000 */
[----:B0-----:R-:W-:Y:S01]  /*3d80*/  FADD.FTZ R13, R89, R10 ;  /* 0x0000000a590d7221 */ /* 0x001fe20000010000 */
[C---:B----4-:R-:W-:Y:S01]  /*3d90*/  F2FP.BF16.F32.PACK_AB R138, R11.reuse, R68 ;  /* 0x000000440b8a723e */ /* 0x050fe200000010ff */
[----:B------:R-:W-:Y:S02]  /*3da0*/  IMAD.MOV.U32 R10, RZ, RZ, 0x3f800000 ;  /* 0x3f800000ff0a7424 */ /* 0x000fe400078e00ff */
[----:B------:R-:W-:Y:S01]  /*3db0*/  FADD.FTZ R9, R11, R8 ;  /* 0x000000080b097221 */ /* 0x000fe20000010000 */
[----:B------:R-:W-:Y:S01]  /*3dc0*/  CS2R R68, SRZ ;  /* 0x0000000000447805 */ /* 0x000fe2000001ff00 */
[C---:B-----5:R-:W-:Y:S01]  /*3dd0*/  FADD.FTZ R8, R0.reuse, R13 ;  /* 0x0000000d00087221 */ /* 0x060fe20000010000 */
[----:B------:R-:W-:Y:S01]  /*3de0*/  F2FP.BF16.F32.PACK_AB R139, R0, R89 ;  /* 0x00000059008b723e */ /* 0x000fe200000010ff */
[----:B------:R-:W-:Y:S01]  /*3df0*/  IMAD.MOV.U32 R0, RZ, RZ, 0x3f800000 ;  /* 0x3f800000ff007424 */ /* 0x000fe200078e00ff */
[----:B------:R-:W-:Y:S06]  /*3e00*/  @!P1 BRA `(.L_x_2385) ;  /* 0x0000002400209947 */ /* 0x000fec0003800000 */
[----:B------:R-:W-:Y:S01]  /*3e10*/  IMAD.MOV.U32 R11, RZ, RZ, R5 ;  /* 0x000000ffff0b7224 */ /* 0x000fe200078e0005 */
[----:B------:R-:W-:Y:S01]  /*3e20*/  UMOV UR5, UR38 ;  /* 0x0000002600057c82 */ /* 0x000fe20008000000 */
[----:B------:R-:W-:Y:S01]  /*3e30*/  IMAD.MOV.U32 R12, RZ, RZ, R4 ;  /* 0x000000ffff0c7224 */ /* 0x000fe200078e0004 */
[----:B------:R-:W-:Y:S01]  /*3e40*/  UMOV UR6, UR39 ;  /* 0x0000002700067c82 */ /* 0x000fe20008000000 */
[----:B------:R-:W-:Y:S01]  /*3e50*/  IMAD.MOV.U32 R0, RZ, RZ, 0x3f800000 ;  /* 0x3f800000ff007424 */ /* 0x000fe200078e00ff */
[----:B------:R-:W-:Y:S01]  /*3e60*/  ULDC UR34, c[0x0][0x988] ;  /* 0x0002620000227ab9 */ /* 0x000fe20000000800 */
[----:B------:R-:W-:-:S07]  /*3e70*/  IMAD.MOV.U32 R87, RZ, RZ, RZ ;  /* 0x000000ffff577224 */ /* 0x000fce00078e00ff */
.L_x_2396:
[----:B------:R-:W-:-:S04]  /*3e80*/  UISETP.NE.AND UP0, UPT, UR6, 0x1, UPT ;  /* 0x000000010600788c */ /* 0x000fc8000bf05270 */
[----:B------:R-:W-:-:S04]  /*3e90*/  USEL UR38, URZ, 0x1, UP0 ;  /* 0x000000013f267887 */ /* 0x000fc80008000000 */
[----:B------:R-:W-:Y:S01]  /*3ea0*/  ULOP3.LUT UR38, UR5, UR38, URZ, 0x3c, !UPT ;  /* 0x0000002605267292 */ /* 0x000fe2000f8e3c3f */
[----:B------:R-:W-:Y:S11]  /*3eb0*/  @!P0 BRA `(.L_x_2386) ;  /* 0x0000000000048947 */ /* 0x000ff60003800000 */
[----:B------:R-:W-:Y:S01]  /*3ec0*/  BPT.TRAP 0x1 ;  /* 0x000000040000795c */ /* 0x000fe20000300000 */
.L_x_2386:
        /* <DEDUP_REMOVED lines=9> */
.L_x_2387:
[----:B-1----:R-:W-:Y:S05]  /*3f60*/  @P1 BRA `(.L_x_2388) ;  /* 0x0000000000081947 */ /* 0x002fea0003800000 */
[----:B------:R-:W1:Y:S02]  /*3f70*/  SYNCS.PHASECHK.TRANS64.TRYWAIT P1, [UR7+0x2a830], R4 ;  /* 0x02a83004ff0075a7 */ /* 0x000e640008020147 */
[----:B-1----:R-:W-:Y:S05]  /*3f80*/  @!P1 BRA `(.L_x_2389) ;  /* 0x000000e000609947 */ /* 0x002fea0003800000 */
.L_x_2388:
        /* <DEDUP_REMOVED lines=143> */
.L_x_2390:
[----:B------:R-:W-:Y:S01]  /*4880*/  ULEA UR10, UR6, UR40, 0x3 ;  /* 0x00000028060a7291 */ /* 0x000fe2000f8e183f */
[----:B------:R-:W-:-:S05]  /*4890*/  IMAD.U32 R0, RZ, RZ, UR5 ;  /* 0x00000005ff007e24 */ /* 0x000fca000f8e00ff */
[----:B------:R-:W-:-:S04]  /*48a0*/  SHF.L.U32 R0, R0, 0x1f, RZ ;  /* 0x0000001f00007819 */ /* 0x000fc800000006ff */
[----:B------:R2:W3:Y:S01]  /*48b0*/  SYNCS.PHASECHK.TRANS64.TRYWAIT P1, [UR10+0x2a850], R0 ;  /* 0x02a85000ff0075a7 */ /* 0x0004e2000802014a */
[----:B------:R-:W-:Y:S05]  /*48c0*/  @!P0 BRA `(.L_x_2391) ;  /* 0x0000000000048947 */ /* 0x000fea0003800000 */
[----:B------:R-:W-:Y:S01]  /*48d0*/  BPT.TRAP 0x1 ;  /* 0x000000040000795c */ /* 0x000fe20000300000 */
.L_x_2391:
[----:B---3--:R-:W-:Y:S05]  /*48e0*/  @P1 BRA `(.L_x_2392) ;  /* 0x0000000000081947 */ /* 0x008fea0003800000 */
[----:B------:R-:W3:Y:S02]  /*48f0*/  SYNCS.PHASECHK.TRANS64.TRYWAIT P1, [UR10+0x2a850], R0 ;  /* 0x02a85000ff0075a7 */ /* 0x000ee4000802014a */
[----:B---3--:R-:W-:Y:S05]  /*4900*/  @!P1 BRA `(.L_x_2393) ;  /* 0x000000d800189947 */ /* 0x008fea0003800000 */
.L_x_2392:
        /* <DEDUP_REMOVED lines=37> */
.L_x_2394:
[----:B------:R-:W-:Y:S01]  /*4b60*/  R2UR UR5, R170 ;  /* 0x00000000aa0572ca */ /* 0x000fe200000e0000 */
[----:B-12---:R-:W-:Y:S01]  /*4b70*/  VIADD R0, R18, UR43 ;  /* 0x0000002b12007c36 */ /* 0x006fe20008000000 */
[----:B------:R-:W-:Y:S01]  /*4b80*/  UMOV UR14, UR34 ;  /* 0x00000022000e7c82 */ /* 0x000fe20008000000 */
[----:B------:R-:W-:Y:S01]  /*4b90*/  IMAD.U32 R13, RZ, RZ, UR42 ;  /* 0x0000002aff0d7e24 */ /* 0x000fe2000f8e00ff */
[----:B------:R-:W1:Y:S01]  /*4ba0*/  S2UR UR6, SR_CgaCtaId ;  /* 0x00000000000679c3 */ /* 0x000e620000008800 */
[----:B------:R-:W-:-:S08]  /*4bb0*/  UIADD3 UR7, UR7, 0x2a840, URZ ;  /* 0x0002a84007077890 */ /* 0x000fd0000fffe03f */
[----:B------:R-:W-:-:S06]  /*4bc0*/  UISETP.NE.AND UP0, UPT, UR5, URZ, UPT ;  /* 0x0000003f0500728c */ /* 0x000fcc000bf05270 */
[----:B------:R-:W-:Y:S02]  /*4bd0*/  PLOP3.LUT P1, PT, PT, PT, UP0, 0x80, 0x0 ;  /* 0x000000000000781c */ /* 0x000fe40003f2f008 */
[----:B------:R-:W-:-:S03]  /*4be0*/  PLOP3.LUT P2, PT, PT, PT, UP0, 0x80, 0x0 ;  /* 0x000000000000781c */ /* 0x000fc60003f4f008 */
[----:B------:R-:W-:Y:S01]  /*4bf0*/  @UP0 ULDC UR5, c[0x0][0x44c] ;  /* 0x0001130000050ab9 */ /* 0x000fe20000000800 */
[----:B-1----:R-:W-:-:S07]  /*4c00*/  UPRMT UR7, UR6, 0x654, UR7 ;  /* 0x0000065406077896 */ /* 0x002fce0008000007 */
[----:B0-----:R-:W-:Y:S01]  /*4c10*/  @P1 IMAD.HI.U32 R4, R0, UR5, RZ ;  /* 0x0000000500041c27 */ /* 0x001fe2000f8e00ff */
[----:B------:R-:W-:-:S04]  /*4c20*/  @UP0 ULDC UR5, c[0x0][0x450] ;  /* 0x0001140000050ab9 */ /* 0x000fc80000000800 */
[----:B------:R-:W-:Y:S01]  /*4c30*/  @P2 SHF.R.U32.HI R0, RZ, UR5, R4 ;  /* 0x00000005ff002c19 */ /* 0x000fe20008011604 */
[----:B------:R-:W-:Y:S01]  /*4c40*/  UIMAD UR5, UR4, -0x60, URZ ;  /* 0xffffffa0040578a4 */ /* 0x000fe2000f8e023f */
[----:B------:R-:W-:Y:S03]  /*4c50*/  SYNCS.ARRIVE.TRANS64.RED.A1T0 RZ, [UR7], RZ ;  /* 0x000000ffffff79a7 */ /* 0x000fe60008100407 */
[----:B------:R-:W0:Y:S02]  /*4c60*/  SHFL.IDX PT, R5, R0, RZ, 0x1c1f ;  /* 0x001c1fff00057589 */ /* 0x000e2400000e0000 */
[----:B------:R-:W-:-:S05]  /*4c70*/  IMAD.U32 R4, RZ, RZ, UR5 ;  /* 0x00000005ff047e24 */ /* 0x000fca000f8e00ff */
[----:B------:R-:W-:-:S04]  /*4c80*/  IADD3 R4, -R17, 0x1, R4 ;  /* 0x0000000111047810 */ /* 0x000fc80007ffe104 */
[----:B------:R-:W-:-:S04]  /*4c90*/  IADD3 R4, -R13, UR60, R4 ;  /* 0x0000003c0d047c10 */ /* 0x000fc8000fffe104 */
[----:B0-----:R-:W-:-:S04]  /*4ca0*/  IADD3 R10, R4, R5, RZ ;  /* 0x00000005040a7210 */ /* 0x001fc80007ffe0ff */
[C---:B------:R-:W-:Y:S02]  /*4cb0*/  ISETP.GT.AND P1, PT, R10.reuse, RZ, PT ;  /* 0x000000ff0a00720c */ /* 0x040fe40003f24270 */
[----:B------:R-:W-:Y:S02]  /*4cc0*/  ISETP.GT.AND P2, PT, R10, 0x1, PT ;  /* 0x000000010a00780c */ /* 0x000fe40003f44270 */
[----:B------:R-:W-:Y:S02]  /*4cd0*/  FSEL R13, R88, -INF , P1 ;  /* 0xff800000580d7808 */ /* 0x000fe40000800000 */
[----:B------:R-:W-:Y:S02]  /*4ce0*/  ISETP.GT.AND P1, PT, R10, 0x8, PT ;  /* 0x000000080a00780c */ /* 0x000fe40003f24270 */
[----:B------:R-:W-:Y:S02]  /*4cf0*/  FSEL R89, R89, -INF , P2 ;  /* 0xff80000059597808 */ /* 0x000fe40001000000 */
[----:B------:R-:W-:-:S02]  /*4d00*/  FMNMX.FTZ R14, R13, R12, !PT ;  /* 0x0000000c0d0e7209 */ /* 0x000fc40007810000 */
        /* <DEDUP_REMOVED lines=65> */
[----:B------:R-:W0:Y:S02]  /*5120*/  SHFL.IDX PT, R15, R0, 0x1, 0x1c1f ;  /* 0x003c1f00000f7f89 */ /* 0x000e2400000e0000 */
[----:B------:R-:W-:-:S05]  /*5130*/  FMNMX.FTZ R14, R133, R10, !PT ;  /* 0x0000000a850e7209 */ /* 0x000fca0007810000 */
[----:B------:R-:W1:Y:S01]  /*5140*/  SHFL.BFLY PT, R21, R14, 0x2, 0x1f ;  /* 0x0c401f000e157f89 */ /* 0x000e6200000e0000 */
[----:B0-----:R-:W-:-:S05]  /*5150*/  IMAD.IADD R10, R4, 0x1, R15 ;  /* 0x00000001040a7824 */ /* 0x001fca00078e020f */
[----:B------:R-:W-:Y:S02]  /*5160*/  ISETP.GT.AND P1, PT, R10, RZ, PT ;  /* 0x000000ff0a00720c */ /* 0x000fe40003f24270 */
[----:B-1----:R-:W-:Y:S02]  /*5170*/  FMNMX.FTZ R21, R14, R21, !PT ;  /* 0x000000150e157209 */ /* 0x002fe40007810000 */
[----:B------:R-:W-:Y:S02]  /*5180*/  ISETP.GT.AND P2, PT, R10, 0x1, PT ;  /* 0x000000010a00780c */ /* 0x000fe40003f44270 */
[----:B------:R-:W-:Y:S01]  /*5190*/  FSEL R90, R90, -INF , P1 ;  /* 0xff8000005a5a7808 */ /* 0x000fe20000800000 */
[----:B------:R-:W0:Y:S01]  /*51a0*/  SHFL.BFLY PT, R20, R21, 0x1, 0x1f ;  /* 0x0c201f0015147f89 */ /* 0x000e2200000e0000 */
[----:B------:R-:W-:Y:S02]  /*51b0*/  ISETP.GT.AND P3, PT, R10, 0x8, PT ;  /* 0x000000080a00780c */ /* 0x000fe40003f64270 */
[----:B------:R-:W-:-:S02]  /*51c0*/  FSEL R91, R91, -INF , P2 ;  /* 0xff8000005b5b7808 */ /* 0x000fc40001000000 */
[----:B------:R-:W-:Y:S02]  /*51d0*/  FMNMX.FTZ R0, R90, R11, !PT ;  /* 0x0000000b5a007209 */ /* 0x000fe40007810000 */
[----:B------:R-:W-:Y:S02]  /*51e0*/  ISETP.GT.AND P4, PT, R10, 0x9, PT ;  /* 0x000000090a00780c */ /* 0x000fe40003f84270 */
[----:B------:R-:W-:Y:S02]  /*51f0*/  FSEL R94, R94, -INF , P3 ;  /* 0xff8000005e5e7808 */ /* 0x000fe40001800000 */
[----:B------:R-:W-:Y:S02]  /*5200*/  FMNMX.FTZ R15, R91, R0, !PT ;  /* 0x000000005b0f7209 */ /* 0x000fe40007810000 */
[----:B------:R-:W-:Y:S02]  /*5210*/  ISETP.GT.AND P2, PT, R10, 0x10, PT ;  /* 0x000000100a00780c */ /* 0x000fe40003f44270 */
[----:B------:R-:W-:-:S02]  /*5220*/  FSEL R95, R95, -INF , P4 ;  /* 0xff8000005f5f7808 */ /* 0x000fc40002000000 */
[----:B------:R-:W-:Y:S02]  /*5230*/  ISETP.GT.AND P3, PT, R10, 0x11, PT ;  /* 0x000000110a00780c */ /* 0x000fe40003f64270 */
[----:B------:R-:W-:Y:S02]  /*5240*/  FSEL R98, R98, -INF , P2 ;  /* 0xff80000062627808 */ /* 0x000fe40001000000 */
[C---:B------:R-:W-:Y:S02]  /*5250*/  ISETP.GT.AND P2, PT, R10.reuse, 0x18, PT ;  /* 0x000000180a00780c */ /* 0x040fe40003f44270 */
[----:B------:R-:W-:Y:S02]  /*5260*/  FSEL R99, R99, -INF , P3 ;  /* 0xff80000063637808 */ /* 0x000fe40001800000 */
[----:B0-----:R-:W-:Y:S02]  /*5270*/  FMNMX.FTZ R4, R21, R20, !PT ;  /* 0x0000001415047209 */ /* 0x001fe40007810000 */
[----:B------:R-:W-:-:S02]  /*5280*/  ISETP.GT.AND P3, PT, R10, 0x19, PT ;  /* 0x000000190a00780c */ /* 0x000fc40003f64270 */
[C---:B------:R-:W-:Y:S01]  /*5290*/  FSETP.NEU.FTZ.AND P1, PT, R4.reuse, -INF , PT ;  /* 0xff8000000400780b */ /* 0x040fe20003f3d000 */
[----:B------:R-:W-:Y:S01]  /*52a0*/  FMUL.FTZ R14, R4, UR14 ;  /* 0x0000000e040e7c20 */ /* 0x000fe20008410000 */
[----:B------:R-:W-:Y:S02]  /*52b0*/  FSEL R102, R102, -INF , P2 ;  /* 0xff80000066667808 */ /* 0x000fe40001000000 */
[----:B------:R-:W-:Y:S02]  /*52c0*/  ISETP.GT.AND P2, PT, R10, 0x20, PT ;  /* 0x000000200a00780c */ /* 0x000fe40003f44270 */
[----:B------:R-:W-:Y:S02]  /*52d0*/  FSEL R0, R14, RZ, P1 ;  /* 0x000000ff0e007208 */ /* 0x000fe40000800000 */
[----:B------:R-:W-:Y:S02]  /*52e0*/  FMNMX.FTZ R14, R94, R15, !PT ;  /* 0x0000000f5e0e7209 */ /* 0x000fe40007810000 */
[----:B------:R-:W-:Y:S01]  /*52f0*/  FSEL R103, R103, -INF , P3 ;  /* 0xff80000067677808 */ /* 0x000fe20001800000 */
[--C-:B------:R-:W-:Y:S01]  /*5300*/  FFMA.FTZ R158, R5, UR14, -R0.reuse ;  /* 0x0000000e059e7c23 */ /* 0x100fe20008010800 */
[----:B------:R-:W-:Y:S01]  /*5310*/  FMNMX.FTZ R15, R95, R14, !PT ;  /* 0x0000000e5f0f7209 */ /* 0x000fe20007810000 */
[--C-:B------:R-:W-:Y:S01]  /*5320*/  FFMA.FTZ R156, R89, UR14, -R0.reuse ;  /* 0x0000000e599c7c23 */ /* 0x100fe20008010800 */
[----:B------:R-:W-:Y:S01]  /*5330*/  ISETP.GT.AND P3, PT, R10, 0x21, PT ;  /* 0x000000210a00780c */ /* 0x000fe20003f64270 */
[--C-:B------:R-:W-:Y:S01]  /*5340*/  FFMA.FTZ R21, R97, UR14, -R0.reuse ;  /* 0x0000000e61157c23 */ /* 0x100fe20008010800 */
[----:B------:R-:W-:Y:S01]  /*5350*/  FMNMX.FTZ R14, R98, R15, !PT ;  /* 0x0000000f620e7209 */ /* 0x000fe20007810000 */
[--C-:B------:R-:W-:Y:S01]  /*5360*/  FFMA.FTZ R89, R101, UR14, -R0.reuse ;  /* 0x0000000e65597c23 */ /* 0x100fe20008010800 */
        /* <DEDUP_REMOVED lines=73> */
[----:B------:R-:W-:Y:S02]  /*5800*/  FSEL R135, R135, -INF , P3 ;  /* 0xff80000087877808 */ /* 0x000fe40001800000 */
        /* <DEDUP_REMOVED lines=15> */
[C---:B------:R-:W-:Y:S02]  /*5900*/  FMUL.FTZ R14, R5.reuse, UR14 ;  /* 0x0000000e050e7c20 */ /* 0x040fe40008410000 */
[----:B------:R-:W-:Y:S01]  /*5910*/  MUFU.EX2 R105, R105 ;  /* 0x0000006900697308 */ /* 0x000fe20000000800 */
[----:B------:R-:W-:Y:S02]  /*5920*/  FSEL R0, R5, RZ, P2 ;  /* 0x000000ff05007208 */ /* 0x000fe40001000000 */
[----:B------:R-:W-:-:S03]  /*5930*/  FSEL R14, R14, RZ, P2 ;  /* 0x000000ff0e0e7208 */ /* 0x000fc60001000000 */
[----:B------:R-:W-:Y:S02]  /*5940*/  FADD.FTZ R0, -R0, R11 ;  /* 0x0000000b00007221 */ /* 0x000fe40000010100 */
[----:B------:R-:W-:Y:S01]  /*5950*/  MUFU.EX2 R140, R140 ;  /* 0x0000008c008c7308 */ /* 0x000fe20000000800 */
[--C-:B------:R-:W-:Y:S01]  /*5960*/  FFMA.FTZ R20, R91, UR14, -R14.reuse ;  /* 0x0000000e5b147c23 */ /* 0x100fe2000801080e */
[----:B------:R-:W-:Y:S01]  /*5970*/  FSEL R91, R4, RZ, P1 ;  /* 0x000000ff045b7208 */ /* 0x000fe20000800000 */
[--C-:B------:R-:W-:Y:S01]  /*5980*/  FFMA.FTZ R157, R90, UR14, -R14.reuse ;  /* 0x0000000e5a9d7c23 */ /* 0x100fe2000801080e */
[----:B------:R-:W-:Y:S01]  /*5990*/  FMUL.FTZ R0, R0, UR14 ;  /* 0x0000000e00007c20 */ /* 0x000fe20008410000 */
[--C-:B------:R-:W-:Y:S01]  /*59a0*/  FFMA.FTZ R159, R94, UR14, -R14.reuse ;  /* 0x0000000e5e9f7c23 */ /* 0x100fe2000801080e */
[----:B------:R-:W-:Y:S01]  /*59b0*/  FFMA.FTZ R88, R95, UR14, -R14 ;  /* 0x0000000e5f587c23 */ /* 0x000fe2000801080e */
[----:B------:R-:W-:Y:S01]  /*59c0*/  FADD.FTZ R91, -R91, R12 ;  /* 0x0000000c5b5b7221 */ /* 0x000fe20000010100 */
[----:B------:R-:W-:Y:S01]  /*59d0*/  MUFU.EX2 R20, R20 ;  /* 0x0000001400147308 */ /* 0x000fe20000000800 */
[--C-:B------:R-:W-:Y:S01]  /*59e0*/  FFMA.FTZ R153, R98, UR14, -R14.reuse ;  /* 0x0000000e62997c23 */ /* 0x100fe2000801080e */
[--C-:B------:R-:W-:Y:S01]  /*59f0*/  FFMA.FTZ R90, R99, UR14, -R14.reuse ;  /* 0x0000000e635a7c23 */ /* 0x100fe2000801080e */
[----:B------:R-:W-:Y:S01]  /*5a00*/  FMUL.FTZ R91, R91, UR14 ;  /* 0x0000000e5b5b7c20 */ /* 0x000fe20008410000 */
        /* <DEDUP_REMOVED lines=17> */
[----:B------:R-:W-:-:S03]  /*5b20*/  FFMA.FTZ R134, R134, UR14, -R14 ;  /* 0x0000000e86867c23 */ /* 0x000fc6000801080e */
[----:B------:R-:W1:Y:S01]  /*5b30*/  MUFU.EX2 R0, R0 ;  /* 0x0000000000007308 */ /* 0x000e620000000800 */
[----:B0-----:R-:W-:-:S04]  /*5b40*/  FFMA.FTZ R9, R10, R9, R13 ;  /* 0x000000090a097223 */ /* 0x001fc8000001000d */
[----:B------:R-:W-:-:S03]  /*5b50*/  FADD.FTZ R9, R156, R9 ;  /* 0x000000099c097221 */ /* 0x000fc60000010000 */
[----:B------:R-:W0:Y:S01]  /*5b60*/  MUFU.EX2 R159, R159 ;  /* 0x0000009f009f7308 */ /* 0x000e220000000800 */
[----:B------:R-:W-:-:S07]  /*5b70*/  FADD.FTZ R100, R158, R9 ;  /* 0x000000099e647221 */ /* 0x000fce0000010000 */
[----:B------:R-:W2:Y:S01]  /*5b80*/  MUFU.EX2 R88, R88 ;  /* 0x0000005800587308 */ /* 0x000ea20000000800 */
[----:B-1----:R-:W-:-:S04]  /*5b90*/  FFMA.FTZ R11, R0, R8, R157 ;  /* 0x00000008000b7223 */ /* 0x002fc8000001009d */
[----:B------:R-:W-:Y:S01]  /*5ba0*/  FADD.FTZ R8, R20, R11 ;  /* 0x0000000b14087221 */ /* 0x000fe20000010000 */
[----:B------:R-:W-:Y:S02]  /*5bb0*/  FADD.FTZ R11, R15, R100 ;  /* 0x000000640f0b7221 */ /* 0x000fe40000010000 */
[----:B------:R-:W1:Y:S01]  /*5bc0*/  MUFU.EX2 R153, R153 ;  /* 0x0000009900997308 */ /* 0x000e620000000800 */
[----:B0-----:R-:W-:Y:S01]  /*5bd0*/  FADD.FTZ R9, R159, R8 ;  /* 0x000000089f097221 */ /* 0x001fe20000010000 */
[----:B------:R-:W-:-:S04]  /*5be0*/  FADD.FTZ R100, R152, R11 ;  /* 0x0000000b98647221 */ /* 0x000fc80000010000 */
[----:B------:R-:W-:Y:S01]  /*5bf0*/  FADD.FTZ R11, R21, R100 ;  /* 0x00000064150b7221 */ /* 0x000fe20000010000 */
[--C-:B------:R-:W-:Y:S01]  /*5c00*/  FFMA.FTZ R100, R123, UR14, -R14.reuse ;  /* 0x0000000e7b647c23 */ /* 0x100fe2000801080e */
[----:B------:R-:W0:Y:S01]  /*5c10*/  MUFU.EX2 R90, R90 ;  /* 0x0000005a005a7308 */ /* 0x000e220000000800 */
[----:B--2---:R-:W-:Y:S01]  /*5c20*/  FADD.FTZ R8, R88, R9 ;  /* 0x0000000958087221 */ /* 0x004fe20000010000 */
[----:B------:R-:W-:Y:S01]  /*5c30*/  FADD.FTZ R102, R154, R11 ;  /* 0x0000000b9a667221 */ /* 0x000fe20000010000 */
[----:B------:R-:W-:-:S03]  /*5c40*/  FFMA.FTZ R14, R135, UR14, -R14 ;  /* 0x0000000e870e7c23 */ /* 0x000fc6000801080e */
        /* <DEDUP_REMOVED lines=64> */
.L_x_2395:
[----:B------:R-:W0:Y:S01]  /*6050*/  S2UR UR5, SR_CgaCtaId ;  /* 0x00000000000579c3 */ /* 0x000e220000008800 */
[----:B------:R-:W-:Y:S01]  /*6060*/  UISETP.GT.AND UP0, UPT, UR4, UR11, UPT ;  /* 0x0000000b0400728c */ /* 0x000fe2000bf04270 */
[----:B------:R-:W-:Y:S01]  /*6070*/  F2FP.BF16.F32.PACK_AB R151, R12, R151 ;  /* 0x000000970c97723e */ /* 0x000fe200000010ff */
[----:B------:R-:W-:Y:S01]  /*6080*/  UIADD3 UR10, UR10, 0x2a860, URZ ;  /* 0x0002a8600a0a7890 */ /* 0x000fe2000fffe03f */
[----:B------:R-:W-:Y:S01]  /*6090*/  F2FP.BF16.F32.PACK_AB R156, R156, R13 ;  /* 0x0000000d9c9c723e */ /* 0x000fe200000010ff */
[----:B------:R-:W-:Y:S01]  /*60a0*/  UIADD3 UR4, UR4, -0x1, URZ ;  /* 0xffffffff04047890 */ /* 0x000fe2000fffe03f */
[----:B------:R-:W-:Y:S01]  /*60b0*/  F2FP.BF16.F32.PACK_AB R157, R20, R157 ;  /* 0x0000009d149d723e */ /* 0x000fe200000010ff */
[----:B------:R-:W-:Y:S01]  /*60c0*/  UMOV UR6, UR39 ;  /* 0x0000002700067c82 */ /* 0x000fe20008000000 */
[----:B------:R-:W-:Y:S01]  /*60d0*/  PLOP3.LUT P1, PT, PT, PT, UP0, 0x80, 0x0 ;  /* 0x000000000000781c */ /* 0x000fe20003f2f008 */
        /* <DEDUP_REMOVED lines=27> */
.L_x_2385:
[----:B------:R-:W-:-:S06]  /*6290*/  UISETP.GE.AND UP0, UPT, UR4, UR61, UPT ;  /* 0x0000003d0400728c */ /* 0x000fcc000bf06270 */
[----:B------:R-:W-:-:S13]  /*62a0*/  PLOP3.LUT P1, PT, PT, PT, UP0, 0x80, 0x0 ;  /* 0x000000000000781c */ /* 0x000fda0003f2f008 */
[----:B------:R-:W-:Y:S05]  /*62b0*/  @!P1 BRA `(.L_x_2397) ;  /* 0x0000001c003c9947 */ /* 0x000fea0003800000 */
[----:B------:R-:W-:Y:S01]  /*62c0*/  IMAD.MOV.U32 R12, RZ, RZ, R5 ;  /* 0x000000ffff0c7224 */ /* 0x000fe200078e0005 */
[----:B------:R-:W-:Y:S01]  /*62d0*/  UMOV UR5, UR38 ;  /* 0x0000002600057c82 */ /* 0x000fe20008000000 */
[----:B------:R-:W-:Y:S01]  /*62e0*/  IMAD.MOV.U32 R11, RZ, RZ, R4 ;  /* 0x000000ffff0b7224 */ /* 0x000fe200078e0004 */
[----:B------:R-:W-:Y:S01]  /*62f0*/  UMOV UR6, UR39 ;  /* 0x0000002700067c82 */ /* 0x000fe20008000000 */
[----:B------:R-:W-:-:S05]  /*6300*/  ULDC UR11, c[0x0][0x988] ;  /* 0x00026200000b7ab9 */ /* 0x000fca0000000800 */
.L_x_2408:
[----:B------:R-:W-:-:S04]  /*6310*/  UIADD3 UR10, UR6, 0x1, URZ ;  /* 0x00000001060a7890 */ /* 0x000fc8000fffe03f */
[----:B------:R-:W-:-:S04]  /*6320*/  UISETP.NE.AND UP0, UPT, UR10, 0x2, UPT ;  /* 0x000000020a00788c */ /* 0x000fc8000bf05270 */
[----:B------:R-:W-:Y:S02]  /*6330*/  USEL UR10, UR10, URZ, UP0 ;  /* 0x0000003f0a0a7287 */ /* 0x000fe40008000000 */
[----:B------:R-:W-:-:S04]  /*6340*/  USEL UR38, URZ, 0x1, UP0 ;  /* 0x000000013f267887 */ /* 0x000fc80008000000 */
[----:B------:R-:W-:Y:S01]  /*6350*/  ULOP3.LUT UR38, UR5, UR38, URZ, 0x3c, !UPT ;  /* 0x0000002605267292 */ /* 0x000fe2000f8e3c3f */
[----:B------:R-:W-:Y:S01]  /*6360*/  UMOV UR39, UR10 ;  /* 0x0000000a00277c82 */ /* 0x000fe20008000000 */
[----:B------:R-:W-:Y:S10]  /*6370*/  @!P0 BRA `(.L_x_2398) ;  /* 0x0000000000048947 */ /* 0x000ff40003800000 */
[----:B------:R-:W-:Y:S01]  /*6380*/  BPT.TRAP 0x1 ;  /* 0x000000040000795c */ /* 0x000fe20000300000 */
.L_x_2398:
[----:B------:R-:W-:Y:S01]  /*6390*/  ULEA UR7, UR39, UR40, 0x3 ;  /* 0x0000002827077291 */ /* 0x000fe2000f8e183f */
[----:B------:R-:W-:-:S05]  /*63a0*/  IMAD.U32 R4, RZ, RZ, UR38 ;  /* 0x00000026ff047e24 */ /* 0x000fca000f8e00ff */
[----:B------:R-:W-:-:S04]  /*63b0*/  SHF.L.U32 R4, R4, 0x1f, RZ ;  /* 0x0000001f04047819 */ /* 0x000fc800000006ff */
[----:B------:R0:W1:Y:S01]  /*63c0*/  SYNCS.PHASECHK.TRANS64.TRYWAIT P1, [UR7+0x2a830], R4 ;  /* 0x02a83004ff0075a7 */ /* 0x0000620008020147 */
[----:B------:R-:W-:Y:S05]  /*63d0*/  @!P0 BRA `(.L_x_2399) ;  /* 0x0000000000048947 */ /* 0x000fea0003800000 */
[----:B------:R-:W-:Y:S01]  /*63e0*/  BPT.TRAP 0x1 ;  /* 0x000000040000795c */ /* 0x000fe20000300000 */
.L_x_2399:
[----:B-1----:R-:W-:Y:S05]  /*63f0*/  @P1 BRA `(.L_x_2400) ;  /* 0x0000000000081947 */ /* 0x002fea0003800000 */
[----:B------:R-:W1:Y:S02]  /*6400*/  SYNCS.PHASECHK.TRANS64.TRYWAIT P1, [UR7+0x2a830], R4 ;  /* 0x02a83004ff0075a7 */ /* 0x000e640008020147 */
[----:B-1----:R-:W-:Y:S05]  /*6410*/  @!P1 BRA `(.L_x_2401) ;  /* 0x000000bc006c9947 */ /* 0x002fea0003800000 */
.L_x_2400:
        /* <DEDUP_REMOVED lines=143> */
.L_x_2402:
[----:B------:R-:W-:Y:S01]  /*6d10*/  ULEA UR15, UR6, UR40, 0x3 ;  /* 0x00000028060f7291 */ /* 0x000fe2000f8e183f */
[----:B------:R-:W-:-:S05]  /*6d20*/  IMAD.U32 R0, RZ, RZ, UR5 ;  /* 0x00000005ff007e24 */ /* 0x000fca000f8e00ff */
[----:B------:R-:W-:-:S04]  /*6d30*/  SHF.L.U32 R0, R0, 0x1f, RZ ;  /* 0x0000001f00007819 */ /* 0x000fc800000006ff */
[----:B------:R2:W3:Y:S01]  /*6d40*/  SYNCS.PHASECHK.TRANS64.TRYWAIT P1, [UR15+0x2a850], R0 ;  /* 0x02a85000ff0075a7 */ /* 0x0004e2000802014f */
[----:B------:R-:W-:Y:S05]  /*6d50*/  @!P0 BRA `(.L_x_2403) ;  /* 0x0000000000048947 */ /* 0x000fea0003800000 */
[----:B------:R-:W-:Y:S01]  /*6d60*/  BPT.TRAP 0x1 ;  /* 0x000000040000795c */ /* 0x000fe20000300000 */
.L_x_2403:
[----:B---3--:R-:W-:Y:S05]  /*6d70*/  @P1 BRA `(.L_x_2404) ;  /* 0x0000000000081947 */ /* 0x008fea0003800000 */
[----:B------:R-:W3:Y:S02]  /*6d80*/  SYNCS.PHASECHK.TRANS64.TRYWAIT P1, [UR15+0x2a850], R0 ;  /* 0x02a85000ff0075a7 */ /* 0x000ee4000802014f */
[----:B---3--:R-:W-:Y:S05]  /*6d90*/  @!P1 BRA `(.L_x_2405) ;  /* 0x000000b400249947 */ /* 0x008fea0003800000 */
.L_x_2404:
        /* <DEDUP_REMOVED lines=37> */
.L_x_2406:
[----:B01----:R-:W-:Y:S01]  /*6ff0*/  FMNMX.FTZ R4, R90, R12, !PT ;  /* 0x0000000c5a047209 */ /* 0x003fe20007810000 */
[----:B------:R-:W-:Y:S01]  /*7000*/  UMOV UR14, UR11 ;  /* 0x0000000b000e7c82 */ /* 0x000fe20008000000 */
[----:B--2---:R-:W-:Y:S01]  /*7010*/  FMNMX.FTZ R0, R88, R11, !PT ;  /* 0x0000000b58007209 */ /* 0x004fe20007810000 */
[----:B------:R-:W0:Y:S01]  /*7020*/  S2UR UR6, SR_CgaCtaId ;  /* 0x00000000000679c3 */ /* 0x000e220000008800 */
[----:B------:R-:W-:Y:S01]  /*7030*/  FMNMX.FTZ R13, R91, R4, !PT ;  /* 0x000000045b0d7209 */ /* 0x000fe20007810000 */
[----:B------:R-:W-:Y:S01]  /*7040*/  ULEA UR5, UR10, UR40, 0x3 ;  /* 0x000000280a057291 */ /* 0x000fe2000f8e183f */
[----:B------:R-:W-:Y:S02]  /*7050*/  FMNMX.FTZ R5, R89, R0, !PT ;  /* 0x0000000059057209 */ /* 0x000fe40007810000 */
[----:B------:R-:W-:Y:S01]  /*7060*/  FMNMX.FTZ R4, R94, R13, !PT ;  /* 0x0000000d5e047209 */ /* 0x000fe20007810000 */
[----:B------:R-:W-:Y:S01]  /*7070*/  UIADD3 UR5, UR5, 0x2a840, URZ ;  /* 0x0002a84005057890 */ /* 0x000fe2000fffe03f */
        /* <DEDUP_REMOVED lines=8> */
[----:B------:R-:W-:Y:S01]  /*7100*/  FMNMX.FTZ R0, R100, R5, !PT ;  /* 0x0000000564007209 */ /* 0x000fe20007810000 */
[----:B0-----:R-:W-:Y:S01]  /*7110*/  UPRMT UR5, UR6, 0x654, UR5 ;  /* 0x0000065406057896 */ /* 0x001fe20008000005 */
[----:B------:R-:W-:Y:S02]  /*7120*/  FMNMX.FTZ R13, R103, R4, !PT ;  /* 0x00000004670d7209 */ /* 0x000fe40007810000 */
[----:B------:R-:W-:Y:S02]  /*7130*/  FMNMX.FTZ R5, R101, R0, !PT ;  /* 0x0000000065057209 */ /* 0x000fe40007810000 */
[----:B------:R-:W-:Y:S02]  /*7140*/  FMNMX.FTZ R4, R106, R13, !PT ;  /* 0x0000000d6a047209 */ /* 0x000fe40007810000 */
[----:B------:R-:W-:-:S02]  /*7150*/  FMNMX.FTZ R0, R104, R5, !PT ;  /* 0x0000000568007209 */ /* 0x000fc40007810000 */
[----:B------:R-:W-:Y:S01]  /*7160*/  FMNMX.FTZ R13, R107, R4, !PT ;  /* 0x000000046b0d7209 */ /* 0x000fe20007810000 */
[----:B------:R-:W-:Y:S01]  /*7170*/  SYNCS.ARRIVE.TRANS64.RED.A1T0 RZ, [UR5], RZ ;  /* 0x000000ffffff79a7 */ /* 0x000fe20008100405 */
        /* <DEDUP_REMOVED lines=36> */
[----:B-1----:R-:W-:-:S03]  /*73c0*/  FMNMX.FTZ R4, R13, R4, !PT ;  /* 0x000000040d047209 */ /* 0x002fc60007810000 */
[----:B------:R-:W-:Y:S02]  /*73d0*/  FADD.FTZ R0, -R5, R12 ;  /* 0x0000000c05007221 */ /* 0x000fe40000010100 */
[C---:B------:R-:W-:Y:S01]  /*73e0*/  FMUL.FTZ R12, R4.reuse, UR14 ;  /* 0x0000000e040c7c20 */ /* 0x040fe20008410000 */
[----:B------:R-:W-:Y:S01]  /*73f0*/  FADD.FTZ R11, -R4, R11 ;  /* 0x0000000b040b7221 */ /* 0x000fe20000010100 */
[----:B------:R-:W-:Y:S02]  /*7400*/  FMUL.FTZ R0, R0, UR14 ;  /* 0x0000000e00007c20 */ /* 0x000fe40008410000 */
[--C-:B------:R-:W-:Y:S01]  /*7410*/  FFMA.FTZ R156, R89, UR14, -R12.reuse ;  /* 0x0000000e599c7c23 */ /* 0x100fe2000801080c */
[--C-:B------:R-:W-:Y:S01]  /*7420*/  FFMA.FTZ R13, R93, UR14, -R12.reuse ;  /* 0x0000000e5d0d7c23 */ /* 0x100fe2000801080c */
[--C-:B------:R-:W-:Y:S01]  /*7430*/  FFMA.FTZ R15, R97, UR14, -R12.reuse ;  /* 0x0000000e610f7c23 */ /* 0x100fe2000801080c */
[--C-:B------:R-:W-:Y:S01]  /*7440*/  FFMA.FTZ R21, R101, UR14, -R12.reuse ;  /* 0x0000000e65157c23 */ /* 0x100fe2000801080c */
[----:B------:R-:W-:Y:S01]  /*7450*/  FMUL.FTZ R14, R11, UR14 ;  /* 0x0000000e0b0e7c20 */ /* 0x000fe20008410000 */
[--C-:B------:R-:W-:Y:S01]  /*7460*/  FFMA.FTZ R89, R105, UR14, -R12.reuse ;  /* 0x0000000e69597c23 */ /* 0x100fe2000801080c */
        /* <DEDUP_REMOVED lines=18> */
[----:B------:R-:W-:Y:S01]  /*7590*/  FFMA.FTZ R117, R133, UR14, -R12 ;  /* 0x0000000e85757c23 */ /* 0x000fe2000801080c */
[----:B------:R-:W-:Y:S01]  /*75a0*/  FMUL.FTZ R12, R5, UR14 ;  /* 0x0000000e050c7c20 */ /* 0x000fe20008410000 */
[----:B------:R0:W-:Y:S03]  /*75b0*/  MUFU.EX2 R10, R14 ;  /* 0x0000000e000a7308 */ /* 0x0001e60000000800 */
[--C-:B------:R-:W-:Y:S01]  /*75c0*/  FFMA.FTZ R157, R90, UR14, -R12.reuse ;  /* 0x0000000e5a9d7c23 */ /* 0x100fe2000801080c */
[--C-:B------:R-:W-:Y:S01]  /*75d0*/  FFMA.FTZ R159, R94, UR14, -R12.reuse ;  /* 0x0000000e5e9f7c23 */ /* 0x100fe2000801080c */
[--C-:B------:R-:W-:Y:S01]  /*75e0*/  FFMA.FTZ R20, R95, UR14, -R12.reuse ;  /* 0x0000000e5f147c23 */ /* 0x100fe2000801080c */
[--C-:B------:R-:W-:Y:S01]  /*75f0*/  FFMA.FTZ R153, R98, UR14, -R12.reuse ;  /* 0x0000000e62997c23 */ /* 0x100fe2000801080c */
[--C-:B------:R-:W-:Y:S01]  /*7600*/  FFMA.FTZ R88, R99, UR14, -R12.reuse ;  /* 0x0000000e63587c23 */ /* 0x100fe2000801080c */
[----:B------:R-:W1:Y:S01]  /*7610*/  MUFU.EX2 R11, R11 ;  /* 0x0000000b000b7308 */ /* 0x000e620000000800 */
[--C-:B0-----:R-:W-:Y:S01]  /*7620*/  FFMA.FTZ R14, R91, UR14, -R12.reuse ;  /* 0x0000000e5b0e7c23 */ /* 0x101fe2000801080c */
        /* <DEDUP_REMOVED lines=15> */
[----:B-1----:R-:W-:Y:S01]  /*7720*/  FFMA.FTZ R9, R10, R9, R11 ;  /* 0x000000090a097223 */ /* 0x002fe2000001000b */
[--C-:B------:R-:W-:Y:S01]  /*7730*/  FFMA.FTZ R130, R130, UR14, -R12.reuse ;  /* 0x0000000e82827c23 */ /* 0x100fe2000801080c */
[--C-:B------:R-:W-:Y:S01]  /*7740*/  FFMA.FTZ R131, R131, UR14, -R12.reuse ;  /* 0x0000000e83837c23 */ /* 0x100fe2000801080c */
[----:B------:R-:W-:-:S04]  /*7750*/  FFMA.FTZ R134, R134, UR14, -R12 ;  /* 0x0000000e86867c23 */ /* 0x000fc8000801080c */
[----:B------:R-:W1:Y:S08]  /*7760*/  MUFU.EX2 R156, R156 ;  /* 0x0000009c009c7308 */ /* 0x000e700000000800 */
[----:B------:R-:W2:Y:S01]  /*7770*/  MUFU.EX2 R14, R14 ;  /* 0x0000000e000e7308 */ /* 0x000ea20000000800 */
[----:B0-----:R-:W-:-:S07]  /*7780*/  FFMA.FTZ R91, R0, R8, R157 ;  /* 0x00000008005b7223 */ /* 0x001fce000001009d */
        /* <DEDUP_REMOVED lines=18> */
[--C-:B------:R-:W-:Y:S01]  /*78b0*/  FFMA.FTZ R100, R123, UR14, -R12.reuse ;  /* 0x0000000e7b647c23 */ /* 0x100fe2000801080c */
[----:B------:R-:W-:-:S05]  /*78c0*/  FFMA.FTZ R12, R135, UR14, -R12 ;  /* 0x0000000e870c7c23 */ /* 0x000fca000801080c */
        /* <DEDUP_REMOVED lines=74> */
.L_x_2407:
        /* <DEDUP_REMOVED lines=36> */
.L_x_2397:
        /* <DEDUP_REMOVED lines=67> */
.L_x_2409:
[----:B------:R-:W-:Y:S01]  /*83e0*/  ULEA UR5, UR39, UR40, 0x3 ;  /* 0x0000002827057291 */ /* 0x000fe2000f8e183f */
[----:B------:R-:W-:-:S05]  /*83f0*/  IMAD.U32 R0, RZ, RZ, UR38 ;  /* 0x00000026ff007e24 */ /* 0x000fca000f8e00ff */
[----:B------:R-:W-:-:S04]  /*8400*/  SHF.L.U32 R0, R0, 0x1f, RZ ;  /* 0x0000001f00007819 */ /* 0x000fc800000006ff */
[----:B------:R0:W1:Y:S01]  /*8410*/  SYNCS.PHASECHK.TRANS64.TRYWAIT P1, [UR5+0x2a850], R0 ;  /* 0x02a85000ff0075a7 */ /* 0x0000620008020145 */
[----:B------:R-:W-:Y:S05]  /*8420*/  @!P0 BRA `(.L_x_2410) ;  /* 0x0000000000048947 */ /* 0x000fea0003800000 */
[----:B------:R-:W-:Y:S01]  /*8430*/  BPT.TRAP 0x1 ;  /* 0x000000040000795c */ /* 0x000fe20000300000 */
.L_x_2410:
[----:B-1----:R-:W-:Y:S05]  /*8440*/  @P1 BRA `(.L_x_2411) ;  /* 0x0000000000081947 */ /* 0x002fea0003800000 */
[----:B------:R-:W1:Y:S02]  /*8450*/  SYNCS.PHASECHK.TRANS64.TRYWAIT P1, [UR5+0x2a850], R0 ;  /* 0x02a85000ff0075a7 */ /* 0x000e640008020145 */
[----:B-1----:R-:W-:Y:S05]  /*8460*/  @!P1 BRA `(.L_x_2412) ;  /* 0x0000009c00889947 */ /* 0x002fea0003800000 */
.L_x_2411:
[----:B------:R-:W-:Y:S01]  /*8470*/  UIADD3 UR40, UR40, 0x400, URZ ;  /* 0x0000040028287890 */ /* 0x000fe2000fffe03f */
[----:B------:R-:W-:Y:S01]  /*8480*/  WARPGROUP.ARRIVE ;  /* 0x00000000000079c5 */ /* 0x000fe20000000000 */
[----:B------:R-:W-:Y:S01]  /*8490*/  UMOV UR7, 0x40000040 ;  /* 0x4000004000077882 */ /* 0x000fe20000000000 */
[----:B01----:R-:W0:Y:S01]  /*84a0*/  SHFL.BFLY PT, R0, R9, 0x2, 0x1f ;  /* 0x0c401f0009007f89 */ /* 0x003e2200000e0000 */
[----:B------:R-:W-:Y:S01]  /*84b0*/  USHF.R.U32.HI UR40, URZ, 0x4, UR40 ;  /* 0x000000043f287899 */ /* 0x000fe20008011628 */
[----:B------:R-:W-:Y:S02]  /*84c0*/  IMAD.MOV.U32 R6, RZ, RZ, RZ ;  /* 0x000000ffff067224 */ /* 0x000fe400078e00ff */
[----:B------:R-:W1:Y:S01]  /*84d0*/  SHFL.BFLY PT, R3, R8, 0x2, 0x1f ;  /* 0x0c401f0008037f89 */ /* 0x000e6200000e0000 */
[----:B------:R-:W-:Y:S01]  /*84e0*/  ULOP3.LUT UR40, UR40, 0x3fff, URZ, 0xc0, !UPT ;  /* 0x00003fff28287892 */ /* 0x000fe2000f8ec03f */
[----:B------:R-:W-:Y:S02]  /*84f0*/  IMAD.U32 R13, RZ, RZ, UR14 ;  /* 0x0000000eff0d7e24 */ /* 0x000fe4000f8e00ff */
[----:B------:R-:W-:Y:S01]  /*8500*/  IMAD.MOV.U32 R96, RZ, RZ, -0x800000 ;  /* 0xff800000ff607424 */ /* 0x000fe200078e00ff */
[----:B------:R-:W-:-:S04]  /*8510*/  ULOP3.LUT UR4, UR40, 0x3000000, URZ, 0xfc, !UPT ;  /* 0x0300000028047892 */ /* 0x000fc8000f8efc3f */
[----:B------:R-:W-:-:S07]  /*8520*/  UIMAD UR4, UR39, 0x600, UR4 ;  /* 0x00000600270478a4 */ /* 0x000fce000f8e0204 */
[----:B------:R-:W-:Y:S02]  /*8530*/  UMOV UR6, UR4 ;  /* 0x0000000400067c82 */ /* 0x000fe40008000000 */
[----:B------:R-:W-:Y:S01]  /*8540*/  HGMMA.64x128x16.F32.BF16 R24, R156, gdesc[UR4].tnspB, R24, gsb0 ;  /* 0x41e000049c187df0 */ /* 0x000fe20008001818 */
[----:B------:R-:W-:Y:S01]  /*8550*/  UIADD3 UR6, UR4, 0x80, URZ ;  /* 0x0000008004067890 */ /* 0x000fe2000fffe03f */
[----:B0-----:R-:W-:Y:S01]  /*8560*/  FADD.FTZ R0, R0, R9 ;  /* 0x0000000900007221 */ /* 0x001fe20000010000 */
[----:B------:R-:W-:Y:S01]  /*8570*/  UMOV UR7, 0x40000040 ;  /* 0x4000004000077882 */ /* 0x000fe20000000000 */
[----:B-1----:R-:W-:Y:S01]  /*8580*/  FADD.FTZ R2, R3, R8 ;  /* 0x0000000803027221 */ /* 0x002fe20000010000 */
[----:B------:R-:W-:Y:S02]  /*8590*/  IMAD.MOV.U32 R8, RZ, RZ, RZ ;  /* 0x000000ffff087224 */ /* 0x000fe400078e00ff */
[----:B------:R-:W0:Y:S04]  /*85a0*/  SHFL.BFLY PT, R3, R0, 0x1, 0x1f ;  /* 0x0c201f0000037f89 */ /* 0x000e2800000e0000 */
[----:B------:R-:W1:Y:S01]  /*85b0*/  SHFL.BFLY PT, R7, R2, 0x1, 0x1f ;  /* 0x0c201f0002077f89 */ /* 0x000e6200000e0000 */
[----:B0-----:R-:W-:Y:S01]  /*85c0*/  FADD.FTZ R11, R0, R3 ;  /* 0x00000003000b7221 */ /* 0x001fe20000010000 */
[----:B------:R-:W-:-:S02]  /*85d0*/  IMAD.U32 R3, RZ, RZ, UR14 ;  /* 0x0000000eff037e24 */ /* 0x000fc4000f8e00ff */
[----:B------:R-:W-:Y:S02]  /*85e0*/  IMAD.MOV.U32 R0, RZ, RZ, -0x800000 ;  /* 0xff800000ff007424 */ /* 0x000fe400078e00ff */
[----:B-1----:R-:W-:Y:S01]  /*85f0*/  FADD.FTZ R12, R2, R7 ;  /* 0x00000007020c7221 */ /* 0x002fe20000010000 */
[----:B------:R-:W-:-:S04]  /*8600*/  FSETP.NE.FTZ.AND P1, PT, R11, RZ, PT ;  /* 0x000000ff0b00720b */ /* 0x000fc80003f35000 */
[----:B------:R-:W-:-:S09]  /*8610*/  FSETP.NE.FTZ.AND P2, PT, R12, RZ, PT ;  /* 0x000000ff0c00720b */ /* 0x000fd20003f55000 */
[----:B------:R-:W0:Y:S01]  /*8620*/  @P1 MUFU.LG2 R7, R11 ;  /* 0x0000000b00071308 */ /* 0x000e220000000c00 */
[----:B------:R-:W-:-:S03]  /*8630*/  @P1 FMUL.FTZ R3, R3, 0.69314718246459960938 ;  /* 0x3f31721803031820 */ /* 0x000fc60000410000 */
[----:B------:R-:W-:-:S04]  /*8640*/  @P2 FMUL.FTZ R13, R13, 0.69314718246459960938 ;  /* 0x3f3172180d0d2820 */ /* 0x000fc80000410000 */
        /* <DEDUP_REMOVED lines=31> */
[----:B0-23--:R-:W-:Y:S05]  /*8840*/  @!P0 BRA `(.L_x_2413) ;  /* 0x0000000000048947 */ /* 0x00dfea0003800000 */
[----:B------:R-:W-:Y:S01]  /*8850*/  BPT.TRAP 0x1 ;  /* 0x000000040000795c */ /* 0x000fe20000300000 */
.L_x_2413:
        /* <DEDUP_REMOVED lines=77> */
.L_x_2377:
        /* <DEDUP_REMOVED lines=12> */
[----:B------:R-:W-:Y:S01]  /*8df0*/  ULDC.64 UR10, c[0x0][0xc00] ;  /* 0x00030000000a7ab9 */ /* 0x000fe20000000a00 */
[----:B------:R-:W-:Y:S02]  /*8e00*/  R2UR UR14, R161 ;  /* 0x00000000a10e72ca */ /* 0x000fe400000e0000 */
[----:B------:R-:W-:Y:S02]  /*8e10*/  R2UR UR13, R180 ;  /* 0x00000000b40d72ca */ /* 0x000fe400000e0000 */
[----:B------:R-:W-:Y:S02]  /*8e20*/  R2UR UR15, R160 ;  /* 0x00000000a00f72ca */ /* 0x000fe400000e0000 */
[----:B------:R-:W-:-:S07]  /*8e30*/  R2UR UR19, R178 ;  /* 0x00000000b21372ca */ /* 0x000fce00000e0000 */
[----:B------:R-:W-:Y:S02]  /*8e40*/  USHF.L.U32 UR4, UR14, 0x2, URZ ;  /* 0x000000020e047899 */ /* 0x000fe4000800063f */
[----:B------:R-:W-:Y:S02]  /*8e50*/  USHF.L.U64.HI UR12, UR14, 0x2, UR13 ;  /* 0x000000020e0c7899 */ /* 0x000fe4000801020d */
[----:B------:R-:W-:-:S04]  /*8e60*/  UIADD3 UR7, UP0, UR4, UR10, URZ ;  /* 0x0000000a04077290 */ /* 0x000fc8000ff1e03f */
        /* <DEDUP_REMOVED lines=20> */
[----:B------:R-:W-:Y:S01]  /*8fb0*/  IMAD.X R11, RZ, RZ, R5, P1 ;  /* 0x000000ffff0b7224 */ /* 0x000fe200008e0605 */
[----:B------:R-:W-:-:S02]  /*8fc0*/  LOP3.LUT R7, R8, 0x380, RZ, 0xc0, !PT ;  /* 0x0000038008077812 */ /* 0x000fc400078ec0ff */
[----:B------:R-:W-:Y:S02]  /*8fd0*/  LOP3.LUT R6, R23, 0x380, RZ, 0xc0, !PT ;  /* 0x0000038017067812 */ /* 0x000fe400078ec0ff */
[----:B------:R-:W-:Y:S02]  /*8fe0*/  SHF.R.U64 R7, R7, 0x3, RZ ;  /* 0x0000000307077819 */ /* 0x000fe400000012ff */
[----:B------:R-:W-:Y:S02]  /*8ff0*/  LOP3.LUT R10, R35, 0x380, RZ, 0xc0, !PT ;  /* 0x00000380230a7812 */ /* 0x000fe400078ec0ff */
[----:B------:R-:W-:Y:S02]  /*9000*/  LOP3.LUT R12, R99, 0x380, RZ, 0xc0, !PT ;  /* 0x00000380630c7812 */ /* 0x000fe400078ec0ff */
[----:B------:R-:W-:Y:S02]  /*9010*/  LOP3.LUT R30, R7, R8, RZ, 0x3c, !PT ;  /* 0x00000008071e7212 */ /* 0x000fe400078e3cff */
[----:B------:R-:W-:-:S02]  /*9020*/  SHF.R.U64 R6, R6, 0x3, RZ ;  /* 0x0000000306067819 */ /* 0x000fc400000012ff */
[----:B------:R-:W-:Y:S02]  /*9030*/  SHF.R.U64 R10, R10, 0x3, RZ ;  /* 0x000000030a0a7819 */ /* 0x000fe400000012ff */
[----:B------:R-:W-:Y:S02]  /*9040*/  LOP3.LUT R8, R101, 0x380, RZ, 0xc0, !PT ;  /* 0x0000038065087812 */ /* 0x000fe400078ec0ff */
[----:B------:R-:W-:Y:S02]  /*9050*/  SHF.R.U64 R12, R12, 0x3, RZ ;  /* 0x000000030c0c7819 */ /* 0x000fe400000012ff */
[----:B------:R-:W-:Y:S02]  /*9060*/  LOP3.LUT R32, R6, R23, RZ, 0x3c, !PT ;  /* 0x0000001706207212 */ /* 0x000fe400078e3cff */
[----:B------:R-:W-:Y:S02]  /*9070*/  LOP3.LUT R28, R10, R35, RZ, 0x3c, !PT ;  /* 0x000000230a1c7212 */ /* 0x000fe400078e3cff */
[----:B------:R-:W-:-:S02]  /*9080*/  SHF.R.U64 R8, R8, 0x3, RZ ;  /* 0x0000000308087819 */ /* 0x000fc400000012ff */
[----:B------:R-:W-:Y:S02]  /*9090*/  LOP3.LUT R10, R103, 0x380, RZ, 0xc0, !PT ;  /* 0x00000380670a7812 */ /* 0x000fe400078ec0ff */
[----:B------:R-:W-:Y:S02]  /*90a0*/  LOP3.LUT R23, R34, 0x380, RZ, 0xc0, !PT ;  /* 0x0000038022177812 */ /* 0x000fe400078ec0ff */
[----:B------:R-:W-:Y:S02]  /*90b0*/  LOP3.LUT R14, R12, R99, RZ, 0x3c, !PT ;  /* 0x000000630c0e7212 */ /* 0x000fe400078e3cff */
[----:B------:R-:W-:Y:S02]  /*90c0*/  LOP3.LUT R12, R8, R101, RZ, 0x3c, !PT ;  /* 0x00000065080c7212 */ /* 0x000fe400078e3cff */
[----:B------:R-:W-:Y:S02]  /*90d0*/  SHF.R.U64 R10, R10, 0x3, RZ ;  /* 0x000000030a0a7819 */ /* 0x000fe400000012ff */
[----:B------:R-:W-:-:S02]  /*90e0*/  SHF.R.U64 R23, R23, 0x3, RZ ;  /* 0x0000000317177819 */ /* 0x000fc400000012ff */
[-C--:B------:R-:W-:Y:S02]  /*90f0*/  IADD3.X R9, RZ, R5.reuse, RZ, P0, !PT ;  /* 0x00000005ff097210 */ /* 0x080fe400007fe4ff */
[----:B------:R-:W-:Y:S02]  /*9100*/  MOV R26, R4 ;  /* 0x00000004001a7202 */ /* 0x000fe40000000f00 */
[----:B------:R-:W-:Y:S02]  /*9110*/  F2FP.BF16.F32.PACK_AB R4, R3, R2 ;  /* 0x000000020304723e */ /* 0x000fe400000010ff */
[----:B------:R-:W-:Y:S02]  /*9120*/  F2FP.BF16.F32.PACK_AB R5, R91, R90 ;  /* 0x0000005a5b05723e */ /* 0x000fe400000010ff */
[----:B------:R-:W-:Y:S02]  /*9130*/  F2FP.BF16.F32.PACK_AB R6, R21, R20 ;  /* 0x000000141506723e */ /* 0x000fe400000010ff */
[----:B------:R-:W-:-:S02]  /*9140*/  F2FP.BF16.F32.PACK_AB R7, R93, R92 ;  /* 0x0000005c5d07723e */ /* 0x000fc400000010ff */
[----:B------:R-:W-:Y:S02]  /*9150*/  MOV R99, R14 ;  /* 0x0000000e00637202 */ /* 0x000fe40000000f00 */
[----:B------:R-:W-:Y:S01]  /*9160*/  MOV R98, R12 ;  /* 0x0000000c00627202 */ /* 0x000fe20000000f00 */
[----:B------:R0:W-:Y:S01]  /*9170*/  STSM.16.M88.4 [R26], R4 ;  /* 0x000000041a007844 */ /* 0x0001e20000000200 */
[----:B------:R-:W-:Y:S02]  /*9180*/  LOP3.LUT R10, R10, R103, RZ, 0x3c, !PT ;  /* 0x000000670a0a7212 */ /* 0x000fe400078e3cff */
[----:B------:R-:W-:Y:S02]  /*9190*/  LOP3.LUT R8, R23, R34, RZ, 0x3c, !PT ;  /* 0x0000002217087212 */ /* 0x000fe400078e3cff */
[----:B------:R-:W-:Y:S02]  /*91a0*/  MOV R102, R32 ;  /* 0x0000002000667202 */ /* 0x000fe40000000f00 */
        /* <DEDUP_REMOVED lines=8> */
[----:B------:R-:W-:Y:S01]  /*9230*/  STSM.16.M88.4 [R102], R12 ;  /* 0x0000000c66007844 */ /* 0x000fe20000000200 */
[----:B------:R-:W-:Y:S02]  /*9240*/  F2FP.BF16.F32.PACK_AB R30, R45, R44 ;  /* 0x0000002c2d1e723e */ /* 0x000fe400000010ff */
[----:B------:R-:W-:Y:S02]  /*9250*/  F2FP.BF16.F32.PACK_AB R31, R47, R46 ;  /* 0x0000002e2f1f723e */ /* 0x000fe400000010ff */
[----:B------:R-:W-:Y:S02]  /*9260*/  F2FP.BF16.F32.PACK_AB R32, R49, R48 ;  /* 0x000000303120723e */ /* 0x000fe400000010ff */
[----:B------:R-:W-:Y:S01]  /*9270*/  F2FP.BF16.F32.PACK_AB R33, R51, R50 ;  /* 0x000000323321723e */ /* 0x000fe200000010ff */
[----:B------:R-:W-:Y:S01]  /*9280*/  STSM.16.M88.4 [R101], R28 ;  /* 0x0000001c65007844 */ /* 0x000fe20000000200 */
[----:B------:R-:W-:-:S02]  /*9290*/  F2FP.BF16.F32.PACK_AB R34, R53, R52 ;  /* 0x000000343522723e */ /* 0x000fc400000010ff */
[----:B------:R-:W-:Y:S02]  /*92a0*/  F2FP.BF16.F32.PACK_AB R35, R55, R54 ;  /* 0x000000363723723e */ /* 0x000fe400000010ff */
[----:B------:R-:W-:Y:S02]  /*92b0*/  MOV R23, R10 ;  /* 0x0000000a00177202 */ /* 0x000fe40000000f00 */
[----:B0-----:R-:W-:Y:S01]  /*92c0*/  MOV R26, R8 ;  /* 0x00000008001a7202 */ /* 0x001fe20000000f00 */
[----:B------:R0:W-:Y:S01]  /*92d0*/  STSM.16.M88.4 [R100], R32 ;  /* 0x0000002064007844 */ /* 0x0001e20000000200 */
[----:B------:R-:W-:Y:S02]  /*92e0*/  F2FP.BF16.F32.PACK_AB R4, R57, R56 ;  /* 0x000000383904723e */ /* 0x000fe400000010ff */
[----:B------:R-:W-:Y:S02]  /*92f0*/  F2FP.BF16.F32.PACK_AB R5, R59, R58 ;  /* 0x0000003a3b05723e */ /* 0x000fe400000010ff */
[----:B------:R-:W-:-:S02]  /*9300*/  F2FP.BF16.F32.PACK_AB R6, R61, R60 ;  /* 0x0000003c3d06723e */ /* 0x000fc400000010ff */
[----:B------:R-:W-:Y:S02]  /*9310*/  F2FP.BF16.F32.PACK_AB R7, R63, R62 ;  /* 0x0000003e3f07723e */ /* 0x000fe400000010ff */
[----:B------:R-:W-:Y:S02]  /*9320*/  F2FP.BF16.F32.PACK_AB R8, R65, R64 ;  /* 0x000000404108723e */ /* 0x000fe400000010ff */
[----:B------:R-:W-:Y:S01]  /*9330*/  F2FP.BF16.F32.PACK_AB R9, R67, R66 ;  /* 0x000000424309723e */ /* 0x000fe200000010ff */
[----:B------:R-:W-:Y:S01]  /*9340*/  STSM.16.M88.4 [R99], R4 ;  /* 0x0000000463007844 */ /* 0x000fe20000000200 */
[----:B------:R-:W-:Y:S02]  /*9350*/  F2FP.BF16.F32.PACK_AB R10, R69, R68 ;  /* 0x00000044450a723e */ /* 0x000fe400000010ff */
        /* <DEDUP_REMOVED lines=8> */
[----:B------:R-:W-:-:S02]  /*93e0*/  F2FP.BF16.F32.PACK_AB R15, R79, R78 ;  /* 0x0000004e4f0f723e */ /* 0x000fc400000010ff */
[----:B------:R-:W-:Y:S02]  /*93f0*/  F2FP.BF16.F32.PACK_AB R28, R81, R80 ;  /* 0x00000050511c723e */ /* 0x000fe400000010ff */
        /* <DEDUP_REMOVED lines=17> */
[----:B------:R-:W-:Y:S01]  /*9510*/  IMAD.U32 R23, RZ, RZ, UR4 ;  /* 0x00000004ff177e24 */ /* 0x000fe2000f8e00ff */
        /* <DEDUP_REMOVED lines=10> */
[----:B------:R-:W-:Y:S01]  /*95c0*/  VIADD R11, R18, UR43 ;  /* 0x0000002b120b7c36 */ /* 0x000fe20008000000 */
[----:B------:R-:W-:Y:S01]  /*95d0*/  UISETP.NE.U32.AND UP0, UPT, UR10, URZ, UPT ;  /* 0x0000003f0a00728c */ /* 0x000fe2000bf05070 */
[----:B------:R0:W5:Y:S01]  /*95e0*/  @P4 LDG.E R23, desc[UR36][R4.64] ;  /* 0x0000002404174981 */ /* 0x000162000c1e1900 */
[----:B------:R-:W-:Y:S01]  /*95f0*/  UMOV UR4, URZ ;  /* 0x0000003f00047c82 */ /* 0x000fe20008000000 */
[----:B------:R-:W-:Y:S01]  /*9600*/  USEL UR16, UR15, URZ, UP1 ;  /* 0x0000003f0f107287 */ /* 0x000fe20008800000 */
[----:B------:R-:W-:Y:S01]  /*9610*/  IMAD.MOV.U32 R7, RZ, RZ, R11 ;  /* 0x000000ffff077224 */ /* 0x000fe200078e000b */
[----:B------:R-:W-:-:S04]  /*9620*/  UISETP.NE.AND.EX UP0, UPT, UR11, URZ, UPT, UP0 ;  /* 0x0000003f0b00728c */ /* 0x000fc8000bf05300 */
[----:B------:R-:W-:Y:S01]  /*9630*/  USEL UR7, UR14, URZ, !UP0 ;  /* 0x0000003f0e077287 */ /* 0x000fe2000c000000 */
[----:B------:R-:W-:Y:S01]  /*9640*/  ULDC.64 UR10, c[0x0][UR18+0x220] ;  /* 0x00008800120a7abb */ /* 0x000fe20008000a00 */
[----:B------:R-:W-:Y:S01]  /*9650*/  USEL UR17, UR13, URZ, !UP0 ;  /* 0x0000003f0d117287 */ /* 0x000fe2000c000000 */
[----:B0-----:R-:W-:Y:S01]  /*9660*/  @P1 IMAD.HI.U32 R4, R11, R6, RZ ;  /* 0x000000060b041227 */ /* 0x001fe200078e00ff */
[----:B------:R-:W-:Y:S01]  /*9670*/  ULDC.64 UR8, c[0x0][UR18+0x218] ;  /* 0x0000860012087abb */ /* 0x000fe20008000a00 */
[----:B------:R-:W-:Y:S01]  /*9680*/  UIMAD UR11, UR11, UR7, URZ ;  /* 0x000000070b0b72a4 */ /* 0x000fe2000f8e023f */
[----:B------:R-:W-:Y:S01]  /*9690*/  ULDC.64 UR12, c[0x0][UR18+0x228] ;  /* 0x00008a00120c7abb */ /* 0x000fe20008000a00 */
[----:B------:R-:W-:Y:S02]  /*96a0*/  UIMAD.WIDE.U32 UR14, UR8, UR19, URZ ;  /* 0x00000013080e72a5 */ /* 0x000fe4000f8e003f */
[----:B------:R-:W-:Y:S01]  /*96b0*/  UIMAD UR19, UR9, UR19, URZ ;  /* 0x00000013091372a4 */ /* 0x000fe2000f8e023f */
[----:B-1----:R-:W-:Y:S01]  /*96c0*/  @P1 SHF.R.U32.HI R7, RZ, R9, R4 ;  /* 0x00000009ff071219 */ /* 0x002fe20000011604 */
[----:B------:R-:W-:-:S02]  /*96d0*/  UIMAD.WIDE.U32 UR20, UR12, UR16, URZ ;  /* 0x000000100c1472a5 */ /* 0x000fc4000f8e003f */
[----:B------:R-:W-:Y:S02]  /*96e0*/  UIMAD.WIDE.U32 UR8, UR10, UR7, URZ ;  /* 0x000000070a0872a5 */ /* 0x000fe4000f8e003f */
[----:B------:R-:W-:Y:S01]  /*96f0*/  UIMAD UR12, UR13, UR16, URZ ;  /* 0x000000100d0c72a4 */ /* 0x000fe2000f8e023f */
[----:B------:R-:W-:Y:S01]  /*9700*/  IMAD.MOV R9, RZ, RZ, -R7 ;  /* 0x000000ffff097224 */ /* 0x000fe200078e0a07 */
[----:B------:R-:W-:Y:S01]  /*9710*/  UIMAD UR11, UR10, UR17, UR11 ;  /* 0x000000110a0b72a4 */ /* 0x000fe2000f8e020b */
[----:B------:R-:W-:Y:S01]  /*9720*/  IMAD.U32 R4, RZ, RZ, UR20 ;  /* 0x00000014ff047e24 */ /* 0x000fe2000f8e00ff */
[----:B------:R-:W-:Y:S02]  /*9730*/  UIADD3 UR12, UR21, UR12, URZ ;  /* 0x0000000c150c7290 */ /* 0x000fe4000fffe03f */
[----:B------:R-:W-:Y:S01]  /*9740*/  IMAD.U32 R5, RZ, RZ, UR21 ;  /* 0x00000015ff057e24 */ /* 0x000fe2000f8e00ff */
[----:B------:R-:W-:Y:S01]  /*9750*/  UIADD3 UR10, UR9, UR11, URZ ;  /* 0x0000000b090a7290 */ /* 0x000fe2000fffe03f */
[----:B------:R-:W-:Y:S01]  /*9760*/  IMAD R9, R26, R9, R11 ;  /* 0x000000091a097224 */ /* 0x000fe200078e020b */
[----:B------:R-:W-:Y:S01]  /*9770*/  UIADD3 UR19, UR15, UR19, URZ ;  /* 0x000000130f137290 */ /* 0x000fe2000fffe03f */
[----:B------:R-:W-:Y:S01]  /*9780*/  SHF.R.S32.HI R5, RZ, 0x1f, R7 ;  /* 0x0000001fff057819 */ /* 0x000fe20000011407 */
[----:B------:R-:W-:Y:S01]  /*9790*/  IMAD.U32 R8, RZ, RZ, UR12 ;  /* 0x0000000cff087e24 */ /* 0x000fe2000f8e00ff */
[----:B------:R-:W-:Y:S01]  /*97a0*/  ULDC.64 UR12, c[0x0][0xba8] ;  /* 0x0002ea00000c7ab9 */ /* 0x000fe20000000a00 */
[----:B------:R-:W-:Y:S01]  /*97b0*/  SHF.R.S32.HI R6, RZ, 0x1f, R9 ;  /* 0x0000001fff067819 */ /* 0x000fe20000011409 */
[----:B------:R-:W-:Y:S01]  /*97c0*/  @!UP1 ULDC UR12, c[0x0][0xb50] ;  /* 0x0002d400000c9ab9 */ /* 0x000fe20000000800 */
[----:B------:R-:W-:Y:S01]  /*97d0*/  @!UP1 ULDC UR13, c[0x0][0xb54] ;  /* 0x0002d500000d9ab9 */ /* 0x000fe20000000800 */
[----:B--2---:R-:W-:-:S13]  /*97e0*/  @P0 R2UR UR4, R34 ;  /* 0x00000000220402ca */ /* 0x004fda00000e0000 */
[----:B------:R-:W-:Y:S02]  /*97f0*/  UIADD3 UR14, UP0, UP2, UR8, UR14, UR4 ;  /* 0x0000000e080e7290 */ /* 0x000fe4000fa1e004 */
[----:B------:R-:W-:Y:S01]  /*9800*/  USHF.R.S32.HI UR11, URZ, 0x1f, UR4 ;  /* 0x0000001f3f0b7899 */ /* 0x000fe20008011404 */
[----:B------:R-:W-:-:S03]  /*9810*/  ULDC.64 UR8, c[0x0][UR18+0x210] ;  /* 0x0000840012087abb */ /* 0x000fc60008000a00 */
[----:B------:R-:W-:Y:S01]  /*9820*/  UIADD3.X UR10, UR10, UR19, UR11, UP0, UP2 ;  /* 0x000000130a0a7290 */ /* 0x000fe200087e440b */
[----:B------:R-:W-:Y:S01]  /*9830*/  IADD3 R4, P2, P3, R7, UR14, R4 ;  /* 0x0000000e07047c10 */ /* 0x000fe2000fb5e004 */
[----:B------:R-:W-:-:S04]  /*9840*/  IMAD R7, R9, UR9, RZ ;  /* 0x0000000909077c24 */ /* 0x000fc8000f8e02ff */
[----:B------:R-:W-:Y:S01]  /*9850*/  IADD3.X R5, R5, UR10, R8, P2, P3 ;  /* 0x0000000a05057c10 */ /* 0x000fe200097e6408 */
[----:B------:R-:W-:Y:S02]  /*9860*/  IMAD R7, R6, UR8, R7 ;  /* 0x0000000806077c24 */ /* 0x000fe4000f8e0207 */
        /* <DEDUP_REMOVED lines=9> */
.L_x_2416:
[----:B------:R-:W-:Y:S01]  /*9900*/  SHFL.IDX PT, R4, R9, RZ, 0x1c1f ;  /* 0x001c1fff09047589 */ /* 0x000fe200000e0000 */
[----:B------:R-:W-:Y:S01]  /*9910*/  VIADD R12, R199, UR43 ;  /* 0x0000002bc70c7c36 */ /* 0x000fe20008000000 */
[----:B------:R-:W-:Y:S01]  /*9920*/  LOP3.LUT P0, RZ, R182, 0x3, RZ, 0xc0, !PT ;  /* 0x00000003b6ff7812 */ /* 0x000fe2000780c0ff */
[----:B-----5:R-:W-:Y:S01]  /*9930*/  IMAD R23, R23, R26, RZ ;  /* 0x0000001a17177224 */ /* 0x020fe200078e02ff */
[----:B------:R-:W0:Y:S01]  /*9940*/  SHFL.IDX PT, R5, R10, RZ, 0x1c1f ;  /* 0x001c1fff0a057589 */ /* 0x000e2200000e0000 */
[C---:B------:R-:W-:Y:S01]  /*9950*/  VIADD R8, R12.reuse, 0x8 ;  /* 0x000000080c087836 */ /* 0x040fe20000000000 */
[----:B------:R-:W-:Y:S02]  /*9960*/  PLOP3.LUT P3, PT, PT, PT, UP1, 0x80, 0x0 ;  /* 0x000000000000781c */ /* 0x000fe40003f6f018 */
[----:B------:R-:W-:Y:S01]  /*9970*/  SHFL.IDX PT, R6, R9, 0x1, 0x1c1f ;  /* 0x003c1f0009067f89 */ /* 0x000fe200000e0000 */
[-C--:B------:R-:W-:Y:S02]  /*9980*/  ISETP.GE.OR P2, PT, R12, R23.reuse, P0 ;  /* 0x000000170c00720c */ /* 0x080fe40000746670 */
[-C--:B------:R-:W-:Y:S01]  /*9990*/  ISETP.GE.OR P0, PT, R8, R23.reuse, P0 ;  /* 0x000000170800720c */ /* 0x080fe20000706670 */
[----:B------:R-:W1:Y:S10]  /*99a0*/  SHFL.IDX PT, R7, R10, 0x1, 0x1c1f ;  /* 0x003c1f000a077f89 */ /* 0x000e7400000e0000 */
[----:B0-----:R0:W-:Y:S01]  /*99b0*/  @!P2 ST.E desc[UR36][R4.64], R96 ;  /* 0x000000600400a985 */ /* 0x0011e2000c101924 */
[----:B------:R-:W-:-:S03]  /*99c0*/  ISETP.GE.AND P2, PT, R12, R23, PT ;  /* 0x000000170c00720c */ /* 0x000fc60003f46270 */
[----:B-1----:R0:W-:Y:S01]  /*99d0*/  @!P0 ST.E desc[UR36][R6.64], R0 ;  /* 0x0000000006008985 */ /* 0x0021e2000c101924 */
[----:B------:R-:W-:Y:S01]  /*99e0*/  ISETP.GE.AND P0, PT, R8, R23, PT ;  /* 0x000000170800720c */ /* 0x000fe20003f06270 */
[----:B------:R-:W-:-:S12]  /*99f0*/  @P3 BRA `(.L_x_2417) ;  /* 0x00000008008c3947 */ /* 0x000fd80003800000 */
[----:B------:R-:W-:Y:S01]  /*9a00*/  IMAD R3, R179, 0x40, R16 ;  /* 0x00000040b3037824 */ /* 0x000fe200078e0210 */
[----:B------:R-:W-:Y:S01]  /*9a10*/  ULDC.64 UR12, c[0x0][0xaa0] ;  /* 0x0002a800000c7ab9 */ /* 0x000fe20000000a00 */
[----:B------:R-:W-:Y:S02]  /*9a20*/  R2UR UR14, R178 ;  /* 0x00000000b20e72ca */ /* 0x000fe400000e0000 */
[----:B------:R-:W-:-:S03]  /*9a30*/  IMAD.WIDE R24, R3, 0x2, R24 ;  /* 0x0000000203187825 */ /* 0x000fc600078e0218 */
[C---:B------:R-:W-:Y:S02]  /*9a40*/  IADD3 R9, P6, R24.reuse, 0x1000, RZ ;  /* 0x0000100018097810 */ /* 0x040fe40007fde0ff */
[C---:B------:R-:W-:Y:S02]  /*9a50*/  IADD3 R13, P5, R24.reuse, 0x2000, RZ ;  /* 0x00002000180d7810 */ /* 0x040fe40007fbe0ff */
[----:B------:R-:W-:Y:S02]  /*9a60*/  LOP3.LUT R8, R9, 0x380, RZ, 0xc0, !PT ;  /* 0x0000038009087812 */ /* 0x000fe400078ec0ff */
[----:B------:R-:W-:Y:S02]  /*9a70*/  IADD3 R29, P4, R24, 0x3000, RZ ;  /* 0x00003000181d7810 */ /* 0x000fe40007f9e0ff */
[----:B------:R-:W-:Y:S02]  /*9a80*/  SHF.R.U64 R8, R8, 0x3, RZ ;  /* 0x0000000308087819 */ /* 0x000fe400000012ff */
[----:B------:R-:W-:-:S02]  /*9a90*/  IADD3 R33, P3, R24, 0x4000, RZ ;  /* 0x0000400018217810 */ /* 0x000fc40007f7e0ff */
[----:B------:R-:W-:Y:S01]  /*9aa0*/  LOP3.LUT R8, R8, R9, RZ, 0x3c, !PT ;  /* 0x0000000908087212 */ /* 0x000fe200078e3cff */
[--C-:B------:R-:W-:Y:S01]  /*9ab0*/  IMAD.X R9, RZ, RZ, R25.reuse, P6 ;  /* 0x000000ffff097224 */ /* 0x100fe200030e0619 */
[C---:B------:R-:W-:Y:S02]  /*9ac0*/  IADD3 R3, P6, R24.reuse, 0x7000, RZ ;  /* 0x0000700018037810 */ /* 0x040fe40007fde0ff */
[C---:B------:R-:W-:Y:S02]  /*9ad0*/  IADD3 R37, P2, R24.reuse, 0x5000, RZ ;  /* 0x0000500018257810 */ /* 0x040fe40007f5e0ff */
[C---:B------:R-:W-:Y:S01]  /*9ae0*/  IADD3 R41, P0, R24.reuse, 0x6000, RZ ;  /* 0x0000600018297810 */ /* 0x040fe20007f1e0ff */
[----:B------:R-:W-:Y:S01]  /*9af0*/  IMAD.X R45, RZ, RZ, R25, P6 ;  /* 0x000000ffff2d7224 */ /* 0x000fe200030e0619 */
[----:B0-----:R-:W-:Y:S01]  /*9b00*/  LOP3.LUT R5, R24, 0x380, RZ, 0xc0, !PT ;  /* 0x0000038018057812 */ /* 0x001fe200078ec0ff */
[----:B------:R-:W-:Y:S01]  /*9b10*/  UIMAD UR10, UR11, UR12, URZ ;  /* 0x0000000c0b0a72a4 */ /* 0x000fe2000f8e023f */
[----:B------:R-:W-:Y:S01]  /*9b20*/  LOP3.LUT R0, R3, 0x380, RZ, 0xc0, !PT ;  /* 0x0000038003007812 */ /* 0x000fe200078ec0ff */
[----:B------:R-:W-:Y:S01]  /*9b30*/  UIMAD.WIDE.U32 UR8, UR4, UR12, URZ ;  /* 0x0000000c040872a5 */ /* 0x000fe2000f8e003f */
[----:B------:R-:W-:Y:S01]  /*9b40*/  LOP3.LUT R12, R13, 0x380, RZ, 0xc0, !PT ;  /* 0x000003800d0c7812 */ /* 0x000fe200078ec0ff */
[----:B------:R-:W5:Y:S01]  /*9b50*/  LD.E.128 R8, desc[UR36][R8.64] ;  /* 0x0000002408087980 */ /* 0x000f62000c101d00 */
[----:B------:R-:W-:-:S02]  /*9b60*/  LOP3.LUT R28, R29, 0x380, RZ, 0xc0, !PT ;  /* 0x000003801d1c7812 */ /* 0x000fc400078ec0ff */
[----:B------:R-:W-:Y:S02]  /*9b70*/  LOP3.LUT R32, R33, 0x380, RZ, 0xc0, !PT ;  /* 0x0000038021207812 */ /* 0x000fe400078ec0ff */
[----:B------:R-:W-:Y:S02]  /*9b80*/  LOP3.LUT R36, R37, 0x380, RZ, 0xc0, !PT ;  /* 0x0000038025247812 */ /* 0x000fe400078ec0ff */
[----:B------:R-:W-:Y:S02]  /*9b90*/  LOP3.LUT R40, R41, 0x380, RZ, 0xc0, !PT ;  /* 0x0000038029287812 */ /* 0x000fe400078ec0ff */
[----:B------:R-:W-:Y:S02]  /*9ba0*/  SHF.R.U64 R5, R5, 0x3, RZ ;  /* 0x0000000305057819 */ /* 0x000fe400000012ff */
[----:B------:R-:W-:Y:S02]  /*9bb0*/  SHF.R.U64 R0, R0, 0x3, RZ ;  /* 0x0000000300007819 */ /* 0x000fe400000012ff */
[----:B------:R-:W-:-:S02]  /*9bc0*/  SHF.R.U64 R12, R12, 0x3, RZ ;  /* 0x000000030c0c7819 */ /* 0x000fc400000012ff */
[----:B------:R-:W-:Y:S02]  /*9bd0*/  SHF.R.U64 R28, R28, 0x3, RZ ;  /* 0x000000031c1c7819 */ /* 0x000fe400000012ff */
[----:B------:R-:W-:Y:S02]  /*9be0*/  SHF.R.U64 R32, R32, 0x3, RZ ;  /* 0x0000000320207819 */ /* 0x000fe400000012ff */
[----:B------:R-:W-:Y:S02]  /*9bf0*/  SHF.R.U64 R36, R36, 0x3, RZ ;  /* 0x0000000324247819 */ /* 0x000fe400000012ff */
[----:B------:R-:W-:Y:S02]  /*9c00*/  SHF.R.U64 R40, R40, 0x3, RZ ;  /* 0x0000000328287819 */ /* 0x000fe400000012ff */
[----:B------:R-:W-:Y:S02]  /*9c10*/  LOP3.LUT R24, R5, R24, RZ, 0x3c, !PT ;  /* 0x0000001805187212 */ /* 0x000fe400078e3cff */
[----:B------:R-:W-:-:S02]  /*9c20*/  LOP3.LUT R44, R0, R3, RZ, 0x3c, !PT ;  /* 0x00000003002c7212 */ /* 0x000fc400078e3cff */
[----:B------:R-:W0:Y:S01]  /*9c30*/  @P1 LDC R3, c[0x0][0xbec] ;  /* 0x0002fb00ff031b82 */ /* 0x000e220000000800 */
        /* <DEDUP_REMOVED lines=10> */
[----:B------:R1:W5:Y:S01]  /*9ce0*/  LD.E.128 R4, desc[UR36][R24.64] ;  /* 0x0000002418047980 */ /* 0x000362000c101d00 */
[----:B------:R-:W-:Y:S01]  /*9cf0*/  UIMAD UR10, UR4, UR13, UR10 ;  /* 0x0000000d040a72a4 */ /* 0x000fe2000f8e020a */
[----:B------:R-:W-:-:S02]  /*9d00*/  LEA R0, R22, R179, 0x5 ;  /* 0x000000b316007211 */ /* 0x000fc400078e28ff */
[----:B------:R-:W5:Y:S04]  /*9d10*/  LD.E.128 R12, desc[UR36][R12.64] ;  /* 0x000000240c0c7980 */ /* 0x000f68000c101d00 */
[----:B------:R-:W5:Y:S01]  /*9d20*/  LD.E.128 R28, desc[UR36][R28.64] ;  /* 0x000000241c1c7980 */ /* 0x000f62000c101d00 */
[----:B-1----:R-:W1:Y:S01]  /*9d30*/  @P1 LDC R25, c[0x0][0xbf0] ;  /* 0x0002fc00ff191b82 */ /* 0x002e620000000800 */
[----:B------:R-:W-:Y:S02]  /*9d40*/  UIADD3 UR9, UR9, UR10, URZ ;  /* 0x0000000a09097290 */ /* 0x000fe4000fffe03f */
[----:B------:R-:W5:Y:S01]  /*9d50*/  LD.E.128 R32, desc[UR36][R32.64] ;  /* 0x0000002420207980 */ /* 0x000f62000c101d00 */
[----:B------:R-:W-:Y:S01]  /*9d60*/  ULDC.64 UR10, c[0x0][0xae8] ;  /* 0x0002ba00000a7ab9 */ /* 0x000fe20000000a00 */
[----:B------:R-:W-:Y:S01]  /*9d70*/  VIADD R20, R0, UR43 ;  /* 0x0000002b00147c36 */ /* 0x000fe20008000000 */
[----:B------:R-:W-:Y:S01]  /*9d80*/  UIMAD.WIDE.U32 UR8, UR14, UR10, UR8 ;  /* 0x0000000a0e0872a5 */ /* 0x000fe2000f8e0008 */
[----:B------:R-:W5:Y:S01]  /*9d90*/  LD.E.128 R36, desc[UR36][R36.64] ;  /* 0x0000002424247980 */ /* 0x000f62000c101d00 */
[----:B------:R-:W-:Y:S01]  /*9da0*/  USHF.R.S32.HI UR4, URZ, 0x1f, UR7 ;  /* 0x0000001f3f047899 */ /* 0x000fe20008011407 */
[----:B0-----:R-:W-:Y:S01]  /*9db0*/  @P1 IMAD.HI.U32 R0, R20, R3, RZ ;  /* 0x0000000314001227 */ /* 0x001fe200078e00ff */
[----:B------:R-:W-:Y:S01]  /*9dc0*/  UIMAD UR9, UR14, UR11, UR9 ;  /* 0x0000000b0e0972a4 */ /* 0x000fe2000f8e0209 */
[----:B------:R-:W5:Y:S02]  /*9dd0*/  LD.E.128 R40, desc[UR36][R40.64] ;  /* 0x0000002428287980 */ /* 0x000f64000c101d00 */
[----:B------:R-:W-:-:S02]  /*9de0*/  ULDC.64 UR10, c[0x0][0xaf0] ;  /* 0x0002bc00000a7ab9 */ /* 0x000fc40000000a00 */
[----:B------:R-:W-:Y:S01]  /*9df0*/  UIMAD UR4, UR4, UR10, URZ ;  /* 0x0000000a040472a4 */ /* 0x000fe2000f8e023f */
[----:B------:R-:W-:Y:S01]  /*9e00*/  IMAD.MOV.U32 R21, RZ, RZ, R20 ;  /* 0x000000ffff157224 */ /* 0x000fe200078e0014 */
[----:B------:R-:W-:Y:S01]  /*9e10*/  UIMAD.WIDE.U32 UR8, UR7, UR10, UR8 ;  /* 0x0000000a070872a5 */ /* 0x000fe2000f8e0008 */
[----:B------:R-:W5:Y:S01]  /*9e20*/  LD.E.128 R44, desc[UR36][R44.64] ;  /* 0x000000242c2c7980 */ /* 0x000f62000c101d00 */
[----:B------:R-:W-:-:S03]  /*9e30*/  UIMAD UR4, UR7, UR11, UR4 ;  /* 0x0000000b070472a4 */ /* 0x000fc6000f8e0204 */
[----:B------:R-:W-:Y:S01]  /*9e40*/  ULDC.64 UR10, c[0x0][0xae0] ;  /* 0x0002b800000a7ab9 */ /* 0x000fe20000000a00 */
[----:B-1----:R-:W-:Y:S01]  /*9e50*/  @P1 SHF.R.U32.HI R21, RZ, R25, R0 ;  /* 0x00000019ff151219 */ /* 0x002fe20000011600 */
[----:B------:R-:W-:Y:S02]  /*9e60*/  UIADD3 UR4, UR9, UR4, URZ ;  /* 0x0000000409047290 */ /* 0x000fe4000fffe03f */
        /* <DEDUP_REMOVED lines=12> */
[----:B------:R-:W-:Y:S02]  /*9f30*/  IMAD R25, R26, R25, R20 ;  /* 0x000000191a197224 */ /* 0x000fe400078e0214 */
[----:B------:R-:W-:Y:S02]  /*9f40*/  IMAD.U32 R3, RZ, RZ, UR4 ;  /* 0x00000004ff037e24 */ /* 0x000fe4000f8e00ff */
[C---:B------:R-:W-:Y:S01]  /*9f50*/  IMAD R49, R21.reuse, UR11, R0 ;  /* 0x0000000b15317c24 */ /* 0x040fe2000f8e0200 */
        /* <DEDUP_REMOVED lines=10> */
[----:B------:R-:W-:Y:S01]  /*a000*/  LEA R24, P3, R2, UR8, 0x1 ;  /* 0x0000000802187c11 */ /* 0x000fe2000f8608ff */
        /* <DEDUP_REMOVED lines=15> */
[CC--:B-1----:R-:W-:Y:S02]  /*a100*/  @!P2 LEA R2, P4, R16.reuse, R20.reuse, 0x1 ;  /* 0x000000141002a211 */ /* 0x0c2fe400078808ff */
[C---:B------:R-:W-:Y:S02]  /*a110*/  @!P3 LEA R20, P5, R19.reuse, R20, 0x1 ;  /* 0x000000141314b211 */ /* 0x040fe400078a08ff */
[-C--:B--2---:R-:W-:Y:S02]  /*a120*/  @!P2 LEA.HI.X R3, R16, R0.reuse, R203, 0x1, P4 ;  /* 0x000000001003a211 */ /* 0x084fe400020f0ccb */
[----:B------:R-:W-:-:S03]  /*a130*/  @!P3 LEA.HI.X R21, R19, R0, R202, 0x1, P5 ;  /* 0x000000001315b211 */ /* 0x000fc600028f0cca */
[----:B-----5:R3:W-:Y:S04]  /*a140*/  @!P2 ST.E.128 desc[UR36][R2.64], R4 ;  /* 0x000000040200a985 */ /* 0x0207e8000c101d24 */
[----:B------:R3:W-:Y:S02]  /*a150*/  @!P3 ST.E.128 desc[UR36][R20.64], R32 ;  /* 0x000000201400b985 */ /* 0x0007e4000c101d24 */
.L_x_2419:
[----:B------:R-:W-:Y:S05]  /*a160*/  BSYNC B1 ;  /* 0x0000000000017941 */ /* 0x000fea0003800000 */
.L_x_2418:
[----:B--2---:R2:W4:Y:S01]  /*a170*/  SHFL.IDX PT, R0, R25, 0x1, 0x181f ;  /* 0x00381f0019007f89 */ /* 0x00452200000e0000 */
        /* <DEDUP_REMOVED lines=12> */
.L_x_2421:
[----:B------:R-:W-:Y:S05]  /*a240*/  BSYNC B1 ;  /* 0x0000000000017941 */ /* 0x000fea0003800000 */
.L_x_2420:
        /* <DEDUP_REMOVED lines=13> */
.L_x_2423:
[----:B------:R-:W-:Y:S05]  /*a320*/  BSYNC B1 ;  /* 0x0000000000017941 */ /* 0x000fea0003800000 */
.L_x_2422:
[----:B0-----:R-:W-:Y:S01]  /*a330*/  VIADD R0, R26, 0x60 ;  /* 0x000000601a007836 */ /* 0x001fe20000000000 */
[----:B--2-4-:R-:W4:Y:S04]  /*a340*/  SHFL.IDX PT, R25, R25, 0x3, 0x181f ;  /* 0x00781f0019197f89 */ /* 0x014f2800000e0000 */
[----:B------:R-:W-:Y:S01]  /*a350*/  ISETP.GE.AND P0, PT, R0, R23, PT ;  /* 0x000000170000720c */ /* 0x000fe20003f06270 */
[----:B------:R-:W0:-:S12]  /*a360*/  SHFL.IDX PT, R24, R24, 0x3, 0x181f ;  /* 0x00781f0018187f89 */ /* 0x000e1800000e0000 */
        /* <DEDUP_REMOVED lines=12> */
.L_x_2417:
        /* <DEDUP_REMOVED lines=12> */
[----:B------:R-:W-:Y:S01]  /*a4f0*/  BSSY B1, `(.L_x_2425) ;  /* 0x0000067000017945 */ /* 0x000fe20003800000 */
[----:B------:R-:W-:Y:S01]  /*a500*/  ULDC.64 UR10, c[0x0][0xb38] ;  /* 0x0002ce00000a7ab9 */ /* 0x000fe20000000a00 */
[----:B------:R-:W-:Y:S01]  /*a510*/  PRMT R97, RZ, 0x654, R97 ;  /* 0x00000654ff617816 */ /* 0x000fe20000000061 */
[----:B------:R-:W-:-:S04]  /*a520*/  UIMAD.WIDE.U32 UR8, UR15, UR10, UR8 ;  /* 0x0000000a0f0872a5 */ /* 0x000fc8000f8e0008 */
[----:B------:R-:W-:Y:S01]  /*a530*/  UIMAD UR9, UR15, UR11, UR9 ;  /* 0x0000000b0f0972a4 */ /* 0x000fe2000f8e0209 */
[----:B------:R2:W-:Y:S02]  /*a540*/  SYNCS.ARRIVE.TRANS64.RED.A1T0 RZ, [R97+URZ], RZ ;  /* 0x000000ff61ff79a7 */ /* 0x0005e4000810043f */
[----:B------:R-:W-:Y:S02]  /*a550*/  ULDC.64 UR10, c[0x0][0xb40] ;  /* 0x0002d000000a7ab9 */ /* 0x000fe40000000a00 */
[----:B------:R-:W-:Y:S02]  /*a560*/  UIMAD UR4, UR4, UR10, URZ ;  /* 0x0000000a040472a4 */ /* 0x000fe4000f8e023f */
[----:B------:R-:W-:Y:S01]  /*a570*/  UIMAD.WIDE.U32 UR8, UR7, UR10, UR8 ;  /* 0x0000000a070872a5 */ /* 0x000fe2000f8e0008 */
[----:B0-----:R-:W-:Y:S01]  /*a580*/  @P1 IMAD.HI.U32 R0, R11, R0, RZ ;  /* 0x000000000b001227 */ /* 0x001fe200078e00ff */
[----:B------:R-:W-:-:S03]  /*a590*/  UIMAD UR4, UR7, UR11, UR4 ;  /* 0x0000000b070472a4 */ /* 0x000fc6000f8e0204 */
        /* <DEDUP_REMOVED lines=33> */
[-C--:B0-----:R-:W-:Y:S02]  /*a7b0*/  @!P3 LEA R8, P5, R177, R6.reuse, 0x2 ;  /* 0x00000006b108b211 */ /* 0x081fe400078a10ff */
        /* <DEDUP_REMOVED lines=58> */
.L_x_2426:
[----:B------:R-:W-:Y:S05]  /*ab60*/  BSYNC B1 ;  /* 0x0000000000017941 */ /* 0x000fea0003800000 */
.L_x_2425:
        /* <DEDUP_REMOVED lines=10> */
[CC--:B------:R-:W-:Y:S02]  /*ac10*/  @!P0 LEA R8, P6, R176.reuse, R4.reuse, 0x2 ;  /* 0x00000004b0088211 */ /* 0x0c0fe400078c10ff */
        /* <DEDUP_REMOVED lines=19> */
[CC--:B0-----:R-:W-:Y:S02]  /*ad50*/  @!P0 LEA R2, P4, R172.reuse, R4.reuse, 0x2 ;  /* 0x00000004ac028211 */ /* 0x0c1fe400078810ff */
        /* <DEDUP_REMOVED lines=38> */
.L_x_2415:
[----:B------:R-:W-:Y:S01]  /*afc0*/  R2UR UR4, R161 ;  /* 0x00000000a10472ca */ /* 0x000fe200000e0000 */
[----:B------:R-:W-:Y:S01]  /*afd0*/  ULDC.64 UR8, c[0x0][0xc00] ;  /* 0x0003000000087ab9 */ /* 0x000fe20000000a00 */
[----:B------:R-:W-:Y:S01]  /*afe0*/  R2UR UR7, R23 ;  /* 0x00000000170772ca */ /* 0x000fe200000e0000 */
[----:B------:R-:W-:-:S04]  /*aff0*/  UISETP.NE.U32.AND UP0, UPT, UR8, URZ, UPT ;  /* 0x0000003f0800728c */ /* 0x000fc8000bf05070 */
[----:B------:R-:W-:-:S03]  /*b000*/  UISETP.NE.AND.EX UP0, UPT, UR9, URZ, UPT, UP0 ;  /* 0x0000003f0900728c */ /* 0x000fc6000bf05300 */
[----:B------:R-:W-:-:S03]  /*b010*/  ULDC.64 UR8, c[0x0][0xc00] ;  /* 0x0003000000087ab9 */ /* 0x000fc60000000a00 */
[----:B------:R-:W-:Y:S01]  /*b020*/  UIMAD.WIDE UR8, UR4, 0x4, UR8 ;  /* 0x00000004040878a5 */ /* 0x000fe2000f8e0208 */
[----:B------:R-:W-:-:S05]  /*b030*/  PLOP3.LUT P1, PT, PT, PT, UP0, 0x80, 0x0 ;  /* 0x000000000000781c */ /* 0x000fca0003f2f008 */
[----:B------:R-:W-:Y:S02]  /*b040*/  IMAD.U32 R2, RZ, RZ, UR8 ;  /* 0x00000008ff027e24 */ /* 0x000fe4000f8e00ff */
[----:B------:R-:W-:Y:S01]  /*b050*/  IMAD.U32 R3, RZ, RZ, UR9 ;  /* 0x00000009ff037e24 */ /* 0x000fe2000f8e00ff */
[----:B------:R-:W-:Y:S02]  /*b060*/  ULDC.64 UR8, c[0x0][0xc08] ;  /* 0x0003020000087ab9 */ /* 0x000fe40000000a00 */
[----:B------:R-:W-:-:S03]  /*b070*/  UISETP.NE.U32.AND UP1, UPT, UR8, URZ, UPT ;  /* 0x0000003f0800728c */ /* 0x000fc6000bf25070 */
[----:B------:R-:W2:Y:S01]  /*b080*/  @P1 LDG.E R6, desc[UR36][R2.64] ;  /* 0x0000002402061981 */ /* 0x000ea2000c1e1900 */
[----:B------:R-:W-:-:S06]  /*b090*/  UISETP.NE.AND.EX UP1, UPT, UR9, URZ, UPT, UP1 ;  /* 0x0000003f0900728c */ /* 0x000fcc000bf25310 */
[----:B------:R-:W-:-:S05]  /*b0a0*/  PLOP3.LUT P2, PT, PT, PT, UP1, 0x80, 0x0 ;  /* 0x000000000000781c */ /* 0x000fca0003f4f018 */
[----:B------:R-:W-:Y:S02]  /*b0b0*/  @UP1 ULDC.64 UR8, c[0x0][0xc08] ;  /* 0x0003020000081ab9 */ /* 0x000fe40000000a00 */
[----:B------:R-:W-:-:S03]  /*b0c0*/  @UP1 UIMAD.WIDE UR8, UR4, 0x4, UR8 ;  /* 0x00000004040818a5 */ /* 0x000fc6000f8e0208 */
[----:B------:R-:W-:Y:S02]  /*b0d0*/  ULDC UR4, c[0x0][0xa88] ;  /* 0x0002a20000047ab9 */ /* 0x000fe40000000800 */
[----:B------:R-:W-:Y:S01]  /*b0e0*/  MOV R0, UR4 ;  /* 0x0000000400007c02 */ /* 0x000fe20008000f00 */
        /* <DEDUP_REMOVED lines=15> */
.L_x_2427:
[----:B------:R-:W-:Y:S01]  /*b1e0*/  R2UR UR7, R161 ;  /* 0x00000000a10772ca */ /* 0x000fe200000e0000 */
[----:B------:R-:W-:Y:S01]  /*b1f0*/  BSSY B1, `(.L_x_2428) ;  /* 0x000003d000017945 */ /* 0x000fe20003800000 */
[----:B------:R-:W-:-:S11]  /*b200*/  R2UR UR8, R180 ;  /* 0x00000000b40872ca */ /* 0x000fd600000e0000 */
[----:B------:R-:W-:Y:S02]  /*b210*/  USEL UR7, UR7, URZ, !UP0 ;  /* 0x0000003f07077287 */ /* 0x000fe4000c000000 */
[----:B------:R-:W-:Y:S01]  /*b220*/  USEL UR10, UR8, URZ, !UP0 ;  /* 0x0000003f080a7287 */ /* 0x000fe2000c000000 */
[----:B------:R-:W-:Y:S11]  /*b230*/  @P0 BRA `(.L_x_2429) ;  /* 0x0000000000e00947 */ /* 0x000ff60003800000 */
[----:B------:R-:W0:Y:S01]  /*b240*/  S2R R3, SR_TID.X ;  /* 0x0000000000037919 */ /* 0x000e220000002100 */
[----:B------:R-:W1:Y:S01]  /*b250*/  LDC R9, c[0x0][0xbe8] ;  /* 0x0002fa00ff097b82 */ /* 0x000e620000000800 */
[----:B------:R-:W-:Y:S02]  /*b260*/  IMAD.U32 R4, RZ, RZ, UR43 ;  /* 0x0000002bff047e24 */ /* 0x000fe4000f8e00ff */
[----:B-1---5:R-:W-:-:S03]  /*b270*/  IMAD R2, R0, R9, RZ ;  /* 0x0000000900027224 */ /* 0x022fc600078e02ff */
        /* <DEDUP_REMOVED lines=17> */
[----:B------:R-:W-:Y:S02]  /*b390*/  UIMAD.WIDE.U32 UR16, UR8, UR19, URZ ;  /* 0x00000013081072a5 */ /* 0x000fe4000f8e003f */
[----:B------:R-:W-:Y:S01]  /*b3a0*/  UIMAD UR13, UR13, UR7, URZ ;  /* 0x000000070d0d72a4 */ /* 0x000fe2000f8e023f */
[----:B0-----:R-:W-:Y:S01]  /*b3b0*/  @P0 IMAD.HI.U32 R2, R4, R3, RZ ;  /* 0x0000000304020227 */ /* 0x001fe200078e00ff */
[----:B------:R-:W-:Y:S02]  /*b3c0*/  UIMAD UR19, UR9, UR19, URZ ;  /* 0x00000013091372a4 */ /* 0x000fe4000f8e023f */
[----:B------:R-:W-:Y:S02]  /*b3d0*/  UIMAD.WIDE.U32 UR8, UR12, UR7, URZ ;  /* 0x000000070c0872a5 */ /* 0x000fe4000f8e003f */
[----:B------:R-:W-:-:S02]  /*b3e0*/  UIMAD.WIDE.U32 UR22, UR14, UR11, URZ ;  /* 0x0000000b0e1672a5 */ /* 0x000fc4000f8e003f */
[----:B------:R-:W-:Y:S01]  /*b3f0*/  UIMAD UR11, UR15, UR11, URZ ;  /* 0x0000000b0f0b72a4 */ /* 0x000fe2000f8e023f */
[----:B-1----:R-:W-:Y:S01]  /*b400*/  @P0 SHF.R.U32.HI R5, RZ, R7, R2 ;  /* 0x00000007ff050219 */ /* 0x002fe20000011602 */
[----:B------:R-:W-:Y:S02]  /*b410*/  UIMAD UR13, UR12, UR10, UR13 ;  /* 0x0000000a0c0d72a4 */ /* 0x000fe4000f8e020d */
[----:B------:R-:W-:Y:S01]  /*b420*/  UIADD3 UR16, UP1, UP2, UR8, UR16, UR4 ;  /* 0x0000001008107290 */ /* 0x000fe2000fa3e004 */
[----:B------:R-:W-:Y:S01]  /*b430*/  IMAD.U32 R2, RZ, RZ, UR22 ;  /* 0x00000016ff027e24 */ /* 0x000fe2000f8e00ff */
[----:B------:R-:W-:Y:S01]  /*b440*/  UIADD3 UR8, UR23, UR11, URZ ;  /* 0x0000000b17087290 */ /* 0x000fe2000fffe03f */
[--C-:B------:R-:W-:Y:S01]  /*b450*/  IMAD.MOV R7, RZ, RZ, -R5.reuse ;  /* 0x000000ffff077224 */ /* 0x100fe200078e0a05 */
[----:B------:R-:W-:Y:S01]  /*b460*/  UIADD3 UR19, UR17, UR19, URZ ;  /* 0x0000001311137290 */ /* 0x000fe2000fffe03f */
[----:B------:R-:W-:Y:S01]  /*b470*/  IMAD.U32 R3, RZ, RZ, UR23 ;  /* 0x00000017ff037e24 */ /* 0x000fe2000f8e00ff */
[----:B------:R-:W-:Y:S01]  /*b480*/  UIADD3 UR11, UR9, UR13, URZ ;  /* 0x0000000d090b7290 */ /* 0x000fe2000fffe03f */
[----:B------:R-:W-:Y:S01]  /*b490*/  IMAD R7, R9, R7, R4 ;  /* 0x0000000709077224 */ /* 0x000fe200078e0204 */
[----:B------:R-:W-:Y:S01]  /*b4a0*/  IADD3 R2, P0, P1, R5, UR16, R2 ;  /* 0x0000001005027c10 */ /* 0x000fe2000f91e002 */
[----:B------:R-:W-:Y:S01]  /*b4b0*/  IMAD.U32 R6, RZ, RZ, UR8 ;  /* 0x00000008ff067e24 */ /* 0x000fe2000f8e00ff */
[----:B------:R-:W-:Y:S01]  /*b4c0*/  UIADD3.X UR11, UR11, UR19, UR20, UP1, UP2 ;  /* 0x000000130b0b7290 */ /* 0x000fe20008fe4414 */
[----:B------:R-:W-:Y:S01]  /*b4d0*/  SHF.R.S32.HI R5, RZ, 0x1f, R5 ;  /* 0x0000001fff057819 */ /* 0x000fe20000011405 */
[----:B------:R-:W-:Y:S01]  /*b4e0*/  ULDC.64 UR8, c[0x0][UR18+0x210] ;  /* 0x0000840012087abb */ /* 0x000fe20008000a00 */
[----:B------:R-:W-:Y:S01]  /*b4f0*/  SHF.R.S32.HI R4, RZ, 0x1f, R7 ;  /* 0x0000001fff047819 */ /* 0x000fe20000011407 */
[----:B------:R-:W-:Y:S01]  /*b500*/  IMAD R9, R7, UR9, RZ ;  /* 0x0000000907097c24 */ /* 0x000fe2000f8e02ff */
[----:B------:R-:W-:Y:S01]  /*b510*/  ULDC.64 UR12, c[0x0][0xba8] ;  /* 0x0002ea00000c7ab9 */ /* 0x000fe20000000a00 */
[----:B------:R-:W-:Y:S01]  /*b520*/  IADD3.X R3, R5, UR11, R6, P0, P1 ;  /* 0x0000000b05037c10 */ /* 0x000fe200087e2406 */
[----:B------:R-:W-:Y:S01]  /*b530*/  @!UP0 ULDC UR12, c[0x0][0xb50] ;  /* 0x0002d400000c8ab9 */ /* 0x000fe20000000800 */
[----:B------:R-:W-:Y:S01]  /*b540*/  IMAD R9, R4, UR8, R9 ;  /* 0x0000000804097c24 */ /* 0x000fe2000f8e0209 */
[----:B------:R-:W-:Y:S01]  /*b550*/  @!UP0 ULDC UR13, c[0x0][0xb54] ;  /* 0x0002d500000d8ab9 */ /* 0x000fe20000000800 */
[----:B------:R-:W-:-:S04]  /*b560*/  IMAD.WIDE.U32 R2, R7, UR8, R2 ;  /* 0x0000000807027c25 */ /* 0x000fc8000f8e0002 */
[----:B------:R-:W-:Y:S01]  /*b570*/  IMAD.IADD R3, R3, 0x1, R9 ;  /* 0x0000000103037824 */ /* 0x000fe200078e0209 */
[----:B------:R-:W-:-:S04]  /*b580*/  LEA R4, P0, R2, UR12, 0x2 ;  /* 0x0000000c02047c11 */ /* 0x000fc8000f8010ff */
[----:B------:R-:W-:Y:S01]  /*b590*/  LEA.HI.X R5, R2, UR13, R3, 0x2, P0 ;  /* 0x0000000d02057c11 */ /* 0x000fe200080f1403 */
[----:B------:R-:W-:-:S05]  /*b5a0*/  IMAD.MOV.U32 R3, RZ, RZ, -0x800000 ;  /* 0xff800000ff037424 */ /* 0x000fca00078e00ff */
[----:B------:R0:W-:Y:S03]  /*b5b0*/  STG.E desc[UR36][R4.64], R3 ;  /* 0x0000000304007986 */ /* 0x0001e6000c101924 */
.L_x_2429:
[----:B------:R-:W-:Y:S05]  /*b5c0*/  BSYNC B1 ;  /* 0x0000000000017941 */ /* 0x000fea0003800000 */
.L_x_2428:
[----:B------:R-:W-:-:S13]  /*b5d0*/  R2UR UR8, R23 ;  /* 0x00000000170872ca */ /* 0x000fda00000e0000 */
[----:B------:R-:W-:-:S06]  /*b5e0*/  UISETP.GT.AND UP0, UPT, UR8, 0x1, UPT ;  /* 0x000000010800788c */ /* 0x000fcc000bf04270 */
[----:B------:R-:W-:-:S13]  /*b5f0*/  PLOP3.LUT P0, PT, PT, PT, UP0, 0x80, 0x0 ;  /* 0x000000000000781c */ /* 0x000fda0003f0f008 */
[----:B------:R-:W-:Y:S05]  /*b600*/  @P0 BRA `(.L_x_2424) ;  /* 0x0000000400a80947 */ /* 0x000fea0003800000 */
[----:B------:R-:W1:Y:S01]  /*b610*/  LDC R11, c[0x0][0xbe8] ;  /* 0x0002fa00ff0b7b82 */ /* 0x000e620000000800 */
[----:B------:R-:W-:Y:S01]  /*b620*/  ULDC.64 UR12, c[0x0][0xaa0] ;  /* 0x0002a800000c7ab9 */ /* 0x000fe20000000a00 */
[----:B------:R-:W-:Y:S01]  /*b630*/  R2UR UR14, R178 ;  /* 0x00000000b20e72ca */ /* 0x000fe200000e0000 */
[----:B------:R-:W-:Y:S01]  /*b640*/  UIMAD UR11, UR20, UR12, URZ ;  /* 0x0000000c140b72a4 */ /* 0x000fe2000f8e023f */
[----:B------:R-:W-:Y:S01]  /*b650*/  IMAD R2, R22, 0x20, R179 ;  /* 0x0000002016027824 */ /* 0x000fe200078e02b3 */
[----:B------:R-:W-:Y:S01]  /*b660*/  UIMAD.WIDE.U32 UR8, UR4, UR12, URZ ;  /* 0x0000000c040872a5 */ /* 0x000fe2000f8e003f */
[----:B------:R-:W-:Y:S01]  /*b670*/  BSSY B1, `(.L_x_2430) ;  /* 0x0000039000017945 */ /* 0x000fe20003800000 */
[----:B------:R-:W-:Y:S01]  /*b680*/  UIMAD UR11, UR4, UR13, UR11 ;  /* 0x0000000d040b72a4 */ /* 0x000fe2000f8e020b */
[----:B------:R-:W-:Y:S02]  /*b690*/  VIADD R6, R2, UR43 ;  /* 0x0000002b02067c36 */ /* 0x000fe40008000000 */
[----:B------:R-:W-:Y:S01]  /*b6a0*/  ULDC.64 UR12, c[0x0][0xae8] ;  /* 0x0002ba00000c7ab9 */ /* 0x000fe20000000a00 */
[----:B------:R-:W-:Y:S01]  /*b6b0*/  UIADD3 UR9, UR9, UR11, URZ ;  /* 0x0000000b09097290 */ /* 0x000fe2000fffe03f */
[----:B0-----:R-:W-:-:S03]  /*b6c0*/  IMAD.MOV.U32 R5, RZ, RZ, R6 ;  /* 0x000000ffff057224 */ /* 0x001fc600078e0006 */
[----:B------:R-:W-:-:S04]  /*b6d0*/  UIMAD.WIDE.U32 UR8, UR14, UR12, UR8 ;  /* 0x0000000c0e0872a5 */ /* 0x000fc8000f8e0008 */
[----:B------:R-:W-:-:S03]  /*b6e0*/  UIMAD UR9, UR14, UR13, UR9 ;  /* 0x0000000d0e0972a4 */ /* 0x000fc6000f8e0209 */
[----:B------:R-:W-:Y:S01]  /*b6f0*/  ULDC.64 UR12, c[0x0][0xaf0] ;  /* 0x0002bc00000c7ab9 */ /* 0x000fe20000000a00 */
[----:B-1----:R-:W-:Y:S01]  /*b700*/  ISETP.NE.AND P0, PT, R11, 0x1, PT ;  /* 0x000000010b00780c */ /* 0x002fe20003f05270 */
[----:B------:R-:W-:Y:S02]  /*b710*/  UIMAD UR10, UR10, UR12, URZ ;  /* 0x0000000c0a0a72a4 */ /* 0x000fe4000f8e023f */
[----:B------:R-:W-:Y:S02]  /*b720*/  UIMAD.WIDE.U32 UR8, UR7, UR12, UR8 ;  /* 0x0000000c070872a5 */ /* 0x000fe4000f8e0008 */
[----:B------:R-:W-:-:S03]  /*b730*/  UIMAD UR4, UR7, UR13, UR10 ;  /* 0x0000000d070472a4 */ /* 0x000fc6000f8e020a */
[----:B------:R-:W-:Y:S01]  /*b740*/  ULDC.64 UR10, c[0x0][0xae0] ;  /* 0x0002b800000a7ab9 */ /* 0x000fe20000000a00 */
[----:B------:R-:W-:-:S04]  /*b750*/  UIADD3 UR4, UR9, UR4, URZ ;  /* 0x0000000409047290 */ /* 0x000fc8000fffe03f */
        /* <DEDUP_REMOVED lines=28> */
[----:B------:R-:W-:Y:S02]  /*b920*/  LEA.HI.X R5, R2, UR9, R3, 0x1, P3 ;  /* 0x0000000902057c11 */ /* 0x000fe400098f0c03 */
[----:B------:R0:W1:Y:S02]  /*b930*/  SHFL.IDX PT, R2, R4, RZ, 0x181f ;  /* 0x00181fff04027589 */ /* 0x00006400000e0000 */
[----:B------:R-:W-:-:S02]  /*b940*/  ISETP.GE.AND P0, PT, R0, R11, PT ;  /* 0x0000000b0000720c */ /* 0x000fc40003f06270 */
[----:B------:R0:W2:Y:S01]  /*b950*/  SHFL.IDX PT, R0, R5, RZ, 0x181f ;  /* 0x00181fff05007589 */ /* 0x0000a200000e0000 */
[----:B------:R-:W-:Y:S10]  /*b960*/  @P2 BRA `(.L_x_2431) ;  /* 0x0000000000242947 */ /* 0x000ff40003800000 */
[----:B------:R-:W-:Y:S02]  /*b970*/  ULDC UR4, c[0x0][0xac8] ;  /* 0x0002b20000047ab9 */ /* 0x000fe40000000800 */
[----:B------:R-:W-:Y:S02]  /*b980*/  ISETP.GE.AND P4, PT, R16, UR4, PT ;  /* 0x0000000410007c0c */ /* 0x000fe4000bf86270 */
[----:B------:R-:W-:-:S11]  /*b990*/  ISETP.GE.AND P5, PT, R19, UR4, PT ;  /* 0x0000000413007c0c */ /* 0x000fd6000bfa6270 */
[CC--:B-1----:R-:W-:Y:S02]  /*b9a0*/  @!P4 LEA R8, P2, R16.reuse, R2.reuse, 0x1 ;  /* 0x000000021008c211 */ /* 0x0c2fe400078408ff */
[C---:B------:R-:W-:Y:S02]  /*b9b0*/  @!P5 LEA R2, P3, R19.reuse, R2, 0x1 ;  /* 0x000000021302d211 */ /* 0x040fe400078608ff */
[-C--:B--2---:R-:W-:Y:S02]  /*b9c0*/  @!P4 LEA.HI.X R9, R16, R0.reuse, R203, 0x1, P2 ;  /* 0x000000001009c211 */ /* 0x084fe400010f0ccb */
[----:B------:R-:W-:-:S03]  /*b9d0*/  @!P5 LEA.HI.X R3, R19, R0, R202, 0x1, P3 ;  /* 0x000000001303d211 */ /* 0x000fc600018f0cca */
[----:B------:R3:W-:Y:S04]  /*b9e0*/  @!P4 ST.E.128 desc[UR36][R8.64], RZ ;  /* 0x000000ff0800c985 */ /* 0x0007e8000c101d24 */
[----:B------:R3:W-:Y:S02]  /*b9f0*/  @!P5 ST.E.128 desc[UR36][R2.64], RZ ;  /* 0x000000ff0200d985 */ /* 0x0007e4000c101d24 */
.L_x_2431:
[----:B------:R-:W-:Y:S05]  /*ba00*/  BSYNC B1 ;  /* 0x0000000000017941 */ /* 0x000fea0003800000 */
.L_x_2430:
[----:B--2---:R2:W4:Y:S01]  /*ba10*/  SHFL.IDX PT, R0, R5, 0x1, 0x181f ;  /* 0x00381f0005007f89 */ /* 0x00452200000e0000 */
[----:B------:R-:W-:Y:S03]  /*ba20*/  BSSY B1, `(.L_x_2432) ;  /* 0x000000c000017945 */ /* 0x000fe60003800000 */
[----:B-1-3--:R2:W1:Y:S01]  /*ba30*/  SHFL.IDX PT, R2, R4, 0x1, 0x181f ;  /* 0x00381f0004027f89 */ /* 0x00a46200000e0000 */
[----:B------:R-:W-:Y:S05]  /*ba40*/  @P1 BRA `(.L_x_2433) ;  /* 0x0000000000241947 */ /* 0x000fea0003800000 */
[----:B------:R-:W-:Y:S02]  /*ba50*/  ULDC UR4, c[0x0][0xac8] ;  /* 0x0002b20000047ab9 */ /* 0x000fe40000000800 */
[----:B------:R-:W-:Y:S02]  /*ba60*/  ISETP.GE.AND P3, PT, R16, UR4, PT ;  /* 0x0000000410007c0c */ /* 0x000fe4000bf66270 */
[----:B------:R-:W-:-:S11]  /*ba70*/  ISETP.GE.AND P4, PT, R19, UR4, PT ;  /* 0x0000000413007c0c */ /* 0x000fd6000bf86270 */
[CC--:B-1----:R-:W-:Y:S02]  /*ba80*/  @!P3 LEA R8, P1, R16.reuse, R2.reuse, 0x1 ;  /* 0x000000021008b211 */ /* 0x0c2fe400078208ff */
[C---:B------:R-:W-:Y:S02]  /*ba90*/  @!P4 LEA R2, P2, R19.reuse, R2, 0x1 ;  /* 0x000000021302c211 */ /* 0x040fe400078408ff */
[-C--:B----4-:R-:W-:Y:S02]  /*baa0*/  @!P3 LEA.HI.X R9, R16, R0.reuse, R203, 0x1, P1 ;  /* 0x000000001009b211 */ /* 0x090fe400008f0ccb */
[----:B------:R-:W-:-:S03]  /*bab0*/  @!P4 LEA.HI.X R3, R19, R0, R202, 0x1, P2 ;  /* 0x000000001303c211 */ /* 0x000fc600010f0cca */
[----:B------:R3:W-:Y:S04]  /*bac0*/  @!P3 ST.E.128 desc[UR36][R8.64], RZ ;  /* 0x000000ff0800b985 */ /* 0x0007e8000c101d24 */
[----:B------:R3:W-:Y:S02]  /*bad0*/  @!P4 ST.E.128 desc[UR36][R2.64], RZ ;  /* 0x000000ff0200c985 */ /* 0x0007e4000c101d24 */
.L_x_2433:
[----:B------:R-:W-:Y:S05]  /*bae0*/  BSYNC B1 ;  /* 0x0000000000017941 */ /* 0x000fea0003800000 */
.L_x_2432:
[----:B----4-:R4:W0:Y:S01]  /*baf0*/  SHFL.IDX PT, R0, R5, 0x2, 0x181f ;  /* 0x00581f0005007f89 */ /* 0x01082200000e0000 */
        /* <DEDUP_REMOVED lines=8> */
[-C--:B0-----:R-:W-:Y:S02]  /*bb80*/  @!P2 LEA.HI.X R9, R16, R0.reuse, R203, 0x1, P0 ;  /* 0x000000001009a211 */ /* 0x081fe400000f0ccb */
[----:B------:R-:W-:-:S03]  /*bb90*/  @!P3 LEA.HI.X R3, R19, R0, R202, 0x1, P1 ;  /* 0x000000001303b211 */ /* 0x000fc600008f0cca */
[----:B------:R3:W-:Y:S04]  /*bba0*/  @!P2 ST.E.128 desc[UR36][R8.64], RZ ;  /* 0x000000ff0800a985 */ /* 0x0007e8000c101d24 */
[----:B------:R3:W-:Y:S02]  /*bbb0*/  @!P3 ST.E.128 desc[UR36][R2.64], RZ ;  /* 0x000000ff0200b985 */ /* 0x0007e4000c101d24 */
.L_x_2435:
[----:B------:R-:W-:Y:S05]  /*bbc0*/  BSYNC B1 ;  /* 0x0000000000017941 */ /* 0x000fea0003800000 */
.L_x_2434:
[----:B0-----:R-:W-:Y:S01]  /*bbd0*/  VIADD R0, R6, 0x60 ;  /* 0x0000006006007836 */ /* 0x001fe20000000000 */
[----:B--2-4-:R-:W2:Y:S04]  /*bbe0*/  SHFL.IDX PT, R5, R5, 0x3, 0x181f ;  /* 0x00781f0005057f89 */ /* 0x014ea800000e0000 */
[----:B------:R-:W-:Y:S01]  /*bbf0*/  ISETP.GE.AND P0, PT, R0, R11, PT ;  /* 0x0000000b0000720c */ /* 0x000fe20003f06270 */
[----:B-1-3--:R1:W3:-:S12]  /*bc00*/  SHFL.IDX PT, R2, R4, 0x3, 0x181f ;  /* 0x00781f0004027f89 */ /* 0x00a2d800000e0000 */
[----:B-1----:R-:W-:Y:S05]  /*bc10*/  @P0 BRA `(.L_x_2424) ;  /* 0x0000000000240947 */ /* 0x002fea0003800000 */
[----:B------:R-:W-:Y:S02]  /*bc20*/  ULDC UR4, c[0x0][0xac8] ;  /* 0x0002b20000047ab9 */ /* 0x000fe40000000800 */
[----:B------:R-:W-:Y:S02]  /*bc30*/  ISETP.GE.AND P2, PT, R16, UR4, PT ;  /* 0x0000000410007c0c */ /* 0x000fe4000bf46270 */
[----:B------:R-:W-:-:S11]  /*bc40*/  ISETP.GE.AND P3, PT, R19, UR4, PT ;  /* 0x0000000413007c0c */ /* 0x000fd6000bf66270 */
[CC--:B---3--:R-:W-:Y:S02]  /*bc50*/  @!P2 LEA R6, P0, R16.reuse, R2.reuse, 0x1 ;  /* 0x000000021006a211 */ /* 0x0c8fe400078008ff */
[C---:B------:R-:W-:Y:S02]  /*bc60*/  @!P3 LEA R2, P1, R19.reuse, R2, 0x1 ;  /* 0x000000021302b211 */ /* 0x040fe400078208ff */
[-C--:B--2---:R-:W-:Y:S02]  /*bc70*/  @!P2 LEA.HI.X R7, R16, R5.reuse, R203, 0x1, P0 ;  /* 0x000000051007a211 */ /* 0x084fe400000f0ccb */
[----:B------:R-:W-:-:S03]  /*bc80*/  @!P3 LEA.HI.X R3, R19, R5, R202, 0x1, P1 ;  /* 0x000000051303b211 */ /* 0x000fc600008f0cca */
[----:B------:R1:W-:Y:S04]  /*bc90*/  @!P2 ST.E.128 desc[UR36][R6.64], RZ ;  /* 0x000000ff0600a985 */ /* 0x0003e8000c101d24 */
[----:B------:R1:W-:Y:S02]  /*bca0*/  @!P3 ST.E.128 desc[UR36][R2.64], RZ ;  /* 0x000000ff0200b985 */ /* 0x0003e4000c101d24 */
.L_x_2424:
[----:B------:R-:W-:Y:S05]  /*bcb0*/  BSYNC B0 ;  /* 0x0000000000007941 */ /* 0x000fea0003800000 */
.L_x_2414:
[----:B------:R-:W-:Y:S02]  /*bcc0*/  ULDC UR4, c[0x0][0xc3c] ;  /* 0x00030f0000047ab9 */ /* 0x000fe40000000800 */
[----:B------:R-:W-:-:S13]  /*bcd0*/  ISETP.GE.AND P0, PT, R27, UR4, PT ;  /* 0x000000041b007c0c */ /* 0x000fda000bf06270 */
[----:B------:R-:W-:Y:S05]  /*bce0*/  @!P0 BRA `(.L_x_2436) ;  /* 0xffffff5000988947 */ /* 0x000fea000383ffff */
[----:B------:R-:W-:Y:S05]  /*bcf0*/  EXIT ;  /* 0x000000000000794d */ /* 0x000fea0003800000 */
.L_x_2371:
        /* <DEDUP_REMOVED lines=16> */
.L_x_2437:
        /* <DEDUP_REMOVED lines=44> */
.L_x_2441:
[----:B------:R-:W0:Y:S01]  /*c0c0*/  LDC R0, c[0x0][0xc3c] ;  /* 0x00030f00ff007b82 */ /* 0x000e220000000800 */
[----:B------:R-:W-:-:S06]  /*c0d0*/  UIADD3 UR4, UR4, 0x1f, URZ ;  /* 0x0000001f04047890 */ /* 0x000fcc000fffe03f */
[----:B0-----:R-:W-:-:S13]  /*c0e0*/  ISETP.LE.AND P6, PT, R0, UR4, PT ;  /* 0x0000000400007c0c */ /* 0x001fda000bfc3270 */
[----:B------:R-:W-:Y:S05]  /*c0f0*/  @P6 BRA `(.L_x_2440) ;  /* 0x0000000800a86947 */ /* 0x000fea0003800000 */
[----:B------:R-:W-:-:S05]  /*c100*/  VIADD R9, R7, UR4 ;  /* 0x0000000407097c36 */ /* 0x000fca0008000000 */
        /* <DEDUP_REMOVED lines=30> */
.L_x_2439:
        /* <DEDUP_REMOVED lines=13> */
.L_x_2442:
        /* <DEDUP_REMOVED lines=11> */
[----:B0-----:R-:W-:-:S02]  /*c470*/  IADD3 R2, R6, 0xffffffe, RZ ;  /* 0x0ffffffe06027810 */ /* 0x001fc40007ffe0ff */
[----:B------:R-:W-:-:S05]  /*c480*/  IABS R6, R5 ;  /* 0x0000000500067213 */ /* 0x000fca0000000000 */
        /* <DEDUP_REMOVED lines=49> */
.L_x_2443:
        /* <DEDUP_REMOVED lines=12> */
[----:B0-----:R-:W-:-:S05]  /*c860*/  IADD3 R9, RZ, -R3, RZ ;  /* 0x80000003ff097210 */ /* 0x001fca0007ffe0ff */
        /* <DEDUP_REMOVED lines=48> */
.L_x_2444:
[----:B------:R-:W-:-:S05]  /*cb70*/  LOP3.LUT R17, RZ, R2, RZ, 0x33, !PT ;  /* 0x00000002ff117212 */ /* 0x000fca00078e33ff */
[----:B------:R-:W-:Y:S01]  /*cb80*/  IMAD.IADD R17, R0, 0x1, R17 ;  /* 0x0000000100117824 */ /* 0x000fe200078e0211 */
[----:B------:R-:W-:Y:S06]  /*cb90*/  BRA `(.L_x_2445) ;  /* 0x0000000000147947 */ /* 0x000fec0003800000 */
.L_x_2440:
[----:B------:R-:W-:Y:S01]  /*cba0*/  ULDC UR4, c[0x0][0xc3c] ;  /* 0x00030f0000047ab9 */ /* 0x000fe20000000800 */
[----:B------:R-:W-:Y:S02]  /*cbb0*/  IMAD.MOV.U32 R17, RZ, RZ, RZ ;  /* 0x000000ffff117224 */ /* 0x000fe400078e00ff */
[----:B------:R-:W-:Y:S02]  /*cbc0*/  IMAD.U32 R16, RZ, RZ, UR6 ;  /* 0x00000006ff107e24 */ /* 0x000fe4000f8e00ff */
[----:B------:R-:W-:Y:S02]  /*cbd0*/  IMAD.MOV.U32 R18, RZ, RZ, RZ ;  /* 0x000000ffff127224 */ /* 0x000fe400078e00ff */
[----:B------:R-:W-:-:S07]  /*cbe0*/  IMAD.U32 R19, RZ, RZ, UR4 ;  /* 0x00000004ff137e24 */ /* 0x000fce000f8e00ff */
.L_x_2445:
[----:B------:R-:W-:-:S13]  /*cbf0*/  ISETP.NE.AND P0, PT, R7, RZ, PT ;  /* 0x000000ff0700720c */ /* 0x000fda0003f05270 */
[----:B------:R-:W0:Y:S01]  /*cc00*/  @!P0 S2R R3, SR_CgaCtaId ;  /* 0x0000000000038919 */ /* 0x000e220000008800 */
[----:B------:R-:W-:-:S04]  /*cc10*/  @!P0 MOV R0, 0x400 ;  /* 0x0000040000008802 */ /* 0x000fc80000000f00 */
[----:B0-----:R-:W-:-:S05]  /*cc20*/  @!P0 LEA R0, R3, R0, 0x18 ;  /* 0x0000000003008211 */ /* 0x001fca00078ec0ff */
[----:B------:R1:W-:Y:S01]  /*cc30*/  @!P0 STS.128 [R0+0x2a8d0], R16 ;  /* 0x02a8d01000008388 */ /* 0x0003e20000000c00 */
[----:B------:R-:W-:Y:S06]  /*cc40*/  BAR.ARV 0x5, 0x180 ;  /* 0x0146000000007b1d */ /* 0x000fec0000002000 */
.L_x_2438:
[----:B------:R2:W-:Y:S01]  /*cc50*/  STL [R1+0x14], RZ ;  /* 0x000014ff01007387 */ /* 0x0005e20000100800 */
[----:B------:R-:W-:Y:S01]  /*cc60*/  ULDC UR4, c[0x0][0xc3c] ;  /* 0x00030f0000047ab9 */ /* 0x000fe20000000800 */
[----:B------:R-:W-:Y:S01]  /*cc70*/  MOV R28, 0x1 ;  /* 0x00000001001c7802 */ /* 0x000fe20000000f00 */
[----:B------:R-:W-:Y:S01]  /*cc80*/  IMAD.MOV.U32 R27, RZ, RZ, RZ ;  /* 0x000000ffff1b7224 */ /* 0x000fe200078e00ff */
[----:B0-----:R-:W-:-:S13]  /*cc90*/  ISETP.GE.AND P0, PT, R19, UR4, PT ;  /* 0x0000000413007c0c */ /* 0x001fda000bf06270 */
        /* <DEDUP_REMOVED lines=9> */
[C---:B-1----:R-:W-:Y:S02]  /*cd30*/  LOP3.LUT R4, R5.reuse, 0x7f, RZ, 0xc0, !PT ;  /* 0x0000007f05047812 */ /* 0x042fe400078ec0ff */
[----:B--2---:R-:W-:Y:S01]  /*cd40*/  R2UR UR4, R0 ;  /* 0x00000000000472ca */ /* 0x004fe200000e0000 */
[----:B------:R-:W-:-:S05]  /*cd50*/  IMAD.SHL.U32 R0, R5, 0x8, RZ ;  /* 0x0000000805007824 */ /* 0x000fca00078e00ff */
        /* <DEDUP_REMOVED lines=14> */
.L_x_2511:
[----:B0-----:R-:W0:Y:S02]  /*ce40*/  LDC.64 R30, c[0x0][0xc88] ;  /* 0x00032200ff1e7b82 */ /* 0x001e240000000a00 */
[----:B0-----:R-:W-:-:S06]  /*ce50*/  IMAD.WIDE R30, R19, 0x4, R30 ;  /* 0x00000004131e7825 */ /* 0x001fcc00078e021e */
[----:B------:R-:W2:Y:S01]  /*ce60*/  LDG.E R30, desc[UR36][R30.64] ;  /* 0x000000241e1e7981 */ /* 0x000ea2000c1e1900 */
        /* <DEDUP_REMOVED lines=14> */
[----:B-1----:R1:W5:Y:S01]  /*cf50*/  @P0 LDG.E R37, desc[UR36][R2.64] ;  /* 0x0000002402250981 */ /* 0x002362000c1e1900 */
        /* <DEDUP_REMOVED lines=28> */
[----:B--2---:R-:W-:-:S05]  /*d120*/  IMAD.IADD R0, R0, 0x1, -R5 ;  /* 0x0000000100007824 */ /* 0x004fca00078e0a05 */
[----:B------:R2:W-:Y:S02]  /*d130*/  STL [R1+0x4], R0 ;  /* 0x0000040001007387 */ /* 0x0005e40000100800 */
.L_x_2447:
        /* <DEDUP_REMOVED lines=9> */
.L_x_2448:
        /* <DEDUP_REMOVED lines=9> */
.L_x_2449:
[----:B------:R-:W4:Y:S01]  /*d260*/  LDL R4, [R1+0x4] ;  /* 0x0000040001047983 */ /* 0x000f220000100800 */
[----:B012---:R-:W0:Y:S01]  /*d270*/  LDC R0, c[0x0][0x448] ;  /* 0x00011200ff007b82 */ /* 0x007e220000000800 */
[----:B-----5:R-:W-:Y:S01]  /*d280*/  IMAD.IADD R34, R34, 0x1, -R37 ;  /* 0x0000000122227824 */ /* 0x020fe200078e0a25 */
[----:B------:R-:W-:Y:S01]  /*d290*/  LOP3.LUT R23, R23, 0xffffff7f, RZ, 0xc0, !PT ;  /* 0xffffff7f17177812 */ /* 0x000fe200078ec0ff */
[----:B------:R-:W-:Y:S01]  /*d2a0*/  BSSY B0, `(.L_x_2450) ;  /* 0x0000038000007945 */ /* 0x000fe20003800000 */
[----:B0-----:R-:W-:Y:S01]  /*d2b0*/  ISETP.NE.AND P0, PT, R0, 0x1, PT ;  /* 0x000000010000780c */ /* 0x001fe20003f05270 */
[----:B------:R-:W-:-:S04]  /*d2c0*/  IMAD.SHL.U32 R0, R17, 0x80, RZ ;  /* 0x0000008011007824 */ /* 0x000fc800078e00ff */
[----:B------:R-:W-:-:S08]  /*d2d0*/  VIADD R0, R0, 0x7f ;  /* 0x0000007f00007836 */ /* 0x000fd00000000000 */
[----:B---3--:R-:W0:Y:S01]  /*d2e0*/  @P0 LDC R3, c[0x0][0x44c] ;  /* 0x00011300ff030b82 */ /* 0x008e220000000800 */
[----:B------:R-:W-:-:S07]  /*d2f0*/  @P0 LOP3.LUT R23, R23, 0x80, RZ, 0xfc, !PT ;  /* 0x0000008017170812 */ /* 0x000fce00078efcff */
[----:B------:R-:W1:Y:S01]  /*d300*/  @P0 LDC R5, c[0x0][0x450] ;  /* 0x00011400ff050b82 */ /* 0x000e620000000800 */
[----:B0-----:R-:W-:-:S05]  /*d310*/  @P0 IMAD.HI.U32 R2, R0, R3, RZ ;  /* 0x0000000300020227 */ /* 0x001fca00078e00ff */
[----:B-1----:R-:W-:Y:S01]  /*d320*/  @P0 SHF.R.U32.HI R0, RZ, R5, R2 ;  /* 0x00000005ff000219 */ /* 0x002fe20000011602 */
[----:B------:R-:W-:-:S04]  /*d330*/  VIADD R2, R34, 0x5f ;  /* 0x0000005f22027836 */ /* 0x000fc80000000000 */
[----:B------:R-:W-:Y:S01]  /*d340*/  IMAD.HI R2, R2, 0x2aaaaaab, RZ ;  /* 0x2aaaaaab02027827 */ /* 0x000fe200078e02ff */
[----:B----4-:R-:W-:-:S05]  /*d350*/  IADD3 R3, R34, 0x60, -R4 ;  /* 0x0000006022037810 */ /* 0x010fca0007ffe804 */
[----:B------:R-:W-:Y:S01]  /*d360*/  IMAD.IADD R0, R3, 0x1, R0 ;  /* 0x0000000103007824 */ /* 0x000fe200078e0200 */
[----:B------:R-:W-:-:S03]  /*d370*/  SHF.R.U32.HI R3, RZ, 0x1f, R2 ;  /* 0x0000001fff037819 */ /* 0x000fc60000011602 */
[----:B------:R-:W-:Y:S01]  /*d380*/  IMAD.HI R4, R0, 0x2aaaaaab, RZ ;  /* 0x2aaaaaab00047827 */ /* 0x000fe200078e02ff */
[----:B------:R-:W-:Y:S02]  /*d390*/  LEA.HI.SX32 R0, R2, R3, 0x1c ;  /* 0x0000000302007211 */ /* 0x000fe400078fe2ff */
[----:B------:R-:W-:Y:S02]  /*d3a0*/  LOP3.LUT R2, R18, 0xff000000, RZ, 0xc0, !PT ;  /* 0xff00000012027812 */ /* 0x000fe400078ec0ff */
[----:B------:R-:W-:Y:S02]  /*d3b0*/  SHF.R.U32.HI R3, RZ, 0x1f, R4 ;  /* 0x0000001fff037819 */ /* 0x000fe40000011604 */
[----:B------:R-:W-:Y:S02]  /*d3c0*/  SHF.R.U32.HI R2, RZ, 0x8, R2 ;  /* 0x00000008ff027819 */ /* 0x000fe40000011602 */
[----:B------:R-:W-:-:S04]  /*d3d0*/  LEA.HI.SX32 R3, R4, R3, 0x1c ;  /* 0x0000000304037211 */ /* 0x000fc800078fe2ff */
[----:B------:R-:W-:Y:S02]  /*d3e0*/  VIMNMX R0, R0, R3, PT ;  /* 0x0000000300007248 */ /* 0x000fe40003fe0100 */
[----:B------:R-:W-:Y:S02]  /*d3f0*/  LOP3.LUT R3, R18, 0xff0000, RZ, 0xc0, !PT ;  /* 0x00ff000012037812 */ /* 0x000fe400078ec0ff */
[----:B------:R-:W-:Y:S02]  /*d400*/  ISETP.GE.AND P0, PT, R0, 0x1, PT ;  /* 0x000000010000780c */ /* 0x000fe40003f06270 */
[----:B------:R-:W-:Y:S01]  /*d410*/  LEA.HI R2, R3, R2, RZ, 0x10 ;  /* 0x0000000203027211 */ /* 0x000fe200078f80ff */
[----:B------:R-:W-:-:S03]  /*d420*/  IMAD.MOV.U32 R3, RZ, RZ, RZ ;  /* 0x000000ffff037224 */ /* 0x000fc600078e00ff */
[----:B------:R-:W-:-:S07]  /*d430*/  LOP3.LUT R36, R2, 0xff, RZ, 0xc0, !PT ;  /* 0x000000ff02247812 */ /* 0x000fce00078ec0ff */
[----:B------:R-:W-:Y:S05]  /*d440*/  @!P0 BRA `(.L_x_2451) ;  /* 0x0000000000748947 */ /* 0x000fea0003800000 */
[----:B------:R-:W-:-:S04]  /*d450*/  SHF.R.U32.HI R4, RZ, 0x10, R2 ;  /* 0x00000010ff047819 */ /* 0x000fc80000011602 */
[----:B------:R-:W-:-:S13]  /*d460*/  ISETP.NE.AND P0, PT, R4, RZ, PT ;  /* 0x000000ff0400720c */ /* 0x000fda0003f05270 */
[----:B------:R-:W0:Y:S02]  /*d470*/  @!P0 LDC R4, c[0x0][0x9f0] ;  /* 0x00027c00ff048b82 */ /* 0x000e240000000800 */
[-C--:B0-----:R-:W-:Y:S02]  /*d480*/  IABS R6, R4.reuse ;  /* 0x0000000400067213 */ /* 0x081fe40000000000 */
[----:B------:R-:W-:Y:S02]  /*d490*/  IADD3 R5, R4, -0x1, R0 ;  /* 0xffffffff04057810 */ /* 0x000fe40007ffe000 */
[----:B------:R-:W0:Y:S02]  /*d4a0*/  I2F.RP R8, R6 ;  /* 0x0000000600087306 */ /* 0x000e240000209400 */
[----:B------:R-:W-:-:S04]  /*d4b0*/  LOP3.LUT R2, R5, R4, RZ, 0x3c, !PT ;  /* 0x0000000405027212 */ /* 0x000fc800078e3cff */
[----:B------:R-:W-:Y:S02]  /*d4c0*/  ISETP.GE.AND P2, PT, R2, RZ, PT ;  /* 0x000000ff0200720c */ /* 0x000fe40003f46270 */
[----:B0-----:R-:W0:Y:S02]  /*d4d0*/  MUFU.RCP R8, R8 ;  /* 0x0000000800087308 */ /* 0x001e240000001000 */
[----:B0-----:R-:W-:-:S06]  /*d4e0*/  VIADD R3, R8, 0xffffffe ;  /* 0x0ffffffe08037836 */ /* 0x001fcc0000000000 */
[----:B------:R-:W0:Y:S02]  /*d4f0*/  F2I.FTZ.U32.TRUNC.NTZ R3, R3 ;  /* 0x0000000300037305 */ /* 0x000e24000021f000 */
[----:B0-----:R-:W-:-:S04]  /*d500*/  IMAD.MOV R2, RZ, RZ, -R3 ;  /* 0x000000ffff027224 */ /* 0x001fc800078e0a03 */
        /* <DEDUP_REMOVED lines=17> */
.L_x_2451:
[----:B------:R-:W-:Y:S05]  /*d620*/  BSYNC B0 ;  /* 0x0000000000007941 */ /* 0x000fea0003800000 */
.L_x_2450:
        /* <DEDUP_REMOVED lines=23> */
.L_x_2453:
        /* <DEDUP_REMOVED lines=20> */
.L_x_2456:
[----:B------:R-:W-:Y:S05]  /*d8e0*/  BSYNC B6 ;  /* 0x0000000000067941 */ /* 0x000fea0003800000 */
.L_x_2455:
        /* <DEDUP_REMOVED lines=20> */
.L_x_2459:
        /* <DEDUP_REMOVED lines=15> */
.L_x_2458:
[----:B------:R-:W-:Y:S05]  /*db20*/  BSYNC B6 ;  /* 0x0000000000067941 */ /* 0x000fea0003800000 */
.L_x_2457:
[----:B------:R-:W-:Y:S01]  /*db30*/  ULDC.64 UR4, c[0x0][0x9f8] ;  /* 0x00027e0000047ab9 */ /* 0x000fe20000000a00 */
[----:B------:R-:W0:Y:S01]  /*db40*/  S2R R2, SR_TID.X ;  /* 0x0000000000027919 */ /* 0x000e220000002100 */
[----:B------:R-:W-:Y:S01]  /*db50*/  ISETP.NE.U32.AND P0, PT, RZ, UR4, PT ;  /* 0x00000004ff007c0c */ /* 0x000fe2000bf05070 */
[----:B------:R-:W1:Y:S03]  /*db60*/  LDC R5, c[0x0][0x430] ;  /* 0x00010c00ff057b82 */ /* 0x000e660000000800 */
[----:B------:R-:W-:-:S13]  /*db70*/  ISETP.NE.AND.EX P0, PT, RZ, UR5, PT, P0 ;  /* 0x00000005ff007c0c */ /* 0x000fda000bf05300 */
[----:B------:R-:W-:Y:S01]  /*db80*/  @P0 IADD3 R24, P1, R24, UR4, RZ ;  /* 0x0000000418180c10 */ /* 0x000fe2000ff3e0ff */
[----:B------:R-:W2:Y:S01]  /*db90*/  S2R R21, SR_TID.X ;  /* 0x0000000000157919 */ /* 0x000ea20000002100 */
[----:B------:R-:W-:Y:S01]  /*dba0*/  LOP3.LUT R23, R23, 0xffffffdf, RZ, 0xc0, !PT ;  /* 0xffffffdf17177812 */ /* 0x000fe200078ec0ff */
[----:B------:R-:W-:Y:S01]  /*dbb0*/  ULDC UR4, c[0x0][0x320] ;  /* 0x0000c80000047ab9 */ /* 0x000fe20000000800 */
[----:B------:R-:W-:-:S05]  /*dbc0*/  @P0 IADD3.X R25, R25, UR5, RZ, P1, !PT ;  /* 0x0000000519190c10 */ /* 0x000fca0008ffe4ff */
[----:B------:R3:W4:Y:S01]  /*dbd0*/  @P0 LDG.E R31, desc[UR36][R24.64] ;  /* 0x00000024181f0981 */ /* 0x000722000c1e1900 */
[----:B-1----:R-:W-:Y:S01]  /*dbe0*/  ISETP.NE.AND P2, PT, R5, 0x1, PT ;  /* 0x000000010500780c */ /* 0x002fe20003f45270 */
[----:B------:R-:W1:Y:S01]  /*dbf0*/  S2R R26, SR_TID.X ;  /* 0x00000000001a7919 */ /* 0x000e620000002100 */
[----:B0-----:R-:W-:-:S04]  /*dc00*/  LOP3.LUT R2, R2, 0x7f, RZ, 0xc0, !PT ;  /* 0x0000007f02027812 */ /* 0x001fc800078ec0ff */
[----:B------:R-:W-:Y:S01]  /*dc10*/  SHF.R.U32.HI R2, RZ, 0x3, R2 ;  /* 0x00000003ff027819 */ /* 0x000fe20000011602 */
[----:B---3--:R-:W-:-:S06]  /*dc20*/  VIADD R25, R29, 0xffffffff ;  /* 0xffffffff1d197836 */ /* 0x008fcc0000000000 */
[----:B------:R-:W0:Y:S01]  /*dc30*/  @P2 LDC R3, c[0x0][0x434] ;  /* 0x00010d00ff032b82 */ /* 0x000e220000000800 */
[----:B------:R-:W-:Y:S01]  /*dc40*/  @P2 LOP3.LUT R23, R23, 0x20, RZ, 0xfc, !PT ;  /* 0x0000002017172812 */ /* 0x000fe200078efcff */
[----:B--2---:R-:W-:-:S05]  /*dc50*/  IMAD.SHL.U32 R20, R21, 0x10, RZ ;  /* 0x0000001015147824 */ /* 0x004fca00078e00ff */
[----:B------:R-:W-:Y:S02]  /*dc60*/  LOP3.LUT R20, R2, 0x70, R20, 0xf8, !PT ;  /* 0x0000007002147812 */ /* 0x000fe400078ef814 */
[----:B------:R-:W2:Y:S03]  /*dc70*/  @P2 LDC R2, c[0x0][0x438] ;  /* 0x00010e00ff022b82 */ /* 0x000ea60000000800 */
[----:B------:R-:W-:Y:S02]  /*dc80*/  IMAD R4, R25, 0x60, R20 ;  /* 0x0000006019047824 */ /* 0x000fe400078e0214 */
[----:B-1----:R-:W-:Y:S02]  /*dc90*/  IMAD.SHL.U32 R9, R26, 0x8, RZ ;  /* 0x000000081a097824 */ /* 0x002fe400078e00ff */
[C---:B------:R-:W-:Y:S01]  /*dca0*/  IMAD.IADD R0, R4.reuse, 0x1, R37 ;  /* 0x0000000104007824 */ /* 0x040fe200078e0225 */
[----:B------:R-:W-:-:S02]  /*dcb0*/  ISETP.GE.AND P0, PT, R4, R34, PT ;  /* 0x000000220400720c */ /* 0x000fc40003f06270 */
[----:B------:R-:W-:Y:S01]  /*dcc0*/  LOP3.LUT R9, R9, 0x38, RZ, 0xc0, !PT ;  /* 0x0000003809097812 */ /* 0x000fe200078ec0ff */
[----:B0-----:R-:W-:Y:S01]  /*dcd0*/  @P2 IMAD.HI.U32 R3, R0, R3, RZ ;  /* 0x0000000300032227 */ /* 0x001fe200078e00ff */
[----:B------:R-:W-:Y:S02]  /*dce0*/  ISETP.GT.U32.OR P0, PT, R20, 0x5f, P0 ;  /* 0x0000005f1400780c */ /* 0x000fe40000704470 */
[C---:B------:R-:W-:Y:S01]  /*dcf0*/  LOP3.LUT R8, R9.reuse, 0x40, RZ, 0xfc, !PT ;  /* 0x0000004009087812 */ /* 0x040fe200078efcff */
[----:B------:R-:W-:Y:S01]  /*dd00*/  IMAD.MOV.U32 R4, RZ, RZ, R0 ;  /* 0x000000ffff047224 */ /* 0x000fe200078e0000 */
[----:B------:R-:W-:Y:S02]  /*dd10*/  ISETP.GE.AND P1, PT, R9, UR4, PT ;  /* 0x0000000409007c0c */ /* 0x000fe4000bf26270 */
[----:B--2---:R-:W-:Y:S02]  /*dd20*/  @P2 SHF.R.U32.HI R4, RZ, R2, R3 ;  /* 0x00000002ff042219 */ /* 0x004fe40000011603 */
[----:B------:R-:W-:Y:S01]  /*dd30*/  ISETP.GE.AND P2, PT, R8, UR4, PT ;  /* 0x0000000408007c0c */ /* 0x000fe2000bf46270 */
[----:B------:R-:W-:-:S02]  /*dd40*/  ULDC UR4, c[0x0][0x2f4] ;  /* 0x0000bd0000047ab9 */ /* 0x000fc40000000800 */
[----:B------:R-:W-:Y:S01]  /*dd50*/  IMAD.MOV R3, RZ, RZ, -R4 ;  /* 0x000000ffff037224 */ /* 0x000fe200078e0a04 */
[----:B------:R-:W-:-:S03]  /*dd60*/  SEL R29, RZ, 0xffffffff, P2 ;  /* 0xffffffffff1d7807 */ /* 0x000fc60001000000 */
[----:B------:R-:W-:Y:S01]  /*dd70*/  IMAD R0, R5, R3, R0 ;  /* 0x0000000305007224 */ /* 0x000fe200078e0200 */
[----:B------:R-:W-:Y:S01]  /*dd80*/  SEL R5, RZ, 0x1, P1 ;  /* 0x00000001ff057807 */ /* 0x000fe20000800000 */
[----:B------:R-:W0:Y:S01]  /*dd90*/  @!P0 LDC.64 R2, c[0x0][0x428] ;  /* 0x00010a00ff028b82 */ /* 0x000e220000000a00 */
[----:B------:R-:W-:-:S05]  /*dda0*/  IMAD.SHL.U32 R29, R29, 0x2, RZ ;  /* 0x000000021d1d7824 */ /* 0x000fca00078e00ff */
[----:B------:R-:W-:Y:S02]  /*ddb0*/  LOP3.LUT R29, R29, 0x2, R5, 0xe2, !PT ;  /* 0x000000021d1d7812 */ /* 0x000fe400078ee205 */
[----:B------:R-:W-:Y:S02]  /*ddc0*/  @!P0 SHF.R.S32.HI R5, RZ, 0x1f, R4 ;  /* 0x0000001fff058819 */ /* 0x000fe40000011404 */
[----:B------:R-:W-:Y:S02]  /*ddd0*/  ISETP.GE.AND P2, PT, R9, UR4, PT ;  /* 0x0000000409007c0c */ /* 0x000fe4000bf46270 */
[----:B------:R-:W-:Y:S02]  /*dde0*/  LOP3.LUT R23, R23, 0xfffffffb, RZ, 0xc0, !PT ;  /* 0xfffffffb17177812 */ /* 0x000fe400078ec0ff */
[----:B------:R-:W-:-:S09]  /*ddf0*/  LOP3.LUT R7, R9, 0x80, RZ, 0xfc, !PT ;  /* 0x0000008009077812 */ /* 0x000fd200078efcff */
[----:B------:R-:W-:-:S04]  /*de00*/  @P2 LOP3.LUT R23, R23, 0x4, RZ, 0xfc, !PT ;  /* 0x0000000417172812 */ /* 0x000fc800078efcff */
[----:B------:R-:W-:Y:S01]  /*de10*/  LOP3.LUT R23, R23, 0xfffffffd, RZ, 0xc0, !PT ;  /* 0xfffffffd17177812 */ /* 0x000fe200078ec0ff */
[----:B------:R-:W-:Y:S01]  /*de20*/  UMOV UR5, 0xffffffff ;  /* 0xffffffff00057882 */ /* 0x000fe20000000000 */
[----:B------:R-:W-:Y:S02]  /*de30*/  LOP3.LUT R26, R18, 0xffff, RZ, 0xc0, !PT ;  /* 0x0000ffff121a7812 */ /* 0x000fe400078ec0ff */
[----:B----4-:R-:W-:Y:S01]  /*de40*/  SHF.R.S32.HI R6, RZ, 0x1f, R31 ;  /* 0x0000001fff067819 */ /* 0x010fe2000001141f */
[----:B0-----:R-:W-:-:S04]  /*de50*/  @!P0 IMAD.WIDE.U32 R4, R31, R2, R4 ;  /* 0x000000021f048225 */ /* 0x001fc800078e0004 */
[----:B------:R0:W-:Y:S02]  /*de60*/  STL [R1], R6 ;  /* 0x0000000601007387 */ /* 0x0001e40000100800 */
[----:B0-----:R-:W-:-:S04]  /*de70*/  @!P0 IMAD R6, R6, R2, RZ ;  /* 0x0000000206068224 */ /* 0x001fc800078e02ff */
[----:B------:R-:W-:Y:S02]  /*de80*/  @!P0 IMAD R6, R31, R3, R6 ;  /* 0x000000031f068224 */ /* 0x000fe400078e0206 */
[----:B------:R-:W0:Y:S02]  /*de90*/  @!P0 LDC.64 R2, c[0x0][0x418] ;  /* 0x00010600ff028b82 */ /* 0x000e240000000a00 */
[----:B------:R-:W-:Y:S01]  /*dea0*/  @!P0 IMAD.IADD R6, R5, 0x1, R6 ;  /* 0x0000000105068824 */ /* 0x000fe200078e0206 */
[----:B0-----:R-:W-:-:S04]  /*deb0*/  @!P0 LEA R2, P1, R4, R2, 0x2 ;  /* 0x0000000204028211 */ /* 0x001fc800078210ff */
[----:B------:R-:W-:Y:S01]  /*dec0*/  @!P0 LEA.HI.X R3, R4, R3, R6, 0x2, P1 ;  /* 0x0000000304038211 */ /* 0x000fe200008f1406 */
[----:B------:R-:W-:Y:S01]  /*ded0*/  IMAD.MOV.U32 R4, RZ, RZ, RZ ;  /* 0x000000ffff047224 */ /* 0x000fe200078e00ff */
[----:B------:R-:W-:-:S05]  /*dee0*/  ISETP.GE.AND P1, PT, R8, UR4, PT ;  /* 0x0000000408007c0c */ /* 0x000fca000bf26270 */
[----:B------:R0:W5:Y:S01]  /*def0*/  @!P0 LDG.E R4, desc[UR36][R2.64] ;  /* 0x0000002402048981 */ /* 0x000162000c1e1900 */
[----:B------:R-:W-:-:S07]  /*df00*/  ISETP.GE.AND P0, PT, R7, UR4, PT ;  /* 0x0000000407007c0c */ /* 0x000fce000bf06270 */
[----:B------:R-:W-:Y:S01]  /*df10*/  @P1 LOP3.LUT R23, R23, 0x2, RZ, 0xfc, !PT ;  /* 0x0000000217171812 */ /* 0x000fe200078efcff */
[----:B0-----:R-:W-:-:S03]  /*df20*/  IMAD.U32 R2, RZ, RZ, UR38 ;  /* 0x00000026ff027e24 */ /* 0x001fc6000f8e00ff */
[----:B------:R-:W-:-:S04]  /*df30*/  LOP3.LUT R23, R23, 0xfffffffe, RZ, 0xc0, !PT ;  /* 0xfffffffe17177812 */ /* 0x000fc800078ec0ff */
[----:B------:R-:W-:Y:S01]  /*df40*/  @P0 LOP3.LUT R23, R23, 0x1, RZ, 0xfc, !PT ;  /* 0x0000000117170812 */ /* 0x000fe200078efcff */
[----:B------:R-:W-:Y:S06]  /*df50*/  BRA.DIV UR5, `(.L_x_2460) ;  /* 0x0000004205e47947 */ /* 0x000fec000b800000 */
.L_x_2528:
        /* <DEDUP_REMOVED lines=8> */
.L_x_2461:
[----:B------:R-:W-:Y:S01]  /*dfe0*/  SHF.R.S32.HI R5, RZ, 0x1f, R0 ;  /* 0x0000001fff057819 */ /* 0x000fe20000011400 */
[----:B------:R-:W-:Y:S01]  /*dff0*/  ULDC.64 UR4, c[0x0][0x328] ;  /* 0x0000ca0000047ab9 */ /* 0x000fe20000000a00 */
[----:B------:R-:W-:Y:S01]  /*e000*/  ULDC.64 UR6, c[0x0][0x318] ;  /* 0x0000c60000067ab9 */ /* 0x000fe20000000a00 */
[----:B------:R-:W-:Y:S01]  /*e010*/  IMAD.WIDE.U32 R2, R0, UR4, RZ ;  /* 0x0000000400027c25 */ /* 0x000fe2000f8e00ff */
        /* <DEDUP_REMOVED lines=10> */
[----:B------:R-:W-:Y:S01]  /*e0c0*/  IMAD.IADD R3, R3, 0x1, R7 ;  /* 0x0000000103037824 */ /* 0x000fe200078e0207 */
[----:B------:R-:W-:Y:S01]  /*e0d0*/  LEA R7, R27, R22, 0x3 ;  /* 0x000000161b077211 */ /* 0x000fe200078e18ff */
[----:B------:R-:W-:-:S04]  /*e0e0*/  IMAD.WIDE.U32 R2, R26, UR4, R2 ;  /* 0x000000041a027c25 */ /* 0x000fc8000f8e0002 */
[----:B------:R-:W-:Y:S01]  /*e0f0*/  IMAD R24, R26, UR5, R3 ;  /* 0x000000051a187c24 */ /* 0x000fe2000f8e0203 */
[----:B------:R-:W-:-:S04]  /*e100*/  LEA R18, P0, R2, UR6, 0x1 ;  /* 0x0000000602127c11 */ /* 0x000fc8000f8008ff */
[----:B------:R-:W-:Y:S02]  /*e110*/  LEA.HI.X R24, R2, UR7, R24, 0x1, P0 ;  /* 0x0000000702187c11 */ /* 0x000fe400080f0c18 */
[----:B------:R-:W-:-:S06]  /*e120*/  SHF.L.U32 R2, R28, 0x1f, RZ ;  /* 0x0000001f1c027819 */ /* 0x000fcc00000006ff */
[----:B------:R-:W0:Y:S02]  /*e130*/  SYNCS.PHASECHK.TRANS64.TRYWAIT P0, [R7+URZ+0x2a840], R2 ;  /* 0x02a84002070075a7 */ /* 0x000e24000800017f */
[----:B0-----:R-:W-:Y:S05]  /*e140*/  @!P0 BRA `(.L_x_2463) ;  /* 0x0000004000988947 */ /* 0x001fea0003800000 */
.L_x_2529:
[----:B------:R-:W-:Y:S05]  /*e150*/  BSYNC B0 ;  /* 0x0000000000007941 */ /* 0x000fea0003800000 */
.L_x_2462:
        /* <DEDUP_REMOVED lines=93> */
.L_x_2543:
        /* <DEDUP_REMOVED lines=12> */
.L_x_2465:
        /* <DEDUP_REMOVED lines=10> */
.L_x_2466:
        /* <DEDUP_REMOVED lines=27> */
[----:B------:R-:W-:Y:S02]  /*ea40*/  IMAD.U32 R6, RZ, RZ, UR8 ;  /* 0x00000008ff067e24 */ /* 0x000fe4000f8e00ff */
[----:B--2---:R-:W-:-:S02]  /*ea50*/  IMAD.U32 R7, RZ, RZ, UR9 ;  /* 0x00000009ff077e24 */ /* 0x004fc4000f8e00ff */
[----:B------:R-:W-:Y:S02]  /*ea60*/  IMAD.U32 R10, RZ, RZ, UR4 ;  /* 0x00000004ff0a7e24 */ /* 0x000fe4000f8e00ff */
[----:B------:R-:W-:Y:S02]  /*ea70*/  IMAD.MOV.U32 R8, RZ, RZ, 0x70 ;  /* 0x00000070ff087424 */ /* 0x000fe400078e00ff */
[----:B------:R-:W-:Y:S02]  /*ea80*/  IMAD.MOV.U32 R12, RZ, RZ, 0x1 ;  /* 0x00000001ff0c7424 */ /* 0x000fe400078e00ff */
[----:B------:R-:W-:-:S07]  /*ea90*/  IMAD.MOV.U32 R13, RZ, RZ, RZ ;  /* 0x000000ffff0d7224 */ /* 0x000fce00078e00ff */
[----:B------:R-:W-:-:S07]  /*eaa0*/  LEPC R20, `(.L_x_2468) ;  /* 0x000000001014794e */ /* 0x000fce0000000000 */
[----:B0-----:R-:W-:Y:S05]  /*eab0*/  CALL.ABS.NOINC R2 ;  /* 0x0000000002007343 */ /* 0x001fea0003c00000 */
.L_x_2468:
[----:B------:R-:W-:Y:S05]  /*eac0*/  BSYNC B6 ;  /* 0x0000000000067941 */ /* 0x000fea0003800000 */
.L_x_2467:
[----:B------:R-:W3:Y:S01]  /*ead0*/  LDL.LU R2, [R1+0x18] ;  /* 0x0000180001027983 */ /* 0x000ee20000300800 */
[----:B------:R-:W-:Y:S01]  /*eae0*/  ULDC.64 UR6, c[0x0][0x2e0] ;  /* 0x0000b80000067ab9 */ /* 0x000fe20000000a00 */
[----:B------:R-:W-:Y:S01]  /*eaf0*/  IMAD.MOV.U32 R3, RZ, RZ, R35 ;  /* 0x000000ffff037224 */ /* 0x000fe200078e0023 */
[----:B------:R-:W-:Y:S01]  /*eb00*/  ULDC.64 UR4, c[0x0][0x2d8] ;  /* 0x0000b60000047ab9 */ /* 0x000fe20000000a00 */
[----:B------:R-:W4:Y:S04]  /*eb10*/  LDL.LU.64 R20, [R1+0x8] ;  /* 0x0000080001147983 */ /* 0x000f280000300a00 */
[----:B------:R0:W5:Y:S01]  /*eb20*/  LDL R10, [R1+0x4] ;  /* 0x00000400010a7983 */ /* 0x0001620000100800 */
[----:B------:R-:W1:Y:S02]  /*eb30*/  S2R R11, SR_TID.X ;  /* 0x00000000000b7919 */ /* 0x000e640000002100 */
[----:B-1----:R-:W-:-:S05]  /*eb40*/  IMAD.SHL.U32 R8, R11, 0x8, RZ ;  /* 0x000000080b087824 */ /* 0x002fca00078e00ff */
[----:B------:R-:W-:Y:S01]  /*eb50*/  LOP3.LUT R8, R8, 0x38, RZ, 0xc0, !PT ;  /* 0x0000003808087812 */ /* 0x000fe200078ec0ff */
[----:B---3--:R-:W-:Y:S02]  /*eb60*/  IMAD.MOV.U32 R0, RZ, RZ, R2 ;  /* 0x000000ffff007224 */ /* 0x008fe400078e0002 */
[----:B----4-:R-:W-:Y:S01]  /*eb70*/  IMAD.MOV.U32 R2, RZ, RZ, R20 ;  /* 0x000000ffff027224 */ /* 0x010fe200078e0014 */
[----:B------:R-:W1:Y:S01]  /*eb80*/  S2R R21, SR_TID.X ;  /* 0x0000000000157919 */ /* 0x000e620000002100 */
[----:B------:R-:W3:Y:S01]  /*eb90*/  LDC R20, c[0x0][0x448] ;  /* 0x00011200ff147b82 */ /* 0x000ee20000000800 */
[----:B------:R-:W-:Y:S02]  /*eba0*/  IMAD R4, R0, UR6, RZ ;  /* 0x0000000600047c24 */ /* 0x000fe4000f8e02ff */
[----:B------:R-:W-:-:S04]  /*ebb0*/  IMAD.WIDE.U32 R2, R26, UR4, R2 ;  /* 0x000000041a027c25 */ /* 0x000fc8000f8e0002 */
[----:B------:R-:W-:Y:S01]  /*ebc0*/  IMAD R3, R26, UR5, R3 ;  /* 0x000000051a037c24 */ /* 0x000fe2000f8e0203 */
[----:B------:R-:W-:Y:S01]  /*ebd0*/  ULDC.64 UR4, c[0x0][0x2d0] ;  /* 0x0000b40000047ab9 */ /* 0x000fe20000000a00 */
[C---:B------:R-:W-:Y:S02]  /*ebe0*/  IMAD R4, R30.reuse, UR7, R4 ;  /* 0x000000071e047c24 */ /* 0x040fe4000f8e0204 */
[----:B------:R-:W-:Y:S01]  /*ebf0*/  IMAD.WIDE.U32 R2, R30, UR6, R2 ;  /* 0x000000061e027c25 */ /* 0x000fe2000f8e0002 */
[----:B---3--:R-:W-:Y:S02]  /*ec00*/  ISETP.NE.AND P6, PT, R20, 0x1, PT ;  /* 0x000000011400780c */ /* 0x008fe40003fc5270 */
[----:B------:R-:W3:Y:S01]  /*ec10*/  S2R R20, SR_TID.X ;  /* 0x0000000000147919 */ /* 0x000ee20000002100 */
[----:B-1----:R-:W-:-:S04]  /*ec20*/  LOP3.LUT R21, R21, 0x7f, RZ, 0xc0, !PT ;  /* 0x0000007f15157812 */ /* 0x002fc800078ec0ff */
[----:B------:R-:W-:-:S06]  /*ec30*/  SHF.R.U32.HI R21, RZ, 0x3, R21 ;  /* 0x00000003ff157819 */ /* 0x000fcc0000011615 */
[----:B--2---:R-:W1:Y:S08]  /*ec40*/  @P6 LDC R7, c[0x0][0x44c] ;  /* 0x00011300ff076b82 */ /* 0x004e700000000800 */
[----:B------:R-:W2:Y:S01]  /*ec50*/  @P6 LDC R6, c[0x0][0x450] ;  /* 0x00011400ff066b82 */ /* 0x000ea20000000800 */
[----:B---3--:R-:W-:-:S05]  /*ec60*/  IMAD.SHL.U32 R20, R20, 0x10, RZ ;  /* 0x0000001014147824 */ /* 0x008fca00078e00ff */
[----:B------:R-:W-:-:S05]  /*ec70*/  LOP3.LUT R20, R21, 0x70, R20, 0xf8, !PT ;  /* 0x0000007015147812 */ /* 0x000fca00078ef814 */
[----:B------:R-:W-:-:S04]  /*ec80*/  IMAD R5, R17, 0x80, R20 ;  /* 0x0000008011057824 */ /* 0x000fc800078e0214 */
[----:B-1----:R-:W-:-:S04]  /*ec90*/  @P6 IMAD.HI.U32 R7, R5, R7, RZ ;  /* 0x0000000705076227 */ /* 0x002fc800078e00ff */
[----:B------:R-:W-:Y:S01]  /*eca0*/  IMAD.MOV.U32 R0, RZ, RZ, R5 ;  /* 0x000000ffff007224 */ /* 0x000fe200078e0005 */
[----:B--2---:R-:W-:Y:S02]  /*ecb0*/  @P6 SHF.R.U32.HI R0, RZ, R6, R7 ;  /* 0x00000006ff006219 */ /* 0x004fe40000011607 */
[----:B------:R-:W1:Y:S01]  /*ecc0*/  LDC R6, c[0x0][0x448] ;  /* 0x00011200ff067b82 */ /* 0x000e620000000800 */
[----:B------:R-:W-:Y:S02]  /*ecd0*/  IMAD.IADD R3, R3, 0x1, R4 ;  /* 0x0000000103037824 */ /* 0x000fe400078e0204 */
[----:B------:R-:W-:Y:S02]  /*ece0*/  IMAD.MOV R4, RZ, RZ, -R0 ;  /* 0x000000ffff047224 */ /* 0x000fe400078e0a00 */
[----:B------:R-:W-:-:S04]  /*ecf0*/  IMAD.WIDE.U32 R2, R0, UR4, R2 ;  /* 0x0000000400027c25 */ /* 0x000fc8000f8e0002 */
[----:B-1----:R-:W-:Y:S01]  /*ed00*/  IMAD R4, R6, R4, R5 ;  /* 0x0000000406047224 */ /* 0x002fe200078e0205 */
[----:B------:R-:W-:-:S05]  /*ed10*/  SHF.R.S32.HI R5, RZ, 0x1f, R0 ;  /* 0x0000001fff057819 */ /* 0x000fca0000011400 */
        /* <DEDUP_REMOVED lines=23> */
[----:B0-----:R-:W-:Y:S10]  /*ee90*/  BRA.DIV UR5, `(.L_x_2469) ;  /* 0x0000003e05807947 */ /* 0x001ff4000b800000 */
[----:B------:R-:W0:Y:S01]  /*eea0*/  SHFL.IDX PT, R14, R0, RZ, 0x181f ;  /* 0x00181fff000e7589 */ /* 0x000e2200000e0000 */
[----:B-----5:R-:W-:Y:S02]  /*eeb0*/  IMAD R5, R10, R6, RZ ;  /* 0x000000060a057224 */ /* 0x020fe400078e02ff */
[----:B------:R-:W-:Y:S01]  /*eec0*/  IMAD R17, R17, 0x80, R9 ;  /* 0x0000008011117824 */ /* 0x000fe200078e0209 */
        /* <DEDUP_REMOVED lines=10> */
[----:B------:R-:W-:Y:S01]  /*ef70*/  ISETP.GE.AND P1, PT, R6, R5, PT ;  /* 0x000000050600720c */ /* 0x000fe20003f26270 */
[----:B------:R-:W-:-:S02]  /*ef80*/  VIADD R6, R17, 0x20 ;  /* 0x0000002011067836 */ /* 0x000fc40000000000 */
[----:B-1----:R-:W1:Y:S10]  /*ef90*/  SHFL.IDX PT, R2, R4, 0x1, 0x181f ;  /* 0x00381f0004027f89 */ /* 0x002e7400000e0000 */
[----:B0-----:R-:W-:-:S05]  /*efa0*/  @!P1 LEA R14, P4, R8, R14, 0x1 ;  /* 0x0000000e080e9211 */ /* 0x001fca00078808ff */
[----:B-1----:R-:W-:Y:S02]  /*efb0*/  @!P1 IMAD.X R7, RZ, RZ, R2, P4 ;  /* 0x000000ffff079224 */ /* 0x002fe400020e0602 */
[----:B------:R-:W-:Y:S02]  /*efc0*/  @!P1 IMAD.MOV.U32 R2, RZ, RZ, R14 ;  /* 0x000000ffff029224 */ /* 0x000fe400078e000e */
[----:B------:R-:W-:Y:S01]  /*efd0*/  @!P1 IMAD.MOV.U32 R3, RZ, RZ, R7 ;  /* 0x000000ffff039224 */ /* 0x000fe200078e0007 */
[----:B------:R-:W0:Y:S04]  /*efe0*/  SHFL.IDX PT, R14, R0, 0x2, 0x181f ;  /* 0x00581f00000e7f89 */ /* 0x000e2800000e0000 */
[----:B------:R-:W-:Y:S04]  /*eff0*/  @!P1 LDGSTS.E.BYPASS.LTC128B.128 [R33+0xcc00], desc[UR36][R2.64], !P3 ;  /* 0x0cc0000002219fae */ /* 0x000fe8000d901d64 */
[----:B------:R-:W-:Y:S04]  /*f000*/  @!P1 LDGSTS.E.BYPASS.LTC128B.128 [R33+0x10c00], desc[UR36][R2.64+0x80], !P2 ;  /* 0x10c0008002219fae */ /* 0x000fe8000d101d64 */
[----:B------:R1:W-:Y:S01]  /*f010*/  @!P1 LDGSTS.E.BYPASS.LTC128B.128 [R33+0x14c00], desc[UR36][R2.64+0x100], !P0 ;  /* 0x14c0010002219fae */ /* 0x0003e2000c101d64 */
[----:B------:R-:W-:Y:S01]  /*f020*/  ISETP.GE.AND P1, PT, R6, R5, PT ;  /* 0x000000050600720c */ /* 0x000fe20003f26270 */
[----:B------:R-:W-:-:S02]  /*f030*/  VIADD R6, R17, 0x30 ;  /* 0x0000003011067836 */ /* 0x000fc40000000000 */
[----:B-1----:R-:W1:Y:S10]  /*f040*/  SHFL.IDX PT, R2, R4, 0x2, 0x181f ;  /* 0x00581f0004027f89 */ /* 0x002e7400000e0000 */
[----:B0-----:R-:W-:-:S04]  /*f050*/  @!P1 LEA R14, P4, R8, R14, 0x1 ;  /* 0x0000000e080e9211 */ /* 0x001fc800078808ff */
[----:B-1----:R-:W-:Y:S01]  /*f060*/  @!P1 IADD3.X R7, RZ, R2, RZ, P4, !PT ;  /* 0x00000002ff079210 */ /* 0x002fe200027fe4ff */
[----:B------:R-:W-:Y:S02]  /*f070*/  @!P1 IMAD.MOV.U32 R2, RZ, RZ, R14 ;  /* 0x000000ffff029224 */ /* 0x000fe400078e000e */
[----:B------:R-:W0:Y:S02]  /*f080*/  SHFL.IDX PT, R14, R0, 0x3, 0x181f ;  /* 0x00781f00000e7f89 */ /* 0x000e2400000e0000 */
[----:B------:R-:W-:-:S05]  /*f090*/  @!P1 IMAD.MOV.U32 R3, RZ, RZ, R7 ;  /* 0x000000ffff039224 */ /* 0x000fca00078e0007 */
        /* <DEDUP_REMOVED lines=47> */
.L_x_2560:
        /* <DEDUP_REMOVED lines=12> */
.L_x_2471:
[----:B------:R-:W-:Y:S05]  /*f450*/  BSYNC B0 ;  /* 0x0000000000007941 */ /* 0x000fea0003800000 */
.L_x_2470:
[----:B------:R-:W-:Y:S01]  /*f460*/  NOP ;  /* 0x0000000000007918 */ /* 0x000fe20000000000 */
[----:B------:R-:W-:-:S13]  /*f470*/  PLOP3.LUT P0, PT, PT, PT, PT, 0x80, 0x0 ;  /* 0x000000000000781c */ /* 0x000fda0003f0f070 */
.L_x_2472:
        /* <DEDUP_REMOVED lines=20> */
.L_x_2561:
[----:B------:R-:W-:Y:S05]  /*f5c0*/  BSYNC B0 ;  /* 0x0000000000007941 */ /* 0x000fea0003800000 */
.L_x_2473:
[----:B------:R-:W-:Y:S01]  /*f5d0*/  ISETP.GE.AND P0, PT, R0, R36, PT ;  /* 0x000000240000720c */ /* 0x000fe20003f06270 */
[----:B------:R-:W-:-:S12]  /*f5e0*/  BSSY B0, `(.L_x_2475) ;  /* 0x00000f6000007945 */ /* 0x000fd80003800000 */
[----:B------:R-:W-:Y:S05]  /*f5f0*/  @!P0 BRA `(.L_x_2476) ;  /* 0x0000000c00d08947 */ /* 0x000fea0003800000 */
[----:B------:R-:W-:Y:S01]  /*f600*/  MOV R17, R28 ;  /* 0x0000001c00117202 */ /* 0x000fe20000000f00 */
[----:B------:R-:W-:Y:S02]  /*f610*/  IMAD.MOV.U32 R10, RZ, RZ, R27 ;  /* 0x000000ffff0a7224 */ /* 0x000fe400078e001b */
[----:B------:R-:W-:-:S07]  /*f620*/  IMAD.MOV.U32 R30, RZ, RZ, R25 ;  /* 0x000000ffff1e7224 */ /* 0x000fce00078e0019 */
.L_x_2489:
        /* <DEDUP_REMOVED lines=42> */
.L_x_2477:
[----:B------:R-:W-:Y:S01]  /*f8d0*/  IMAD R6, R27, 0x8, R22 ;  /* 0x000000081b067824 */ /* 0x000fe200078e0216 */
[----:B------:R-:W-:Y:S01]  /*f8e0*/  SHF.L.U32 R3, R28, 0x1f, RZ ;  /* 0x0000001f1c037819 */ /* 0x000fe200000006ff */
[----:B------:R-:W-:Y:S03]  /*f8f0*/  BSSY B1, `(.L_x_2478) ;  /* 0x0000003000017945 */ /* 0x000fe60003800000 */
[----:B------:R-:W0:Y:S02]  /*f900*/  SYNCS.PHASECHK.TRANS64.TRYWAIT P0, [R6+URZ+0x2a840], R3 ;  /* 0x02a84003060075a7 */ /* 0x000e24000800017f */
[----:B0-----:R-:W-:Y:S05]  /*f910*/  @!P0 BRA `(.L_x_2479) ;  /* 0x0000003c00908947 */ /* 0x001fea0003800000 */
.L_x_2562:
[----:B------:R-:W-:Y:S05]  /*f920*/  BSYNC B1 ;  /* 0x0000000000017941 */ /* 0x000fea0003800000 */
.L_x_2478:
        /* <DEDUP_REMOVED lines=30> */
[----:B------:R-:W-:-:S05]  /*fb10*/  LOP3.LUT R11, R11, 0x38, RZ, 0xc0, !PT ;  /* 0x000000380b0b7812 */ /* 0x000fca00078ec0ff */
[----:B------:R-:W-:-:S05]  /*fb20*/  IMAD.SHL.U32 R0, R11, 0x2, RZ ;  /* 0x000000020b007824 */ /* 0x000fca00078e00ff */
        /* <DEDUP_REMOVED lines=34> */
.L_x_2576:
        /* <DEDUP_REMOVED lines=10> */
.L_x_2481:
        /* <DEDUP_REMOVED lines=10> */
.L_x_2482:
[----:B------:R3:W-:Y:S01]  /*fe90*/  SYNCS.ARRIVE.TRANS64.A1T0 RZ, [R6+URZ+0x2a830], RZ ;  /* 0x02a830ff06ff79a7 */ /* 0x0007e2000810003f */
[----:B------:R-:W-:Y:S05]  /*fea0*/  @!P2 BRA `(.L_x_2483) ;  /* 0x000000000004a947 */ /* 0x000fea0003800000 */
[----:B------:R-:W-:Y:S01]  /*feb0*/  BPT.TRAP 0x1 ;  /* 0x000000040000795c */ /* 0x000fe20000300000 */
.L_x_2483:
[----:B-1----:R-:W-:Y:S01]  /*fec0*/  SHF.L.U32 R2, R17, 0x1f, RZ ;  /* 0x0000001f11027819 */ /* 0x002fe200000006ff */
[----:B------:R-:W-:Y:S01]  /*fed0*/  BSSY B1, `(.L_x_2484) ;  /* 0x0000004000017945 */ /* 0x000fe20003800000 */
[----:B------:R-:W-:-:S04]  /*fee0*/  LEA R4, R10, R22, 0x3 ;  /* 0x000000160a047211 */ /* 0x000fc800078e18ff */
[----:B------:R-:W1:Y:S02]  /*fef0*/  SYNCS.PHASECHK.TRANS64.TRYWAIT P0, [R4+URZ+0x2a860], R2 ;  /* 0x02a86002040075a7 */ /* 0x000e64000800017f */
[----:B-1----:R-:W-:Y:S05]  /*ff00*/  @!P0 BRA `(.L_x_2485) ;  /* 0x0000004000048947 */ /* 0x002fea0003800000 */
.L_x_2577:
[----:B------:R-:W-:Y:S05]  /*ff10*/  BSYNC B1 ;  /* 0x0000000000017941 */ /* 0x000fea0003800000 */
.L_x_2484:
        /* <DEDUP_REMOVED lines=53> */
.L_x_2591:
        /* <DEDUP_REMOVED lines=21> */
.L_x_2487:
        /* <DEDUP_REMOVED lines=10> */
.L_x_2488:
        /* <DEDUP_REMOVED lines=14> */
.L_x_2476:
[----:B------:R-:W-:Y:S05]  /*10540*/  BSYNC B0 ;  /* 0x0000000000007941 */ /* 0x000fea0003800000 */
.L_x_2475:
        /* <DEDUP_REMOVED lines=17> */
.L_x_2491:
[----:B------:R-:W-:Y:S05]  /*10660*/  BSYNC B0 ;  /* 0x0000000000007941 */ /* 0x000fea0003800000 */
.L_x_2490:
[----:B------:R-:W-:-:S13]  /*10670*/  LOP3.LUT P0, RZ, R23, 0x10, RZ, 0xc0, !PT ;  /* 0x0000001017ff7812 */ /* 0x000fda000780c0ff */
[----:B------:R-:W-:Y:S05]  /*10680*/  @!P0 BRA `(.L_x_2492) ;  /* 0x0000000000048947 */ /* 0x000fea0003800000 */
[----:B------:R-:W-:Y:S01]  /*10690*/  BPT.TRAP 0x1 ;  /* 0x000000040000795c */ /* 0x000fe20000300000 */
.L_x_2492:
[----:B------:R-:W-:Y:S01]  /*106a0*/  IMAD R0, R27, 0x8, R22 ;  /* 0x000000081b007824 */ /* 0x000fe200078e0216 */
[----:B0-----:R-:W-:Y:S01]  /*106b0*/  SHF.L.U32 R3, R28, 0x1f, RZ ;  /* 0x0000001f1c037819 */ /* 0x001fe200000006ff */
[----:B------:R-:W-:Y:S01]  /*106c0*/  BSSY B0, `(.L_x_2493) ;  /* 0x0000004000007945 */ /* 0x000fe20003800000 */
[----:B------:R-:W-:Y:S02]  /*106d0*/  IMAD R6, R25, -0x60, R34 ;  /* 0xffffffa019067824 */ /* 0x000fe400078e0222 */
[----:B------:R-:W0:Y:S02]  /*106e0*/  SYNCS.PHASECHK.TRANS64.TRYWAIT P0, [R0+URZ+0x2a860], R3 ;  /* 0x02a86003000075a7 */ /* 0x000e24000800017f */
[----:B0-----:R-:W-:Y:S05]  /*106f0*/  @!P0 BRA `(.L_x_2494) ;  /* 0x0000004000088947 */ /* 0x001fea0003800000 */
.L_x_2592:
[----:B------:R-:W-:Y:S05]  /*10700*/  BSYNC B0 ;  /* 0x0000000000007941 */ /* 0x000fea0003800000 */
.L_x_2493:
        /* <DEDUP_REMOVED lines=47> */
[----:B------:R0:W0:Y:S01]  /*10a00*/  SHFL.IDX PT, R14, R18, 0x5, 0x181f ;  /* 0x00b81f00120e7f89 */ /* 0x00002200000e0000 */
[----:B-1----:R-:W-:-:S05]  /*10a10*/  IADD3.X R3, RZ, R8, RZ, P4, !PT ;  /* 0x00000008ff037210 */ /* 0x002fca00027fe4ff */
        /* <DEDUP_REMOVED lines=8> */
.L_x_2606:
        /* <DEDUP_REMOVED lines=11> */
.L_x_2496:
        /* <DEDUP_REMOVED lines=10> */
.L_x_2497:
[----:B------:R1:W-:Y:S01]  /*10bf0*/  SYNCS.ARRIVE.TRANS64.A1T0 RZ, [R0+URZ+0x2a850], RZ ;  /* 0x02a850ff00ff79a7 */ /* 0x0003e2000810003f */
[----:B------:R-:W-:-:S05]  /*10c00*/  VIADD R27, R27, 0x1 ;  /* 0x000000011b1b7836 */ /* 0x000fca0000000000 */
[----:B------:R-:W-:-:S04]  /*10c10*/  ISETP.NE.AND P0, PT, R27, 0x2, PT ;  /* 0x000000021b00780c */ /* 0x000fc80003f05270 */
[----:B0-----:R-:W-:Y:S02]  /*10c20*/  SEL R3, RZ, 0x1, P0 ;  /* 0x00000001ff037807 */ /* 0x001fe40000000000 */
[----:B------:R-:W-:Y:S02]  /*10c30*/  SEL R27, R27, RZ, P0 ;  /* 0x000000ff1b1b7207 */ /* 0x000fe40000000000 */
[----:B-1----:R-:W-:-:S07]  /*10c40*/  LOP3.LUT R28, R28, R3, RZ, 0x3c, !PT ;  /* 0x000000031c1c7212 */ /* 0x002fce00078e3cff */
.L_x_2454:
[----:B------:R-:W-:Y:S05]  /*10c50*/  BSYNC B7 ;  /* 0x0000000000077941 */ /* 0x000fea0003800000 */
.L_x_2452:
        /* <DEDUP_REMOVED lines=8> */
[----:B------:R1:W2:Y:S01]  /*10ce0*/  LDS.128 R16, [R22+0x2a8d0] ;  /* 0x02a8d00016107984 */ /* 0x0002a20000000c00 */
[----:B------:R-:W-:Y:S06]  /*10cf0*/  BAR.ARV 0x4, 0x180 ;  /* 0x0106000000007b1d */ /* 0x000fec0000002000 */
[----:B------:R-:W-:Y:S05]  /*10d00*/  BRA `(.L_x_2499) ;  /* 0x0000000c00d47947 */ /* 0x000fea0003800000 */
.L_x_2498:
        /* <DEDUP_REMOVED lines=43> */
.L_x_2616:
[----:B------:R-:W-:Y:S02]  /*10fc0*/  ULDC UR4, c[0x0][0xc38] ;  /* 0x00030e0000047ab9 */ /* 0x000fe40000000800 */
[----:B------:R-:W-:-:S04]  /*10fd0*/  IMAD.U32 R5, RZ, RZ, UR4 ;  /* 0x00000004ff057e24 */ /* 0x000fc8000f8e00ff */
[----:B-1----:R-:W-:-:S04]  /*10fe0*/  IMAD R14, R14, R5, RZ ;  /* 0x000000050e0e7224 */ /* 0x002fc800078e02ff */
[----:B------:R-:W-:-:S05]  /*10ff0*/  IMAD.IADD R7, R7, 0x1, R14 ;  /* 0x0000000107077824 */ /* 0x000fca00078e020e */
[----:B------:R-:W-:-:S13]  /*11000*/  ISETP.GT.AND P6, PT, R7, R0, PT ;  /* 0x000000000700720c */ /* 0x000fda0003fc4270 */
[----:B------:R-:W-:Y:S05]  /*11010*/  @P6 BRA `(.L_x_2501) ;  /* 0x0000000000a46947 */ /* 0x000fea0003800000 */
.L_x_2504:
        /* <DEDUP_REMOVED lines=34> */
[----:B------:R0:W1:Y:S02]  /*11240*/  SHFL.IDX PT, R14, R2, 0x1f, 0x1f ;  /* 0x03e01f00020e7f89 */ /* 0x00006400000e0000 */
.L_x_2624:
[----:B------:R-:W-:Y:S02]  /*11250*/  ULDC UR4, c[0x0][0xc38] ;  /* 0x00030e0000047ab9 */ /* 0x000fe40000000800 */
[----:B------:R-:W-:-:S04]  /*11260*/  IMAD.U32 R5, RZ, RZ, UR4 ;  /* 0x00000004ff057e24 */ /* 0x000fc8000f8e00ff */
[----:B-1----:R-:W-:-:S04]  /*11270*/  IMAD R14, R14, R5, RZ ;  /* 0x000000050e0e7224 */ /* 0x002fc800078e02ff */
[----:B------:R-:W-:-:S05]  /*11280*/  IMAD.IADD R7, R14, 0x1, R7 ;  /* 0x000000010e077824 */ /* 0x000fca00078e0207 */
[----:B------:R-:W-:-:S13]  /*11290*/  ISETP.GT.AND P6, PT, R7, R0, PT ;  /* 0x000000000700720c */ /* 0x000fda0003fc4270 */
[----:B------:R-:W-:Y:S05]  /*112a0*/  @!P6 BRA `(.L_x_2504) ;  /* 0xfffffffc005ce947 */ /* 0x000fea000383ffff */
.L_x_2501:
        /* <DEDUP_REMOVED lines=10> */
.L_x_2629:
[----:B------:R-:W-:-:S13]  /*11350*/  ISETP.NE.AND P0, PT, R3, RZ, PT ;  /* 0x000000ff0300720c */ /* 0x000fda0003f05270 */
[----:B------:R-:W-:Y:S05]  /*11360*/  @!P0 BRA `(.L_x_2506) ;  /* 0x0000000000108947 */ /* 0x000fea0003800000 */
[----:B------:R-:W-:Y:S01]  /*11370*/  UMOV UR4, 0xffffffff ;  /* 0xffffffff00047882 */ /* 0x000fe20000000000 */
[----:B-1----:R-:W-:Y:S02]  /*11380*/  VIADD R12, R12, 0xffffffff ;  /* 0xffffffff0c0c7836 */ /* 0x002fe40000000000 */
[----:B------:R-:W-:Y:S05]  /*11390*/  BRA.DIV UR4, `(.L_x_2507) ;  /* 0x0000004604307947 */ /* 0x000fea000b800000 */
[----:B------:R4:W1:Y:S02]  /*113a0*/  SHFL.IDX PT, R6, R2, R12, 0x1f ;  /* 0x00001f0c02067589 */ /* 0x00086400000e0000 */
.L_x_2506:
        /* <DEDUP_REMOVED lines=51> */
[----:B------:R-:W-:-:S05]  /*116e0*/  @P0 VIADD R5, R5, 0x1 ;  /* 0x0000000105050836 */ /* 0x000fca0000000000 */
[----:B------:R-:W-:Y:S02]  /*116f0*/  @!P2 IADD3 R5, -R5, RZ, RZ ;  /* 0x000000ff0505a210 */ /* 0x000fe40007ffe1ff */
[----:B------:R-:W-:-:S05]  /*11700*/  @!P1 LOP3.LUT R5, RZ, R8, RZ, 0x33, !PT ;  /* 0x00000008ff059212 */ /* 0x000fca00078e33ff */
[--C-:B------:R-:W-:Y:S02]  /*11710*/  IMAD.MOV R3, RZ, RZ, -R5.reuse ;  /* 0x000000ffff037224 */ /* 0x100fe400078e0a05 */
[C---:B------:R-:W-:Y:S02]  /*11720*/  IMAD R5, R8.reuse, 0x1000000, R5 ;  /* 0x0100000008057824 */ /* 0x040fe400078e0205 */
[----:B------:R-:W-:-:S04]  /*11730*/  IMAD R8, R8, R3, R6 ;  /* 0x0000000308087224 */ /* 0x000fc800078e0206 */
[----:B------:R-:W-:Y:S01]  /*11740*/  IMAD R18, R8, 0x10000, R5 ;  /* 0x0001000008127824 */ /* 0x000fe200078e0205 */
[----:B------:R-:W-:Y:S06]  /*11750*/  BRA `(.L_x_2509) ;  /* 0x0000000000f07947 */ /* 0x000fec0003800000 */
.L_x_2508:
        /* <DEDUP_REMOVED lines=57> */
[----:B------:R-:W-:Y:S02]  /*11af0*/  @!P1 LOP3.LUT R2, RZ, R5, RZ, 0x33, !PT ;  /* 0x00000005ff029212 */ /* 0x000fe400078e33ff */
[----:B------:R-:W-:-:S05]  /*11b00*/  IADD3 R5, -R5, RZ, RZ ;  /* 0x000000ff05057210 */ /* 0x000fca0007ffe1ff */
[----:B------:R-:W-:-:S07]  /*11b10*/  IMAD R18, R2, R5, R3 ;  /* 0x0000000502127224 */ /* 0x000fce00078e0203 */
.L_x_2509:
[----:B------:R-:W-:-:S05]  /*11b20*/  LOP3.LUT R2, RZ, R2, RZ, 0x33, !PT ;  /* 0x00000002ff027212 */ /* 0x000fca00078e33ff */
[----:B------:R-:W-:Y:S01]  /*11b30*/  IMAD.IADD R17, R17, 0x1, R2 ;  /* 0x0000000111117824 */ /* 0x000fe200078e0202 */
[----:B------:R-:W-:Y:S06]  /*11b40*/  BRA `(.L_x_2510) ;  /* 0x00000000001c7947 */ /* 0x000fec0003800000 */
.L_x_2502:
[----:B------:R-:W-:Y:S01]  /*11b50*/  UMOV UR4, URZ ;  /* 0x0000003f00047c82 */ /* 0x000fe20008000000 */
[----:B------:R-:W-:Y:S01]  /*11b60*/  UMOV UR5, URZ ;  /* 0x0000003f00057c82 */ /* 0x000fe20008000000 */
[----:B------:R-:W-:Y:S01]  /*11b70*/  ULDC UR6, c[0x0][0xc3c] ;  /* 0x00030f0000067ab9 */ /* 0x000fe20000000800 */
[----:B------:R-:W-:Y:S02]  /*11b80*/  IMAD.MOV.U32 R16, RZ, RZ, R0 ;  /* 0x000000ffff107224 */ /* 0x000fe400078e0000 */
[----:B------:R-:W-:Y:S02]  /*11b90*/  IMAD.U32 R17, RZ, RZ, UR4 ;  /* 0x00000004ff117e24 */ /* 0x000fe4000f8e00ff */
[----:B------:R-:W-:Y:S02]  /*11ba0*/  IMAD.U32 R18, RZ, RZ, UR5 ;  /* 0x00000005ff127e24 */ /* 0x000fe4000f8e00ff */
[----:B------:R-:W-:-:S07]  /*11bb0*/  IMAD.U32 R19, RZ, RZ, UR6 ;  /* 0x00000006ff137e24 */ /* 0x000fce000f8e00ff */
.L_x_2510:
        /* <DEDUP_REMOVED lines=10> */
.L_x_2499:
[----:B------:R-:W-:Y:S02]  /*11c60*/  ULDC UR4, c[0x0][0xc3c] ;  /* 0x00030f0000047ab9 */ /* 0x000fe40000000800 */
[----:B--2---:R-:W-:-:S13]  /*11c70*/  ISETP.GE.AND P0, PT, R19, UR4, PT ;  /* 0x0000000413007c0c */ /* 0x004fda000bf06270 */
[----:B------:R-:W-:Y:S05]  /*11c80*/  @!P0 BRA `(.L_x_2511) ;  /* 0xffffffb0006c8947 */ /* 0x000fea000383ffff */
[----:B------:R-:W-:Y:S05]  /*11c90*/  BSYNC B8 ;  /* 0x0000000000087941 */ /* 0x000fea0003800000 */
.L_x_2446:
[----:B-1----:R-:W2:Y:S01]  /*11ca0*/  LDL.LU R0, [R1+0x14] ;  /* 0x0000140001007983 */ /* 0x002ea20000300800 */
[----:B------:R-:W-:Y:S01]  /*11cb0*/  BSSY B0, `(.L_x_2512) ;  /* 0x000000b000007945 */ /* 0x000fe20003800000 */
[----:B------:R-:W1:Y:S01]  /*11cc0*/  S2R R5, SR_CgaCtaId ;  /* 0x0000000000057919 */ /* 0x000e620000008800 */
[----:B--2---:R-:W-:-:S05]  /*11cd0*/  VIADD R0, R0, 0x1 ;  /* 0x0000000100007836 */ /* 0x004fca0000000000 */
        /* <DEDUP_REMOVED lines=8> */
.L_x_2632:
[----:B------:R-:W-:Y:S05]  /*11d60*/  BSYNC B0 ;  /* 0x0000000000007941 */ /* 0x000fea0003800000 */
.L_x_2512:
[----:B------:R-:W-:-:S03]  /*11d70*/  UMOV UR4, 0xffffffff ;  /* 0xffffffff00047882 */ /* 0x000fc60000000000 */
[----:B------:R-:W-:Y:S05]  /*11d80*/  BRA.DIV UR4, `(.L_x_2514) ;  /* 0x0000003a04f07947 */ /* 0x000fea000b800000 */
[----:B-1----:R-:W1:Y:S02]  /*11d90*/  S2R R0, SR_TID.X ;  /* 0x0000000000007919 */ /* 0x002e640000002100 */
[----:B-1----:R-:W-:-:S04]  /*11da0*/  SHF.R.U32.HI R0, RZ, 0x5, R0 ;  /* 0x00000005ff007819 */ /* 0x002fc80000011600 */
[----:B------:R-:W-:-:S05]  /*11db0*/  LOP3.LUT R0, R0, 0x3, RZ, 0xc0, !PT ;  /* 0x0000000300007812 */ /* 0x000fca00078ec0ff */
[----:B------:R1:W2:Y:S02]  /*11dc0*/  SHFL.IDX PT, R14, R0, RZ, 0x1f ;  /* 0x00001fff000e7589 */ /* 0x0002a400000e0000 */
.L_x_2635:
[----:B--2---:R-:W-:Y:S01]  /*11dd0*/  ISETP.NE.AND P0, PT, R14, RZ, PT ;  /* 0x000000ff0e00720c */ /* 0x004fe20003f05270 */
[----:B------:R-:W-:-:S12]  /*11de0*/  BSSY B0, `(.L_x_2515) ;  /* 0x0000026000007945 */ /* 0x000fd80003800000 */
[----:B------:R-:W-:Y:S05]  /*11df0*/  @P0 BRA `(.L_x_2516) ;  /* 0x0000000000900947 */ /* 0x000fea0003800000 */
[----:B------:R-:W-:-:S03]  /*11e00*/  UMOV UR4, 0xffffffff ;  /* 0xffffffff00047882 */ /* 0x000fc60000000000 */
[----:B------:R-:W-:Y:S05]  /*11e10*/  BRA.DIV UR4, `(.L_x_2517) ;  /* 0x0000003e04007947 */ /* 0x000fea000b800000 */
[----:B------:R-:W-:-:S13]  /*11e20*/  ELECT P6, URZ, PT ;  /* 0x00000000003f782f */ /* 0x000fda00038c0000 */
.L_x_2638:
[----:B------:R-:W-:Y:S05]  /*11e30*/  @!P6 BRA `(.L_x_2516) ;  /* 0x000000000080e947 */ /* 0x000fea0003800000 */
[----:B-1----:R-:W2:Y:S02]  /*11e40*/  LDL R0, [R1+0x1c] ;  /* 0x00001c0001007983 */ /* 0x002ea40000100800 */
[----:B--2---:R-:W-:-:S13]  /*11e50*/  R2UR UR4, R0 ;  /* 0x00000000000472ca */ /* 0x004fda00000e0000 */
[----:B------:R-:W-:-:S06]  /*11e60*/  ULOP3.LUT UR4, UR4, 0x2, URZ, 0xfc, !UPT ;  /* 0x0000000204047892 */ /* 0x000fcc000f8efc3f */
[----:B------:R-:W-:-:S05]  /*11e70*/  IMAD.U32 R0, RZ, RZ, UR4 ;  /* 0x00000004ff007e24 */ /* 0x000fca000f8e00ff */
[----:B------:R-:W-:-:S13]  /*11e80*/  ISETP.NE.AND P0, PT, R0, 0x3, PT ;  /* 0x000000030000780c */ /* 0x000fda0003f05270 */
[----:B------:R-:W-:Y:S05]  /*11e90*/  @!P0 BRA `(.L_x_2518) ;  /* 0x0000000000048947 */ /* 0x000fea0003800000 */
[----:B------:R-:W-:Y:S01]  /*11ea0*/  BPT.TRAP 0x1 ;  /* 0x000000040000795c */ /* 0x000fe20000300000 */
.L_x_2518:
[C---:B------:R-:W-:Y:S01]  /*11eb0*/  IMAD R5, R27.reuse, 0x8, R4 ;  /* 0x000000081b057824 */ /* 0x040fe200078e0204 */
[----:B------:R-:W-:Y:S01]  /*11ec0*/  SHF.L.U32 R0, R28, 0x1f, RZ ;  /* 0x0000001f1c007819 */ /* 0x000fe200000006ff */
[----:B------:R-:W-:-:S03]  /*11ed0*/  VIADD R27, R27, 0x1 ;  /* 0x000000011b1b7836 */ /* 0x000fc60000000000 */
[----:B------:R-:W1:Y:S02]  /*11ee0*/  SYNCS.PHASECHK.TRANS64.TRYWAIT P1, [R5+URZ+0x2a840], R0 ;  /* 0x02a84000050075a7 */ /* 0x000e64000802017f */
[----:B------:R-:W-:-:S04]  /*11ef0*/  ISETP.NE.AND P2, PT, R27, 0x2, PT ;  /* 0x000000021b00780c */ /* 0x000fc80003f45270 */
[----:B------:R-:W-:Y:S01]  /*11f00*/  SEL R3, RZ, 0x1, P2 ;  /* 0x00000001ff037807 */ /* 0x000fe20001000000 */
[----:B-1----:R-:W-:Y:S08]  /*11f10*/  @!P1 BRA `(.L_x_2519) ;  /* 0x0000003800e09947 */ /* 0x002ff00003800000 */
.L_x_2639:
[----:B------:R-:W-:Y:S02]  /*11f20*/  SEL R27, R27, RZ, P2 ;  /* 0x000000ff1b1b7207 */ /* 0x000fe40001000000 */
[----:B------:R-:W-:Y:S01]  /*11f30*/  LOP3.LUT R2, R28, R3, RZ, 0x3c, !PT ;  /* 0x000000031c027212 */ /* 0x000fe200078e3cff */
[----:B------:R-:W-:Y:S06]  /*11f40*/  @!P0 BRA `(.L_x_2520) ;  /* 0x0000000000048947 */ /* 0x000fec0003800000 */
[----:B------:R-:W-:Y:S01]  /*11f50*/  BPT.TRAP 0x1 ;  /* 0x000000040000795c */ /* 0x000fe20000300000 */
.L_x_2520:
[----:B------:R-:W-:Y:S01]  /*11f60*/  IMAD R27, R27, 0x8, R4 ;  /* 0x000000081b1b7824 */ /* 0x000fe200078e0204 */
[----:B------:R-:W-:-:S04]  /*11f70*/  SHF.L.U32 R2, R2, 0x1f, RZ ;  /* 0x0000001f02027819 */ /* 0x000fc800000006ff */
[----:B------:R-:W2:Y:S02]  /*11f80*/  SYNCS.PHASECHK.TRANS64.TRYWAIT P1, [R27+URZ+0x2a840], R2 ;  /* 0x02a840021b0075a7 */ /* 0x000ea4000802017f */
[----:B--2---:R-:W-:Y:S05]  /*11f90*/  @!P1 BRA `(.L_x_2521) ;  /* 0x0000003800d49947 */ /* 0x004fea0003800000 */
.L_x_2640:
[----:B------:R-:W-:Y:S05]  /*11fa0*/  @!P0 BRA `(.L_x_2522) ;  /* 0x0000000000048947 */ /* 0x000fea0003800000 */
[----:B------:R-:W-:Y:S01]  /*11fb0*/  BPT.TRAP 0x1 ;  /* 0x000000040000795c */ /* 0x000fe20000300000 */
.L_x_2522:
[----:B------:R-:W3:Y:S02]  /*11fc0*/  SYNCS.PHASECHK.TRANS64.TRYWAIT P1, [R5+URZ+0x2a860], R0 ;  /* 0x02a86000050075a7 */ /* 0x000ee4000802017f */
[----:B---3--:R-:W-:Y:S05]  /*11fd0*/  @!P1 BRA `(.L_x_2523) ;  /* 0x0000003800d89947 */ /* 0x008fea0003800000 */
.L_x_2641:
[----:B------:R-:W-:Y:S05]  /*11fe0*/  @!P0 BRA `(.L_x_2524) ;  /* 0x0000000000048947 */ /* 0x000fea0003800000 */
[----:B------:R-:W-:Y:S01]  /*11ff0*/  BPT.TRAP 0x1 ;  /* 0x000000040000795c */ /* 0x000fe20000300000 */
.L_x_2524:
[----:B----4-:R4:W0:Y:S02]  /*12000*/  SYNCS.PHASECHK.TRANS64.TRYWAIT P0, [R27+URZ+0x2a860], R2 ;  /* 0x02a860021b0075a7 */ /* 0x010824000800017f */
[----:B0-----:R-:W-:Y:S05]  /*12010*/  @!P0 NANOSLEEP.SYNCS 0x989680 ;  /* 0x009896800000895d */ /* 0x001fea0003900000 */
[----:B------:R-:W0:Y:S02]  /*12020*/  @!P0 SYNCS.PHASECHK.TRANS64 P0, [R27+URZ+0x2a860], R2 ;  /* 0x02a860021b0085a7 */ /* 0x000e24000800007f */
[----:B0-----:R-:W-:Y:S05]  /*12030*/  @!P0 BRA `(.L_x_2524) ;  /* 0xfffffffc00f08947 */ /* 0x001fea000383ffff */
.L_x_2516:
[----:B------:R-:W-:Y:S05]  /*12040*/  BSYNC B0 ;  /* 0x0000000000007941 */ /* 0x000fea0003800000 */
.L_x_2515:
[----:B------:R-:W-:Y:S05]  /*12050*/  EXIT ;  /* 0x000000000000794d */ /* 0x000fea0003800000 */
.L_x_2379:
[----:B0-----:R-:W-:-:S04]  /*12060*/  IMAD.U32 R3, RZ, RZ, UR40 ;  /* 0x00000028ff037e24 */ /* 0x001fc8000f8e00ff */
[----:B------:R0:W1:Y:S03]  /*12070*/  SYNCS.PHASECHK.TRANS64.TRYWAIT P1, [R3+URZ+0x2a800], R0 ;  /* 0x02a80000030075a7 */ /* 0x000066000802017f */
[----:B-1----:R-:W-:Y:S05]  /*12080*/  @!P1 NANOSLEEP.SYNCS 0x989680 ;  /* 0x009896800000995d */ /* 0x002fea0003900000 */
[----:B------:R-:W1:Y:S02]  /*12090*/  @!P1 SYNCS.PHASECHK.TRANS64 P1, [R3+URZ+0x2a800], R0 ;  /* 0x02a80000030095a7 */ /* 0x000e64000802007f */
[----:B-1----:R-:W-:Y:S05]  /*120a0*/  @!P1 BRA `(.L_x_2379) ;  /* 0xfffffffc00ec9947 */ /* 0x002fea000383ffff */
[----:B------:R-:W-:Y:S05]  /*120b0*/  BRA `(.L_x_2525) ;  /* 0xfffffefc005c7947 */ /* 0x000fea000383ffff */
.L_x_2383:
[----:B-1----:R1:W2:Y:S02]  /*120c0*/  SYNCS.PHASECHK.TRANS64.TRYWAIT P1, [R0+URZ+0x2a830], R3 ;  /* 0x02a83003000075a7 */ /* 0x0022a4000802017f */
[----:B--2---:R-:W-:Y:S05]  /*120d0*/  @!P1 NANOSLEEP.SYNCS 0x989680 ;  /* 0x009896800000995d */ /* 0x004fea0003900000 */
[----:B------:R-:W2:Y:S02]  /*120e0*/  @!P1 SYNCS.PHASECHK.TRANS64 P1, [R0+URZ+0x2a830], R3 ;  /* 0x02a83003000095a7 */ /* 0x000ea4000802007f */
[----:B--2---:R-:W-:Y:S05]  /*120f0*/  @!P1 BRA `(.L_x_2383) ;  /* 0xfffffffc00f09947 */ /* 0x004fea000383ffff */
[----:B------:R-:W-:Y:S05]  /*12100*/  BRA `(.L_x_2382) ;  /* 0xfffffefc00787947 */ /* 0x000fea000383ffff */
.L_x_2389:
[----:B-1----:R-:W-:-:S04]  /*12110*/  IMAD.U32 R5, RZ, RZ, UR7 ;  /* 0x00000007ff057e24 */ /* 0x002fc8000f8e00ff */
[----:B------:R1:W2:Y:S03]  /*12120*/  SYNCS.PHASECHK.TRANS64.TRYWAIT P1, [R5+URZ+0x2a830], R4 ;  /* 0x02a83004050075a7 */ /* 0x0002a6000802017f */
[----:B--2---:R-:W-:Y:S05]  /*12130*/  @!P1 NANOSLEEP.SYNCS 0x989680 ;  /* 0x009896800000995d */ /* 0x004fea0003900000 */
[----:B------:R-:W2:Y:S02]  /*12140*/  @!P1 SYNCS.PHASECHK.TRANS64 P1, [R5+URZ+0x2a830], R4 ;  /* 0x02a83004050095a7 */ /* 0x000ea4000802007f */
[----:B--2---:R-:W-:Y:S05]  /*12150*/  @!P1 BRA `(.L_x_2389) ;  /* 0xfffffffc00ec9947 */ /* 0x004fea000383ffff */
[----:B------:R-:W-:Y:S05]  /*12160*/  BRA `(.L_x_2388) ;  /* 0xffffff1c00887947 */ /* 0x000fea000383ffff */
.L_x_2393:
[----:B-1----:R-:W-:-:S04]  /*12170*/  IMAD.U32 R5, RZ, RZ, UR10 ;  /* 0x0000000aff057e24 */ /* 0x002fc8000f8e00ff */
[----:B------:R1:W3:Y:S03]  /*12180*/  SYNCS.PHASECHK.TRANS64.TRYWAIT P1, [R5+URZ+0x2a850], R0 ;  /* 0x02a85000050075a7 */ /* 0x0002e6000802017f */
[----:B---3--:R-:W-:Y:S05]  /*12190*/  @!P1 NANOSLEEP.SYNCS 0x989680 ;  /* 0x009896800000995d */ /* 0x008fea0003900000 */
[----:B------:R-:W3:Y:S02]  /*121a0*/  @!P1 SYNCS.PHASECHK.TRANS64 P1, [R5+URZ+0x2a850], R0 ;  /* 0x02a85000050095a7 */ /* 0x000ee4000802007f */
[----:B---3--:R-:W-:Y:S05]  /*121b0*/  @!P1 BRA `(.L_x_2393) ;  /* 0xfffffffc00ec9947 */ /* 0x008fea000383ffff */
[----:B------:R-:W-:Y:S05]  /*121c0*/  BRA `(.L_x_2392) ;  /* 0xffffff2400d07947 */ /* 0x000fea000383ffff */
.L_x_2401:
[----:B-1----:R-:W-:-:S04]  /*121d0*/  IMAD.U32 R5, RZ, RZ, UR7 ;  /* 0x00000007ff057e24 */ /* 0x002fc8000f8e00ff */
[----:B------:R1:W2:Y:S03]  /*121e0*/  SYNCS.PHASECHK.TRANS64.TRYWAIT P1, [R5+URZ+0x2a830], R4 ;  /* 0x02a83004050075a7 */ /* 0x0002a6000802017f */
[----:B--2---:R-:W-:Y:S05]  /*121f0*/  @!P1 NANOSLEEP.SYNCS 0x989680 ;  /* 0x009896800000995d */ /* 0x004fea0003900000 */
[----:B------:R-:W2:Y:S02]  /*12200*/  @!P1 SYNCS.PHASECHK.TRANS64 P1, [R5+URZ+0x2a830], R4 ;  /* 0x02a83004050095a7 */ /* 0x000ea4000802007f */
[----:B--2---:R-:W-:Y:S05]  /*12210*/  @!P1 BRA `(.L_x_2401) ;  /* 0xfffffffc00ec9947 */ /* 0x004fea000383ffff */
[----:B------:R-:W-:Y:S05]  /*12220*/  BRA `(.L_x_2400) ;  /* 0xffffff40007c7947 */ /* 0x000fea000383ffff */
.L_x_2405:
[----:B-1----:R-:W-:-:S04]  /*12230*/  IMAD.U32 R5, RZ, RZ, UR15 ;  /* 0x0000000fff057e24 */ /* 0x002fc8000f8e00ff */
[----:B------:R1:W3:Y:S03]  /*12240*/  SYNCS.PHASECHK.TRANS64.TRYWAIT P1, [R5+URZ+0x2a850], R0 ;  /* 0x02a85000050075a7 */ /* 0x0002e6000802017f */
[----:B---3--:R-:W-:Y:S05]  /*12250*/  @!P1 NANOSLEEP.SYNCS 0x989680 ;  /* 0x009896800000995d */ /* 0x008fea0003900000 */
[----:B------:R-:W3:Y:S02]  /*12260*/  @!P1 SYNCS.PHASECHK.TRANS64 P1, [R5+URZ+0x2a850], R0 ;  /* 0x02a85000050095a7 */ /* 0x000ee4000802007f */
[----:B---3--:R-:W-:Y:S05]  /*12270*/  @!P1 BRA `(.L_x_2405) ;  /* 0xfffffffc00ec9947 */ /* 0x008fea000383ffff */
[----:B------:R-:W-:Y:S05]  /*12280*/  BRA `(.L_x_2404) ;  /* 0xffffff4800c47947 */ /* 0x000fea000383ffff */
.L_x_2412:
[----:B-1----:R-:W-:-:S04]  /*12290*/  IMAD.U32 R3, RZ, RZ, UR5 ;  /* 0x00000005ff037e24 */ /* 0x002fc8000f8e00ff */
[----:B------:R1:W2:Y:S03]  /*122a0*/  SYNCS.PHASECHK.TRANS64.TRYWAIT P1, [R3+URZ+0x2a850], R0 ;  /* 0x02a85000030075a7 */ /* 0x0002a6000802017f */
[----:B--2---:R-:W-:Y:S05]  /*122b0*/  @!P1 NANOSLEEP.SYNCS 0x989680 ;  /* 0x009896800000995d */ /* 0x004fea0003900000 */
[----:B------:R-:W2:Y:S02]  /*122c0*/  @!P1 SYNCS.PHASECHK.TRANS64 P1, [R3+URZ+0x2a850], R0 ;  /* 0x02a85000030095a7 */ /* 0x000ea4000802007f */
[----:B--2---:R-:W-:Y:S05]  /*122d0*/  @!P1 BRA `(.L_x_2412) ;  /* 0xfffffffc00ec9947 */ /* 0x004fea000383ffff */
[----:B------:R-:W-:Y:S05]  /*122e0*/  BRA `(.L_x_2411) ;  /* 0xffffff6000607947 */ /* 0x000fea000383ffff */
.L_x_2460:
[----:B------:R-:W-:Y:S01]  /*122f0*/  SHF.R.U32.HI R7, RZ, 0x5, R21 ;  /* 0x00000005ff077819 */ /* 0x000fe20000011615 */
[----:B------:R-:W-:Y:S01]  /*12300*/  BSSY B0, `(.L_x_2526) ;  /* 0x0000009000007945 */ /* 0x000fe20003800000 */
[----:B------:R-:W-:Y:S02]  /*12310*/  IMAD.MOV.U32 R12, RZ, RZ, RZ ;  /* 0x000000ffff0c7224 */ /* 0x000fe400078e00ff */
[----:B------:R-:W-:Y:S01]  /*12320*/  LOP3.LUT R7, R7, 0x3, RZ, 0xc0, !PT ;  /* 0x0000000307077812 */ /* 0x000fe200078ec0ff */
[----:B------:R-:W-:Y:S02]  /*12330*/  IMAD.MOV.U32 R11, RZ, RZ, 0x1f ;  /* 0x0000001fff0b7424 */ /* 0x000fe400078e00ff */
[----:B------:R-:W-:Y:S02]  /*12340*/  IMAD.MOV.U32 R15, RZ, RZ, -0x1 ;  /* 0xffffffffff0f7424 */ /* 0x000fe400078e00ff */
[----:B------:R-:W-:-:S07]  /*12350*/  IMAD.MOV.U32 R13, RZ, RZ, R7 ;  /* 0x000000ffff0d7224 */ /* 0x000fce00078e0007 */
[----:B-----5:R-:W-:Y:S05]  /*12360*/  WARPSYNC.COLLECTIVE R15, `(.L_x_2527) ;  /* 0x000000000f087348 */ /* 0x020fea0003c00000 */
[----:B------:R0:W1:Y:S02]  /*12370*/  SHFL.IDX P6, R14, R13, R12, R11 ;  /* 0x0000000c0d0e7389 */ /* 0x00006400000c000b */
[----:B01---5:R-:W-:Y:S01]  /*12380*/  ENDCOLLECTIVE ;  /* 0x000000000000791b */ /* 0x023fe20003800000 */
.L_x_2527:
[----:B------:R-:W-:Y:S05]  /*12390*/  BSYNC B0 ;  /* 0x0000000000007941 */ /* 0x000fea0003800000 */
.L_x_2526:
[----:B------:R-:W-:Y:S05]  /*123a0*/  BRA `(.L_x_2528) ;  /* 0xffffffb800ec7947 */ /* 0x000fea000383ffff */
.L_x_2463:
[----:B0-----:R0:W1:Y:S02]  /*123b0*/  SYNCS.PHASECHK.TRANS64.TRYWAIT P0, [R7+URZ+0x2a840], R2 ;  /* 0x02a84002070075a7 */ /* 0x001064000800017f */
[----:B-1----:R-:W-:Y:S05]  /*123c0*/  @!P0 NANOSLEEP.SYNCS 0x989680 ;  /* 0x009896800000895d */ /* 0x002fea0003900000 */
[----:B------:R-:W1:Y:S02]  /*123d0*/  @!P0 SYNCS.PHASECHK.TRANS64 P0, [R7+URZ+0x2a840], R2 ;  /* 0x02a84002070085a7 */ /* 0x000e64000800007f */
[----:B-1----:R-:W-:Y:S05]  /*123e0*/  @!P0 BRA `(.L_x_2463) ;  /* 0xfffffffc00f08947 */ /* 0x002fea000383ffff */
[----:B------:R-:W-:Y:S05]  /*123f0*/  BRA `(.L_x_2529) ;  /* 0xffffffbc00547947 */ /* 0x000fea000383ffff */
.L_x_2464:
        /* <DEDUP_REMOVED lines=8> */
.L_x_2531:
[----:B------:R-:W-:Y:S05]  /*12480*/  BSYNC B0 ;  /* 0x0000000000007941 */ /* 0x000fea0003800000 */
.L_x_2530:
        /* <DEDUP_REMOVED lines=9> */
.L_x_2532:
[----:B------:R-:W-:Y:S02]  /*12520*/  IMAD.MOV.U32 R13, RZ, RZ, R0 ;  /* 0x000000ffff0d7224 */ /* 0x000fe400078e0000 */
[----:B------:R-:W-:Y:S02]  /*12530*/  IMAD.MOV.U32 R12, RZ, RZ, 0x1 ;  /* 0x00000001ff0c7424 */ /* 0x000fe400078e00ff */
[----:B------:R-:W-:-:S07]  /*12540*/  IMAD.MOV.U32 R3, RZ, RZ, R14 ;  /* 0x000000ffff037224 */ /* 0x000fce00078e000e */
[----:B------:R-:W-:Y:S05]  /*12550*/  WARPSYNC.COLLECTIVE R15, `(.L_x_2533) ;  /* 0x000000000f087348 */ /* 0x000fea0003c00000 */
[----:B------:R0:W1:Y:S02]  /*12560*/  SHFL.IDX P6, R14, R13, R12, R11 ;  /* 0x0000000c0d0e7389 */ /* 0x00006400000c000b */
[----:B01----:R-:W-:Y:S01]  /*12570*/  ENDCOLLECTIVE ;  /* 0x000000000000791b */ /* 0x003fe20003800000 */
.L_x_2533:
        /* <DEDUP_REMOVED lines=17> */
.L_x_2534:
[----:B------:R-:W-:Y:S02]  /*12690*/  @P1 IMAD R8, R5, 0x2, R22 ;  /* 0x0000000205081824 */ /* 0x000fe400078e0216 */
[----:B------:R-:W-:Y:S02]  /*126a0*/  IMAD.MOV.U32 R13, RZ, RZ, R0 ;  /* 0x000000ffff0d7224 */ /* 0x000fe400078e0000 */
[----:B------:R-:W-:Y:S02]  /*126b0*/  IMAD.MOV.U32 R12, RZ, RZ, 0x2 ;  /* 0x00000002ff0c7424 */ /* 0x000fe400078e00ff */
[----:B------:R-:W-:-:S07]  /*126c0*/  IMAD.MOV.U32 R3, RZ, RZ, R14 ;  /* 0x000000ffff037224 */ /* 0x000fce00078e000e */
[----:B------:R-:W-:Y:S05]  /*126d0*/  WARPSYNC.COLLECTIVE R15, `(.L_x_2535) ;  /* 0x000000000f087348 */ /* 0x000fea0003c00000 */
[----:B------:R0:W1:Y:S02]  /*126e0*/  SHFL.IDX P6, R14, R13, R12, R11 ;  /* 0x0000000c0d0e7389 */ /* 0x00006400000c000b */
[----:B01----:R-:W-:Y:S01]  /*126f0*/  ENDCOLLECTIVE ;  /* 0x000000000000791b */ /* 0x003fe20003800000 */
.L_x_2535:
        /* <DEDUP_REMOVED lines=17> */
.L_x_2536:
[----:B------:R-:W-:Y:S02]  /*12810*/  @P1 IMAD R8, R5, 0x2, R22 ;  /* 0x0000000205081824 */ /* 0x000fe400078e0216 */
[----:B------:R-:W-:Y:S02]  /*12820*/  IMAD.MOV.U32 R13, RZ, RZ, R0 ;  /* 0x000000ffff0d7224 */ /* 0x000fe400078e0000 */
[----:B------:R-:W-:Y:S02]  /*12830*/  IMAD.MOV.U32 R12, RZ, RZ, 0x3 ;  /* 0x00000003ff0c7424 */ /* 0x000fe400078e00ff */
[----:B------:R-:W-:-:S07]  /*12840*/  IMAD.MOV.U32 R3, RZ, RZ, R14 ;  /* 0x000000ffff037224 */ /* 0x000fce00078e000e */
[----:B------:R-:W-:Y:S05]  /*12850*/  WARPSYNC.COLLECTIVE R15, `(.L_x_2537) ;  /* 0x000000000f087348 */ /* 0x000fea0003c00000 */
[----:B------:R0:W1:Y:S02]  /*12860*/  SHFL.IDX P6, R14, R13, R12, R11 ;  /* 0x0000000c0d0e7389 */ /* 0x00006400000c000b */
[----:B01----:R-:W-:Y:S01]  /*12870*/  ENDCOLLECTIVE ;  /* 0x000000000000791b */ /* 0x003fe20003800000 */
.L_x_2537:
[----:B------:R-:W-:-:S04]  /*12880*/  @P1 LEA R3, P0, R9, R3, 0x1 ;  /* 0x0000000309031211 */ /* 0x000fc800078008ff */
[----:B------:R-:W-:-:S04]  /*12890*/  @P1 IADD3.X R2, RZ, R2, RZ, P0, !PT ;  /* 0x00000002ff021210 */ /* 0x000fc800007fe4ff */
        /* <DEDUP_REMOVED lines=15> */
.L_x_2538:
[----:B------:R-:W-:Y:S02]  /*12990*/  @P1 IMAD R8, R5, 0x2, R22 ;  /* 0x0000000205081824 */ /* 0x000fe400078e0216 */
[----:B------:R-:W-:Y:S02]  /*129a0*/  IMAD.MOV.U32 R13, RZ, RZ, R0 ;  /* 0x000000ffff0d7224 */ /* 0x000fe400078e0000 */
[----:B------:R-:W-:Y:S02]  /*129b0*/  IMAD.MOV.U32 R12, RZ, RZ, 0x4 ;  /* 0x00000004ff0c7424 */ /* 0x000fe400078e00ff */
[----:B------:R-:W-:-:S07]  /*129c0*/  IMAD.MOV.U32 R3, RZ, RZ, R14 ;  /* 0x000000ffff037224 */ /* 0x000fce00078e000e */
[----:B------:R-:W-:Y:S05]  /*129d0*/  WARPSYNC.COLLECTIVE R15, `(.L_x_2539) ;  /* 0x000000000f087348 */ /* 0x000fea0003c00000 */
[----:B------:R0:W1:Y:S02]  /*129e0*/  SHFL.IDX P6, R14, R13, R12, R11 ;  /* 0x0000000c0d0e7389 */ /* 0x00006400000c000b */
[----:B01----:R-:W-:Y:S01]  /*129f0*/  ENDCOLLECTIVE ;  /* 0x000000000000791b */ /* 0x003fe20003800000 */
.L_x_2539:
        /* <DEDUP_REMOVED lines=17> */
.L_x_2540:
[----:B------:R-:W-:Y:S02]  /*12b10*/  @P1 IMAD R8, R5, 0x2, R22 ;  /* 0x0000000205081824 */ /* 0x000fe400078e0216 */
[----:B------:R-:W-:Y:S02]  /*12b20*/  IMAD.MOV.U32 R13, RZ, RZ, R0 ;  /* 0x000000ffff0d7224 */ /* 0x000fe400078e0000 */
[----:B------:R-:W-:Y:S02]  /*12b30*/  IMAD.MOV.U32 R12, RZ, RZ, 0x5 ;  /* 0x00000005ff0c7424 */ /* 0x000fe400078e00ff */
[----:B------:R-:W-:-:S07]  /*12b40*/  IMAD.MOV.U32 R3, RZ, RZ, R14 ;  /* 0x000000ffff037224 */ /* 0x000fce00078e000e */
[----:B------:R-:W-:Y:S05]  /*12b50*/  WARPSYNC.COLLECTIVE R15, `(.L_x_2541) ;  /* 0x000000000f087348 */ /* 0x000fea0003c00000 */
[----:B------:R0:W1:Y:S02]  /*12b60*/  SHFL.IDX P6, R14, R13, R12, R11 ;  /* 0x0000000c0d0e7389 */ /* 0x00006400000c000b */
[----:B01----:R-:W-:Y:S01]  /*12b70*/  ENDCOLLECTIVE ;  /* 0x000000000000791b */ /* 0x003fe20003800000 */
.L_x_2541:
        /* <DEDUP_REMOVED lines=10> */
.L_x_2542:
        /* <DEDUP_REMOVED lines=8> */
.L_x_2469:
[----:B------:R-:W-:Y:S01]  /*12ca0*/  IMAD.MOV.U32 R13, RZ, RZ, R4 ;  /* 0x000000ffff0d7224 */ /* 0x000fe200078e0004 */
[----:B------:R-:W-:Y:S01]  /*12cb0*/  MOV R11, 0x181f ;  /* 0x0000181f000b7802 */ /* 0x000fe20000000f00 */
[----:B------:R-:W-:Y:S02]  /*12cc0*/  IMAD.MOV.U32 R12, RZ, RZ, RZ ;  /* 0x000000ffff0c7224 */ /* 0x000fe400078e00ff */
[----:B------:R-:W-:Y:S02]  /*12cd0*/  IMAD.MOV.U32 R15, RZ, RZ, -0x1 ;  /* 0xffffffffff0f7424 */ /* 0x000fe400078e00ff */
[----:B-----5:R-:W-:Y:S02]  /*12ce0*/  IMAD R5, R10, R6, RZ ;  /* 0x000000060a057224 */ /* 0x020fe400078e02ff */
[----:B------:R-:W-:-:S07]  /*12cf0*/  IMAD R17, R17, 0x80, R9 ;  /* 0x0000008011117824 */ /* 0x000fce00078e0209 */
[----:B------:R-:W-:Y:S05]  /*12d00*/  WARPSYNC.COLLECTIVE R15, `(.L_x_2544) ;  /* 0x000000000f087348 */ /* 0x000fea0003c00000 */
[----:B------:R0:W1:Y:S02]  /*12d10*/  SHFL.IDX P6, R14, R13, R12, R11 ;  /* 0x0000000c0d0e7389 */ /* 0x00006400000c000b */
[----:B01----:R-:W-:Y:S01]  /*12d20*/  ENDCOLLECTIVE ;  /* 0x000000000000791b */ /* 0x003fe20003800000 */
.L_x_2544:
[C---:B------:R-:W-:Y:S01]  /*12d30*/  VIADD R6, R17.reuse, 0x10 ;  /* 0x0000001011067836 */ /* 0x040fe20000000000 */
[----:B------:R-:W-:Y:S01]  /*12d40*/  ISETP.GE.AND P1, PT, R17, R5, PT ;  /* 0x000000051100720c */ /* 0x000fe20003f26270 */
[----:B------:R-:W-:Y:S02]  /*12d50*/  IMAD.MOV.U32 R13, RZ, RZ, R0 ;  /* 0x000000ffff0d7224 */ /* 0x000fe400078e0000 */
[----:B------:R-:W-:-:S10]  /*12d60*/  IMAD.MOV.U32 R2, RZ, RZ, R14 ;  /* 0x000000ffff027224 */ /* 0x000fd400078e000e */
[----:B------:R-:W-:Y:S05]  /*12d70*/  WARPSYNC.COLLECTIVE R15, `(.L_x_2545) ;  /* 0x000000000f087348 */ /* 0x000fea0003c00000 */
[----:B------:R0:W1:Y:S02]  /*12d80*/  SHFL.IDX P6, R14, R13, R12, R11 ;  /* 0x0000000c0d0e7389 */ /* 0x00006400000c000b */
[----:B01----:R-:W-:Y:S01]  /*12d90*/  ENDCOLLECTIVE ;  /* 0x000000000000791b */ /* 0x003fe20003800000 */
.L_x_2545:
        /* <DEDUP_REMOVED lines=8> */
.L_x_2546:
        /* <DEDUP_REMOVED lines=8> */
[----:B------:R-:W-:Y:S02]  /*12ea0*/  VIADD R6, R17, 0x20 ;  /* 0x0000002011067836 */ /* 0x000fe40000000000 */
[----:B0-----:R-:W-:-:S08]  /*12eb0*/  IMAD.MOV.U32 R2, RZ, RZ, R14 ;  /* 0x000000ffff027224 */ /* 0x001fd000078e000e */
[----:B------:R-:W-:Y:S05]  /*12ec0*/  WARPSYNC.COLLECTIVE R15, `(.L_x_2547) ;  /* 0x000000000f087348 */ /* 0x000fea0003c00000 */
[----:B------:R0:W1:Y:S02]  /*12ed0*/  SHFL.IDX P6, R14, R13, R12, R11 ;  /* 0x0000000c0d0e7389 */ /* 0x00006400000c000b */
[----:B01----:R-:W-:Y:S01]  /*12ee0*/  ENDCOLLECTIVE ;  /* 0x000000000000791b */ /* 0x003fe20003800000 */
.L_x_2547:
        /* <DEDUP_REMOVED lines=8> */
.L_x_2548:
[----:B------:R-:W-:-:S05]  /*12f70*/  @!P1 IMAD.MOV.U32 R3, RZ, RZ, R7 ;  /* 0x000000ffff039224 */ /* 0x000fca00078e0007 */
[----:B------:R-:W-:Y:S01]  /*12f80*/  @!PT LDS RZ, [RZ] ;  /* 0x00000000fffff984 */ /* 0x000fe20000000800 */
[----:B------:R-:W-:Y:S01]  /*12f90*/  @!PT LDS RZ, [RZ] ;  /* 0x00000000fffff984 */ /* 0x000fe20000000800 */
[----:B------:R-:W-:Y:S01]  /*12fa0*/  @!PT LDS RZ, [RZ] ;  /* 0x00000000fffff984 */ /* 0x000fe20000000800 */
[----:B------:R-:W-:Y:S04]  /*12fb0*/  @!P1 LDGSTS.E.BYPASS.LTC128B.128 [R33+0xcc00], desc[UR36][R2.64], !P3 ;  /* 0x0cc0000002219fae */ /* 0x000fe8000d901d64 */
[----:B------:R-:W-:Y:S01]  /*12fc0*/  @!P1 LDGSTS.E.BYPASS.LTC128B.128 [R33+0x10c00], desc[UR36][R2.64+0x80], !P2 ;  /* 0x10c0008002219fae */ /* 0x000fe2000d101d64 */
[----:B------:R-:W-:-:S03]  /*12fd0*/  IMAD.MOV.U32 R13, RZ, RZ, R0 ;  /* 0x000000ffff0d7224 */ /* 0x000fc600078e0000 */
[----:B------:R0:W-:Y:S01]  /*12fe0*/  @!P1 LDGSTS.E.BYPASS.LTC128B.128 [R33+0x14c00], desc[UR36][R2.64+0x100], !P0 ;  /* 0x14c0010002219fae */ /* 0x0001e2000c101d64 */
[----:B------:R-:W-:Y:S02]  /*12ff0*/  ISETP.GE.AND P1, PT, R6, R5, PT ;  /* 0x000000050600720c */ /* 0x000fe40003f26270 */
[----:B------:R-:W-:Y:S01]  /*13000*/  IADD3 R6, R17, 0x30, RZ ;  /* 0x0000003011067810 */ /* 0x000fe20007ffe0ff */
[----:B0-----:R-:W-:-:S10]  /*13010*/  IMAD.MOV.U32 R2, RZ, RZ, R14 ;  /* 0x000000ffff027224 */ /* 0x001fd400078e000e */
[----:B------:R-:W-:Y:S05]  /*13020*/  WARPSYNC.COLLECTIVE R15, `(.L_x_2549) ;  /* 0x000000000f087348 */ /* 0x000fea0003c00000 */
[----:B------:R0:W1:Y:S02]  /*13030*/  SHFL.IDX P6, R14, R13, R12, R11 ;  /* 0x0000000c0d0e7389 */ /* 0x00006400000c000b */
[----:B01----:R-:W-:Y:S01]  /*13040*/  ENDCOLLECTIVE ;  /* 0x000000000000791b */ /* 0x003fe20003800000 */
.L_x_2549:
        /* <DEDUP_REMOVED lines=8> */
.L_x_2550:
        /* <DEDUP_REMOVED lines=9> */
[----:B------:R-:W-:Y:S02]  /*13160*/  VIADD R6, R17, 0x40 ;  /* 0x0000004011067836 */ /* 0x000fe40000000000 */
[----:B0-----:R-:W-:-:S10]  /*13170*/  IMAD.MOV.U32 R2, RZ, RZ, R14 ;  /* 0x000000ffff027224 */ /* 0x001fd400078e000e */
[----:B------:R-:W-:Y:S05]  /*13180*/  WARPSYNC.COLLECTIVE R15, `(.L_x_2551) ;  /* 0x000000000f087348 */ /* 0x000fea0003c00000 */
[----:B------:R0:W1:Y:S02]  /*13190*/  SHFL.IDX P6, R14, R13, R12, R11 ;  /* 0x0000000c0d0e7389 */ /* 0x00006400000c000b */
[----:B01----:R-:W-:Y:S01]  /*131a0*/  ENDCOLLECTIVE ;  /* 0x000000000000791b */ /* 0x003fe20003800000 */
.L_x_2551:
        /* <DEDUP_REMOVED lines=8> */
.L_x_2552:
        /* <DEDUP_REMOVED lines=14> */
.L_x_2553:
        /* <DEDUP_REMOVED lines=8> */
.L_x_2554:
        /* <DEDUP_REMOVED lines=14> */
.L_x_2555:
        /* <DEDUP_REMOVED lines=8> */
.L_x_2556:
[----:B------:R-:W-:-:S05]  /*134f0*/  @!P1 MOV R3, R7 ;  /* 0x0000000700039202 */ /* 0x000fca0000000f00 */
        /* <DEDUP_REMOVED lines=12> */
.L_x_2557:
        /* <DEDUP_REMOVED lines=8> */
.L_x_2558:
        /* <DEDUP_REMOVED lines=12> */
.L_x_2559:
[----:B------:R-:W-:Y:S05]  /*13700*/  BRA `(.L_x_2560) ;  /* 0xffffffbc00207947 */ /* 0x000fea000383ffff */
.L_x_2474:
[----:B0-----:R0:W1:Y:S02]  /*13710*/  SYNCS.PHASECHK.TRANS64.TRYWAIT P0, [R22+URZ+0x2a820], R3 ;  /* 0x02a82003160075a7 */ /* 0x001064000800017f */
[----:B-1----:R-:W-:Y:S05]  /*13720*/  @!P0 NANOSLEEP.SYNCS 0x989680 ;  /* 0x009896800000895d */ /* 0x002fea0003900000 */
[----:B------:R-:W1:Y:S02]  /*13730*/  @!P0 SYNCS.PHASECHK.TRANS64 P0, [R22+URZ+0x2a820], R3 ;  /* 0x02a82003160085a7 */ /* 0x000e64000800007f */
[----:B-1----:R-:W-:Y:S05]  /*13740*/  @!P0 BRA `(.L_x_2474) ;  /* 0xfffffffc00f08947 */ /* 0x002fea000383ffff */
[----:B------:R-:W-:Y:S05]  /*13750*/  BRA `(.L_x_2561) ;  /* 0xffffffbc00987947 */ /* 0x000fea000383ffff */
.L_x_2479:
[----:B0-----:R0:W1:Y:S02]  /*13760*/  SYNCS.PHASECHK.TRANS64.TRYWAIT P0, [R6+URZ+0x2a840], R3 ;  /* 0x02a84003060075a7 */ /* 0x001064000800017f */
[----:B-1----:R-:W-:Y:S05]  /*13770*/  @!P0 NANOSLEEP.SYNCS 0x989680 ;  /* 0x009896800000895d */ /* 0x002fea0003900000 */
[----:B------:R-:W1:Y:S02]  /*13780*/  @!P0 SYNCS.PHASECHK.TRANS64 P0, [R6+URZ+0x2a840], R3 ;  /* 0x02a84003060085a7 */ /* 0x000e64000800007f */
[----:B-1----:R-:W-:Y:S05]  /*13790*/  @!P0 BRA `(.L_x_2479) ;  /* 0xfffffffc00f08947 */ /* 0x002fea000383ffff */
[----:B------:R-:W-:Y:S05]  /*137a0*/  BRA `(.L_x_2562) ;  /* 0xffffffc0005c7947 */ /* 0x000fea000383ffff */
.L_x_2480:
        /* <DEDUP_REMOVED lines=8> */
.L_x_2564:
[----:B------:R-:W-:Y:S05]  /*13830*/  BSYNC B1 ;  /* 0x0000000000017941 */ /* 0x000fea0003800000 */
.L_x_2563:
        /* <DEDUP_REMOVED lines=10> */
.L_x_2565:
[----:B------:R-:W-:Y:S02]  /*138e0*/  IMAD.MOV.U32 R13, RZ, RZ, R5 ;  /* 0x000000ffff0d7224 */ /* 0x000fe400078e0005 */
[----:B------:R-:W-:Y:S02]  /*138f0*/  IMAD.MOV.U32 R12, RZ, RZ, 0x1 ;  /* 0x00000001ff0c7424 */ /* 0x000fe400078e00ff */
[----:B------:R-:W-:Y:S01]  /*13900*/  IMAD.SHL.U32 R35, R35, 0x8, RZ ;  /* 0x0000000823237824 */ /* 0x000fe200078e00ff */
[----:B------:R-:W-:-:S07]  /*13910*/  MOV R2, R14 ;  /* 0x0000000e00027202 */ /* 0x000fce0000000f00 */
[----:B------:R-:W-:Y:S05]  /*13920*/  WARPSYNC.COLLECTIVE R15, `(.L_x_2566) ;  /* 0x000000000f087348 */ /* 0x000fea0003c00000 */
[----:B------:R0:W1:Y:S02]  /*13930*/  SHFL.IDX P6, R14, R13, R12, R11 ;  /* 0x0000000c0d0e7389 */ /* 0x00006400000c000b */
[----:B01----:R-:W-:Y:S01]  /*13940*/  ENDCOLLECTIVE ;  /* 0x000000000000791b */ /* 0x003fe20003800000 */
.L_x_2566:
[----:B------:R-:W-:-:S05]  /*13950*/  LOP3.LUT R35, R35, 0x38, RZ, 0xc0, !PT ;  /* 0x0000003823237812 */ /* 0x000fca00078ec0ff */
[----:B------:R-:W-:-:S05]  /*13960*/  IMAD.SHL.U32 R0, R35, 0x2, RZ ;  /* 0x0000000223007824 */ /* 0x000fca00078e00ff */
[----:B------:R-:W-:Y:S01]  /*13970*/  IADD3 R2, P0, R2, R0, RZ ;  /* 0x0000000002027210 */ /* 0x000fe20007f1e0ff */
[----:B------:R-:W-:-:S04]  /*13980*/  IMAD.MOV.U32 R13, RZ, RZ, R9 ;  /* 0x000000ffff0d7224 */ /* 0x000fc800078e0009 */
[----:B------:R-:W-:-:S05]  /*13990*/  IMAD.X R3, RZ, RZ, R3, P0 ;  /* 0x000000ffff037224 */ /* 0x000fca00000e0603 */
        /* <DEDUP_REMOVED lines=10> */
.L_x_2567:
[----:B------:R-:W-:Y:S02]  /*13a40*/  IMAD.MOV.U32 R13, RZ, RZ, R5 ;  /* 0x000000ffff0d7224 */ /* 0x000fe400078e0005 */
[----:B------:R-:W-:Y:S02]  /*13a50*/  IMAD.MOV.U32 R12, RZ, RZ, 0x2 ;  /* 0x00000002ff0c7424 */ /* 0x000fe400078e00ff */
[----:B------:R-:W-:-:S07]  /*13a60*/  IMAD.MOV.U32 R2, RZ, RZ, R14 ;  /* 0x000000ffff027224 */ /* 0x000fce00078e000e */
[----:B------:R-:W-:Y:S05]  /*13a70*/  WARPSYNC.COLLECTIVE R15, `(.L_x_2568) ;  /* 0x000000000f087348 */ /* 0x000fea0003c00000 */
[----:B------:R0:W1:Y:S02]  /*13a80*/  SHFL.IDX P6, R14, R13, R12, R11 ;  /* 0x0000000c0d0e7389 */ /* 0x00006400000c000b */
[----:B01----:R-:W-:Y:S01]  /*13a90*/  ENDCOLLECTIVE ;  /* 0x000000000000791b */ /* 0x003fe20003800000 */
.L_x_2568:
        /* <DEDUP_REMOVED lines=13> */
.L_x_2569:
[----:B------:R-:W-:Y:S02]  /*13b70*/  IMAD.MOV.U32 R13, RZ, RZ, R5 ;  /* 0x000000ffff0d7224 */ /* 0x000fe400078e0005 */
[----:B------:R-:W-:Y:S02]  /*13b80*/  IMAD.MOV.U32 R12, RZ, RZ, 0x3 ;  /* 0x00000003ff0c7424 */ /* 0x000fe400078e00ff */
[----:B------:R-:W-:-:S07]  /*13b90*/  IMAD.MOV.U32 R2, RZ, RZ, R14 ;  /* 0x000000ffff027224 */ /* 0x000fce00078e000e */
[----:B------:R-:W-:Y:S05]  /*13ba0*/  WARPSYNC.COLLECTIVE R15, `(.L_x_2570) ;  /* 0x000000000f087348 */ /* 0x000fea0003c00000 */
[----:B------:R0:W1:Y:S02]  /*13bb0*/  SHFL.IDX P6, R14, R13, R12, R11 ;  /* 0x0000000c0d0e7389 */ /* 0x00006400000c000b */
[----:B01----:R-:W-:Y:S01]  /*13bc0*/  ENDCOLLECTIVE ;  /* 0x000000000000791b */ /* 0x003fe20003800000 */
.L_x_2570:
        /* <DEDUP_REMOVED lines=13> */
.L_x_2571:
[----:B------:R-:W-:Y:S01]  /*13ca0*/  IMAD.MOV.U32 R13, RZ, RZ, R5 ;  /* 0x000000ffff0d7224 */ /* 0x000fe200078e0005 */
[----:B------:R-:W-:Y:S01]  /*13cb0*/  MOV R12, 0x4 ;  /* 0x00000004000c7802 */ /* 0x000fe20000000f00 */
[----:B------:R-:W-:-:S07]  /*13cc0*/  IMAD.MOV.U32 R2, RZ, RZ, R14 ;  /* 0x000000ffff027224 */ /* 0x000fce00078e000e */
[----:B------:R-:W-:Y:S05]  /*13cd0*/  WARPSYNC.COLLECTIVE R15, `(.L_x_2572) ;  /* 0x000000000f087348 */ /* 0x000fea0003c00000 */
[----:B------:R0:W1:Y:S02]  /*13ce0*/  SHFL.IDX P6, R14, R13, R12, R11 ;  /* 0x0000000c0d0e7389 */ /* 0x00006400000c000b */
[----:B01----:R-:W-:Y:S01]  /*13cf0*/  ENDCOLLECTIVE ;  /* 0x000000000000791b */ /* 0x003fe20003800000 */
.L_x_2572:
        /* <DEDUP_REMOVED lines=13> */
.L_x_2573:
[----:B------:R-:W-:Y:S02]  /*13dd0*/  IMAD.MOV.U32 R13, RZ, RZ, R5 ;  /* 0x000000ffff0d7224 */ /* 0x000fe400078e0005 */
[----:B------:R-:W-:Y:S02]  /*13de0*/  IMAD.MOV.U32 R12, RZ, RZ, 0x5 ;  /* 0x00000005ff0c7424 */ /* 0x000fe400078e00ff */
[----:B------:R-:W-:-:S07]  /*13df0*/  IMAD.MOV.U32 R2, RZ, RZ, R14 ;  /* 0x000000ffff027224 */ /* 0x000fce00078e000e */
[----:B------:R-:W-:Y:S05]  /*13e00*/  WARPSYNC.COLLECTIVE R15, `(.L_x_2574) ;  /* 0x000000000f087348 */ /* 0x000fea0003c00000 */
[----:B------:R0:W1:Y:S02]  /*13e10*/  SHFL.IDX P6, R14, R13, R12, R11 ;  /* 0x0000000c0d0e7389 */ /* 0x00006400000c000b */
[----:B01----:R-:W-:Y:S01]  /*13e20*/  ENDCOLLECTIVE ;  /* 0x000000000000791b */ /* 0x003fe20003800000 */
.L_x_2574:
        /* <DEDUP_REMOVED lines=13> */
.L_x_2575:
[----:B------:R-:W-:Y:S01]  /*13f00*/  IMAD.MOV.U32 R2, RZ, RZ, R14 ;  /* 0x000000ffff027224 */ /* 0x000fe200078e000e */
[----:B------:R-:W-:Y:S06]  /*13f10*/  BRA `(.L_x_2576) ;  /* 0xffffffbc008c7947 */ /* 0x000fec000383ffff */
.L_x_2485:
[----:B-1----:R1:W4:Y:S02]  /*13f20*/  SYNCS.PHASECHK.TRANS64.TRYWAIT P0, [R4+URZ+0x2a860], R2 ;  /* 0x02a86002040075a7 */ /* 0x002324000800017f */
[----:B----4-:R-:W-:Y:S05]  /*13f30*/  @!P0 NANOSLEEP.SYNCS 0x989680 ;  /* 0x009896800000895d */ /* 0x010fea0003900000 */
[----:B------:R-:W4:Y:S02]  /*13f40*/  @!P0 SYNCS.PHASECHK.TRANS64 P0, [R4+URZ+0x2a860], R2 ;  /* 0x02a86002040085a7 */ /* 0x000f24000800007f */
[----:B----4-:R-:W-:Y:S05]  /*13f50*/  @!P0 BRA `(.L_x_2485) ;  /* 0xfffffffc00f08947 */ /* 0x010fea000383ffff */
[----:B------:R-:W-:Y:S05]  /*13f60*/  BRA `(.L_x_2577) ;  /* 0xffffffbc00e87947 */ /* 0x000fea000383ffff */
.L_x_2486:
        /* <DEDUP_REMOVED lines=8> */
.L_x_2579:
[----:B------:R-:W-:Y:S05]  /*13ff0*/  BSYNC B1 ;  /* 0x0000000000017941 */ /* 0x000fea0003800000 */
.L_x_2578:
        /* <DEDUP_REMOVED lines=9> */
.L_x_2580:
[----:B------:R-:W-:Y:S01]  /*14090*/  IMAD.MOV.U32 R13, RZ, RZ, R24 ;  /* 0x000000ffff0d7224 */ /* 0x000fe200078e0018 */
[----:B------:R-:W-:Y:S01]  /*140a0*/  MOV R12, 0x1 ;  /* 0x00000001000c7802 */ /* 0x000fe20000000f00 */
[----:B------:R-:W-:-:S07]  /*140b0*/  IMAD.MOV.U32 R2, RZ, RZ, R14 ;  /* 0x000000ffff027224 */ /* 0x000fce00078e000e */
[----:B------:R-:W-:Y:S05]  /*140c0*/  WARPSYNC.COLLECTIVE R15, `(.L_x_2581) ;  /* 0x000000000f087348 */ /* 0x000fea0003c00000 */
[----:B------:R0:W1:Y:S02]  /*140d0*/  SHFL.IDX P6, R14, R13, R12, R11 ;  /* 0x0000000c0d0e7389 */ /* 0x00006400000c000b */
[----:B01----:R-:W-:Y:S01]  /*140e0*/  ENDCOLLECTIVE ;  /* 0x000000000000791b */ /* 0x003fe20003800000 */
.L_x_2581:
        /* <DEDUP_REMOVED lines=15> */
.L_x_2582:
[----:B------:R-:W-:Y:S02]  /*141e0*/  IMAD.MOV.U32 R13, RZ, RZ, R24 ;  /* 0x000000ffff0d7224 */ /* 0x000fe400078e0018 */
[----:B------:R-:W-:Y:S02]  /*141f0*/  IMAD.MOV.U32 R12, RZ, RZ, 0x2 ;  /* 0x00000002ff0c7424 */ /* 0x000fe400078e00ff */
[----:B------:R-:W-:-:S07]  /*14200*/  IMAD.MOV.U32 R2, RZ, RZ, R14 ;  /* 0x000000ffff027224 */ /* 0x000fce00078e000e */
[----:B------:R-:W-:Y:S05]  /*14210*/  WARPSYNC.COLLECTIVE R15, `(.L_x_2583) ;  /* 0x000000000f087348 */ /* 0x000fea0003c00000 */
[----:B------:R0:W1:Y:S02]  /*14220*/  SHFL.IDX P6, R14, R13, R12, R11 ;  /* 0x0000000c0d0e7389 */ /* 0x00006400000c000b */
[----:B01----:R-:W-:Y:S01]  /*14230*/  ENDCOLLECTIVE ;  /* 0x000000000000791b */ /* 0x003fe20003800000 */
.L_x_2583:
        /* <DEDUP_REMOVED lines=14> */
.L_x_2584:
[----:B------:R-:W-:Y:S02]  /*14320*/  IMAD.MOV.U32 R13, RZ, RZ, R24 ;  /* 0x000000ffff0d7224 */ /* 0x000fe400078e0018 */
[----:B------:R-:W-:Y:S02]  /*14330*/  IMAD.MOV.U32 R12, RZ, RZ, 0x3 ;  /* 0x00000003ff0c7424 */ /* 0x000fe400078e00ff */
[----:B------:R-:W-:-:S07]  /*14340*/  IMAD.MOV.U32 R2, RZ, RZ, R14 ;  /* 0x000000ffff027224 */ /* 0x000fce00078e000e */
[----:B------:R-:W-:Y:S05]  /*14350*/  WARPSYNC.COLLECTIVE R15, `(.L_x_2585) ;  /* 0x000000000f087348 */ /* 0x000fea0003c00000 */
[----:B------:R0:W1:Y:S02]  /*14360*/  SHFL.IDX P6, R14, R13, R12, R11 ;  /* 0x0000000c0d0e7389 */ /* 0x00006400000c000b */
[----:B01----:R-:W-:Y:S01]  /*14370*/  ENDCOLLECTIVE ;  /* 0x000000000000791b */ /* 0x003fe20003800000 */
.L_x_2585:
        /* <DEDUP_REMOVED lines=14> */
.L_x_2586:
[----:B------:R-:W-:Y:S02]  /*14460*/  IMAD.MOV.U32 R13, RZ, RZ, R24 ;  /* 0x000000ffff0d7224 */ /* 0x000fe400078e0018 */
[----:B------:R-:W-:Y:S02]  /*14470*/  IMAD.MOV.U32 R12, RZ, RZ, 0x4 ;  /* 0x00000004ff0c7424 */ /* 0x000fe400078e00ff */
[----:B------:R-:W-:-:S07]  /*14480*/  IMAD.MOV.U32 R2, RZ, RZ, R14 ;  /* 0x000000ffff027224 */ /* 0x000fce00078e000e */
[----:B------:R-:W-:Y:S05]  /*14490*/  WARPSYNC.COLLECTIVE R15, `(.L_x_2587) ;  /* 0x000000000f087348 */ /* 0x000fea0003c00000 */
[----:B------:R0:W1:Y:S02]  /*144a0*/  SHFL.IDX P6, R14, R13, R12, R11 ;  /* 0x0000000c0d0e7389 */ /* 0x00006400000c000b */
[----:B01----:R-:W-:Y:S01]  /*144b0*/  ENDCOLLECTIVE ;  /* 0x000000000000791b */ /* 0x003fe20003800000 */
.L_x_2587:
        /* <DEDUP_REMOVED lines=14> */
.L_x_2588:
[----:B------:R-:W-:Y:S01]  /*145a0*/  MOV R13, R24 ;  /* 0x00000018000d7202 */ /* 0x000fe20000000f00 */
[----:B------:R-:W-:Y:S02]  /*145b0*/  IMAD.MOV.U32 R12, RZ, RZ, 0x5 ;  /* 0x00000005ff0c7424 */ /* 0x000fe400078e00ff */
[----:B------:R-:W-:-:S07]  /*145c0*/  IMAD.MOV.U32 R2, RZ, RZ, R14 ;  /* 0x000000ffff027224 */ /* 0x000fce00078e000e */
[----:B------:R-:W-:Y:S05]  /*145d0*/  WARPSYNC.COLLECTIVE R15, `(.L_x_2589) ;  /* 0x000000000f087348 */ /* 0x000fea0003c00000 */
[----:B------:R0:W1:Y:S02]  /*145e0*/  SHFL.IDX P6, R14, R13, R12, R11 ;  /* 0x0000000c0d0e7389 */ /* 0x00006400000c000b */
[----:B01----:R-:W-:Y:S01]  /*145f0*/  ENDCOLLECTIVE ;  /* 0x000000000000791b */ /* 0x003fe20003800000 */
.L_x_2589:
        /* <DEDUP_REMOVED lines=13> */
.L_x_2590:
[----:B------:R-:W-:Y:S01]  /*146d0*/  @!PT LDS RZ, [RZ] ;  /* 0x00000000fffff984 */ /* 0x000fe20000000800 */
[----:B------:R-:W-:Y:S01]  /*146e0*/  @!PT LDS RZ, [RZ] ;  /* 0x00000000fffff984 */ /* 0x000fe20000000800 */
[----:B------:R-:W-:Y:S01]  /*146f0*/  @!PT LDS RZ, [RZ] ;  /* 0x00000000fffff984 */ /* 0x000fe20000000800 */
[----:B------:R1:W-:Y:S01]  /*14700*/  LDGSTS.E.BYPASS.LTC128B.128 [R5+0x5400], desc[UR36][R2.64+0x80], !P2 ;  /* 0x0540008002057fae */ /* 0x0003e2000d101d64 */
[----:B------:R-:W-:Y:S05]  /*14710*/  BRA `(.L_x_2591) ;  /* 0xffffffb800d47947 */ /* 0x000fea000383ffff */
.L_x_2494:
[----:B0-----:R0:W1:Y:S02]  /*14720*/  SYNCS.PHASECHK.TRANS64.TRYWAIT P0, [R0+URZ+0x2a860], R3 ;  /* 0x02a86003000075a7 */ /* 0x001064000800017f */
[----:B-1----:R-:W-:Y:S05]  /*14730*/  @!P0 NANOSLEEP.SYNCS 0x989680 ;  /* 0x009896800000895d */ /* 0x002fea0003900000 */
[----:B------:R-:W1:Y:S02]  /*14740*/  @!P0 SYNCS.PHASECHK.TRANS64 P0, [R0+URZ+0x2a860], R3 ;  /* 0x02a86003000085a7 */ /* 0x000e64000800007f */
[----:B-1----:R-:W-:Y:S05]  /*14750*/  @!P0 BRA `(.L_x_2494) ;  /* 0xfffffffc00f08947 */ /* 0x002fea000383ffff */
[----:B------:R-:W-:Y:S05]  /*14760*/  BRA `(.L_x_2592) ;  /* 0xffffffbc00e47947 */ /* 0x000fea000383ffff */
.L_x_2495:
        /* <DEDUP_REMOVED lines=8> */
.L_x_2594:
[----:B------:R-:W-:Y:S05]  /*147f0*/  BSYNC B0 ;  /* 0x0000000000007941 */ /* 0x000fea0003800000 */
.L_x_2593:
        /* <DEDUP_REMOVED lines=14> */
.L_x_2595:
        /* <DEDUP_REMOVED lines=10> */
.L_x_2596:
        /* <DEDUP_REMOVED lines=13> */
.L_x_2597:
[----:B------:R-:W-:Y:S01]  /*14a50*/  IMAD.MOV.U32 R13, RZ, RZ, R24 ;  /* 0x000000ffff0d7224 */ /* 0x000fe200078e0018 */
[----:B------:R-:W-:Y:S02]  /*14a60*/  MOV R12, 0x2 ;  /* 0x00000002000c7802 */ /* 0x000fe40000000f00 */
[----:B------:R-:W-:-:S13]  /*14a70*/  IADD3 R2, P2, R14, R5, RZ ;  /* 0x000000050e027210 */ /* 0x000fda0007f5e0ff */
[----:B------:R-:W-:Y:S05]  /*14a80*/  WARPSYNC.COLLECTIVE R15, `(.L_x_2598) ;  /* 0x000000000f087348 */ /* 0x000fea0003c00000 */
[----:B------:R0:W1:Y:S02]  /*14a90*/  SHFL.IDX P6, R14, R13, R12, R11 ;  /* 0x0000000c0d0e7389 */ /* 0x00006400000c000b */
[----:B01----:R-:W-:Y:S01]  /*14aa0*/  ENDCOLLECTIVE ;  /* 0x000000000000791b */ /* 0x003fe20003800000 */
.L_x_2598:
        /* <DEDUP_REMOVED lines=13> */
.L_x_2599:
[----:B------:R-:W-:Y:S02]  /*14b80*/  IMAD.MOV.U32 R13, RZ, RZ, R24 ;  /* 0x000000ffff0d7224 */ /* 0x000fe400078e0018 */
[----:B------:R-:W-:Y:S02]  /*14b90*/  IMAD.MOV.U32 R12, RZ, RZ, 0x3 ;  /* 0x00000003ff0c7424 */ /* 0x000fe400078e00ff */
[----:B------:R-:W-:-:S07]  /*14ba0*/  IMAD.MOV.U32 R10, RZ, RZ, R14 ;  /* 0x000000ffff0a7224 */ /* 0x000fce00078e000e */
[----:B------:R-:W-:Y:S05]  /*14bb0*/  WARPSYNC.COLLECTIVE R15, `(.L_x_2600) ;  /* 0x000000000f087348 */ /* 0x000fea0003c00000 */
[----:B------:R0:W1:Y:S02]  /*14bc0*/  SHFL.IDX P6, R14, R13, R12, R11 ;  /* 0x0000000c0d0e7389 */ /* 0x00006400000c000b */
[----:B01----:R-:W-:Y:S01]  /*14bd0*/  ENDCOLLECTIVE ;  /* 0x000000000000791b */ /* 0x003fe20003800000 */
.L_x_2600:
        /* <DEDUP_REMOVED lines=14> */
.L_x_2601:
[----:B------:R-:W-:Y:S02]  /*14cc0*/  IMAD.MOV.U32 R13, RZ, RZ, R24 ;  /* 0x000000ffff0d7224 */ /* 0x000fe400078e0018 */
[----:B------:R-:W-:Y:S01]  /*14cd0*/  IMAD.MOV.U32 R12, RZ, RZ, 0x4 ;  /* 0x00000004ff0c7424 */ /* 0x000fe200078e00ff */
[----:B------:R-:W-:-:S13]  /*14ce0*/  IADD3 R2, P2, R14, R5, RZ ;  /* 0x000000050e027210 */ /* 0x000fda0007f5e0ff */
[----:B------:R-:W-:Y:S05]  /*14cf0*/  WARPSYNC.COLLECTIVE R15, `(.L_x_2602) ;  /* 0x000000000f087348 */ /* 0x000fea0003c00000 */
[----:B------:R0:W1:Y:S02]  /*14d00*/  SHFL.IDX P6, R14, R13, R12, R11 ;  /* 0x0000000c0d0e7389 */ /* 0x00006400000c000b */
[----:B01----:R-:W-:Y:S01]  /*14d10*/  ENDCOLLECTIVE ;  /* 0x000000000000791b */ /* 0x003fe20003800000 */
.L_x_2602:
        /* <DEDUP_REMOVED lines=13> */
.L_x_2603:
[----:B------:R-:W-:Y:S02]  /*14df0*/  IMAD.MOV.U32 R13, RZ, RZ, R24 ;  /* 0x000000ffff0d7224 */ /* 0x000fe400078e0018 */
[----:B------:R-:W-:Y:S02]  /*14e00*/  IMAD.MOV.U32 R12, RZ, RZ, 0x5 ;  /* 0x00000005ff0c7424 */ /* 0x000fe400078e00ff */
[----:B------:R-:W-:-:S07]  /*14e10*/  IMAD.MOV.U32 R10, RZ, RZ, R14 ;  /* 0x000000ffff0a7224 */ /* 0x000fce00078e000e */
[----:B------:R-:W-:Y:S05]  /*14e20*/  WARPSYNC.COLLECTIVE R15, `(.L_x_2604) ;  /* 0x000000000f087348 */ /* 0x000fea0003c00000 */
[----:B------:R0:W1:Y:S02]  /*14e30*/  SHFL.IDX P6, R14, R13, R12, R11 ;  /* 0x0000000c0d0e7389 */ /* 0x00006400000c000b */
[----:B01----:R-:W-:Y:S01]  /*14e40*/  ENDCOLLECTIVE ;  /* 0x000000000000791b */ /* 0x003fe20003800000 */
.L_x_2604:
        /* <DEDUP_REMOVED lines=12> */
.L_x_2605:
[----:B------:R-:W-:Y:S05]  /*14f10*/  BRA `(.L_x_2606) ;  /* 0xffffffb800e07947 */ /* 0x000fea000383ffff */
.L_x_2500:
        /* <DEDUP_REMOVED lines=8> */
.L_x_2608:
[----:B------:R-:W-:Y:S05]  /*14fa0*/  BSYNC B0 ;  /* 0x0000000000007941 */ /* 0x000fea0003800000 */
.L_x_2607:
        /* <DEDUP_REMOVED lines=9> */
.L_x_2609:
        /* <DEDUP_REMOVED lines=23> */
.L_x_2610:
[----:B------:R-:W-:Y:S01]  /*151b0*/  IMAD.MOV.U32 R12, RZ, RZ, 0x2 ;  /* 0x00000002ff0c7424 */ /* 0x000fe200078e00ff */
[----:B------:R-:W-:-:S05]  /*151c0*/  SEL R6, R14, RZ, P1 ;  /* 0x000000ff0e067207 */ /* 0x000fca0000800000 */
[----:B------:R-:W-:-:S04]  /*151d0*/  IMAD.IADD R6, R13, 0x1, R6 ;  /* 0x000000010d067824 */ /* 0x000fc800078e0206 */
[----:B------:R-:W-:-:S07]  /*151e0*/  IMAD.MOV.U32 R13, RZ, RZ, R6 ;  /* 0x000000ffff0d7224 */ /* 0x000fce00078e0006 */
[----:B------:R-:W-:Y:S05]  /*151f0*/  WARPSYNC.COLLECTIVE R15, `(.L_x_2611) ;  /* 0x000000000f087348 */ /* 0x000fea0003c00000 */
[----:B------:R0:W1:Y:S02]  /*15200*/  SHFL.UP P6, R14, R13, R12, R11 ;  /* 0x0400000c0d0e7389 */ /* 0x00006400000c000b */
[----:B01----:R-:W-:Y:S01]  /*15210*/  ENDCOLLECTIVE ;  /* 0x000000000000791b */ /* 0x003fe20003800000 */
.L_x_2611:
        /* <DEDUP_REMOVED lines=8> */
.L_x_2612:
[----:B------:R-:W-:Y:S01]  /*152a0*/  IMAD.MOV.U32 R12, RZ, RZ, 0x8 ;  /* 0x00000008ff0c7424 */ /* 0x000fe200078e00ff */
[----:B------:R-:W-:-:S05]  /*152b0*/  SEL R3, R14, RZ, P3 ;  /* 0x000000ff0e037207 */ /* 0x000fca0001800000 */
[----:B------:R-:W-:-:S04]  /*152c0*/  IMAD.IADD R3, R2, 0x1, R3 ;  /* 0x0000000102037824 */ /* 0x000fc800078e0203 */
[----:B------:R-:W-:-:S07]  /*152d0*/  IMAD.MOV.U32 R13, RZ, RZ, R3 ;  /* 0x000000ffff0d7224 */ /* 0x000fce00078e0003 */
[----:B------:R-:W-:Y:S05]  /*152e0*/  WARPSYNC.COLLECTIVE R15, `(.L_x_2613) ;  /* 0x000000000f087348 */ /* 0x000fea0003c00000 */
[----:B------:R0:W1:Y:S02]  /*152f0*/  SHFL.UP P6, R14, R13, R12, R11 ;  /* 0x0400000c0d0e7389 */ /* 0x00006400000c000b */
[----:B01----:R-:W-:Y:S01]  /*15300*/  ENDCOLLECTIVE ;  /* 0x000000000000791b */ /* 0x003fe20003800000 */
.L_x_2613:
[----:B------:R-:W-:Y:S01]  /*15310*/  IMAD.MOV.U32 R12, RZ, RZ, 0x10 ;  /* 0x00000010ff0c7424 */ /* 0x000fe200078e00ff */
[----:B------:R-:W-:-:S05]  /*15320*/  SEL R4, R14, RZ, P4 ;  /* 0x000000ff0e047207 */ /* 0x000fca0002000000 */
[----:B------:R-:W-:-:S05]  /*15330*/  IMAD.IADD R4, R3, 0x1, R4 ;  /* 0x0000000103047824 */ /* 0x000fca00078e0204 */
[----:B------:R-:W-:-:S07]  /*15340*/  MOV R13, R4 ;  /* 0x00000004000d7202 */ /* 0x000fce0000000f00 */
[----:B------:R-:W-:Y:S05]  /*15350*/  WARPSYNC.COLLECTIVE R15, `(.L_x_2614) ;  /* 0x000000000f087348 */ /* 0x000fea0003c00000 */
[----:B------:R0:W1:Y:S02]  /*15360*/  SHFL.UP P6, R14, R13, R12, R11 ;  /* 0x0400000c0d0e7389 */ /* 0x00006400000c000b */
[----:B01----:R-:W-:Y:S01]  /*15370*/  ENDCOLLECTIVE ;  /* 0x000000000000791b */ /* 0x003fe20003800000 */
.L_x_2614:
        /* <DEDUP_REMOVED lines=8> */
.L_x_2615:
[----:B------:R-:W-:Y:S05]  /*15400*/  BRA `(.L_x_2616) ;  /* 0xffffffb800ec7947 */ /* 0x000fea000383ffff */
.L_x_2503:
[----:B------:R-:W-:Y:S01]  /*15410*/  BSSY B0, `(.L_x_2617) ;  /* 0x0000007000007945 */ /* 0x000fe20003800000 */
[----:B------:R-:W-:Y:S02]  /*15420*/  IMAD.MOV.U32 R12, RZ, RZ, 0x1 ;  /* 0x00000001ff0c7424 */ /* 0x000fe400078e00ff */
[----:B------:R-:W-:Y:S02]  /*15430*/  IMAD.MOV.U32 R11, RZ, RZ, RZ ;  /* 0x000000ffff0b7224 */ /* 0x000fe400078e00ff */
[----:B------:R-:W-:-:S07]  /*15440*/  IMAD.MOV.U32 R15, RZ, RZ, -0x1 ;  /* 0xffffffffff0f7424 */ /* 0x000fce00078e00ff */
[----:B------:R-:W-:Y:S05]  /*15450*/  WARPSYNC.COLLECTIVE R15, `(.L_x_2618) ;  /* 0x000000000f087348 */ /* 0x000fea0003c00000 */
[----:B------:R0:W1:Y:S02]  /*15460*/  SHFL.UP P6, R14, R13, R12, R11 ;  /* 0x0400000c0d0e7389 */ /* 0x00006400000c000b */
[----:B01----:R-:W-:Y:S01]  /*15470*/  ENDCOLLECTIVE ;  /* 0x000000000000791b */ /* 0x003fe20003800000 */
.L_x_2618:
[----:B------:R-:W-:Y:S05]  /*15480*/  BSYNC B0 ;  /* 0x0000000000007941 */ /* 0x000fea0003800000 */
.L_x_2617:
        /* <DEDUP_REMOVED lines=8> */
.L_x_2619:
[----:B------:R-:W-:Y:S01]  /*15510*/  IMAD.MOV.U32 R12, RZ, RZ, 0x4 ;  /* 0x00000004ff0c7424 */ /* 0x000fe200078e00ff */
[----:B------:R-:W-:-:S05]  /*15520*/  SEL R2, R14, RZ, P2 ;  /* 0x000000ff0e027207 */ /* 0x000fca0001000000 */
[----:B------:R-:W-:-:S04]  /*15530*/  IMAD.IADD R2, R13, 0x1, R2 ;  /* 0x000000010d027824 */ /* 0x000fc800078e0202 */
[----:B------:R-:W-:-:S07]  /*15540*/  IMAD.MOV.U32 R13, RZ, RZ, R2 ;  /* 0x000000ffff0d7224 */ /* 0x000fce00078e0002 */
[----:B------:R-:W-:Y:S05]  /*15550*/  WARPSYNC.COLLECTIVE R15, `(.L_x_2620) ;  /* 0x000000000f087348 */ /* 0x000fea0003c00000 */
[----:B------:R0:W1:Y:S02]  /*15560*/  SHFL.UP P6, R14, R13, R12, R11 ;  /* 0x0400000c0d0e7389 */ /* 0x00006400000c000b */
[----:B01----:R-:W-:Y:S01]  /*15570*/  ENDCOLLECTIVE ;  /* 0x000000000000791b */ /* 0x003fe20003800000 */
.L_x_2620:
[----:B------:R-:W-:Y:S01]  /*15580*/  IMAD.MOV.U32 R12, RZ, RZ, 0x8 ;  /* 0x00000008ff0c7424 */ /* 0x000fe200078e00ff */
[----:B------:R-:W-:-:S05]  /*15590*/  SEL R3, R14, RZ, P3 ;  /* 0x000000ff0e037207 */ /* 0x000fca0001800000 */
[----:B------:R-:W-:-:S04]  /*155a0*/  IMAD.IADD R3, R2, 0x1, R3 ;  /* 0x0000000102037824 */ /* 0x000fc800078e0203 */
[----:B------:R-:W-:-:S07]  /*155b0*/  IMAD.MOV.U32 R13, RZ, RZ, R3 ;  /* 0x000000ffff0d7224 */ /* 0x000fce00078e0003 */
[----:B------:R-:W-:Y:S05]  /*155c0*/  WARPSYNC.COLLECTIVE R15, `(.L_x_2621) ;  /* 0x000000000f087348 */ /* 0x000fea0003c00000 */
[----:B------:R0:W1:Y:S02]  /*155d0*/  SHFL.UP P6, R14, R13, R12, R11 ;  /* 0x0400000c0d0e7389 */ /* 0x00006400000c000b */
[----:B01----:R-:W-:Y:S01]  /*155e0*/  ENDCOLLECTIVE ;  /* 0x000000000000791b */ /* 0x003fe20003800000 */
.L_x_2621:
[----:B------:R-:W-:Y:S01]  /*155f0*/  IMAD.MOV.U32 R12, RZ, RZ, 0x10 ;  /* 0x00000010ff0c7424 */ /* 0x000fe200078e00ff */
[----:B------:R-:W-:-:S05]  /*15600*/  SEL R4, R14, RZ, P4 ;  /* 0x000000ff0e047207 */ /* 0x000fca0002000000 */
[----:B------:R-:W-:-:S04]  /*15610*/  IMAD.IADD R4, R3, 0x1, R4 ;  /* 0x0000000103047824 */ /* 0x000fc800078e0204 */
[----:B------:R-:W-:-:S07]  /*15620*/  IMAD.MOV.U32 R13, RZ, RZ, R4 ;  /* 0x000000ffff0d7224 */ /* 0x000fce00078e0004 */
[----:B------:R-:W-:Y:S05]  /*15630*/  WARPSYNC.COLLECTIVE R15, `(.L_x_2622) ;  /* 0x000000000f087348 */ /* 0x000fea0003c00000 */
[----:B------:R0:W1:Y:S02]  /*15640*/  SHFL.UP P6, R14, R13, R12, R11 ;  /* 0x0400000c0d0e7389 */ /* 0x00006400000c000b */
[----:B01----:R-:W-:Y:S01]  /*15650*/  ENDCOLLECTIVE ;  /* 0x000000000000791b */ /* 0x003fe20003800000 */
.L_x_2622:
[----:B------:R-:W-:Y:S02]  /*15660*/  IMAD.MOV.U32 R12, RZ, RZ, 0x1f ;  /* 0x0000001fff0c7424 */ /* 0x000fe400078e00ff */
[----:B------:R-:W-:Y:S01]  /*15670*/  IMAD.MOV.U32 R11, RZ, RZ, 0x1f ;  /* 0x0000001fff0b7424 */ /* 0x000fe200078e00ff */
[----:B------:R-:W-:-:S04]  /*15680*/  SEL R3, R14, RZ, P5 ;  /* 0x000000ff0e037207 */ /* 0x000fc80002800000 */
[----:B------:R-:W-:-:S05]  /*15690*/  IADD3 R2, R4, R3, RZ ;  /* 0x0000000304027210 */ /* 0x000fca0007ffe0ff */
[----:B------:R-:W-:-:S07]  /*156a0*/  IMAD.MOV.U32 R13, RZ, RZ, R2 ;  /* 0x000000ffff0d7224 */ /* 0x000fce00078e0002 */
[----:B------:R-:W-:Y:S05]  /*156b0*/  WARPSYNC.COLLECTIVE R15, `(.L_x_2623) ;  /* 0x000000000f087348 */ /* 0x000fea0003c00000 */
[----:B------:R0:W1:Y:S02]  /*156c0*/  SHFL.IDX P6, R14, R13, R12, R11 ;  /* 0x0000000c0d0e7389 */ /* 0x00006400000c000b */
[----:B01----:R-:W-:Y:S01]  /*156d0*/  ENDCOLLECTIVE ;  /* 0x000000000000791b */ /* 0x003fe20003800000 */
.L_x_2623:
[----:B------:R-:W-:Y:S05]  /*156e0*/  BRA `(.L_x_2624) ;  /* 0xffffffb800d87947 */ /* 0x000fea000383ffff */
.L_x_2505:
[----:B------:R-:W-:Y:S01]  /*156f0*/  BSSY B0, `(.L_x_2625) ;  /* 0x0000006000007945 */ /* 0x000fe20003800000 */
[----:B------:R-:W-:Y:S01]  /*15700*/  PLOP3.LUT P6, PT, P6, PT, PT, 0x8, 0x0 ;  /* 0x000000000000781c */ /* 0x000fe200037ce170 */
[----:B------:R-:W-:-:S12]  /*15710*/  IMAD.MOV.U32 R15, RZ, RZ, -0x1 ;  /* 0xffffffffff0f7424 */ /* 0x000fd800078e00ff */
[----:B0-----:R-:W-:Y:S05]  /*15720*/  WARPSYNC.COLLECTIVE R15, `(.L_x_2626) ;  /* 0x000000000f087348 */ /* 0x001fea0003c00000 */
[----:B------:R-:W-:Y:S01]  /*15730*/  VOTE.ANY R14, PT, P6 ;  /* 0x00000000000e7806 */ /* 0x000fe200030e0100 */
[----:B0-----:R-:W-:Y:S06]  /*15740*/  ENDCOLLECTIVE ;  /* 0x000000000000791b */ /* 0x001fec0003800000 */
.L_x_2626:
[----:B------:R-:W-:Y:S05]  /*15750*/  BSYNC B0 ;  /* 0x0000000000007941 */ /* 0x000fea0003800000 */
.L_x_2625:
        /* <DEDUP_REMOVED lines=8> */
.L_x_2627:
[----:B------:R-:W-:Y:S02]  /*157e0*/  IMAD.IADD R19, R12, 0x1, R19 ;  /* 0x000000010c137824 */ /* 0x000fe400078e0213 */
[----:B------:R-:W-:Y:S02]  /*157f0*/  IMAD.MOV.U32 R13, RZ, RZ, R8 ;  /* 0x000000ffff0d7224 */ /* 0x000fe400078e0008 */
[----:B------:R-:W-:-:S07]  /*15800*/  IMAD.MOV.U32 R17, RZ, RZ, R14 ;  /* 0x000000ffff117224 */ /* 0x000fce00078e000e */
[----:B------:R-:W-:Y:S05]  /*15810*/  WARPSYNC.COLLECTIVE R15, `(.L_x_2628) ;  /* 0x000000000f087348 */ /* 0x000fea0003c00000 */
[----:B------:R0:W1:Y:S02]  /*15820*/  SHFL.IDX P6, R14, R13, R12, R11 ;  /* 0x0000000c0d0e7389 */ /* 0x00006400000c000b */
[----:B01----:R-:W-:Y:S01]  /*15830*/  ENDCOLLECTIVE ;  /* 0x000000000000791b */ /* 0x003fe20003800000 */
.L_x_2628:
[----:B------:R-:W-:Y:S01]  /*15840*/  IMAD.MOV.U32 R8, RZ, RZ, R14 ;  /* 0x000000ffff087224 */ /* 0x000fe200078e000e */
[----:B------:R-:W-:Y:S06]  /*15850*/  BRA `(.L_x_2629) ;  /* 0xffffffb800bc7947 */ /* 0x000fec000383ffff */
.L_x_2507:
[----:B------:R-:W-:Y:S01]  /*15860*/  BSSY B0, `(.L_x_2630) ;  /* 0x0000007000007945 */ /* 0x000fe20003800000 */
[----:B------:R-:W-:Y:S02]  /*15870*/  IMAD.MOV.U32 R13, RZ, RZ, R2 ;  /* 0x000000ffff0d7224 */ /* 0x000fe400078e0002 */
[----:B------:R-:W-:Y:S02]  /*15880*/  IMAD.MOV.U32 R11, RZ, RZ, 0x1f ;  /* 0x0000001fff0b7424 */ /* 0x000fe400078e00ff */
[----:B------:R-:W-:-:S07]  /*15890*/  IMAD.MOV.U32 R15, RZ, RZ, -0x1 ;  /* 0xffffffffff0f7424 */ /* 0x000fce00078e00ff */
[----:B0-23--:R-:W-:Y:S05]  /*158a0*/  WARPSYNC.COLLECTIVE R15, `(.L_x_2631) ;  /* 0x000000000f087348 */ /* 0x00dfea0003c00000 */
[----:B------:R1:W4:Y:S02]  /*158b0*/  SHFL.IDX P6, R14, R13, R12, R11 ;  /* 0x0000000c0d0e7389 */ /* 0x00032400000c000b */
[----:B01234-:R-:W-:Y:S01]  /*158c0*/  ENDCOLLECTIVE ;  /* 0x000000000000791b */ /* 0x01ffe20003800000 */
.L_x_2631:
[----:B------:R-:W-:Y:S05]  /*158d0*/  BSYNC B0 ;  /* 0x0000000000007941 */ /* 0x000fea0003800000 */
.L_x_2630:
[----:B------:R-:W-:Y:S01]  /*158e0*/  IMAD.MOV.U32 R6, RZ, RZ, R14 ;  /* 0x000000ffff067224 */ /* 0x000fe200078e000e */
[----:B------:R-:W-:Y:S06]  /*158f0*/  BRA `(.L_x_2506) ;  /* 0xffffffb800ac7947 */ /* 0x000fec000383ffff */
.L_x_2513:
[----:B-1----:R1:W2:Y:S02]  /*15900*/  SYNCS.PHASECHK.TRANS64.TRYWAIT P0, [R4+URZ+0x2a820], R0 ;  /* 0x02a82000040075a7 */ /* 0x0022a4000800017f */
[----:B--2---:R-:W-:Y:S05]  /*15910*/  @!P0 NANOSLEEP.SYNCS 0x989680 ;  /* 0x009896800000895d */ /* 0x004fea0003900000 */
[----:B------:R-:W2:Y:S02]  /*15920*/  @!P0 SYNCS.PHASECHK.TRANS64 P0, [R4+URZ+0x2a820], R0 ;  /* 0x02a82000040085a7 */ /* 0x000ea4000800007f */
[----:B--2---:R-:W-:Y:S05]  /*15930*/  @!P0 BRA `(.L_x_2513) ;  /* 0xfffffffc00f08947 */ /* 0x004fea000383ffff */
[----:B------:R-:W-:Y:S05]  /*15940*/  BRA `(.L_x_2632) ;  /* 0xffffffc400047947 */ /* 0x000fea000383ffff */
.L_x_2514:
        /* <DEDUP_REMOVED lines=8> */
[----:B01----:R-:W-:Y:S05]  /*159d0*/  WARPSYNC.COLLECTIVE R15, `(.L_x_2634) ;  /* 0x000000000f087348 */ /* 0x003fea0003c00000 */
[----:B------:R2:W3:Y:S02]  /*159e0*/  SHFL.IDX P6, R14, R13, R12, R11 ;  /* 0x0000000c0d0e7389 */ /* 0x0004e400000c000b */
[----:B0123--:R-:W-:Y:S01]  /*159f0*/  ENDCOLLECTIVE ;  /* 0x000000000000791b */ /* 0x00ffe20003800000 */
.L_x_2634:
[----:B------:R-:W-:Y:S05]  /*15a00*/  BSYNC B0 ;  /* 0x0000000000007941 */ /* 0x000fea0003800000 */
.L_x_2633:
[----:B------:R-:W-:Y:S05]  /*15a10*/  BRA `(.L_x_2635) ;  /* 0xffffffc000ec7947 */ /* 0x000fea000383ffff */
.L_x_2517:
[----:B------:R-:W-:Y:S01]  /*15a20*/  BSSY B1, `(.L_x_2636) ;  /* 0x0000006000017945 */ /* 0x000fe20003800000 */
[----:B------:R-:W-:-:S07]  /*15a30*/  IMAD.MOV.U32 R15, RZ, RZ, -0x1 ;  /* 0xffffffffff0f7424 */ /* 0x000fce00078e00ff */
[----:B01----:R-:W-:Y:S05]  /*15a40*/  WARPSYNC.COLLECTIVE R15, `(.L_x_2637) ;  /* 0x000000000f0c7348 */ /* 0x003fea0003c00000 */
[----:B------:R-:W-:Y:S02]  /*15a50*/  ELECT P6, UR62, PT ;  /* 0x00000000003e782f */ /* 0x000fe400038c0000 */
[----:B------:R-:W-:Y:S01]  /*15a60*/  MOV R14, UR62 ;  /* 0x0000003e000e7c02 */ /* 0x000fe20008000f00 */
[----:B01----:R-:W-:Y:S10]  /*15a70*/  ENDCOLLECTIVE ;  /* 0x000000000000791b */ /* 0x003ff40003800000 */
.L_x_2637:
[----:B------:R-:W-:Y:S05]  /*15a80*/  BSYNC B1 ;  /* 0x0000000000017941 */ /* 0x000fea0003800000 */
.L_x_2636:
[----:B------:R-:W-:Y:S05]  /*15a90*/  BRA `(.L_x_2638) ;  /* 0xffffffc000e47947 */ /* 0x000fea000383ffff */
.L_x_2519:
[----:B-1----:R1:W2:Y:S02]  /*15aa0*/  SYNCS.PHASECHK.TRANS64.TRYWAIT P1, [R5+URZ+0x2a840], R0 ;  /* 0x02a84000050075a7 */ /* 0x0022a4000802017f */
[----:B--2---:R-:W-:Y:S05]  /*15ab0*/  @!P1 NANOSLEEP.SYNCS 0x989680 ;  /* 0x009896800000995d */ /* 0x004fea0003900000 */
[----:B------:R-:W2:Y:S02]  /*15ac0*/  @!P1 SYNCS.PHASECHK.TRANS64 P1, [R5+URZ+0x2a840], R0 ;  /* 0x02a84000050095a7 */ /* 0x000ea4000802007f */
[----:B--2---:R-:W-:Y:S05]  /*15ad0*/  @!P1 BRA `(.L_x_2519) ;  /* 0xfffffffc00f09947 */ /* 0x004fea000383ffff */
[----:B------:R-:W-:Y:S05]  /*15ae0*/  BRA `(.L_x_2639) ;  /* 0xffffffc4000c7947 */ /* 0x000fea000383ffff */
.L_x_2521:
[----:B--2---:R2:W3:Y:S02]  /*15af0*/  SYNCS.PHASECHK.TRANS64.TRYWAIT P1, [R27+URZ+0x2a840], R2 ;  /* 0x02a840021b0075a7 */ /* 0x0044e4000802017f */
[----:B---3--:R-:W-:Y:S05]  /*15b00*/  @!P1 NANOSLEEP.SYNCS 0x989680 ;  /* 0x009896800000995d */ /* 0x008fea0003900000 */
[----:B------:R-:W3:Y:S02]  /*15b10*/  @!P1 SYNCS.PHASECHK.TRANS64 P1, [R27+URZ+0x2a840], R2 ;  /* 0x02a840021b0095a7 */ /* 0x000ee4000802007f */
[----:B---3--:R-:W-:Y:S05]  /*15b20*/  @!P1 BRA `(.L_x_2521) ;  /* 0xfffffffc00f09947 */ /* 0x008fea000383ffff */
[----:B------:R-:W-:Y:S05]  /*15b30*/  BRA `(.L_x_2640) ;  /* 0xffffffc400187947 */ /* 0x000fea000383ffff */
.L_x_2523:
[----:B---3--:R3:W4:Y:S02]  /*15b40*/  SYNCS.PHASECHK.TRANS64.TRYWAIT P1, [R5+URZ+0x2a860], R0 ;  /* 0x02a86000050075a7 */ /* 0x008724000802017f */
[----:B----4-:R-:W-:Y:S05]  /*15b50*/  @!P1 NANOSLEEP.SYNCS 0x989680 ;  /* 0x009896800000995d */ /* 0x010fea0003900000 */
[----:B------:R-:W4:Y:S02]  /*15b60*/  @!P1 SYNCS.PHASECHK.TRANS64 P1, [R5+URZ+0x2a860], R0 ;  /* 0x02a86000050095a7 */ /* 0x000f24000802007f */
[----:B----4-:R-:W-:Y:S05]  /*15b70*/  @!P1 BRA `(.L_x_2523) ;  /* 0xfffffffc00f09947 */ /* 0x010fea000383ffff */
[----:B------:R-:W-:Y:S05]  /*15b80*/  BRA `(.L_x_2641) ;  /* 0xffffffc400147947 */ /* 0x000fea000383ffff */
.L_x_2642:
        /* <DEDUP_REMOVED lines=15> */
.L_x_3211:


//--------------------- .text._ZN7cutlass13device_kernelIN5flash11enable_sm90INS1_16FlashAttnFwdSm90INS1_25CollectiveMainloopFwdSm90ILi2EN4cute5tupleIJNS5_1CILi1EEES8_S8_EEENS6_IJNS7_ILi128EEENS7_ILi96EEENS7_ILi192EEEEEELi128ENS_10bfloat16_tEfNS_4arch4Sm90ELb1ELb0ELb0ELb1ELb1ELb1ELb0ELb1ELb1ELb1ELb1ELb0EEENS1_21CollectiveEpilogueFwdINS6_IJSA_SA_SB_EEES9_SE_SG_Li256ELb1ELb1ELb1ELb0EEENS1_36VarlenDynamicPersistentTileSchedulerILi128ELi96ELi256ELi128ELb1ELb1ELb1ELb1ELb1ELb1EEEEEEEEEvNT_6ParamsE --------------------------
	.section	.text._ZN7cutlass13device_kernelIN5flash11enable_sm90INS1_16FlashAttnFwdSm90INS1_25CollectiveMainloopFwdSm90ILi2EN4cute5tupleIJNS5_1CILi1EEES8_S8_EEENS6_IJNS7_ILi128EEENS7_ILi96EEENS7_ILi192EEEEEELi128ENS_10bfloat16_tEfNS_4arch4Sm90ELb1ELb0ELb0ELb1ELb1ELb1ELb0ELb1ELb1ELb1ELb1ELb0EEENS1_21CollectiveEpilogueFwdINS6_IJSA_SA_SB_EEES9_SE_SG_Li256ELb1ELb1ELb1ELb0EEENS1_36VarlenDynamicPersistentTileSchedulerILi128ELi96ELi256ELi128ELb1ELb1ELb1ELb1ELb1ELb1EEEEEEEEEvNT_6ParamsE,"ax",@progbits
	.align	128
.text._ZN7cutlass13device_kernelIN5flash11enable_sm90INS1_16FlashAttnFwdSm90INS1_25CollectiveMainloopFwdSm90ILi2EN4cute5tupleIJNS5_1CILi1EEES8_S8_EEENS6_IJNS7_ILi128EEENS7_ILi96EEENS7_ILi192EEEEEELi128ENS_10bfloat16_tEfNS_4arch4Sm90ELb1ELb0ELb0ELb1ELb1ELb1ELb0ELb1ELb1ELb1ELb1ELb0EEENS1_21CollectiveEpilogueFwdINS6_IJSA_SA_SB_EEES9_SE_SG_Li256ELb1ELb1ELb1ELb0EEENS1_36VarlenDynamicPersistentTileSchedulerILi128ELi96ELi256ELi128ELb1ELb1ELb1ELb1ELb1ELb1EEEEEEEEEvNT_6ParamsE:
        .type           _ZN7cutlass13device_kernelIN5flash11enable_sm90INS1_16FlashAttnFwdSm90INS1_25CollectiveMainloopFwdSm90ILi2EN4cute5tupleIJNS5_1CILi1EEES8_S8_EEENS6_IJNS7_ILi128EEENS7_ILi96EEENS7_ILi192EEEEEELi128ENS_10bfloat16_tEfNS_4arch4Sm90ELb1ELb0ELb0ELb1ELb1ELb1ELb0ELb1ELb1ELb1ELb1ELb0EEENS1_21CollectiveEpilogueFwdINS6_IJSA_SA_SB_EEES9_SE_SG_Li256ELb1ELb1ELb1ELb0EEENS1_36VarlenDynamicPersistentTileSchedulerILi128ELi96ELi256ELi128ELb1ELb1ELb1ELb1ELb1ELb1EEEEEEEEEvNT_6ParamsE,@function
        .size           _ZN7cutlass13device_kernelIN5flash11enable_sm90INS1_16FlashAttnFwdSm90INS1_25CollectiveMainloopFwdSm90ILi2EN4cute5tupleIJNS5_1CILi1EEES8_S8_EEENS6_IJNS7_ILi128EEENS7_ILi96EEENS7_ILi192EEEEEELi128ENS_10bfloat16_tEfNS_4arch4Sm90ELb1ELb0ELb0ELb1ELb1ELb1ELb0ELb1ELb1ELb1ELb1ELb0EEENS1_21CollectiveEpilogueFwdINS6_IJSA_SA_SB_EEES9_SE_SG_Li256ELb1ELb1ELb1ELb0EEENS1_36VarlenDynamicPersistentTileSchedulerILi128ELi96ELi256ELi128ELb1ELb1ELb1ELb1ELb1ELb1EEEEEEEEEvNT_6ParamsE,(.L_x_3212 - _ZN7cutlass13device_kernelIN5flash11enable_sm90INS1_16FlashAttnFwdSm90INS1_25CollectiveMainloopFwdSm90ILi2EN4cute5tupleIJNS5_1CILi1EEES8_S8_EEENS6_IJNS7_ILi128EEENS7_ILi96EEENS7_ILi192EEEEEELi128ENS_10bfloat16_tEfNS_4arch4Sm90ELb1ELb0ELb0ELb1ELb1ELb1ELb0ELb1ELb1ELb1ELb1ELb0EEENS1_21CollectiveEpilogueFwdINS6_IJSA_SA_SB_EEES9_SE_SG_Li256ELb1ELb1ELb1ELb0EEENS1_36VarlenDynamicPersistentTileSchedulerILi128ELi96ELi256ELi128ELb1ELb1ELb1ELb1ELb1ELb1EEEEEEEEEvNT_6ParamsE)
        .other          _ZN7cutlass13device_kernelIN5flash11enable_sm90INS1_16FlashAttnFwdSm90INS1_25CollectiveMainloopFwdSm90ILi2EN4cute5tupleIJNS5_1CILi1EEES8_S8_EEENS6_IJNS7_ILi128EEENS7_ILi96EEENS7_ILi192EEEEEELi128ENS_10bfloat16_tEfNS_4arch4Sm90ELb1ELb0ELb0ELb1ELb1ELb1ELb0ELb1ELb1ELb1ELb1ELb0EEENS1_21CollectiveEpilogueFwdINS6_IJSA_SA_SB_EEES9_SE_SG_Li256ELb1ELb1ELb1ELb0EEENS1_36VarlenDynamicPersistentTileSchedulerILi128ELi96ELi256ELi128ELb1ELb1ELb1ELb1ELb1ELb1EEEEEEEEEvNT_6ParamsE,@"STO_CUDA_ENTRY STV_DEFAULT"
_ZN7cutlass13device_kernelIN5flash11enable_sm90INS1_16FlashAttnFwdSm90INS1_25CollectiveMainloopFwdSm90ILi2EN4cute5tupleIJNS5_1CILi1EEES8_S8_EEENS6_IJNS7_ILi128EEENS7_ILi96EEENS7_ILi192EEEEEELi128ENS_10bfloat16_tEfNS_4arch4Sm90ELb1ELb0ELb0ELb1ELb1ELb1ELb0ELb1ELb1ELb1ELb1ELb0EEENS1_21CollectiveEpilogueFwdINS6_IJSA_SA_SB_EEES9_SE_SG_Li256ELb1ELb1ELb1ELb0EEENS1_36VarlenDynamicPersistentTileSchedulerILi128ELi96ELi256ELi128ELb1ELb1ELb1ELb1ELb1ELb1EEEEEEEEEvNT_6ParamsE:
        /* <DEDUP_REMOVED lines=18> */
.L_x_2644:
[----:B------:R-:W-:Y:S05]  /*0120*/  BSYNC B0 ;  /* 0x0000000000007941 */ /* 0x000fea0003800000 */
.L_x_2643:
        /* <DEDUP_REMOVED lines=41> */
.L_x_2645:
        /* <DEDUP_REMOVED lines=22> */
.L_x_2646:
        /* <DEDUP_REMOVED lines=18> */
.L_x_2647:
        /* <DEDUP_REMOVED lines=22> */
.L_x_2648:
        /* <DEDUP_REMOVED lines=22> */
.L_x_2649:
[----:B------:R-:W-:Y:S01]  /*0900*/  PLOP3.LUT P0, PT, PT, PT, UP0, 0x80, 0x0 ;  /* 0x000000000000781c */ /* 0x000fe20003f0f008 */
[----:B------:R-:W-:Y:S01]  /*0910*/  UMOV UR60, 0x1 ;  /* 0x00000001003c7882 */ /* 0x000fe20000000000 */
[----:B------:R-:W-:Y:S01]  /*0920*/  NOP ;  /* 0x0000000000007918 */ /* 0x000fe20000000000 */
[----:B------:R-:W-:Y:S01]  /*0930*/  USEL UR60, UR60, 0x2, !UP0 ;  /* 0x000000023c3c7887 */ /* 0x000fe2000c000000 */
[----:B------:R-:W-:Y:S01]  /*0940*/  BSSY B9, `(.L_x_2650) ;  /* 0x00024a9000097945 */ /* 0x000fe20003800000 */
[----:B012-4-:R-:W-:Y:S08]  /*0950*/  BAR.SYNC.DEFER_BLOCKING 0x0 ;  /* 0x0000000000007b1d */ /* 0x017ff00000010000 */
[----:B------:R-:W-:Y:S05]  /*0960*/  @!P0 BRA `(.L_x_2651) ;  /* 0x000001cc00948947 */ /* 0x000fea0003800000 */
.L_x_2652:
        /* <DEDUP_REMOVED lines=17> */
[----:B------:R-:W-:Y:S01]  /*0a80*/  ULOP3.LUT UR4, UR60, 0x1, URZ, 0xfc, !UPT ;  /* 0x000000013c047892 */ /* 0x000fe2000f8efc3f */
[----:B------:R-:W-:Y:S02]  /*0a90*/  IMAD.MOV.U32 R198, RZ, RZ, RZ ;  /* 0x000000ffffc67224 */ /* 0x000fe400078e00ff */
[----:B------:R-:W-:Y:S01]  /*0aa0*/  SHF.R.S32.HI R3, RZ, 0x1f, R0 ;  /* 0x0000001fff037819 */ /* 0x000fe20000011400 */
[----:B------:R-:W-:Y:S02]  /*0ab0*/  IMAD.MOV.U32 R18, RZ, RZ, RZ ;  /* 0x000000ffff127224 */ /* 0x000fe400078e00ff */
[----:B------:R-:W-:Y:S01]  /*0ac0*/  IMAD.MOV.U32 R171, RZ, RZ, RZ ;  /* 0x000000ffffab7224 */ /* 0x000fe200078e00ff */
[CC--:B------:R-:W-:Y:S01]  /*0ad0*/  LEA.HI R4, R3.reuse, R0.reuse, RZ, 0x7 ;  /* 0x0000000003047211 */ /* 0x0c0fe200078f38ff */
[----:B------:R-:W-:Y:S01]  /*0ae0*/  IMAD.MOV.U32 R168, RZ, RZ, RZ ;  /* 0x000000ffffa87224 */ /* 0x000fe200078e00ff */
[----:B------:R-:W-:Y:S01]  /*0af0*/  LEA.HI R5, R3, R0, RZ, 0x4 ;  /* 0x0000000003057211 */ /* 0x000fe200078f20ff */
[----:B------:R-:W-:Y:S01]  /*0b00*/  IMAD.MOV.U32 R162, RZ, RZ, RZ ;  /* 0x000000ffffa27224 */ /* 0x000fe200078e00ff */
[----:B------:R-:W-:Y:S01]  /*0b10*/  LOP3.LUT R225, R4, 0xffffff80, RZ, 0xc0, !PT ;  /* 0xffffff8004e17812 */ /* 0x000fe200078ec0ff */
[----:B------:R-:W-:Y:S01]  /*0b20*/  UIADD3 UR61, UR61, 0xc400, URZ ;  /* 0x0000c4003d3d7890 */ /* 0x000fe2000fffe03f */
[----:B------:R-:W-:-:S02]  /*0b30*/  SHF.R.S32.HI R6, RZ, 0x4, R5 ;  /* 0x00000004ff067819 */ /* 0x000fc40000011405 */
[----:B------:R-:W-:Y:S01]  /*0b40*/  LEA.HI R221, R3, R0, RZ, 0x3 ;  /* 0x0000000003dd7211 */ /* 0x000fe200078f18ff */
[----:B------:R-:W-:Y:S01]  /*0b50*/  IMAD.IADD R225, R0, 0x1, -R225 ;  /* 0x0000000100e17824 */ /* 0x000fe200078e0ae1 */
[----:B------:R-:W-:Y:S02]  /*0b60*/  SHF.R.S32.HI R12, RZ, 0x7, R4 ;  /* 0x00000007ff0c7819 */ /* 0x000fe40000011404 */
[----:B------:R-:W-:Y:S02]  /*0b70*/  LOP3.LUT R193, R221, 0xfffffff8, RZ, 0xc0, !PT ;  /* 0xfffffff8ddc17812 */ /* 0x000fe400078ec0ff */
[----:B------:R-:W-:Y:S01]  /*0b80*/  SHF.R.S32.HI R8, RZ, 0x1f, R225 ;  /* 0x0000001fff087819 */ /* 0x000fe200000114e1 */
[----:B------:R0:W-:Y:S01]  /*0b90*/  STL [R1+0x48], R12 ;  /* 0x0000480c01007387 */ /* 0x0001e20000100800 */
[----:B------:R-:W-:Y:S01]  /*0ba0*/  LEA.HI R4, R4, R12, RZ, 0x1 ;  /* 0x0000000c04047211 */ /* 0x000fe200078f08ff */
[----:B------:R-:W-:Y:S01]  /*0bb0*/  IMAD.IADD R193, R0, 0x1, -R193 ;  /* 0x0000000100c17824 */ /* 0x000fe200078e0ac1 */
[----:B------:R-:W-:-:S02]  /*0bc0*/  LEA.HI R9, R8, R225, RZ, 0x2 ;  /* 0x000000e108097211 */ /* 0x000fc400078f10ff */
[----:B------:R-:W-:Y:S01]  /*0bd0*/  LEA.HI R8, R8, R225, RZ, 0x5 ;  /* 0x000000e108087211 */ /* 0x000fe200078f28ff */
[----:B------:R-:W-:Y:S01]  /*0be0*/  IMAD.SHL.U32 R189, R193, 0x8, RZ ;  /* 0x00000008c1bd7824 */ /* 0x000fe200078e00ff */
[--C-:B------:R-:W-:Y:S02]  /*0bf0*/  SHF.R.S32.HI R10, RZ, 0x2, R9.reuse ;  /* 0x00000002ff0a7819 */ /* 0x100fe40000011409 */
[----:B------:R-:W-:Y:S01]  /*0c00*/  SHF.R.S32.HI R7, RZ, 0x1f, R9 ;  /* 0x0000001fff077819 */ /* 0x000fe20000011409 */
[----:B------:R-:W-:Y:S01]  /*0c10*/  VIADD R192, R189, 0x40 ;  /* 0x00000040bdc07836 */ /* 0x000fe20000000000 */
[----:B------:R-:W-:Y:S02]  /*0c20*/  SHF.R.S32.HI R8, RZ, 0x5, R8 ;  /* 0x00000005ff087819 */ /* 0x000fe40000011408 */
[----:B------:R-:W-:Y:S02]  /*0c30*/  LEA.HI R11, R7, R10, RZ, 0x3 ;  /* 0x0000000a070b7211 */ /* 0x000fe400078f18ff */
[----:B------:R-:W-:-:S02]  /*0c40*/  LEA.HI R7, R5, R6, RZ, 0x1 ;  /* 0x0000000605077211 */ /* 0x000fc400078f08ff */
[----:B------:R-:W-:Y:S02]  /*0c50*/  LOP3.LUT R11, R11, 0xfffffff8, RZ, 0xc0, !PT ;  /* 0xfffffff80b0b7812 */ /* 0x000fe400078ec0ff */
[----:B------:R-:W-:Y:S02]  /*0c60*/  LOP3.LUT R7, R7, 0x1ffffffe, RZ, 0xc0, !PT ;  /* 0x1ffffffe07077812 */ /* 0x000fe400078ec0ff */
[----:B------:R-:W-:Y:S01]  /*0c70*/  LOP3.LUT R5, R5, 0x3fffff0, RZ, 0xc0, !PT ;  /* 0x03fffff005057812 */ /* 0x000fe200078ec0ff */
[----:B------:R-:W-:Y:S01]  /*0c80*/  IMAD.IADD R11, R10, 0x1, -R11 ;  /* 0x000000010a0b7824 */ /* 0x000fe200078e0a0b */
[----:B------:R-:W-:Y:S01]  /*0c90*/  LOP3.LUT R4, R4, 0x3fffffe, RZ, 0xc0, !PT ;  /* 0x03fffffe04047812 */ /* 0x000fe200078ec0ff */
[----:B------:R-:W-:Y:S01]  /*0ca0*/  IMAD.IADD R7, R6, 0x1, -R7 ;  /* 0x0000000106077824 */ /* 0x000fe200078e0a07 */
[CC--:B------:R-:W-:Y:S01]  /*0cb0*/  LEA.HI R6, R3.reuse, R0.reuse, RZ, 0x5 ;  /* 0x0000000003067211 */ /* 0x0c0fe200078f28ff */
[----:B------:R-:W-:Y:S01]  /*0cc0*/  IMAD R11, R8, 0x10, R11 ;  /* 0x00000010080b7824 */ /* 0x000fe200078e020b */
[----:B------:R-:W-:Y:S01]  /*0cd0*/  LEA.HI R8, R3, R0, RZ, 0x2 ;  /* 0x0000000003087211 */ /* 0x000fe200078f10ff */
[----:B------:R-:W-:Y:S01]  /*0ce0*/  IMAD.IADD R5, R0, 0x1, -R5 ;  /* 0x0000000100057824 */ /* 0x000fe200078e0a05 */
[----:B------:R-:W-:Y:S01]  /*0cf0*/  SHF.R.S32.HI R6, RZ, 0x5, R6 ;  /* 0x00000005ff067819 */ /* 0x000fe20000011406 */
[----:B------:R-:W-:Y:S01]  /*0d00*/  IMAD.IADD R4, R12, 0x1, -R4 ;  /* 0x000000010c047824 */ /* 0x000fe200078e0a04 */
[----:B------:R-:W-:-:S02]  /*0d10*/  LOP3.LUT R199, R8, 0xfffffffc, RZ, 0xc0, !PT ;  /* 0xfffffffc08c77812 */ /* 0x000fc400078ec0ff */
[--C-:B------:R-:W-:Y:S01]  /*0d20*/  SHF.R.S32.HI R170, RZ, 0x2, R8.reuse ;  /* 0x00000002ffaa7819 */ /* 0x100fe20000011408 */
[----:B------:R-:W-:Y:S01]  /*0d30*/  IMAD R21, R4, 0x40, R11 ;  /* 0x0000004004157824 */ /* 0x000fe200078e020b */
[----:B------:R-:W-:Y:S01]  /*0d40*/  SHF.R.S32.HI R3, RZ, 0x1f, R8 ;  /* 0x0000001fff037819 */ /* 0x000fe20000011408 */
[----:B------:R-:W-:Y:S01]  /*0d50*/  IMAD.IADD R199, R0, 0x1, -R199 ;  /* 0x0000000100c77824 */ /* 0x000fe200078e0ac7 */
[----:B------:R-:W-:Y:S01]  /*0d60*/  SHF.R.S32.HI R221, RZ, 0x3, R221 ;  /* 0x00000003ffdd7819 */ /* 0x000fe200000114dd */
[----:B------:R-:W-:Y:S01]  /*0d70*/  IMAD R8, R6, 0x10, R5 ;  /* 0x0000001006087824 */ /* 0x000fe200078e0205 */
[----:B------:R-:W-:Y:S01]  /*0d80*/  LEA.HI R3, R3, R170, RZ, 0x3 ;  /* 0x000000aa03037211 */ /* 0x000fe200078f18ff */
[----:B------:R-:W-:Y:S01]  /*0d90*/  IMAD.SHL.U32 R160, R199, 0x4, RZ ;  /* 0x00000004c7a07824 */ /* 0x000fe200078e00ff */
[----:B------:R-:W-:Y:S01]  /*0da0*/  STL [R1+0x4c], R21 ;  /* 0x00004c1501007387 */ /* 0x000fe20000100800 */
[----:B------:R-:W-:Y:S01]  /*0db0*/  VIADD R5, R170, 0x40 ;  /* 0x00000040aa057836 */ /* 0x000fe20000000000 */
[----:B------:R-:W-:Y:S01]  /*0dc0*/  LOP3.LUT R3, R3, 0xfffffff8, RZ, 0xc0, !PT ;  /* 0xfffffff803037812 */ /* 0x000fe200078ec0ff */
[----:B------:R-:W-:-:S02]  /*0dd0*/  VIADD R172, R160, 0x40 ;  /* 0x00000040a0ac7836 */ /* 0x000fc40000000000 */
[----:B------:R-:W-:Y:S01]  /*0de0*/  IMAD.SHL.U32 R177, R5, 0x40, RZ ;  /* 0x0000004005b17824 */ /* 0x000fe200078e00ff */
[----:B------:R-:W-:Y:S01]  /*0df0*/  SHF.R.S32.HI R0, RZ, 0x1f, R5 ;  /* 0x0000001fff007819 */ /* 0x000fe20000011405 */
[----:B------:R-:W-:Y:S02]  /*0e00*/  IMAD.IADD R164, R160, 0x1, R172 ;  /* 0x00000001a0a47824 */ /* 0x000fe400078e02ac */
[----:B------:R-:W-:Y:S01]  /*0e10*/  IMAD.IADD R224, R170, 0x1, -R3 ;  /* 0x00000001aae07824 */ /* 0x000fe200078e0a03 */
[----:B------:R-:W-:Y:S01]  /*0e20*/  LEA.HI R0, R0, R5, RZ, 0x3 ;  /* 0x0000000500007211 */ /* 0x000fe200078f18ff */
[----:B------:R-:W-:Y:S01]  /*0e30*/  IMAD R20, R8, 0x8, R7 ;  /* 0x0000000808147824 */ /* 0x000fe200078e0207 */
[----:B------:R-:W-:Y:S01]  /*0e40*/  SHF.R.S32.HI R3, RZ, 0x1f, R164 ;  /* 0x0000001fff037819 */ /* 0x000fe200000114a4 */
[----:B------:R-:W-:Y:S01]  /*0e50*/  IMAD.SHL.U32 R181, R224, 0x40, RZ ;  /* 0x00000040e0b57824 */ /* 0x000fe200078e00ff */
[----:B------:R-:W-:Y:S01]  /*0e60*/  LOP3.LUT R177, R177, 0x1c0, RZ, 0xc0, !PT ;  /* 0x000001c0b1b17812 */ /* 0x000fe200078ec0ff */
[----:B------:R-:W-:Y:S01]  /*0e70*/  IMAD.SHL.U32 R184, R0, 0x40, RZ ;  /* 0x0000004000b87824 */ /* 0x000fe200078e00ff */
[-C--:B------:R-:W-:Y:S01]  /*0e80*/  LEA.HI R4, R3, R164.reuse, RZ, 0x6 ;  /* 0x000000a403047211 */ /* 0x080fe200078f30ff */
[----:B------:R-:W-:Y:S01]  /*0e90*/  VIADD R173, R160, 0x20 ;  /* 0x00000020a0ad7836 */ /* 0x000fe20000000000 */
[----:B------:R-:W-:Y:S01]  /*0ea0*/  LOP3.LUT R181, R181, 0x1c0, RZ, 0xc0, !PT ;  /* 0x000001c0b5b57812 */ /* 0x000fe200078ec0ff */
[----:B------:R-:W-:Y:S01]  /*0eb0*/  IMAD.SHL.U32 R183, R6, 0x200, RZ ;  /* 0x0000020006b77824 */ /* 0x000fe200078e00ff */
[----:B------:R-:W-:Y:S01]  /*0ec0*/  LEA.HI R8, R3, R164, RZ, 0x3 ;  /* 0x000000a403087211 */ /* 0x000fe200078f18ff */
[----:B------:R-:W-:Y:S01]  /*0ed0*/  IMAD.SHL.U32 R4, R4, 0x80, RZ ;  /* 0x0000008004047824 */ /* 0x000fe200078e00ff */
[----:B------:R-:W-:Y:S01]  /*0ee0*/  SHF.R.U32.HI R24, RZ, 0x3, R177 ;  /* 0x00000003ff187819 */ /* 0x000fe200000116b1 */
[C---:B------:R-:W-:Y:S01]  /*0ef0*/  IMAD.IADD R163, R160.reuse, 0x1, R173 ;  /* 0x00000001a0a37824 */ /* 0x040fe200078e02ad */
[----:B------:R-:W-:Y:S01]  /*0f00*/  SHF.R.U32.HI R182, RZ, 0x3, R181 ;  /* 0x00000003ffb67819 */ /* 0x000fe200000116b5 */
[----:B------:R-:W-:Y:S01]  /*0f10*/  IMAD.SHL.U32 R16, R199, 0x8, RZ ;  /* 0x00000008c7107824 */ /* 0x000fe200078e00ff */
[--C-:B------:R-:W-:Y:S01]  /*0f20*/  LOP3.LUT R5, R181, 0x38, R8.reuse, 0xf8, !PT ;  /* 0x00000038b5057812 */ /* 0x100fe200078ef808 */
[----:B------:R-:W-:Y:S01]  /*0f30*/  VIADD R176, R160, 0x50 ;  /* 0x00000050a0b07836 */ /* 0x000fe20000000000 */
[----:B------:R-:W-:Y:S01]  /*0f40*/  LOP3.LUT R10, R177, 0x38, R8, 0xf8, !PT ;  /* 0x00000038b10a7812 */ /* 0x000fe200078ef808 */
[----:B------:R-:W-:Y:S01]  /*0f50*/  VIADD R19, R16, 0x60 ;  /* 0x0000006010137836 */ /* 0x000fe20000000000 */
[----:B------:R-:W-:Y:S01]  /*0f60*/  LOP3.LUT R184, R184, 0xfffffe00, RZ, 0xc0, !PT ;  /* 0xfffffe00b8b87812 */ /* 0x000fe200078ec0ff */
[----:B------:R-:W-:Y:S01]  /*0f70*/  VIADD R22, R16, 0x80 ;  /* 0x0000008010167836 */ /* 0x000fe20000000000 */
[----:B------:R-:W-:Y:S01]  /*0f80*/  LOP3.LUT R4, R4, 0xffffe000, RZ, 0xc0, !PT ;  /* 0xffffe00004047812 */ /* 0x000fe200078ec0ff */
[----:B------:R-:W-:Y:S01]  /*0f90*/  VIADD R23, R16, 0xa0 ;  /* 0x000000a010177836 */ /* 0x000fe20000000000 */
[----:B------:R-:W-:Y:S01]  /*0fa0*/  LOP3.LUT R5, R5, R182, RZ, 0x3c, !PT ;  /* 0x000000b605057212 */ /* 0x000fe200078e3cff */
[----:B------:R-:W-:Y:S01]  /*0fb0*/  VIADD R175, R160, 0x10 ;  /* 0x00000010a0af7836 */ /* 0x000fe20000000000 */
[----:B------:R-:W-:Y:S01]  /*0fc0*/  LOP3.LUT R17, R10, R24, RZ, 0x3c, !PT ;  /* 0x000000180a117212 */ /* 0x000fe200078e3cff */
[----:B------:R-:W-:Y:S01]  /*0fd0*/  VIADD R174, R160, 0x30 ;  /* 0x00000030a0ae7836 */ /* 0x000fe20000000000 */
[-C--:B------:R-:W-:Y:S01]  /*0fe0*/  IADD3 R10, R5, R4.reuse, R183 ;  /* 0x00000004050a7210 */ /* 0x080fe20007ffe0b7 */
[----:B------:R-:W-:Y:S01]  /*0ff0*/  IMAD.MOV.U32 R5, RZ, RZ, R13 ;  /* 0x000000ffff057224 */ /* 0x000fe200078e000d */
[----:B0-----:R-:W-:-:S02]  /*1000*/  IADD3 R12, R17, R4, R184 ;  /* 0x00000004110c7210 */ /* 0x001fc40007ffe0b8 */
[----:B------:R-:W-:Y:S02]  /*1010*/  SHF.R.S32.HI R0, RZ, 0x1f, R163 ;  /* 0x0000001fff007819 */ /* 0x000fe400000114a3 */
[----:B------:R-:W-:Y:S02]  /*1020*/  SHF.R.S32.HI R4, RZ, 0x1f, R189 ;  /* 0x0000001fff047819 */ /* 0x000fe400000114bd */
[----:B------:R-:W-:Y:S02]  /*1030*/  LOP3.LUT R4, R9, 0x7ffffffc, RZ, 0xc0, !PT ;  /* 0x7ffffffc09047812 */ /* 0x000fe400078ec0ff */
[CC--:B------:R-:W-:Y:S02]  /*1040*/  LEA.HI R166, R0.reuse, R163.reuse, RZ, 0x3 ;  /* 0x000000a300a67211 */ /* 0x0c0fe400078f18ff */
[----:B------:R-:W-:Y:S01]  /*1050*/  LEA.HI R0, R0, R163, RZ, 0x6 ;  /* 0x000000a300007211 */ /* 0x000fe200078f30ff */
[----:B------:R-:W-:Y:S01]  /*1060*/  IMAD.IADD R4, R225, 0x1, -R4 ;  /* 0x00000001e1047824 */ /* 0x000fe200078e0a04 */
[----:B------:R-:W-:-:S02]  /*1070*/  LOP3.LUT R9, R177, 0x38, R16, 0xf8, !PT ;  /* 0x00000038b1097812 */ /* 0x000fc400078ef810 */
[----:B------:R-:W-:Y:S01]  /*1080*/  LOP3.LUT R3, R181, 0x38, R166, 0xf8, !PT ;  /* 0x00000038b5037812 */ /* 0x000fe200078ef8a6 */
[----:B------:R-:W-:Y:S01]  /*1090*/  IMAD.SHL.U32 R0, R0, 0x80, RZ ;  /* 0x0000008000007824 */ /* 0x000fe200078e00ff */
[----:B------:R-:W-:Y:S01]  /*10a0*/  LOP3.LUT R9, R184, R9, R24, 0xf6, !PT ;  /* 0x00000009b8097212 */ /* 0x000fe200078ef618 */
[----:B------:R-:W-:Y:S01]  /*10b0*/  IMAD.SHL.U32 R190, R4, 0x2, RZ ;  /* 0x0000000204be7824 */ /* 0x000fe200078e00ff */
[----:B------:R-:W-:Y:S01]  /*10c0*/  SHF.R.S32.HI R13, RZ, 0x1f, R192 ;  /* 0x0000001fff0d7819 */ /* 0x000fe200000114c0 */
[----:B------:R-:W-:Y:S01]  /*10d0*/  IMAD.SHL.U32 R13, R20, 0x8, RZ ;  /* 0x00000008140d7824 */ /* 0x000fe200078e00ff */
[----:B------:R-:W-:Y:S01]  /*10e0*/  LOP3.LUT R6, R177, 0x38, R166, 0xf8, !PT ;  /* 0x00000038b1067812 */ /* 0x000fe200078ef8a6 */
[C---:B------:R-:W-:Y:S01]  /*10f0*/  VIADD R217, R190.reuse, 0x10 ;  /* 0x00000010bed97836 */ /* 0x040fe20000000000 */
[----:B------:R-:W-:Y:S01]  /*1100*/  LEA R4, R9, UR61, 0x1 ;  /* 0x0000003d09047c11 */ /* 0x000fe2000f8e08ff */
[----:B------:R-:W-:Y:S01]  /*1110*/  VIADD R212, R190, 0x28 ;  /* 0x00000028bed47836 */ /* 0x000fe20000000000 */
[----:B------:R-:W-:Y:S01]  /*1120*/  LOP3.LUT R0, R0, 0xffffe000, RZ, 0xc0, !PT ;  /* 0xffffe00000007812 */ /* 0x000fe200078ec0ff */
[----:B------:R-:W-:Y:S01]  /*1130*/  VIADD R209, R190, 0x40 ;  /* 0x00000040bed17836 */ /* 0x000fe20000000000 */
[----:B------:R-:W-:Y:S01]  /*1140*/  LOP3.LUT R3, R3, R182, RZ, 0x3c, !PT ;  /* 0x000000b603037212 */ /* 0x000fe200078e3cff */
[----:B------:R-:W-:Y:S01]  /*1150*/  STL [R1+0x50], R13 ;  /* 0x0000500d01007387 */ /* 0x000fe20000100800 */
[----:B------:R-:W-:Y:S01]  /*1160*/  LOP3.LUT R7, R6, R24, RZ, 0x3c, !PT ;  /* 0x0000001806077212 */ /* 0x000fe200078e3cff */
[C---:B------:R-:W-:Y:S01]  /*1170*/  VIADD R206, R190.reuse, 0x58 ;  /* 0x00000058bece7836 */ /* 0x040fe20000000000 */
[-C--:B------:R-:W-:Y:S01]  /*1180*/  IADD3 R3, R3, R0.reuse, R183 ;  /* 0x0000000003037210 */ /* 0x080fe20007ffe0b7 */
[----:B------:R0:W-:Y:S01]  /*1190*/  STL [R1+0x3c], R4 ;  /* 0x00003c0401007387 */ /* 0x0001e20000100800 */
[----:B------:R-:W-:Y:S01]  /*11a0*/  IADD3 R11, R7, R0, R184 ;  /* 0x00000000070b7210 */ /* 0x000fe20007ffe0b8 */
[----:B------:R-:W-:Y:S01]  /*11b0*/  IMAD.U32 R0, RZ, RZ, UR4 ;  /* 0x00000004ff007e24 */ /* 0x000fe2000f8e00ff */
[----:B------:R-:W-:Y:S01]  /*11c0*/  LEA.HI R0, R199, R199, RZ, 0x1 ;  /* 0x000000c7c7007211 */ /* 0x000fe200078f08ff */
[C---:B------:R-:W-:Y:S01]  /*11d0*/  VIADD R216, R190.reuse, 0x18 ;  /* 0x00000018bed87836 */ /* 0x040fe20000000000 */
[----:B------:R-:W-:Y:S01]  /*11e0*/  SHF.R.S32.HI R167, RZ, 0x3, R8 ;  /* 0x00000003ffa77819 */ /* 0x000fe20000011408 */
[----:B------:R-:W-:Y:S01]  /*11f0*/  VIADD R213, R190, 0x20 ;  /* 0x00000020bed57836 */ /* 0x000fe20000000000 */
[----:B------:R-:W-:Y:S01]  /*1200*/  LOP3.LUT R0, R0, 0x1ffffffe, RZ, 0xc0, !PT ;  /* 0x1ffffffe00007812 */ /* 0x000fe200078ec0ff */
[C---:B------:R-:W-:Y:S01]  /*1210*/  VIADD R211, R190.reuse, 0x30 ;  /* 0x00000030bed37836 */ /* 0x040fe20000000000 */
[----:B------:R-:W-:Y:S01]  /*1220*/  SHF.R.S32.HI R9, RZ, 0x1f, R216 ;  /* 0x0000001fff097819 */ /* 0x000fe200000114d8 */
[C---:B------:R-:W-:Y:S01]  /*1230*/  VIADD R210, R190.reuse, 0x38 ;  /* 0x00000038bed27836 */ /* 0x040fe20000000000 */
[----:B0-----:R-:W-:Y:S01]  /*1240*/  SHF.R.S32.HI R4, RZ, 0x1f, R217 ;  /* 0x0000001fff047819 */ /* 0x001fe200000114d9 */
[C---:B------:R-:W-:Y:S01]  /*1250*/  VIADD R208, R190.reuse, 0x48 ;  /* 0x00000048bed07836 */ /* 0x040fe20000000000 */
[----:B------:R-:W-:Y:S01]  /*1260*/  SHF.R.S32.HI R4, RZ, 0x1f, R212 ;  /* 0x0000001fff047819 */ /* 0x000fe200000114d4 */
[C---:B------:R-:W-:Y:S01]  /*1270*/  VIADD R207, R190.reuse, 0x50 ;  /* 0x00000050becf7836 */ /* 0x040fe20000000000 */
[----:B------:R-:W-:Y:S01]  /*1280*/  SHF.R.S32.HI R4, RZ, 0x1f, R209 ;  /* 0x0000001fff047819 */ /* 0x000fe200000114d1 */
[C---:B------:R-:W-:Y:S01]  /*1290*/  VIADD R205, R190.reuse, 0x60 ;  /* 0x00000060becd7836 */ /* 0x040fe20000000000 */
[----:B------:R-:W-:Y:S01]  /*12a0*/  SHF.R.S32.HI R4, RZ, 0x1f, R206 ;  /* 0x0000001fff047819 */ /* 0x000fe200000114ce */
[C---:B------:R-:W-:Y:S01]  /*12b0*/  VIADD R204, R190.reuse, 0x68 ;  /* 0x00000068becc7836 */ /* 0x040fe20000000000 */
[----:B------:R-:W-:Y:S01]  /*12c0*/  LEA R4, R3, UR61, 0x1 ;  /* 0x0000003d03047c11 */ /* 0x000fe2000f8e08ff */
[C---:B------:R-:W-:Y:S01]  /*12d0*/  VIADD R203, R190.reuse, 0x70 ;  /* 0x00000070becb7836 */ /* 0x040fe20000000000 */
[----:B------:R-:W-:Y:S01]  /*12e0*/  LEA R3, R11, UR61, 0x1 ;  /* 0x0000003d0b037c11 */ /* 0x000fe2000f8e08ff */
[C---:B------:R-:W-:Y:S01]  /*12f0*/  VIADD R202, R190.reuse, 0x78 ;  /* 0x00000078beca7836 */ /* 0x040fe20000000000 */
[----:B------:R-:W-:Y:S01]  /*1300*/  SHF.R.S32.HI R8, RZ, 0x1f, R213 ;  /* 0x0000001fff087819 */ /* 0x000fe200000114d5 */
[----:B------:R-:W-:Y:S01]  /*1310*/  IMAD.IADD R0, R199, 0x1, -R0 ;  /* 0x00000001c7007824 */ /* 0x000fe200078e0a00 */
[----:B------:R-:W-:Y:S01]  /*1320*/  SHF.R.S32.HI R9, RZ, 0x1f, R211 ;  /* 0x0000001fff097819 */ /* 0x000fe200000114d3 */
[----:B------:R0:W-:Y:S01]  /*1330*/  STL [R1+0x34], R3 ;  /* 0x0000340301007387 */ /* 0x0001e20000100800 */
[----:B------:R-:W-:Y:S01]  /*1340*/  SHF.R.S32.HI R8, RZ, 0x1f, R210 ;  /* 0x0000001fff087819 */ /* 0x000fe200000114d2 */
[----:B------:R-:W-:Y:S01]  /*1350*/  IMAD.MOV.U32 R6, RZ, RZ, R14 ;  /* 0x000000ffff067224 */ /* 0x000fe200078e000e */
[----:B------:R-:W-:Y:S01]  /*1360*/  SHF.R.S32.HI R17, RZ, 0x1f, R16 ;  /* 0x0000001fff117819 */ /* 0x000fe20000011410 */
[----:B------:R1:W-:Y:S01]  /*1370*/  STL [R1+0x40], R4 ;  /* 0x0000400401007387 */ /* 0x0003e20000100800 */
[----:B------:R-:W-:Y:S01]  /*1380*/  IMAD.MOV.U32 R7, RZ, RZ, R15 ;  /* 0x000000ffff077224 */ /* 0x000fe200078e000f */
[----:B------:R-:W-:Y:S01]  /*1390*/  SHF.R.S32.HI R169, RZ, 0x1f, R19 ;  /* 0x0000001fffa97819 */ /* 0x000fe20000011413 */
[----:B------:R-:W-:Y:S01]  /*13a0*/  VIADD R201, R190, 0x8 ;  /* 0x00000008bec97836 */ /* 0x000fe20000000000 */
[----:B------:R-:W-:Y:S01]  /*13b0*/  SHF.R.S32.HI R180, RZ, 0x1f, R22 ;  /* 0x0000001fffb47819 */ /* 0x000fe20000011416 */
[----:B------:R-:W-:Y:S01]  /*13c0*/  IMAD R191, R0, 0x8, R21 ;  /* 0x0000000800bf7824 */ /* 0x000fe200078e0215 */
[----:B0-----:R-:W-:-:S02]  /*13d0*/  LEA R3, R12, UR61, 0x1 ;  /* 0x0000003d0c037c11 */ /* 0x001fc4000f8e08ff */
[----:B------:R-:W-:Y:S02]  /*13e0*/  SHF.R.S32.HI R179, RZ, 0x1f, R23 ;  /* 0x0000001fffb37819 */ /* 0x000fe40000011417 */
[----:B-1----:R-:W-:Y:S02]  /*13f0*/  LEA R4, R10, UR61, 0x1 ;  /* 0x0000003d0a047c11 */ /* 0x002fe4000f8e08ff */
[----:B------:R-:W-:Y:S02]  /*1400*/  SHF.R.S32.HI R223, RZ, 0x1f, R176 ;  /* 0x0000001fffdf7819 */ /* 0x000fe400000114b0 */
[----:B------:R-:W-:Y:S01]  /*1410*/  SHF.R.S32.HI R166, RZ, 0x3, R166 ;  /* 0x00000003ffa67819 */ /* 0x000fe200000114a6 */
[----:B------:R0:W-:Y:S01]  /*1420*/  STL [R1+0x38], R4 ;  /* 0x0000380401007387 */ /* 0x0001e20000100800 */
[----:B------:R-:W-:Y:S02]  /*1430*/  SHF.R.S32.HI R9, RZ, 0x1f, R208 ;  /* 0x0000001fff097819 */ /* 0x000fe400000114d0 */
[----:B------:R-:W-:Y:S01]  /*1440*/  SHF.R.S32.HI R8, RZ, 0x1f, R207 ;  /* 0x0000001fff087819 */ /* 0x000fe200000114cf */
[----:B------:R0:W-:Y:S01]  /*1450*/  STL [R1+0x30], R3 ;  /* 0x0000300301007387 */ /* 0x0001e20000100800 */
[----:B------:R-:W-:-:S02]  /*1460*/  SHF.R.S32.HI R229, RZ, 0x1f, R205 ;  /* 0x0000001fffe57819 */ /* 0x000fc400000114cd */
[----:B------:R-:W-:Y:S02]  /*1470*/  SHF.R.S32.HI R228, RZ, 0x1f, R204 ;  /* 0x0000001fffe47819 */ /* 0x000fe400000114cc */
[----:B------:R-:W-:Y:S02]  /*1480*/  SHF.R.S32.HI R227, RZ, 0x1f, R203 ;  /* 0x0000001fffe37819 */ /* 0x000fe400000114cb */
[----:B------:R-:W-:-:S07]  /*1490*/  SHF.R.S32.HI R226, RZ, 0x1f, R202 ;  /* 0x0000001fffe27819 */ /* 0x000fce00000114ca */
.L_x_2896:
[----:B01-34-:R-:W1:Y:S01]  /*14a0*/  LDC.64 R8, c[0x0][0xc88] ;  /* 0x00032200ff087b82 */ /* 0x01be620000000a00 */
[----:B------:R-:W-:Y:S01]  /*14b0*/  ULDC.64 UR10, c[0x0][0x208] ;  /* 0x00008200000a7ab9 */ /* 0x000fe20000000a00 */
[----:B------:R-:W-:Y:S01]  /*14c0*/  ULDC.64 UR4, c[0x0][0xa28] ;  /* 0x00028a0000047ab9 */ /* 0x000fe20000000a00 */
[----:B------:R-:W-:Y:S01]  /*14d0*/  ULDC.64 UR8, c[0x0][0xa18] ;  /* 0x0002860000087ab9 */ /* 0x000fe20000000a00 */
[----:B------:R-:W-:Y:S01]  /*14e0*/  ULDC.64 UR6, c[0x0][0xa08] ;  /* 0x0002820000067ab9 */ /* 0x000fe20000000a00 */
[----:B-1----:R-:W-:-:S05]  /*14f0*/  IMAD.WIDE R8, R7, 0x4, R8 ;  /* 0x0000000407087825 */ /* 0x002fca00078e0208 */
[----:B--2---:R-:W2:Y:S01]  /*1500*/  LDG.E R195, desc[UR10][R8.64] ;  /* 0x0000000a08c37981 */ /* 0x004ea2000c1e1900 */
[----:B------:R-:W-:Y:S01]  /*1510*/  ISETP.NE.U32.AND P2, PT, RZ, UR4, PT ;  /* 0x00000004ff007c0c */ /* 0x000fe2000bf45070 */
[----:B0-----:R-:W-:Y:S01]  /*1520*/  IMAD.MOV.U32 R4, RZ, RZ, RZ ;  /* 0x000000ffff047224 */ /* 0x001fe200078e00ff */
[----:B------:R-:W-:Y:S01]  /*1530*/  ISETP.NE.U32.AND P1, PT, RZ, UR8, PT ;  /* 0x00000008ff007c0c */ /* 0x000fe2000bf25070 */
[----:B------:R-:W-:Y:S01]  /*1540*/  IMAD.MOV.U32 R128, RZ, RZ, RZ ;  /* 0x000000ffff807224 */ /* 0x000fe200078e00ff */
[----:B------:R-:W-:Y:S02]  /*1550*/  ISETP.NE.AND.EX P2, PT, RZ, UR5, PT, P2 ;  /* 0x00000005ff007c0c */ /* 0x000fe4000bf45320 */
[----:B------:R-:W-:Y:S02]  /*1560*/  ISETP.NE.AND.EX P1, PT, RZ, UR9, PT, P1 ;  /* 0x00000009ff007c0c */ /* 0x000fe4000bf25310 */
[----:B------:R-:W-:-:S04]  /*1570*/  ISETP.NE.U32.AND P0, PT, RZ, UR6, PT ;  /* 0x00000006ff007c0c */ /* 0x000fc8000bf05070 */
[----:B------:R-:W-:Y:S02]  /*1580*/  ISETP.NE.AND.EX P0, PT, RZ, UR7, PT, P0 ;  /* 0x00000007ff007c0c */ /* 0x000fe4000bf05300 */
[C---:B------:R-:W-:Y:S02]  /*1590*/  LOP3.LUT R3, R6.reuse, 0xff000000, RZ, 0xc0, !PT ;  /* 0xff00000006037812 */ /* 0x040fe400078ec0ff */
[C---:B------:R-:W-:Y:S02]  /*15a0*/  LOP3.LUT R0, R6.reuse, 0xff0000, RZ, 0xc0, !PT ;  /* 0x00ff000006007812 */ /* 0x040fe400078ec0ff */
[----:B------:R-:W-:Y:S02]  /*15b0*/  SHF.R.U32.HI R3, RZ, 0x8, R3 ;  /* 0x00000008ff037819 */ /* 0x000fe40000011603 */
[----:B------:R-:W-:Y:S02]  /*15c0*/  LOP3.LUT R165, R6, 0xffff, RZ, 0xc0, !PT ;  /* 0x0000ffff06a57812 */ /* 0x000fe400078ec0ff */
[----:B------:R-:W-:-:S02]  /*15d0*/  LEA.HI R194, R0, R3, RZ, 0x10 ;  /* 0x0000000300c27211 */ /* 0x000fc400078f80ff */
[----:B--2---:R-:W-:Y:S01]  /*15e0*/  SHF.R.S32.HI R220, RZ, 0x1f, R195 ;  /* 0x0000001fffdc7819 */ /* 0x004fe200000114c3 */
[C---:B------:R-:W-:Y:S01]  /*15f0*/  IMAD.SHL.U32 R196, R195.reuse, 0x4, RZ ;  /* 0x00000004c3c47824 */ /* 0x040fe200078e00ff */
[C---:B------:R-:W-:Y:S01]  /*1600*/  @P2 LEA R8, P3, R195.reuse, UR4, 0x2 ;  /* 0x00000004c3082c11 */ /* 0x040fe2000f8610ff */
[----:B------:R-:W-:Y:S01]  /*1610*/  ULDC UR4, c[0x0][0x288] ;  /* 0x0000a20000047ab9 */ /* 0x000fe20000000800 */
[C-C-:B------:R-:W-:Y:S01]  /*1620*/  SHF.L.U64.HI R197, R195.reuse, 0x2, R220.reuse ;  /* 0x00000002c3c57819 */ /* 0x140fe200000102dc */
[----:B------:R-:W-:Y:S01]  /*1630*/  IMAD.U32 R187, RZ, RZ, UR4 ;  /* 0x00000004ffbb7e24 */ /* 0x000fe2000f8e00ff */
[----:B------:R-:W-:Y:S01]  /*1640*/  @P2 LEA.HI.X R9, R195, UR5, R220, 0x2, P3 ;  /* 0x00000005c3092c11 */ /* 0x000fe200098f14dc */
[----:B------:R-:W-:Y:S01]  /*1650*/  ULDC.64 UR4, c[0x0][0x418] ;  /* 0x0001060000047ab9 */ /* 0x000fe20000000a00 */
[C---:B------:R-:W-:Y:S01]  /*1660*/  IADD3 R12, P4, R196.reuse, UR6, RZ ;  /* 0x00000006c40c7c10 */ /* 0x040fe2000ff9e0ff */
[----:B------:R-:W-:Y:S02]  /*1670*/  UISETP.NE.U32.AND UP0, UPT, UR4, URZ, UPT ;  /* 0x0000003f0400728c */ /* 0x000fe4000bf05070 */
[----:B------:R0:W5:Y:S01]  /*1680*/  @P2 LDG.E R4, desc[UR10][R8.64] ;  /* 0x0000000a08042981 */ /* 0x000162000c1e1900 */
[----:B------:R-:W-:Y:S01]  /*1690*/  @P1 IADD3 R10, P2, R196, UR8, RZ ;  /* 0x00000008c40a1c10 */ /* 0x000fe2000ff5e0ff */
[----:B------:R-:W-:Y:S01]  /*16a0*/  UISETP.NE.AND.EX UP0, UPT, UR5, URZ, UPT, UP0 ;  /* 0x0000003f0500728c */ /* 0x000fe2000bf05300 */
[C---:B------:R-:W-:Y:S01]  /*16b0*/  IADD3.X R13, R197.reuse, UR7, RZ, P4, !PT ;  /* 0x00000007c50d7c10 */ /* 0x040fe2000a7fe4ff */
[----:B------:R-:W-:Y:S01]  /*16c0*/  ULDC UR4, c[0x0][0x424] ;  /* 0x0001090000047ab9 */ /* 0x000fe20000000800 */
[----:B------:R-:W-:Y:S01]  /*16d0*/  @P1 IADD3.X R11, R197, UR9, RZ, P2, !PT ;  /* 0x00000009c50b1c10 */ /* 0x000fe200097fe4ff */
[----:B------:R-:W-:Y:S01]  /*16e0*/  ULDC.64 UR8, c[0x0][0xa20] ;  /* 0x0002880000087ab9 */ /* 0x000fe20000000a00 */
[----:B------:R-:W-:Y:S01]  /*16f0*/  USEL UR4, UR4, 0x1, UP0 ;  /* 0x0000000104047887 */ /* 0x000fe20008000000 */
[----:B------:R-:W-:Y:S01]  /*1700*/  ISETP.NE.U32.AND P2, PT, RZ, UR8, PT ;  /* 0x00000008ff007c0c */ /* 0x000fe2000bf45070 */
[----:B------:R-:W-:Y:S01]  /*1710*/  ULDC UR5, c[0x0][0x2f0] ;  /* 0x0000bc0000057ab9 */ /* 0x000fe20000000800 */
[----:B------:R0:W5:Y:S01]  /*1720*/  @P0 LDG.E R128, desc[UR10][R12.64] ;  /* 0x0000000a0c800981 */ /* 0x000162000c1e1900 */
[----:B------:R-:W-:Y:S01]  /*1730*/  UIMAD UR4, UR4, UR5, URZ ;  /* 0x00000005040472a4 */ /* 0x000fe2000f8e023f */
[----:B------:R-:W-:-:S02]  /*1740*/  ISETP.NE.AND.EX P2, PT, RZ, UR9, PT, P2 ;  /* 0x00000009ff007c0c */ /* 0x000fc4000bf45320 */
[----:B------:R0:W5:Y:S01]  /*1750*/  @P1 LDG.E R187, desc[UR10][R10.64] ;  /* 0x0000000a0abb1981 */ /* 0x000162000c1e1900 */
[----:B------:R-:W-:Y:S01]  /*1760*/  ULDC UR5, c[0x0][0x348] ;  /* 0x0000d20000057ab9 */ /* 0x000fe20000000800 */
[----:B------:R-:W-:Y:S09]  /*1770*/  @P1 BRA `(.L_x_2654) ;  /* 0x0000000000281947 */ /* 0x000ff20003800000 */
[----:B------:R-:W-:Y:S02]  /*1780*/  ULDC.64 UR6, c[0x0][0xa00] ;  /* 0x0002800000067ab9 */ /* 0x000fe40000000a00 */
[----:B------:R-:W-:-:S04]  /*1790*/  ISETP.NE.U32.AND P1, PT, RZ, UR6, PT ;  /* 0x00000006ff007c0c */ /* 0x000fc8000bf25070 */
[----:B------:R-:W-:-:S13]  /*17a0*/  ISETP.NE.AND.EX P1, PT, RZ, UR7, PT, P1 ;  /* 0x00000007ff007c0c */ /* 0x000fda000bf25310 */
[----:B------:R-:W-:Y:S05]  /*17b0*/  @!P1 BRA `(.L_x_2654) ;  /* 0x0000000000189947 */ /* 0x000fea0003800000 */
[----:B------:R-:W1:Y:S01]  /*17c0*/  LDC.64 R6, c[0x0][0xa00] ;  /* 0x00028000ff067b82 */ /* 0x000e620000000a00 */
[----:B------:R-:W-:Y:S01]  /*17d0*/  ULDC.64 UR6, c[0x0][0x208] ;  /* 0x0000820000067ab9 */ /* 0x000fe20000000a00 */
[----:B-1----:R-:W-:-:S05]  /*17e0*/  IMAD.WIDE R6, R195, 0x4, R6 ;  /* 0x00000004c3067825 */ /* 0x002fca00078e0206 */
[----:B-----5:R-:W2:Y:S04]  /*17f0*/  LDG.E R187, desc[UR6][R6.64] ;  /* 0x0000000606bb7981 */ /* 0x020ea8000c1e1900 */
[----:B------:R-:W2:Y:S02]  /*1800*/  LDG.E R0, desc[UR6][R6.64+0x4] ;  /* 0x0000040606007981 */ /* 0x000ea4000c1e1900 */
[----:B--2---:R-:W-:-:S07]  /*1810*/  IMAD.IADD R187, R0, 0x1, -R187 ;  /* 0x0000000100bb7824 */ /* 0x004fce00078e0abb */
.L_x_2654:
[----:B------:R-:W-:Y:S02]  /*1820*/  IMAD.U32 R25, RZ, RZ, UR5 ;  /* 0x00000005ff197e24 */ /* 0x000fe4000f8e00ff */
[----:B------:R-:W-:Y:S01]  /*1830*/  IMAD.U32 R27, RZ, RZ, UR4 ;  /* 0x00000004ff1b7e24 */ /* 0x000fe2000f8e00ff */
[----:B------:R-:W-:Y:S06]  /*1840*/  @!P2 BRA `(.L_x_2655) ;  /* 0x000000000014a947 */ /* 0x000fec0003800000 */
[----:B------:R-:W-:Y:S01]  /*1850*/  IADD3 R6, P0, R196, UR8, RZ ;  /* 0x00000008c4067c10 */ /* 0x000fe2000ff1e0ff */
[----:B------:R-:W-:-:S03]  /*1860*/  ULDC.64 UR4, c[0x0][0x208] ;  /* 0x0000820000047ab9 */ /* 0x000fc60000000a00 */
[----:B------:R-:W-:-:S05]  /*1870*/  IADD3.X R7, R197, UR9, RZ, P0, !PT ;  /* 0x00000009c5077c10 */ /* 0x000fca00087fe4ff */
[----:B------:R1:W5:Y:S01]  /*1880*/  LDG.E R27, desc[UR4][R6.64] ;  /* 0x00000004061b7981 */ /* 0x000362000c1e1900 */
[----:B------:R-:W-:Y:S05]  /*1890*/  BRA `(.L_x_2656) ;  /* 0x0000000000147947 */ /* 0x000fea0003800000 */
.L_x_2655:
[----:B------:R-:W-:Y:S05]  /*18a0*/  @!P0 BRA `(.L_x_2656) ;  /* 0x0000000000108947 */ /* 0x000fea0003800000 */
[----:B------:R-:W-:Y:S02]  /*18b0*/  ULDC.64 UR4, c[0x0][0x208] ;  /* 0x0000820000047ab9 */ /* 0x000fe40000000a00 */
[----:B------:R-:W2:Y:S04]  /*18c0*/  LDG.E R0, desc[UR4][R12.64] ;  /* 0x000000040c007981 */ /* 0x000ea8000c1e1900 */
[----:B------:R-:W2:Y:S02]  /*18d0*/  LDG.E R27, desc[UR4][R12.64+0x4] ;  /* 0x000004040c1b7981 */ /* 0x000ea4000c1e1900 */
[----:B--2---:R-:W-:-:S07]  /*18e0*/  IMAD.IADD R27, R27, 0x1, -R0 ;  /* 0x000000011b1b7824 */ /* 0x004fce00078e0a00 */
.L_x_2656:
[----:B------:R-:W-:Y:S01]  /*18f0*/  ULDC.64 UR4, c[0x0][0xa10] ;  /* 0x0002840000047ab9 */ /* 0x000fe20000000a00 */
[----:B------:R-:W-:Y:S01]  /*1900*/  ULDC.64 UR6, c[0x0][0x208] ;  /* 0x0000820000067ab9 */ /* 0x000fe20000000a00 */
[----:B------:R-:W-:Y:S01]  /*1910*/  ISETP.NE.U32.AND P0, PT, RZ, UR4, PT ;  /* 0x00000004ff007c0c */ /* 0x000fe2000bf05070 */
[----:B0-----:R-:W0:Y:S03]  /*1920*/  LDC R10, c[0x0][0x448] ;  /* 0x00011200ff0a7b82 */ /* 0x001e260000000800 */
[----:B------:R-:W-:Y:S01]  /*1930*/  ISETP.NE.AND.EX P0, PT, RZ, UR5, PT, P0 ;  /* 0x00000005ff007c0c */ /* 0x000fe2000bf05300 */
[----:B------:R-:W-:-:S12]  /*1940*/  ULDC.64 UR4, c[0x0][0xa30] ;  /* 0x00028c0000047ab9 */ /* 0x000fd80000000a00 */
[----:B-1----:R-:W1:Y:S02]  /*1950*/  @P0 LDC.64 R6, c[0x0][0xa10] ;  /* 0x00028400ff060b82 */ /* 0x002e640000000a00 */
[----:B-1----:R-:W-:-:S05]  /*1960*/  @P0 IMAD.WIDE R6, R195, 0x4, R6 ;  /* 0x00000004c3060825 */ /* 0x002fca00078e0206 */
[----:B------:R-:W2:Y:S04]  /*1970*/  @P0 LDG.E R0, desc[UR6][R6.64] ;  /* 0x0000000606000981 */ /* 0x000ea8000c1e1900 */
[----:B------:R1:W2:Y:S01]  /*1980*/  @P0 LDG.E R3, desc[UR6][R6.64+0x4] ;  /* 0x0000040606030981 */ /* 0x0002a2000c1e1900 */
[----:B------:R-:W-:Y:S01]  /*1990*/  ISETP.NE.U32.AND P1, PT, RZ, UR4, PT ;  /* 0x00000004ff007c0c */ /* 0x000fe2000bf25070 */
[----:B-----5:R-:W-:-:S03]  /*19a0*/  IMAD.MOV.U32 R140, RZ, RZ, R27 ;  /* 0x000000ffff8c7224 */ /* 0x020fc600078e001b */
[----:B------:R-:W-:-:S13]  /*19b0*/  ISETP.NE.AND.EX P1, PT, RZ, UR5, PT, P1 ;  /* 0x00000005ff007c0c */ /* 0x000fda000bf25310 */
[----:B------:R-:W-:-:S04]  /*19c0*/  @P1 IADD3 R8, P2, R196, UR4, RZ ;  /* 0x00000004c4081c10 */ /* 0x000fc8000ff5e0ff */
[----:B------:R-:W-:-:S05]  /*19d0*/  @P1 IADD3.X R9, R197, UR5, RZ, P2, !PT ;  /* 0x00000005c5091c10 */ /* 0x000fca00097fe4ff */
[----:B------:R3:W5:Y:S01]  /*19e0*/  @P1 LDG.E R140, desc[UR6][R8.64] ;  /* 0x00000006088c1981 */ /* 0x000762000c1e1900 */
[----:B0-----:R-:W-:Y:S01]  /*19f0*/  ISETP.NE.AND P1, PT, R10, 0x1, PT ;  /* 0x000000010a00780c */ /* 0x001fe20003f25270 */
[----:B------:R-:W-:Y:S01]  /*1a00*/  IMAD.SHL.U32 R186, R5, 0x80, RZ ;  /* 0x0000008005ba7824 */ /* 0x000fe200078e00ff */
[----:B------:R-:W-:Y:S01]  /*1a10*/  BSSY B0, `(.L_x_2657) ;  /* 0x0000035000007945 */ /* 0x000fe20003800000 */
[----:B------:R-:W-:Y:S01]  /*1a20*/  IMAD.IADD R12, R27, 0x1, -R4 ;  /* 0x000000011b0c7824 */ /* 0x000fe200078e0a04 */
[----:B------:R-:W-:Y:S01]  /*1a30*/  LOP3.LUT R200, R194, 0xff, RZ, 0xc0, !PT ;  /* 0x000000ffc2c87812 */ /* 0x000fe200078ec0ff */
[----:B------:R-:W-:Y:S01]  /*1a40*/  VIADD R5, R186, 0x7f ;  /* 0x0000007fba057836 */ /* 0x000fe20000000000 */
[----:B------:R-:W-:-:S07]  /*1a50*/  SHF.R.U32.HI R194, RZ, 0x10, R194 ;  /* 0x00000010ffc27819 */ /* 0x000fce00000116c2 */
[----:B------:R-:W0:Y:S08]  /*1a60*/  @P1 LDC R10, c[0x0][0x44c] ;  /* 0x00011300ff0a1b82 */ /* 0x000e300000000800 */
[----:B-1----:R-:W1:Y:S01]  /*1a70*/  @P1 LDC R7, c[0x0][0x450] ;  /* 0x00011400ff071b82 */ /* 0x002e620000000800 */
[----:B--2---:R-:W-:Y:S02]  /*1a80*/  @P0 IMAD.IADD R25, R3, 0x1, -R0 ;  /* 0x0000000103190824 */ /* 0x004fe400078e0a00 */
[----:B0-----:R-:W-:-:S04]  /*1a90*/  @P1 IMAD.HI.U32 R0, R5, R10, RZ ;  /* 0x0000000a05001227 */ /* 0x001fc800078e00ff */
[----:B------:R-:W-:Y:S01]  /*1aa0*/  IMAD.IADD R188, R12, 0x1, R25 ;  /* 0x000000010cbc7824 */ /* 0x000fe200078e0219 */
[----:B-1----:R-:W-:Y:S01]  /*1ab0*/  @P1 SHF.R.U32.HI R5, RZ, R7, R0 ;  /* 0x00000007ff051219 */ /* 0x002fe20000011600 */
[----:B------:R-:W-:Y:S02]  /*1ac0*/  IMAD.MOV.U32 R3, RZ, RZ, RZ ;  /* 0x000000ffff037224 */ /* 0x000fe400078e00ff */
[C---:B------:R-:W-:Y:S01]  /*1ad0*/  VIADD R0, R188.reuse, 0x5f ;  /* 0x0000005fbc007836 */ /* 0x040fe20000000000 */
[----:B------:R-:W-:-:S03]  /*1ae0*/  IADD3 R218, R188, 0x60, -R187 ;  /* 0x00000060bcda7810 */ /* 0x000fc60007ffe8bb */
[----:B------:R-:W-:-:S04]  /*1af0*/  IMAD.HI R0, R0, 0x2aaaaaab, RZ ;  /* 0x2aaaaaab00007827 */ /* 0x000fc800078e02ff */
[----:B------:R-:W-:Y:S01]  /*1b00*/  IMAD.IADD R5, R218, 0x1, R5 ;  /* 0x00000001da057824 */ /* 0x000fe200078e0205 */
[----:B------:R-:W-:-:S03]  /*1b10*/  SHF.R.U32.HI R219, RZ, 0x1f, R0 ;  /* 0x0000001fffdb7819 */ /* 0x000fc60000011600 */
[----:B------:R-:W-:Y:S01]  /*1b20*/  IMAD.HI R5, R5, 0x2aaaaaab, RZ ;  /* 0x2aaaaaab05057827 */ /* 0x000fe200078e02ff */
[----:B------:R-:W-:-:S04]  /*1b30*/  LEA.HI.SX32 R219, R0, R219, 0x1c ;  /* 0x000000db00db7211 */ /* 0x000fc800078fe2ff */
[----:B------:R-:W-:-:S04]  /*1b40*/  SHF.R.U32.HI R4, RZ, 0x1f, R5 ;  /* 0x0000001fff047819 */ /* 0x000fc80000011605 */
[----:B------:R-:W-:-:S04]  /*1b50*/  LEA.HI.SX32 R4, R5, R4, 0x1c ;  /* 0x0000000405047211 */ /* 0x000fc800078fe2ff */
[----:B---3--:R-:W-:-:S04]  /*1b60*/  VIMNMX R9, R219, R4, PT ;  /* 0x00000004db097248 */ /* 0x008fc80003fe0100 */
[----:B------:R-:W-:-:S13]  /*1b70*/  ISETP.GE.AND P0, PT, R9, 0x1, PT ;  /* 0x000000010900780c */ /* 0x000fda0003f06270 */
        /* <DEDUP_REMOVED lines=30> */
.L_x_2658:
[----:B------:R-:W-:Y:S05]  /*1d60*/  BSYNC B0 ;  /* 0x0000000000007941 */ /* 0x000fea0003800000 */
.L_x_2657:
[----:B------:R-:W-:-:S05]  /*1d70*/  IMAD R0, R200, R3, RZ ;  /* 0x00000003c8007224 */ /* 0x000fca00078e02ff */
        /* <DEDUP_REMOVED lines=36> */
.L_x_2661:
[----:B------:R-:W-:Y:S05]  /*1fc0*/  BSYNC B6 ;  /* 0x0000000000067941 */ /* 0x000fea0003800000 */
.L_x_2660:
        /* <DEDUP_REMOVED lines=20> */
.L_x_2663:
[----:B------:R-:W-:Y:S05]  /*2110*/  BSYNC B6 ;  /* 0x0000000000067941 */ /* 0x000fea0003800000 */
.L_x_2662:
[----:B------:R-:W-:Y:S01]  /*2120*/  ULDC.64 UR4, c[0x0][0x9f8] ;  /* 0x00027e0000047ab9 */ /* 0x000fe20000000a00 */
[----:B------:R-:W-:Y:S01]  /*2130*/  IMAD.MOV.U32 R100, RZ, RZ, R195 ;  /* 0x000000ffff647224 */ /* 0x000fe200078e00c3 */
[----:B------:R-:W-:Y:S01]  /*2140*/  ISETP.NE.U32.AND P0, PT, RZ, UR4, PT ;  /* 0x00000004ff007c0c */ /* 0x000fe2000bf05070 */
[----:B------:R-:W-:Y:S01]  /*2150*/  ULDC.64 UR6, c[0x0][0x208] ;  /* 0x0000820000067ab9 */ /* 0x000fe20000000a00 */
[----:B------:R-:W0:Y:S02]  /*2160*/  LDC.64 R92, c[0x0][0x3f8] ;  /* 0x0000fe00ff5c7b82 */ /* 0x000e240000000a00 */
[----:B------:R-:W-:-:S06]  /*2170*/  ISETP.NE.AND.EX P0, PT, RZ, UR5, PT, P0 ;  /* 0x00000005ff007c0c */ /* 0x000fcc000bf05300 */
[----:B------:R-:W1:Y:S07]  /*2180*/  LDC R13, c[0x0][0x3f4] ;  /* 0x0000fd00ff0d7b82 */ /* 0x000e6e0000000800 */
[----:B------:R-:W-:Y:S01]  /*2190*/  @P0 IADD3 R4, P1, R196, UR4, RZ ;  /* 0x00000004c4040c10 */ /* 0x000fe2000ff3e0ff */
[----:B------:R-:W-:Y:S01]  /*21a0*/  ULDC UR4, c[0x0][0x2f4] ;  /* 0x0000bd0000047ab9 */ /* 0x000fe20000000800 */
[----:B------:R-:W2:Y:S02]  /*21b0*/  LDC.64 R86, c[0x0][0x408] ;  /* 0x00010200ff567b82 */ /* 0x000ea40000000a00 */
[----:B------:R-:W-:Y:S01]  /*21c0*/  @P0 IADD3.X R5, R197, UR5, RZ, P1, !PT ;  /* 0x00000005c5050c10 */ /* 0x000fe20008ffe4ff */
[----:B------:R-:W-:-:S04]  /*21d0*/  ULDC UR5, c[0x0][0x320] ;  /* 0x0000c80000057ab9 */ /* 0x000fc80000000800 */
[----:B------:R3:W4:Y:S01]  /*21e0*/  @P0 LDG.E R100, desc[UR6][R4.64] ;  /* 0x0000000604640981 */ /* 0x000722000c1e1900 */
[----:B------:R-:W-:Y:S01]  /*21f0*/  ISETP.GE.AND P1, PT, R163, UR4, PT ;  /* 0x00000004a3007c0c */ /* 0x000fe2000bf26270 */
[----:B0-----:R-:W-:Y:S01]  /*2200*/  IMAD.WIDE.U32 R94, R170, R92, R16 ;  /* 0x0000005caa5e7225 */ /* 0x001fe200078e0010 */
[----:B------:R-:W-:Y:S01]  /*2210*/  ISETP.GE.AND P0, PT, R16, UR4, PT ;  /* 0x0000000410007c0c */ /* 0x000fe2000bf06270 */
[----:B------:R-:W0:Y:S01]  /*2220*/  S2R R222, SR_TID.X ;  /* 0x0000000000de7919 */ /* 0x000e220000002100 */
[----:B------:R-:W-:Y:S01]  /*2230*/  SEL R3, RZ, 0xffffffff, P1 ;  /* 0xffffffffff037807 */ /* 0x000fe20000800000 */
[----:B------:R-:W-:Y:S01]  /*2240*/  IMAD.MOV.U32 R126, RZ, RZ, 0x20 ;  /* 0x00000020ff7e7424 */ /* 0x000fe200078e00ff */
[----:B------:R-:W-:Y:S01]  /*2250*/  SEL R0, RZ, 0x1, P0 ;  /* 0x00000001ff007807 */ /* 0x000fe20000000000 */
[----:B------:R-:W-:Y:S01]  /*2260*/  IMAD R129, R93, 0x60, RZ ;  /* 0x000000605d817824 */ /* 0x000fe200078e02ff */
[----:B------:R-:W-:Y:S01]  /*2270*/  ISETP.GE.AND P0, PT, R163, UR5, PT ;  /* 0x00000005a3007c0c */ /* 0x000fe2000bf06270 */
[----:B------:R-:W-:Y:S01]  /*2280*/  IMAD.SHL.U32 R3, R3, 0x2, RZ ;  /* 0x0000000203037824 */ /* 0x000fe200078e00ff */
[----:B------:R-:W-:Y:S01]  /*2290*/  ISETP.GE.AND P1, PT, R19, UR4, PT ;  /* 0x0000000413007c0c */ /* 0x000fe2000bf26270 */
[----:B------:R-:W-:Y:S01]  /*22a0*/  IMAD.SHL.U32 R106, R92, 0x40, RZ ;  /* 0x000000405c6a7824 */ /* 0x000fe200078e00ff */
[----:B------:R-:W-:Y:S01]  /*22b0*/  SHF.R.S32.HI R9, RZ, 0x1f, R170 ;  /* 0x0000001fff097819 */ /* 0x000fe200000114aa */
[----:B------:R-:W-:Y:S01]  /*22c0*/  IMAD.IADD R128, R128, 0x1, R27 ;  /* 0x0000000180807824 */ /* 0x000fe200078e021b */
[----:B------:R-:W-:Y:S01]  /*22d0*/  LOP3.LUT R0, R3, 0x2, R0, 0xe2, !PT ;  /* 0x0000000203007812 */ /* 0x000fe200078ee200 */
[----:B------:R-:W-:Y:S01]  /*22e0*/  IMAD R112, R199, 0x40, R170 ;  /* 0x00000040c7707824 */ /* 0x000fe200078e02aa */
[----:B------:R-:W-:Y:S01]  /*22f0*/  SEL R3, RZ, 0xffffffff, P0 ;  /* 0xffffffffff037807 */ /* 0x000fe20000000000 */
[----:B--2---:R-:W-:Y:S01]  /*2300*/  IMAD.WIDE.U32 R88, R170, R86, R16 ;  /* 0x00000056aa587225 */ /* 0x004fe200078e0010 */
[----:B------:R-:W-:-:S02]  /*2310*/  ISETP.GE.AND P0, PT, R164, UR4, PT ;  /* 0x00000004a4007c0c */ /* 0x000fc4000bf06270 */
[----:B---3--:R-:W-:Y:S01]  /*2320*/  SEL R4, RZ, 0x8, P1 ;  /* 0x00000008ff047807 */ /* 0x008fe20000800000 */
[----:B------:R-:W-:Y:S01]  /*2330*/  IMAD.SHL.U32 R6, R3, 0x2, RZ ;  /* 0x0000000203067824 */ /* 0x000fe200078e00ff */
[----:B------:R-:W-:Y:S01]  /*2340*/  SEL R3, RZ, 0x4, P0 ;  /* 0x00000004ff037807 */ /* 0x000fe20000000000 */
[----:B------:R-:W-:Y:S01]  /*2350*/  IMAD.SHL.U32 R108, R86, 0x40, RZ ;  /* 0x00000040566c7824 */ /* 0x000fe200078e00ff */
[----:B------:R-:W-:Y:S01]  /*2360*/  ISETP.GE.AND P2, PT, R16, UR5, PT ;  /* 0x0000000510007c0c */ /* 0x000fe2000bf46270 */
[----:B-1----:R-:W-:Y:S01]  /*2370*/  IMAD.SHL.U32 R124, R13, 0x2, RZ ;  /* 0x000000020d7c7824 */ /* 0x002fe200078e00ff */
        /* <DEDUP_REMOVED lines=32> */
[----:B------:R-:W-:-:S02]  /*2580*/  ISETP.GE.AND P4, PT, R19, UR5, PT ;  /* 0x0000000513007c0c */ /* 0x000fc4000bf86270 */
[----:B------:R-:W-:Y:S01]  /*2590*/  SHF.R.S32.HI R8, RZ, 0x1f, R5 ;  /* 0x0000001fff087819 */ /* 0x000fe20000011405 */
[----:B------:R-:W-:Y:S01]  /*25a0*/  IMAD.IADD R11, R164, 0x1, R9 ;  /* 0x00000001a40b7824 */ /* 0x000fe200078e0209 */
[-C--:B------:R-:W-:Y:S01]  /*25b0*/  LEA.HI R6, R0, R3.reuse, RZ, 0x3 ;  /* 0x0000000300067211 */ /* 0x080fe200078f18ff */
[----:B------:R-:W-:Y:S01]  /*25c0*/  IMAD.WIDE.U32 R88, R140, R86, R88 ;  /* 0x000000568c587225 */ /* 0x000fe200078e0058 */
        /* <DEDUP_REMOVED lines=11> */
[C---:B------:R-:W-:Y:S01]  /*2680*/  IMAD R138, R8.reuse, 0x1800, R183 ;  /* 0x00001800088a7824 */ /* 0x040fe200078e02b7 */
[----:B------:R-:W-:Y:S01]  /*2690*/  LOP3.LUT R9, R177, 0x38, R6, 0xf8, !PT ;  /* 0x00000038b1097812 */ /* 0x000fe200078ef806 */
[----:B------:R-:W-:Y:S01]  /*26a0*/  IMAD R133, R8, 0x1800, R184 ;  /* 0x0000180008857824 */ /* 0x000fe200078e02b8 */
[----:B------:R-:W-:Y:S01]  /*26b0*/  LEA.HI R20, R14, R11, RZ, 0x3 ;  /* 0x0000000b0e147211 */ /* 0x000fe200078f18ff */
[----:B------:R-:W-:Y:S01]  /*26c0*/  IMAD.IADD R139, R139, 0x1, R0 ;  /* 0x000000018b8b7824 */ /* 0x000fe200078e0200 */
[----:B------:R-:W-:-:S02]  /*26d0*/  LOP3.LUT R5, R181, 0x38, R12, 0xf8, !PT ;  /* 0x00000038b5057812 */ /* 0x000fc400078ef80c */
[----:B------:R-:W-:Y:S02]  /*26e0*/  LOP3.LUT R10, R9, R21, RZ, 0x3c, !PT ;  /* 0x00000015090a7212 */ /* 0x000fe400078e3cff */
[----:B------:R-:W-:Y:S02]  /*26f0*/  LEA.HI R11, R14, R11, RZ, 0x6 ;  /* 0x0000000b0e0b7211 */ /* 0x000fe400078f30ff */
[----:B------:R-:W-:Y:S01]  /*2700*/  LOP3.LUT R0, R177, 0x38, R12, 0xf8, !PT ;  /* 0x00000038b1007812 */ /* 0x000fe200078ef80c */
[----:B------:R-:W-:Y:S01]  /*2710*/  IMAD.IADD R137, R137, 0x1, R10 ;  /* 0x0000000189897824 */ /* 0x000fe200078e020a */
[----:B------:R-:W-:Y:S02]  /*2720*/  LOP3.LUT R5, R5, R182, RZ, 0x3c, !PT ;  /* 0x000000b605057212 */ /* 0x000fe400078e3cff */
[----:B------:R-:W-:Y:S02]  /*2730*/  SHF.R.S32.HI R9, RZ, 0x1f, R140 ;  /* 0x0000001fff097819 */ /* 0x000fe4000001148c */
[----:B------:R-:W-:Y:S01]  /*2740*/  LOP3.LUT R3, R181, 0x38, R20, 0xf8, !PT ;  /* 0x00000038b5037812 */ /* 0x000fe200078ef814 */
[----:B------:R-:W-:Y:S01]  /*2750*/  IMAD.IADD R138, R138, 0x1, R5 ;  /* 0x000000018a8a7824 */ /* 0x000fe200078e0205 */
[----:B------:R-:W-:-:S02]  /*2760*/  SHF.R.S32.HI R11, RZ, 0x6, R11 ;  /* 0x00000006ff0b7819 */ /* 0x000fc4000001140b */
[-C--:B------:R-:W-:Y:S02]  /*2770*/  LOP3.LUT R8, R0, R21.reuse, RZ, 0x3c, !PT ;  /* 0x0000001500087212 */ /* 0x080fe400078e3cff */
[----:B------:R-:W-:Y:S01]  /*2780*/  LOP3.LUT R0, R3, R182, RZ, 0x3c, !PT ;  /* 0x000000b603007212 */ /* 0x000fe200078e3cff */
[----:B------:R-:W-:Y:S01]  /*2790*/  IMAD R3, R9, R92, RZ ;  /* 0x0000005c09037224 */ /* 0x000fe200078e02ff */
[----:B------:R-:W-:Y:S01]  /*27a0*/  LOP3.LUT R5, R177, 0x38, R20, 0xf8, !PT ;  /* 0x00000038b1057812 */ /* 0x000fe200078ef814 */
[----:B------:R-:W-:Y:S01]  /*27b0*/  IMAD R135, R11, 0x1800, R183 ;  /* 0x000018000b877824 */ /* 0x000fe200078e02b7 */
[----:B------:R-:W-:Y:S01]  /*27c0*/  ISETP.GE.AND P0, PT, R23, UR4, PT ;  /* 0x0000000417007c0c */ /* 0x000fe2000bf06270 */
[----:B------:R-:W-:Y:S01]  /*27d0*/  IMAD R132, R11, 0x1800, R184 ;  /* 0x000018000b847824 */ /* 0x000fe200078e02b8 */
[----:B------:R-:W-:Y:S01]  /*27e0*/  LOP3.LUT R5, R5, R21, RZ, 0x3c, !PT ;  /* 0x0000001505057212 */ /* 0x000fe200078e3cff */
[----:B------:R-:W-:Y:S01]  /*27f0*/  IMAD R11, R140, R93, R3 ;  /* 0x0000005d8c0b7224 */ /* 0x000fe200078e0203 */
[----:B------:R-:W-:Y:S01]  /*2800*/  LOP3.LUT R3, R181, 0x18, R16, 0xf8, !PT ;  /* 0x00000018b5037812 */ /* 0x000fe200078ef810 */
[----:B------:R-:W-:Y:S01]  /*2810*/  IMAD R9, R9, R86, RZ ;  /* 0x0000005609097224 */ /* 0x000fe200078e02ff */
[----:B------:R-:W-:Y:S01]  /*2820*/  SHF.L.U64.HI R107, R86, 0x6, R87 ;  /* 0x00000006566b7819 */ /* 0x000fe20000010257 */
[----:B------:R-:W-:Y:S01]  /*2830*/  IMAD.IADD R135, R135, 0x1, R0 ;  /* 0x0000000187877824 */ /* 0x000fe200078e0200 */
[----:B------:R-:W-:Y:S01]  /*2840*/  LOP3.LUT R0, R3, R182, RZ, 0x3c, !PT ;  /* 0x000000b603007212 */ /* 0x000fe200078e3cff */
[----:B------:R-:W-:Y:S01]  /*2850*/  IMAD.IADD R132, R132, 0x1, R5 ;  /* 0x0000000184847824 */ /* 0x000fe200078e0205 */
[----:B------:R-:W-:Y:S01]  /*2860*/  SEL R3, RZ, 0x8, P4 ;  /* 0x00000008ff037807 */ /* 0x000fe20002000000 */
[----:B------:R-:W-:Y:S01]  /*2870*/  IMAD.IADD R133, R133, 0x1, R8 ;  /* 0x0000000185857824 */ /* 0x000fe200078e0208 */
[----:B------:R-:W-:Y:S01]  /*2880*/  LOP3.LUT P5, RZ, R224, 0x4, RZ, 0xc0, !PT ;  /* 0x00000004e0ff7812 */ /* 0x000fe200078ac0ff */
[----:B------:R-:W-:Y:S01]  /*2890*/  IMAD R5, R87, 0x60, RZ ;  /* 0x0000006057057824 */ /* 0x000fe200078e02ff */
[----:B------:R-:W-:Y:S01]  /*28a0*/  SEL R8, RZ, 0x20, P0 ;  /* 0x00000020ff087807 */ /* 0x000fe20000000000 */
[----:B------:R-:W-:Y:S01]  /*28b0*/  IMAD R9, R140, R87, R9 ;  /* 0x000000578c097224 */ /* 0x000fe200078e0209 */
[----:B------:R-:W-:Y:S01]  /*28c0*/  LOP3.LUT R10, R4, R3, RZ, 0xfc, !PT ;  /* 0x00000003040a7212 */ /* 0x000fe200078efcff */
[----:B------:R-:W-:Y:S01]  /*28d0*/  IMAD.WIDE.U32 R86, R86, 0x60, RZ ;  /* 0x0000006056567825 */ /* 0x000fe200078e00ff */
[----:B------:R-:W-:-:S02]  /*28e0*/  LOP3.LUT R3, R4, 0x1, RZ, 0xc0, !PT ;  /* 0x0000000104037812 */ /* 0x000fc400078ec0ff */
[----:B------:R-:W-:Y:S01]  /*28f0*/  SHF.L.U64.HI R105, R92, 0x6, R93 ;  /* 0x000000065c697819 */ /* 0x000fe2000001025d */
[----:B------:R-:W-:Y:S01]  /*2900*/  IMAD.IADD R130, R87, 0x1, R5 ;  /* 0x0000000157827824 */ /* 0x000fe200078e0205 */
        /* <DEDUP_REMOVED lines=11> */
[----:B------:R-:W-:Y:S01]  /*29c0*/  SHF.R.S32.HI R113, RZ, 0x3, R20 ;  /* 0x00000003ff717819 */ /* 0x000fe20000011414 */
[----:B------:R-:W-:Y:S01]  /*29d0*/  IMAD.IADD R131, R126, 0x1, R0 ;  /* 0x000000017e837824 */ /* 0x000fe200078e0200 */
[C---:B------:R-:W-:Y:S01]  /*29e0*/  LOP3.LUT R8, R10.reuse, 0x2, RZ, 0xc0, !PT ;  /* 0x000000020a087812 */ /* 0x040fe200078ec0ff */
[----:B------:R-:W-:Y:S01]  /*29f0*/  IMAD.IADD R104, R97, 0x1, R11 ;  /* 0x0000000161687824 */ /* 0x000fe200078e020b */
[----:B------:R-:W-:Y:S01]  /*2a00*/  LOP3.LUT R9, R10, 0x4, RZ, 0xc0, !PT ;  /* 0x000000040a097812 */ /* 0x000fe200078ec0ff */
[----:B------:R-:W-:Y:S01]  /*2a10*/  IMAD.IADD R102, R11, 0x1, R95 ;  /* 0x000000010b667824 */ /* 0x000fe200078e025f */
[----:B------:R-:W-:-:S02]  /*2a20*/  LOP3.LUT R20, R26, 0x2, RZ, 0xc0, !PT ;  /* 0x000000021a147812 */ /* 0x000fc400078ec0ff */
[C---:B------:R-:W-:Y:S02]  /*2a30*/  LOP3.LUT R21, R26.reuse, 0x4, RZ, 0xc0, !PT ;  /* 0x000000041a157812 */ /* 0x040fe400078ec0ff */
[C---:B------:R-:W-:Y:S02]  /*2a40*/  LOP3.LUT R99, R26.reuse, 0x8, RZ, 0xc0, !PT ;  /* 0x000000081a637812 */ /* 0x040fe400078ec0ff */
[----:B------:R-:W-:Y:S02]  /*2a50*/  LOP3.LUT R98, R26, 0x10, RZ, 0xc0, !PT ;  /* 0x000000101a627812 */ /* 0x000fe400078ec0ff */
[----:B0-----:R-:W-:Y:S02]  /*2a60*/  LEA.HI R222, R222, 0x8, RZ, 0x19 ;  /* 0x00000008dede7811 */ /* 0x001fe400078fc8ff */
[----:B------:R-:W-:Y:S02]  /*2a70*/  SHF.R.S32.HI R114, RZ, 0x3, R12 ;  /* 0x00000003ff727819 */ /* 0x000fe4000001140c */
[----:B------:R-:W-:-:S02]  /*2a80*/  LOP3.LUT R7, R7, 0x1, RZ, 0xc0, !PT ;  /* 0x0000000107077812 */ /* 0x000fc400078ec0ff */
[----:B------:R-:W-:Y:S02]  /*2a90*/  LOP3.LUT R10, R10, 0x8, RZ, 0xc0, !PT ;  /* 0x000000080a0a7812 */ /* 0x000fe400078ec0ff */
[----:B------:R-:W-:Y:S02]  /*2aa0*/  SHF.R.S32.HI R111, RZ, 0x1f, R4 ;  /* 0x0000001fff6f7819 */ /* 0x000fe40000011404 */
[----:B------:R-:W-:Y:S02]  /*2ab0*/  SHF.R.S32.HI R110, RZ, 0x1f, R5 ;  /* 0x0000001fff6e7819 */ /* 0x000fe40000011405 */
[----:B------:R-:W-:Y:S02]  /*2ac0*/  SHF.R.S32.HI R109, RZ, 0x1f, R6 ;  /* 0x0000001fff6d7819 */ /* 0x000fe40000011406 */
[----:B------:R-:W-:Y:S02]  /*2ad0*/  LOP3.LUT R26, R26, 0x20, RZ, 0xc0, !PT ;  /* 0x000000201a1a7812 */ /* 0x000fe400078ec0ff */
[----:B----4-:R-:W-:-:S07]  /*2ae0*/  SHF.R.S32.HI R127, RZ, 0x1f, R100 ;  /* 0x0000001fff7f7819 */ /* 0x010fce0000011464 */
.L_x_2769:
[----:B0-----:R-:W0:Y:S01]  /*2af0*/  LDC R80, c[0x0][0x430] ;  /* 0x00010c00ff507b82 */ /* 0x001e220000000800 */
[----:B------:R-:W-:Y:S01]  /*2b00*/  VIADD R24, R24, 0xffffffff ;  /* 0xffffffff18187836 */ /* 0x000fe20000000000 */
[----:B------:R-:W-:Y:S01]  /*2b10*/  ULDC.64 UR4, c[0x0][0x208] ;  /* 0x0000820000047ab9 */ /* 0x000fe20000000a00 */
        /* <DEDUP_REMOVED lines=95> */
[----:B------:R-:W-:Y:S01]  /*3110*/  CS2R R72, SRZ ;  /* 0x0000000000487805 */ /* 0x000fe2000001ff00 */
[----:B------:R-:W-:Y:S01]  /*3120*/  ULDC.64 UR8, c[0x0][0x208] ;  /* 0x0000820000087ab9 */ /* 0x000fe20000000a00 */
        /* <DEDUP_REMOVED lines=26> */
.L_x_2668:
[----:B------:R-:W-:Y:S05]  /*32d0*/  BSYNC B1 ;  /* 0x0000000000017941 */ /* 0x000fea0003800000 */
.L_x_2667:
        /* <DEDUP_REMOVED lines=21> */
[----:B------:R-:W-:Y:S01]  /*3430*/  IADD3 R13, P0, P6, R90, R12, R108 ;  /* 0x0000000c5a0d7210 */ /* 0x000fe20007e1e06c */
[----:B------:R-:W-:-:S03]  /*3440*/  ULDC.64 UR8, c[0x0][0x208] ;  /* 0x0000820000087ab9 */ /* 0x000fc60000000a00 */
        /* <DEDUP_REMOVED lines=33> */
.L_x_2670:
[----:B------:R-:W-:Y:S05]  /*3660*/  BSYNC B1 ;  /* 0x0000000000017941 */ /* 0x000fea0003800000 */
.L_x_2669:
[----:B0----5:R-:W-:Y:S01]  /*3670*/  IMAD.MOV.U32 R12, RZ, RZ, R54 ;  /* 0x000000ffff0c7224 */ /* 0x021fe200078e0036 */
[----:B------:R-:W-:Y:S01]  /*3680*/  ULOP3.LUT UR4, UR60, 0x1, URZ, 0xfc, !UPT ;  /* 0x000000013c047892 */ /* 0x000fe2000f8efc3f */
[----:B------:R-:W-:Y:S02]  /*3690*/  IMAD.MOV.U32 R11, RZ, RZ, R55 ;  /* 0x000000ffff0b7224 */ /* 0x000fe400078e0037 */
[----:B------:R-:W-:Y:S01]  /*36a0*/  IMAD.MOV.U32 R14, RZ, RZ, R58 ;  /* 0x000000ffff0e7224 */ /* 0x000fe200078e003a */
[----:B------:R-:W-:Y:S01]  /*36b0*/  UISETP.NE.AND UP0, UPT, UR4, 0x3, UPT ;  /* 0x000000030400788c */ /* 0x000fe2000bf05270 */
[----:B------:R-:W-:Y:S01]  /*36c0*/  IMAD.MOV.U32 R13, RZ, RZ, R59 ;  /* 0x000000ffff0d7224 */ /* 0x000fe200078e003b */
[----:B------:R-:W-:Y:S01]  /*36d0*/  PRMT R153, R12, 0x5410, R11 ;  /* 0x000054100c997816 */ /* 0x000fe2000000000b */
        /* <DEDUP_REMOVED lines=18> */
[----:B------:R-:W-:Y:S01]  /*3800*/  IMAD.MOV.U32 R11, RZ, RZ, R57 ;  /* 0x000000ffff0b7224 */ /* 0x000fe200078e0039 */
[----:B------:R-:W-:-:S04]  /*3810*/  PLOP3.LUT P0, PT, PT, PT, UP0, 0x80, 0x0 ;  /* 0x000000000000781c */ /* 0x000fc80003f0f008 */
        /* <DEDUP_REMOVED lines=61> */
.L_x_2671:
[----:B------:R-:W-:Y:S01]  /*3bf0*/  IMAD R84, R18, 0x8, R2 ;  /* 0x0000000812547824 */ /* 0x000fe200078e0202 */
[----:B------:R-:W-:Y:S01]  /*3c00*/  SHF.L.U32 R85, R171, 0x1f, RZ ;  /* 0x0000001fab557819 */ /* 0x000fe200000006ff */
[----:B------:R-:W-:Y:S03]  /*3c10*/  BSSY B1, `(.L_x_2672) ;  /* 0x0000003000017945 */ /* 0x000fe60003800000 */
[----:B------:R-:W0:Y:S02]  /*3c20*/  SYNCS.PHASECHK.TRANS64.TRYWAIT P6, [R84+URZ+0x2a890], R85 ;  /* 0x02a89055540075a7 */ /* 0x000e2400080c017f */
[----:B0-----:R-:W-:Y:S05]  /*3c30*/  @!P6 BRA `(.L_x_2673) ;  /* 0x0000021400ece947 */ /* 0x001fea0003800000 */
.L_x_3023:
[----:B------:R-:W-:Y:S05]  /*3c40*/  BSYNC B1 ;  /* 0x0000000000017941 */ /* 0x000fea0003800000 */
.L_x_2672:
[----:B------:R-:W-:-:S03]  /*3c50*/  UMOV UR4, 0xffffffff ;  /* 0xffffffff00047882 */ /* 0x000fc60000000000 */
[----:B------:R-:W-:Y:S05]  /*3c60*/  BRA.DIV UR4, `(.L_x_2674) ;  /* 0x0000021604f47947 */ /* 0x000fea000b800000 */
[----:B------:R1:W2:Y:S04]  /*3c70*/  SHFL.IDX PT, R78, R118, RZ, 0x1c1f ;  /* 0x001c1fff764e7589 */ /* 0x0002a800000e0000 */
[----:B------:R1:W3:Y:S02]  /*3c80*/  SHFL.IDX PT, R11, R119, RZ, 0x1c1f ;  /* 0x001c1fff770b7589 */ /* 0x0002e400000e0000 */
.L_x_3027:
        /* <DEDUP_REMOVED lines=56> */
.L_x_2680:
[----:B------:R-:W-:Y:S05]  /*4010*/  BSYNC B3 ;  /* 0x0000000000037941 */ /* 0x000fea0003800000 */
.L_x_2679:
[----:B---3--:R-:W-:Y:S01]  /*4020*/  LEA R74, P4, R16, R11, 0x1 ;  /* 0x0000000b104a7211 */ /* 0x008fe200078808ff */
[----:B------:R-:W-:-:S03]  /*4030*/  ULDC.64 UR4, c[0x0][0x208] ;  /* 0x0000820000047ab9 */ /* 0x000fc60000000a00 */
[----:B--2---:R-:W-:-:S05]  /*4040*/  LEA.HI.X R75, R16, R78, R17, 0x1, P4 ;  /* 0x0000004e104b7211 */ /* 0x004fca00020f0c11 */
[----:B0-----:R4:W-:Y:S04]  /*4050*/  ST.E.128 desc[UR4][R74.64], R12 ;  /* 0x0000000c4a007985 */ /* 0x0019e8000c101d04 */
.L_x_2678:
[----:B------:R-:W-:Y:S05]  /*4060*/  BSYNC B2 ;  /* 0x0000000000027941 */ /* 0x000fea0003800000 */
.L_x_2677:
        /* <DEDUP_REMOVED lines=18> */
[C---:B------:R-:W-:Y:S01]  /*4190*/  LOP3.LUT R13, R70.reuse, 0xffff0000, RZ, 0xc0, !PT ;  /* 0xffff0000460d7812 */ /* 0x040fe200078ec0ff */
        /* <DEDUP_REMOVED lines=35> */
.L_x_2684:
[----:B------:R-:W-:Y:S05]  /*43d0*/  BSYNC B3 ;  /* 0x0000000000037941 */ /* 0x000fea0003800000 */
.L_x_2683:
[----:B------:R-:W-:Y:S01]  /*43e0*/  IMAD.SHL.U32 R72, R166, 0x8, RZ ;  /* 0x00000008a6487824 */ /* 0x000fe200078e00ff */
[----:B------:R-:W-:Y:S01]  /*43f0*/  ULDC.64 UR4, c[0x0][0x208] ;  /* 0x0000820000047ab9 */ /* 0x000fe20000000a00 */
[----:B---3--:R-:W-:Y:S02]  /*4400*/  IMAD.MOV.U32 R70, RZ, RZ, R11 ;  /* 0x000000ffff467224 */ /* 0x008fe400078e000b */
[----:B--2---:R-:W-:Y:S02]  /*4410*/  IMAD.MOV.U32 R71, RZ, RZ, R78 ;  /* 0x000000ffff477224 */ /* 0x004fe400078e004e */
[----:B------:R-:W-:-:S05]  /*4420*/  IMAD.WIDE R70, R72, 0x2, R70 ;  /* 0x0000000248467825 */ /* 0x000fca00078e0246 */
[----:B0-----:R0:W-:Y:S02]  /*4430*/  ST.E.128 desc[UR4][R70.64], R12 ;  /* 0x0000000c46007985 */ /* 0x0011e4000c101d04 */
.L_x_2682:
[----:B------:R-:W-:Y:S05]  /*4440*/  BSYNC B2 ;  /* 0x0000000000027941 */ /* 0x000fea0003800000 */
.L_x_2681:
        /* <DEDUP_REMOVED lines=54> */
.L_x_2688:
[----:B------:R-:W-:Y:S05]  /*47b0*/  BSYNC B3 ;  /* 0x0000000000037941 */ /* 0x000fea0003800000 */
.L_x_2687:
[----:B------:R-:W-:Y:S01]  /*47c0*/  IMAD.SHL.U32 R68, R167, 0x8, RZ ;  /* 0x00000008a7447824 */ /* 0x000fe200078e00ff */
[----:B------:R-:W-:Y:S01]  /*47d0*/  ULDC.64 UR4, c[0x0][0x208] ;  /* 0x0000820000047ab9 */ /* 0x000fe20000000a00 */
[----:B---3--:R-:W-:Y:S02]  /*47e0*/  IMAD.MOV.U32 R66, RZ, RZ, R11 ;  /* 0x000000ffff427224 */ /* 0x008fe400078e000b */
[----:B--2---:R-:W-:Y:S02]  /*47f0*/  IMAD.MOV.U32 R67, RZ, RZ, R78 ;  /* 0x000000ffff437224 */ /* 0x004fe400078e004e */
[----:B------:R-:W-:-:S05]  /*4800*/  IMAD.WIDE R66, R68, 0x2, R66 ;  /* 0x0000000244427825 */ /* 0x000fca00078e0242 */
[----:B----4-:R0:W-:Y:S02]  /*4810*/  ST.E.128 desc[UR4][R66.64], R12 ;  /* 0x0000000c42007985 */ /* 0x0101e4000c101d04 */
.L_x_2686:
[----:B------:R-:W-:Y:S05]  /*4820*/  BSYNC B2 ;  /* 0x0000000000027941 */ /* 0x000fea0003800000 */
.L_x_2685:
        /* <DEDUP_REMOVED lines=54> */
.L_x_2692:
[----:B------:R-:W-:Y:S05]  /*4b90*/  BSYNC B3 ;  /* 0x0000000000037941 */ /* 0x000fea0003800000 */
.L_x_2691:
[----:B---3--:R-:W-:Y:S01]  /*4ba0*/  LEA R62, P4, R19, R11, 0x1 ;  /* 0x0000000b133e7211 */ /* 0x008fe200078808ff */
[----:B------:R-:W-:-:S03]  /*4bb0*/  ULDC.64 UR4, c[0x0][0x208] ;  /* 0x0000820000047ab9 */ /* 0x000fc60000000a00 */
[----:B--2---:R-:W-:-:S05]  /*4bc0*/  LEA.HI.X R63, R19, R78, R169, 0x1, P4 ;  /* 0x0000004e133f7211 */ /* 0x004fca00020f0ca9 */
[----:B----4-:R0:W-:Y:S04]  /*4bd0*/  ST.E.128 desc[UR4][R62.64], R12 ;  /* 0x0000000c3e007985 */ /* 0x0101e8000c101d04 */
.L_x_2690:
[----:B------:R-:W-:Y:S05]  /*4be0*/  BSYNC B2 ;  /* 0x0000000000027941 */ /* 0x000fea0003800000 */
.L_x_2689:
        /* <DEDUP_REMOVED lines=11> */
[----:B------:R-:W-:Y:S02]  /*4ca0*/  PRMT R59, R155, 0x5432, R59 ;  /* 0x000054329b3b7816 */ /* 0x000fe4000000003b */
[----:B------:R-:W-:-:S02]  /*4cb0*/  PRMT R58, R156, 0x5432, R58 ;  /* 0x000054329c3a7816 */ /* 0x000fc4000000003a */
[----:B------:R-:W-:Y:S02]  /*4cc0*/  PRMT R155, R155, 0x5410, R60 ;  /* 0x000054109b9b7816 */ /* 0x000fe4000000003c */
[C---:B----4-:R-:W-:Y:S01]  /*4cd0*/  LOP3.LUT R63, R13.reuse, 0xffff0000, RZ, 0xc0, !PT ;  /* 0xffff00000d3f7812 */ /* 0x050fe200078ec0ff */
[----:B------:R-:W-:Y:S01]  /*4ce0*/  IMAD.U32 R13, R13, 0x10000, RZ ;  /* 0x000100000d0d7824 */ /* 0x000fe200078e00ff */
[C---:B------:R-:W-:Y:S01]  /*4cf0*/  LOP3.LUT R61, R59.reuse, 0xffff0000, RZ, 0xc0, !PT ;  /* 0xffff00003b3d7812 */ /* 0x040fe200078ec0ff */
[----:B------:R-:W-:Y:S01]  /*4d00*/  IMAD.U32 R59, R59, 0x10000, RZ ;  /* 0x000100003b3b7824 */ /* 0x000fe200078e00ff */
[C---:B------:R-:W-:Y:S01]  /*4d10*/  LOP3.LUT R60, R58.reuse, 0xffff0000, RZ, 0xc0, !PT ;  /* 0xffff00003a3c7812 */ /* 0x040fe200078ec0ff */
[----:B------:R-:W-:Y:S01]  /*4d20*/  IMAD.U32 R58, R58, 0x10000, RZ ;  /* 0x000100003a3a7824 */ /* 0x000fe200078e00ff */
[----:B------:R-:W-:Y:S01]  /*4d30*/  PRMT R62, R156, 0x5410, R62 ;  /* 0x000054109c3e7816 */ /* 0x000fe2000000003e */
[C---:B------:R-:W-:Y:S02]  /*4d40*/  FMUL.FTZ R64, R63.reuse, R61 ;  /* 0x0000003d3f407220 */ /* 0x040fe40000410000 */
[----:B------:R-:W-:-:S02]  /*4d50*/  FMUL.FTZ R63, R63, R60 ;  /* 0x0000003c3f3f7220 */ /* 0x000fc40000410000 */
[C---:B------:R-:W-:Y:S01]  /*4d60*/  FFMA.FTZ R60, R13.reuse, R60, -R64 ;  /* 0x0000003c0d3c7223 */ /* 0x040fe20000010840 */
[----:B------:R-:W-:Y:S02]  /*4d70*/  IMAD.U32 R64, R62, 0x10000, RZ ;  /* 0x000100003e407824 */ /* 0x000fe400078e00ff */
[----:B------:R-:W-:Y:S01]  /*4d80*/  FFMA.FTZ R13, R13, R61, R63 ;  /* 0x0000003d0d0d7223 */ /* 0x000fe2000001003f */
[C---:B------:R-:W-:Y:S01]  /*4d90*/  LOP3.LUT R63, R14.reuse, 0xffff0000, RZ, 0xc0, !PT ;  /* 0xffff00000e3f7812 */ /* 0x040fe200078ec0ff */
        /* <DEDUP_REMOVED lines=27> */
.L_x_2696:
[----:B------:R-:W-:Y:S05]  /*4f50*/  BSYNC B3 ;  /* 0x0000000000037941 */ /* 0x000fea0003800000 */
.L_x_2695:
[----:B---3--:R-:W-:Y:S01]  /*4f60*/  LEA R58, P4, R22, R11, 0x1 ;  /* 0x0000000b163a7211 */ /* 0x008fe200078808ff */
[----:B------:R-:W-:-:S03]  /*4f70*/  ULDC.64 UR4, c[0x0][0x208] ;  /* 0x0000820000047ab9 */ /* 0x000fc60000000a00 */
[----:B--2---:R-:W-:-:S05]  /*4f80*/  LEA.HI.X R59, R22, R78, R180, 0x1, P4 ;  /* 0x0000004e163b7211 */ /* 0x004fca00020f0cb4 */
[----:B----4-:R0:W-:Y:S04]  /*4f90*/  ST.E.128 desc[UR4][R58.64], R12 ;  /* 0x0000000c3a007985 */ /* 0x0101e8000c101d04 */
.L_x_2694:
[----:B------:R-:W-:Y:S05]  /*4fa0*/  BSYNC B2 ;  /* 0x0000000000027941 */ /* 0x000fea0003800000 */
.L_x_2693:
[----:B------:R-:W-:-:S13]  /*4fb0*/  ISETP.NE.AND P4, PT, R26, RZ, PT ;  /* 0x000000ff1a00720c */ /* 0x000fda0003f85270 */
[----:B------:R-:W-:Y:S05]  /*4fc0*/  @!P4 BRA `(.L_x_2676) ;  /* 0x0000000000e0c947 */ /* 0x000fea0003800000 */
[----:B0---4-:R0:W4:Y:S01]  /*4fd0*/  LDS.128 R12, [R28+0x6000] ;  /* 0x006000001c0c7984 */ /* 0x0111220000000c00 */
[----:B------:R-:W-:Y:S01]  /*4fe0*/  ISETP.GE.AND P4, PT, R176, R123, PT ;  /* 0x0000007bb000720c */ /* 0x000fe20003f86270 */
[----:B------:R-:W-:-:S12]  /*4ff0*/  BSSY B2, `(.L_x_2697) ;  /* 0x0000031000027945 */ /* 0x000fd80003800000 */
[----:B0-----:R-:W-:Y:S05]  /*5000*/  @P4 BRA `(.L_x_2698) ;  /* 0x0000000000bc4947 */ /* 0x001fea0003800000 */
[----:B------:R-:W-:Y:S02]  /*5010*/  SHF.R.U64 R58, R56, 0x10, R57 ;  /* 0x00000010383a7819 */ /* 0x000fe40000001239 */
[----:B------:R-:W-:Y:S02]  /*5020*/  SHF.R.U64 R54, R54, 0x10, R55 ;  /* 0x0000001036367819 */ /* 0x000fe40000001237 */
[----:B------:R-:W-:Y:S02]  /*5030*/  SHF.R.U32.HI R56, RZ, 0x10, R57 ;  /* 0x00000010ff387819 */ /* 0x000fe40000011639 */
[----:B------:R-:W-:Y:S02]  /*5040*/  PRMT R57, R154, 0x5410, R58 ;  /* 0x000054109a397816 */ /* 0x000fe4000000003a */
[----:B------:R-:W-:Y:S02]  /*5050*/  PRMT R54, R153, 0x5410, R54 ;  /* 0x0000541099367816 */ /* 0x000fe40000000036 */
        /* <DEDUP_REMOVED lines=42> */
.L_x_2698:
[----:B------:R-:W-:Y:S05]  /*5300*/  BSYNC B2 ;  /* 0x0000000000027941 */ /* 0x000fea0003800000 */
.L_x_2697:
[----:B---3--:R-:W-:Y:S01]  /*5310*/  LEA R54, P4, R23, R11, 0x1 ;  /* 0x0000000b17367211 */ /* 0x008fe200078808ff */
[----:B------:R-:W-:-:S03]  /*5320*/  ULDC.64 UR4, c[0x0][0x208] ;  /* 0x0000820000047ab9 */ /* 0x000fc60000000a00 */
[----:B--2---:R-:W-:-:S05]  /*5330*/  LEA.HI.X R55, R23, R78, R179, 0x1, P4 ;  /* 0x0000004e17377211 */ /* 0x004fca00020f0cb3 */
[----:B----4-:R0:W-:Y:S04]  /*5340*/  ST.E.128 desc[UR4][R54.64], R12 ;  /* 0x0000000c36007985 */ /* 0x0101e8000c101d04 */
.L_x_2676:
[----:B------:R-:W-:Y:S05]  /*5350*/  BSYNC B1 ;  /* 0x0000000000017941 */ /* 0x000fea0003800000 */
.L_x_2675:
[----:B------:R-:W-:-:S03]  /*5360*/  UMOV UR4, 0xffffffff ;  /* 0xffffffff00047882 */ /* 0x000fc60000000000 */
[----:B------:R-:W-:Y:S05]  /*5370*/  BRA.DIV UR4, `(.L_x_2699) ;  /* 0x00000202047c7947 */ /* 0x000fea000b800000 */
[----:B-1----:R-:W1:Y:S04]  /*5380*/  SHFL.IDX PT, R118, R118, 0x1, 0x1c1f ;  /* 0x003c1f0076767f89 */ /* 0x002e6800000e0000 */
[----:B------:R-:W0:Y:S02]  /*5390*/  SHFL.IDX PT, R119, R119, 0x1, 0x1c1f ;  /* 0x003c1f0077777f89 */ /* 0x000e2400000e0000 */
.L_x_3031:
        /* <DEDUP_REMOVED lines=57> */
.L_x_2704:
[----:B------:R-:W-:Y:S05]  /*5730*/  BSYNC B2 ;  /* 0x0000000000027941 */ /* 0x000fea0003800000 */
.L_x_2703:
[----:B------:R-:W-:Y:S02]  /*5740*/  ULDC.64 UR4, c[0x0][0x208] ;  /* 0x0000820000047ab9 */ /* 0x000fe40000000a00 */
[----:B----4-:R0:W-:Y:S03]  /*5750*/  ST.E.128 desc[UR4][R54.64], R12 ;  /* 0x0000000c36007985 */ /* 0x0101e6000c101d04 */
.L_x_2702:
[----:B------:R-:W-:Y:S05]  /*5760*/  BSYNC B1 ;  /* 0x0000000000017941 */ /* 0x000fea0003800000 */
.L_x_2701:
        /* <DEDUP_REMOVED lines=56> */
.L_x_2708:
[----:B------:R-:W-:Y:S05]  /*5af0*/  BSYNC B2 ;  /* 0x0000000000027941 */ /* 0x000fea0003800000 */
.L_x_2707:
[----:B------:R-:W-:Y:S02]  /*5b00*/  ULDC.64 UR4, c[0x0][0x208] ;  /* 0x0000820000047ab9 */ /* 0x000fe40000000a00 */
[----:B----4-:R0:W-:Y:S03]  /*5b10*/  ST.E.128 desc[UR4][R50.64], R12 ;  /* 0x0000000c32007985 */ /* 0x0101e6000c101d04 */
.L_x_2706:
[----:B------:R-:W-:Y:S05]  /*5b20*/  BSYNC B1 ;  /* 0x0000000000017941 */ /* 0x000fea0003800000 */
.L_x_2705:
        /* <DEDUP_REMOVED lines=22> */
[----:B------:R-:W-:Y:S01]  /*5c90*/  LOP3.LUT R11, R14, 0xffff0000, RZ, 0xc0, !PT ;  /* 0xffff00000e0b7812 */ /* 0x000fe200078ec0ff */
[----:B------:R-:W-:Y:S01]  /*5ca0*/  IMAD.U32 R48, R148, 0x10000, RZ ;  /* 0x0001000094307824 */ /* 0x000fe200078e00ff */
[----:B------:R-:W-:Y:S01]  /*5cb0*/  LOP3.LUT R13, R13, 0xffff0000, RZ, 0xc0, !PT ;  /* 0xffff00000d0d7812 */ /* 0x000fe200078ec0ff */
[----:B------:R-:W-:Y:S01]  /*5cc0*/  IMAD.U32 R49, R147, 0x10000, RZ ;  /* 0x0001000093317824 */ /* 0x000fe200078e00ff */
[----:B------:R-:W-:Y:S01]  /*5cd0*/  LOP3.LUT R52, R44, 0xffff0000, RZ, 0xc0, !PT ;  /* 0xffff00002c347812 */ /* 0x000fe200078ec0ff */
[----:B------:R-:W-:Y:S01]  /*5ce0*/  FMUL.FTZ R55, R11, R48 ;  /* 0x000000300b377220 */ /* 0x000fe20000410000 */
[----:B------:R-:W-:Y:S01]  /*5cf0*/  LOP3.LUT R51, R43, 0xffff0000, RZ, 0xc0, !PT ;  /* 0xffff00002b337812 */ /* 0x000fe200078ec0ff */
[----:B------:R-:W-:Y:S01]  /*5d00*/  FMUL.FTZ R11, R11, R49 ;  /* 0x000000310b0b7220 */ /* 0x000fe20000410000 */
[----:B------:R-:W-:Y:S01]  /*5d10*/  LOP3.LUT R14, R15, 0xffff0000, RZ, 0xc0, !PT ;  /* 0xffff00000f0e7812 */ /* 0x000fe200078ec0ff */
[C---:B------:R-:W-:Y:S01]  /*5d20*/  FMUL.FTZ R53, R13.reuse, R52 ;  /* 0x000000340d357220 */ /* 0x040fe20000410000 */
[----:B------:R-:W-:Y:S01]  /*5d30*/  LOP3.LUT R148, R148, 0xffff0000, RZ, 0xc0, !PT ;  /* 0xffff000094947812 */ /* 0x000fe200078ec0ff */
[----:B------:R-:W-:Y:S01]  /*5d40*/  FMUL.FTZ R13, R13, R51 ;  /* 0x000000330d0d7220 */ /* 0x000fe20000410000 */
[----:B------:R-:W-:Y:S01]  /*5d50*/  LOP3.LUT R147, R147, 0xffff0000, RZ, 0xc0, !PT ;  /* 0xffff000093937812 */ /* 0x000fe200078ec0ff */
[----:B------:R-:W-:Y:S01]  /*5d60*/  IMAD.U32 R44, R44, 0x10000, RZ ;  /* 0x000100002c2c7824 */ /* 0x000fe200078e00ff */
[----:B------:R-:W-:Y:S01]  /*5d70*/  LOP3.LUT R12, R12, 0xffff0000, RZ, 0xc0, !PT ;  /* 0xffff00000c0c7812 */ /* 0x000fe200078ec0ff */
[----:B------:R-:W-:-:S02]  /*5d80*/  IMAD.U32 R43, R43, 0x10000, RZ ;  /* 0x000100002b2b7824 */ /* 0x000fc400078e00ff */
[----:B------:R-:W-:Y:S01]  /*5d90*/  FFMA.FTZ R53, R50, R51, -R53 ;  /* 0x0000003332357223 */ /* 0x000fe20000010835 */
[----:B------:R-:W-:Y:S01]  /*5da0*/  FFMA.FTZ R55, R42, R49, -R55 ;  /* 0x000000312a377223 */ /* 0x000fe20000010837 */
[----:B------:R-:W-:Y:S01]  /*5db0*/  FFMA.FTZ R50, R50, R52, R13 ;  /* 0x0000003432327223 */ /* 0x000fe2000001000d */
[----:B------:R-:W-:Y:S01]  /*5dc0*/  FFMA.FTZ R42, R42, R48, R11 ;  /* 0x000000302a2a7223 */ /* 0x000fe2000001000b */
[C---:B------:R-:W-:Y:S01]  /*5dd0*/  FMUL.FTZ R48, R14.reuse, R148 ;  /* 0x000000940e307220 */ /* 0x040fe20000410000 */
[----:B------:R-:W-:Y:S01]  /*5de0*/  FMUL.FTZ R13, R14, R147 ;  /* 0x000000930e0d7220 */ /* 0x000fe20000410000 */
[----:B------:R-:W-:Y:S02]  /*5df0*/  IMAD.U32 R15, R15, 0x10000, RZ ;  /* 0x000100000f0f7824 */ /* 0x000fe400078e00ff */
[C---:B------:R-:W-:Y:S01]  /*5e00*/  FMUL.FTZ R14, R12.reuse, R44 ;  /* 0x0000002c0c0e7220 */ /* 0x040fe20000410000 */
[----:B------:R-:W-:Y:S01]  /*5e10*/  FMUL.FTZ R11, R12, R43 ;  /* 0x0000002b0c0b7220 */ /* 0x000fe20000410000 */
        /* <DEDUP_REMOVED lines=8> */
[----:B------:R-:W-:Y:S01]  /*5ea0*/  F2FP.BF16.F32.PACK_AB R12, R11, R14 ;  /* 0x0000000e0b0c723e */ /* 0x000fe200000010ff */
[----:B------:R-:W-:-:S07]  /*5eb0*/  IMAD.MOV.U32 R14, RZ, RZ, R42 ;  /* 0x000000ffff0e7224 */ /* 0x000fce00078e002a */
.L_x_2712:
[----:B------:R-:W-:Y:S05]  /*5ec0*/  BSYNC B2 ;  /* 0x0000000000027941 */ /* 0x000fea0003800000 */
.L_x_2711:
[----:B------:R-:W-:Y:S02]  /*5ed0*/  ULDC.64 UR4, c[0x0][0x208] ;  /* 0x0000820000047ab9 */ /* 0x000fe40000000a00 */
[----:B----4-:R0:W-:Y:S03]  /*5ee0*/  ST.E.128 desc[UR4][R46.64], R12 ;  /* 0x0000000c2e007985 */ /* 0x0101e6000c101d04 */
.L_x_2710:
[----:B------:R-:W-:Y:S05]  /*5ef0*/  BSYNC B1 ;  /* 0x0000000000017941 */ /* 0x000fea0003800000 */
.L_x_2709:
        /* <DEDUP_REMOVED lines=10> */
[--C-:B------:R-:W-:Y:S01]  /*5fa0*/  SHF.R.U64 R47, R38, 0x10, R39.reuse ;  /* 0x00000010262f7819 */ /* 0x100fe20000001227 */
[C---:B----4-:R-:W-:Y:S01]  /*5fb0*/  IMAD.U32 R38, R14.reuse, 0x10000, RZ ;  /* 0x000100000e267824 */ /* 0x050fe200078e00ff */
[----:B------:R-:W-:Y:S02]  /*5fc0*/  SHF.R.U32.HI R45, RZ, 0x10, R39 ;  /* 0x00000010ff2d7819 */ /* 0x000fe40000011627 */
[----:B------:R-:W-:Y:S02]  /*5fd0*/  SHF.R.U32.HI R40, RZ, 0x10, R41 ;  /* 0x00000010ff287819 */ /* 0x000fe40000011629 */
[----:B------:R-:W-:Y:S01]  /*5fe0*/  LOP3.LUT R39, R14, 0xffff0000, RZ, 0xc0, !PT ;  /* 0xffff00000e277812 */ /* 0x000fe200078ec0ff */
[C---:B------:R-:W-:Y:S01]  /*5ff0*/  IMAD.U32 R14, R15.reuse, 0x10000, RZ ;  /* 0x000100000f0e7824 */ /* 0x040fe200078e00ff */
[----:B---3--:R-:W-:-:S02]  /*6000*/  LOP3.LUT R11, R15, 0xffff0000, RZ, 0xc0, !PT ;  /* 0xffff00000f0b7812 */ /* 0x008fc400078ec0ff */
[----:B------:R-:W-:Y:S02]  /*6010*/  PRMT R41, R141, 0x5410, R44 ;  /* 0x000054108d297816 */ /* 0x000fe4000000002c */
[C---:B------:R-:W-:Y:S02]  /*6020*/  PRMT R15, R136.reuse, 0x5410, R47 ;  /* 0x00005410880f7816 */ /* 0x040fe4000000002f */
[----:B------:R-:W-:Y:S02]  /*6030*/  LOP3.LUT R44, R13, 0xffff0000, RZ, 0xc0, !PT ;  /* 0xffff00000d2c7812 */ /* 0x000fe400078ec0ff */
[C---:B------:R-:W-:Y:S01]  /*6040*/  LOP3.LUT R48, R41.reuse, 0xffff0000, RZ, 0xc0, !PT ;  /* 0xffff000029307812 */ /* 0x040fe200078ec0ff */
[----:B------:R-:W-:Y:S01]  /*6050*/  IMAD.U32 R41, R41, 0x10000, RZ ;  /* 0x0001000029297824 */ /* 0x000fe200078e00ff */
[C---:B------:R-:W-:Y:S01]  /*6060*/  LOP3.LUT R46, R15.reuse, 0xffff0000, RZ, 0xc0, !PT ;  /* 0xffff00000f2e7812 */ /* 0x040fe200078ec0ff */
[----:B------:R-:W-:Y:S01]  /*6070*/  IMAD.U32 R15, R15, 0x10000, RZ ;  /* 0x000100000f0f7824 */ /* 0x000fe200078e00ff */
[----:B------:R-:W-:Y:S01]  /*6080*/  PRMT R136, R136, 0x5432, R45 ;  /* 0x0000543288887816 */ /* 0x000fe2000000002d */
[----:B------:R-:W-:Y:S01]  /*6090*/  IMAD.U32 R45, R13, 0x10000, RZ ;  /* 0x000100000d2d7824 */ /* 0x000fe200078e00ff */
[----:B------:R-:W-:Y:S01]  /*60a0*/  PRMT R141, R141, 0x5432, R40 ;  /* 0x000054328d8d7816 */ /* 0x000fe20000000028 */
[C---:B------:R-:W-:Y:S01]  /*60b0*/  FMUL.FTZ R50, R44.reuse, R48 ;  /* 0x000000302c327220 */ /* 0x040fe20000410000 */
[----:B------:R-:W-:Y:S01]  /*60c0*/  FMUL.FTZ R49, R44, R46 ;  /* 0x0000002e2c317220 */ /* 0x000fe20000410000 */
[----:B------:R-:W-:Y:S01]  /*60d0*/  IMAD.U32 R47, R136, 0x10000, RZ ;  /* 0x00010000882f7824 */ /* 0x000fe200078e00ff */
[C---:B------:R-:W-:Y:S01]  /*60e0*/  LOP3.LUT R44, R12.reuse, 0xffff0000, RZ, 0xc0, !PT ;  /* 0xffff00000c2c7812 */ /* 0x040fe200078ec0ff */
[C---:B------:R-:W-:Y:S01]  /*60f0*/  IMAD.U32 R40, R141.reuse, 0x10000, RZ ;  /* 0x000100008d287824 */ /* 0x040fe200078e00ff */
[----:B------:R-:W-:Y:S01]  /*6100*/  LOP3.LUT R141, R141, 0xffff0000, RZ, 0xc0, !PT ;  /* 0xffff00008d8d7812 */ /* 0x000fe200078ec0ff */
[----:B------:R-:W-:-:S02]  /*6110*/  IMAD.U32 R13, R12, 0x10000, RZ ;  /* 0x000100000c0d7824 */ /* 0x000fc400078e00ff */
[C---:B------:R-:W-:Y:S01]  /*6120*/  FFMA.FTZ R12, R45.reuse, R46, -R50 ;  /* 0x0000002e2d0c7223 */ /* 0x040fe20000010832 */
[----:B------:R-:W-:Y:S01]  /*6130*/  FFMA.FTZ R45, R45, R48, R49 ;  /* 0x000000302d2d7223 */ /* 0x000fe20000010031 */
[CC--:B------:R-:W-:Y:S01]  /*6140*/  FMUL.FTZ R51, R39.reuse, R40.reuse ;  /* 0x0000002827337220 */ /* 0x0c0fe20000410000 */
[-C--:B------:R-:W-:Y:S01]  /*6150*/  FMUL.FTZ R49, R39, R47.reuse ;  /* 0x0000002f27317220 */ /* 0x080fe20000410000 */
[----:B------:R-:W-:Y:S02]  /*6160*/  LOP3.LUT R136, R136, 0xffff0000, RZ, 0xc0, !PT ;  /* 0xffff000088887812 */ /* 0x000fe400078ec0ff */
[C---:B------:R-:W-:Y:S01]  /*6170*/  FFMA.FTZ R39, R38.reuse, R47, -R51 ;  /* 0x0000002f26277223 */ /* 0x040fe20000010833 */
[----:B------:R-:W-:Y:S01]  /*6180*/  FFMA.FTZ R40, R38, R40, R49 ;  /* 0x0000002826287223 */ /* 0x000fe20000010031 */
[C---:B------:R-:W-:Y:S01]  /*6190*/  FMUL.FTZ R38, R44.reuse, R41 ;  /* 0x000000292c267220 */ /* 0x040fe20000410000 */
[----:B------:R-:W-:Y:S01]  /*61a0*/  FMUL.FTZ R44, R44, R15 ;  /* 0x0000000f2c2c7220 */ /* 0x000fe20000410000 */
        /* <DEDUP_REMOVED lines=11> */
.L_x_2716:
[----:B------:R-:W-:Y:S05]  /*6260*/  BSYNC B2 ;  /* 0x0000000000027941 */ /* 0x000fea0003800000 */
.L_x_2715:
[----:B------:R-:W-:Y:S02]  /*6270*/  ULDC.64 UR4, c[0x0][0x208] ;  /* 0x0000820000047ab9 */ /* 0x000fe40000000a00 */
[----:B----4-:R0:W-:Y:S03]  /*6280*/  ST.E.128 desc[UR4][R42.64], R12 ;  /* 0x0000000c2a007985 */ /* 0x0101e6000c101d04 */
.L_x_2714:
[----:B------:R-:W-:Y:S05]  /*6290*/  BSYNC B1 ;  /* 0x0000000000017941 */ /* 0x000fea0003800000 */
.L_x_2713:
        /* <DEDUP_REMOVED lines=9> */
[----:B------:R-:W-:Y:S01]  /*6330*/  SHF.R.U64 R40, R34, 0x10, R35 ;  /* 0x0000001022287819 */ /* 0x000fe20000001223 */
[----:B----4-:R-:W-:Y:S01]  /*6340*/  IMAD.U32 R29, R14, 0x10000, RZ ;  /* 0x000100000e1d7824 */ /* 0x010fe200078e00ff */
[--C-:B------:R-:W-:Y:S02]  /*6350*/  SHF.R.U64 R41, R36, 0x10, R37.reuse ;  /* 0x0000001024297819 */ /* 0x100fe40000001225 */
        /* <DEDUP_REMOVED lines=10> */
[C---:B------:R-:W-:Y:S01]  /*6400*/  LOP3.LUT R42, R41.reuse, 0xffff0000, RZ, 0xc0, !PT ;  /* 0xffff0000292a7812 */ /* 0x040fe200078ec0ff */
[----:B------:R-:W-:Y:S01]  /*6410*/  IMAD.U32 R41, R41, 0x10000, RZ ;  /* 0x0001000029297824 */ /* 0x000fe200078e00ff */
[----:B------:R-:W-:Y:S01]  /*6420*/  LOP3.LUT R35, R14, 0xffff0000, RZ, 0xc0, !PT ;  /* 0xffff00000e237812 */ /* 0x000fe200078ec0ff */
[C---:B------:R-:W-:Y:S01]  /*6430*/  IMAD.U32 R14, R15.reuse, 0x10000, RZ ;  /* 0x000100000f0e7824 */ /* 0x040fe200078e00ff */
[----:B---3--:R-:W-:Y:S01]  /*6440*/  LOP3.LUT R11, R15, 0xffff0000, RZ, 0xc0, !PT ;  /* 0xffff00000f0b7812 */ /* 0x008fe200078ec0ff */
[----:B------:R-:W-:-:S02]  /*6450*/  IMAD.U32 R15, R13, 0x10000, RZ ;  /* 0x000100000d0f7824 */ /* 0x000fc400078e00ff */
[-C--:B------:R-:W-:Y:S01]  /*6460*/  FMUL.FTZ R43, R34, R37.reuse ;  /* 0x00000025222b7220 */ /* 0x080fe20000410000 */
[----:B------:R-:W-:Y:S02]  /*6470*/  IMAD.U32 R13, R12, 0x10000, RZ ;  /* 0x000100000c0d7824 */ /* 0x000fe400078e00ff */
[----:B------:R-:W-:Y:S01]  /*6480*/  FMUL.FTZ R46, R34, R42 ;  /* 0x0000002a222e7220 */ /* 0x000fe20000410000 */
[----:B------:R-:W-:Y:S01]  /*6490*/  LOP3.LUT R12, R12, 0xffff0000, RZ, 0xc0, !PT ;  /* 0xffff00000c0c7812 */ /* 0x000fe200078ec0ff */
[----:B------:R-:W-:Y:S01]  /*64a0*/  FMUL.FTZ R34, R35, R44 ;  /* 0x0000002c23227220 */ /* 0x000fe20000410000 */
[----:B------:R-:W-:Y:S01]  /*64b0*/  LOP3.LUT R134, R134, 0xffff0000, RZ, 0xc0, !PT ;  /* 0xffff000086867812 */ /* 0x000fe200078ec0ff */
[----:B------:R-:W-:Y:S01]  /*64c0*/  FFMA.FTZ R43, R15, R42, R43 ;  /* 0x0000002a0f2b7223 */ /* 0x000fe2000001002b */
[----:B------:R-:W-:Y:S01]  /*64d0*/  LOP3.LUT R117, R117, 0xffff0000, RZ, 0xc0, !PT ;  /* 0xffff000075757812 */ /* 0x000fe200078ec0ff */
[----:B------:R-:W-:Y:S02]  /*64e0*/  IMAD.U32 R36, R36, 0x10000, RZ ;  /* 0x0001000024247824 */ /* 0x000fe400078e00ff */
[-C--:B------:R-:W-:Y:S01]  /*64f0*/  FMUL.FTZ R42, R35, R40.reuse ;  /* 0x00000028232a7220 */ /* 0x080fe20000410000 */
[----:B------:R-:W-:Y:S01]  /*6500*/  FFMA.FTZ R46, R15, R37, -R46 ;  /* 0x000000250f2e7223 */ /* 0x000fe2000001082e */
[----:B------:R-:W-:Y:S01]  /*6510*/  FFMA.FTZ R40, R29, R40, -R34 ;  /* 0x000000281d287223 */ /* 0x000fe20000010822 */
        /* <DEDUP_REMOVED lines=11> */
[----:B------:R-:W-:Y:S01]  /*65d0*/  F2FP.BF16.F32.PACK_AB R12, R13, R34 ;  /* 0x000000220d0c723e */ /* 0x000fe200000010ff */
[----:B------:R-:W-:Y:S01]  /*65e0*/  IMAD.MOV.U32 R13, RZ, RZ, R43 ;  /* 0x000000ffff0d7224 */ /* 0x000fe200078e002b */
[----:B------:R-:W-:-:S07]  /*65f0*/  F2FP.BF16.F32.PACK_AB R14, R29, R40 ;  /* 0x000000281d0e723e */ /* 0x000fce00000010ff */
.L_x_2720:
[----:B------:R-:W-:Y:S05]  /*6600*/  BSYNC B2 ;  /* 0x0000000000027941 */ /* 0x000fea0003800000 */
.L_x_2719:
[----:B------:R-:W-:Y:S02]  /*6610*/  ULDC.64 UR4, c[0x0][0x208] ;  /* 0x0000820000047ab9 */ /* 0x000fe40000000a00 */
[----:B----4-:R0:W-:Y:S03]  /*6620*/  ST.E.128 desc[UR4][R38.64], R12 ;  /* 0x0000000c26007985 */ /* 0x0101e6000c101d04 */
.L_x_2718:
[----:B------:R-:W-:Y:S05]  /*6630*/  BSYNC B1 ;  /* 0x0000000000017941 */ /* 0x000fea0003800000 */
.L_x_2717:
        /* <DEDUP_REMOVED lines=54> */
.L_x_2722:
[----:B------:R-:W-:Y:S05]  /*69a0*/  BSYNC B1 ;  /* 0x0000000000017941 */ /* 0x000fea0003800000 */
.L_x_2721:
[----:B------:R-:W-:Y:S02]  /*69b0*/  ULDC.64 UR4, c[0x0][0x208] ;  /* 0x0000820000047ab9 */ /* 0x000fe40000000a00 */
[----:B----4-:R0:W-:Y:S01]  /*69c0*/  ST.E.128 desc[UR4][R34.64], R12 ;  /* 0x0000000c22007985 */ /* 0x0101e2000c101d04 */
[----:B------:R-:W-:Y:S05]  /*69d0*/  BRA `(.L_x_2700) ;  /* 0x0000004400147947 */ /* 0x000fea0003800000 */
.L_x_2666:
        /* <DEDUP_REMOVED lines=24> */
[----:B------:R-:W-:Y:S01]  /*6b60*/  CS2R R48, SRZ ;  /* 0x0000000000307805 */ /* 0x000fe2000001ff00 */
[----:B------:R-:W-:Y:S01]  /*6b70*/  ULDC.64 UR6, c[0x0][0x208] ;  /* 0x0000820000067ab9 */ /* 0x000fe20000000a00 */
        /* <DEDUP_REMOVED lines=22> */
.L_x_2724:
[----:B------:R-:W-:Y:S05]  /*6ce0*/  BSYNC B1 ;  /* 0x0000000000017941 */ /* 0x000fea0003800000 */
.L_x_2723:
[----:B0-----:R-:W-:Y:S01]  /*6cf0*/  IADD3 R52, R170, 0x40, RZ ;  /* 0x00000040aa347810 */ /* 0x001fe20007ffe0ff */
[----:B------:R-:W-:Y:S01]  /*6d00*/  BSSY B1, `(.L_x_2725) ;  /* 0x000002f000017945 */ /* 0x000fe20003800000 */
[----:B------:R-:W-:Y:S02]  /*6d10*/  CS2R R58, SRZ ;  /* 0x00000000003a7805 */ /* 0x000fe4000001ff00 */
[----:B------:R-:W-:Y:S02]  /*6d20*/  CS2R R56, SRZ ;  /* 0x0000000000387805 */ /* 0x000fe4000001ff00 */
[----:B------:R-:W-:Y:S02]  /*6d30*/  ISETP.GE.AND P5, PT, R52, R83, PT ;  /* 0x000000533400720c */ /* 0x000fe40003fa6270 */
        /* <DEDUP_REMOVED lines=19> */
[----:B------:R-:W-:Y:S01]  /*6e70*/  CS2R R72, SRZ ;  /* 0x0000000000487805 */ /* 0x000fe2000001ff00 */
[----:B------:R-:W-:Y:S01]  /*6e80*/  ULDC.64 UR8, c[0x0][0x208] ;  /* 0x0000820000087ab9 */ /* 0x000fe20000000a00 */
        /* <DEDUP_REMOVED lines=22> */
.L_x_2726:
[----:B------:R-:W-:Y:S05]  /*6ff0*/  BSYNC B1 ;  /* 0x0000000000017941 */ /* 0x000fea0003800000 */
.L_x_2725:
[----:B0-----:R-:W-:Y:S01]  /*7000*/  IMAD.MOV.U32 R13, RZ, RZ, R31 ;  /* 0x000000ffff0d7224 */ /* 0x001fe200078e001f */
[----:B------:R-:W-:Y:S01]  /*7010*/  ULOP3.LUT UR4, UR60, 0x1, URZ, 0xfc, !UPT ;  /* 0x000000013c047892 */ /* 0x000fe2000f8efc3f */
[----:B------:R-:W-:Y:S02]  /*7020*/  IMAD.MOV.U32 R12, RZ, RZ, R28 ;  /* 0x000000ffff0c7224 */ /* 0x000fe400078e001c */
[----:B------:R-:W-:Y:S01]  /*7030*/  IMAD.MOV.U32 R11, RZ, RZ, R29 ;  /* 0x000000ffff0b7224 */ /* 0x000fe200078e001d */
[----:B------:R-:W-:Y:S01]  /*7040*/  PRMT R159, R76, 0x5410, R13 ;  /* 0x000054104c9f7816 */ /* 0x000fe2000000000d */
[----:B------:R-:W-:Y:S01]  /*7050*/  IMAD.MOV.U32 R14, RZ, RZ, R34 ;  /* 0x000000ffff0e7224 */ /* 0x000fe200078e0022 */
[----:B------:R-:W-:Y:S01]  /*7060*/  UISETP.NE.AND UP0, UPT, UR4, 0x3, UPT ;  /* 0x000000030400788c */ /* 0x000fe2000bf05270 */
[----:B------:R-:W-:Y:S01]  /*7070*/  IMAD.MOV.U32 R13, RZ, RZ, R35 ;  /* 0x000000ffff0d7224 */ /* 0x000fe200078e0023 */
[----:B------:R-:W-:Y:S01]  /*7080*/  PRMT R185, R12, 0x5410, R11 ;  /* 0x000054100cb97816 */ /* 0x000fe2000000000b */
[----:B------:R-:W-:Y:S01]  /*7090*/  IMAD.MOV.U32 R11, RZ, RZ, R32 ;  /* 0x000000ffff0b7224 */ /* 0x000fe200078e0020 */
[----:B------:R0:W-:Y:S01]  /*70a0*/  STL.S16 [R1+0x44], R14 ;  /* 0x0000440e01007387 */ /* 0x0001e20000100600 */
[----:B------:R-:W-:Y:S01]  /*70b0*/  IMAD.MOV.U32 R12, RZ, RZ, R33 ;  /* 0x000000ffff0c7224 */ /* 0x000fe200078e0021 */
[----:B------:R-:W-:-:S02]  /*70c0*/  PLOP3.LUT P0, PT, PT, PT, UP0, 0x80, 0x0 ;  /* 0x000000000000781c */ /* 0x000fc40003f0f008 */
[----:B------:R1:W-:Y:S04]  /*70d0*/  STL.S16 [R1+0x46], R13 ;  /* 0x0000460d01007387 */ /* 0x0003e80000100600 */
[----:B------:R2:W-:Y:S01]  /*70e0*/  STL.S16 [R1+0x5a], R11 ;  /* 0x00005a0b01007387 */ /* 0x0005e20000100600 */
[----:B0-----:R-:W-:-:S03]  /*70f0*/  IMAD.MOV.U32 R14, RZ, RZ, R37 ;  /* 0x000000ffff0e7224 */ /* 0x001fc600078e0025 */
[----:B------:R0:W-:Y:S01]  /*7100*/  STL.S16 [R1+0x58], R12 ;  /* 0x0000580c01007387 */ /* 0x0001e20000100600 */
[----:B-1----:R-:W-:Y:S02]  /*7110*/  IMAD.MOV.U32 R13, RZ, RZ, R36 ;  /* 0x000000ffff0d7224 */ /* 0x002fe400078e0024 */
[----:B--2---:R-:W-:-:S03]  /*7120*/  IMAD.MOV.U32 R11, RZ, RZ, R38 ;  /* 0x000000ffff0b7224 */ /* 0x004fc600078e0026 */
[----:B------:R-:W-:Y:S01]  /*7130*/  PRMT R150, R14, 0x5410, R13 ;  /* 0x000054100e967816 */ /* 0x000fe2000000000d */
[----:B0-----:R-:W-:Y:S01]  /*7140*/  IMAD.MOV.U32 R12, RZ, RZ, R39 ;  /* 0x000000ffff0c7224 */ /* 0x001fe200078e0027 */
[----:B------:R-:W-:Y:S01]  /*7150*/  PRMT R152, R152, 0x5410, R11 ;  /* 0x0000541098987816 */ /* 0x000fe2000000000b */
[----:B------:R-:W-:-:S03]  /*7160*/  IMAD.MOV.U32 R11, RZ, RZ, R43 ;  /* 0x000000ffff0b7224 */ /* 0x000fc600078e002b */
        /* <DEDUP_REMOVED lines=63> */
.L_x_2727:
[----:B------:R-:W-:Y:S01]  /*7560*/  IMAD R84, R18, 0x8, R2 ;  /* 0x0000000812547824 */ /* 0x000fe200078e0202 */
[----:B------:R-:W-:Y:S01]  /*7570*/  SHF.L.U32 R85, R171, 0x1f, RZ ;  /* 0x0000001fab557819 */ /* 0x000fe200000006ff */
[----:B------:R-:W-:Y:S03]  /*7580*/  BSSY B1, `(.L_x_2728) ;  /* 0x0000003000017945 */ /* 0x000fe60003800000 */
[----:B------:R-:W0:Y:S02]  /*7590*/  SYNCS.PHASECHK.TRANS64.TRYWAIT P6, [R84+URZ+0x2a890], R85 ;  /* 0x02a89055540075a7 */ /* 0x000e2400080c017f */
[----:B0-----:R-:W-:Y:S05]  /*75a0*/  @!P6 BRA `(.L_x_2729) ;  /* 0x000001e0003ce947 */ /* 0x001fea0003800000 */
.L_x_3032:
[----:B------:R-:W-:Y:S05]  /*75b0*/  BSYNC B1 ;  /* 0x0000000000017941 */ /* 0x000fea0003800000 */
.L_x_2728:
[----:B------:R-:W1:Y:S01]  /*75c0*/  LDC R134, c[0x0][0x2f4] ;  /* 0x0000bd00ff867b82 */ /* 0x000e620000000800 */
[----:B------:R-:W-:Y:S01]  /*75d0*/  UMOV UR4, 0xffffffff ;  /* 0xffffffff00047882 */ /* 0x000fe20000000000 */
[----:B-1----:R-:W-:Y:S02]  /*75e0*/  IMAD.IADD R136, R134, 0x1, -R124 ;  /* 0x0000000186887824 */ /* 0x002fe400078e0a7c */
[----:B------:R-:W-:Y:S05]  /*75f0*/  BRA.DIV UR4, `(.L_x_2730) ;  /* 0x000001e2043c7947 */ /* 0x000fea000b800000 */
[----:B------:R1:W2:Y:S04]  /*7600*/  SHFL.IDX PT, R117, R118, RZ, 0x1c1f ;  /* 0x001c1fff76757589 */ /* 0x0002a800000e0000 */
[----:B------:R1:W3:Y:S02]  /*7610*/  SHFL.IDX PT, R11, R119, RZ, 0x1c1f ;  /* 0x001c1fff770b7589 */ /* 0x0002e400000e0000 */
.L_x_3036:
        /* <DEDUP_REMOVED lines=121> */
.L_x_2736:
[----:B------:R-:W-:Y:S05]  /*7db0*/  BSYNC B3 ;  /* 0x0000000000037941 */ /* 0x000fea0003800000 */
.L_x_2735:
[----:B------:R-:W-:Y:S01]  /*7dc0*/  LEA R36, P4, R4, R11, 0x1 ;  /* 0x0000000b04247211 */ /* 0x000fe200078808ff */
[----:B------:R-:W-:-:S03]  /*7dd0*/  ULDC.64 UR4, c[0x0][0x208] ;  /* 0x0000820000047ab9 */ /* 0x000fc60000000a00 */
[----:B--2---:R-:W-:Y:S02]  /*7de0*/  LEA.HI.X R37, R4, R117, R111, 0x1, P4 ;  /* 0x0000007504257211 */ /* 0x004fe400020f0c6f */
[----:B------:R-:W-:-:S03]  /*7df0*/  ISETP.GE.AND P4, PT, R149, R134, PT ;  /* 0x000000869500720c */ /* 0x000fc60003f86270 */
[----:B----4-:R2:W-:Y:S10]  /*7e00*/  ST.E.128 desc[UR4][R36.64], R12 ;  /* 0x0000000c24007985 */ /* 0x0105f4000c101d04 */
[----:B--2---:R-:W-:-:S05]  /*7e10*/  @!P4 IMAD.WIDE R12, R149, 0x2, R116 ;  /* 0x00000002950cc825 */ /* 0x004fca00078e0274 */
[----:B---3--:R3:W-:Y:S02]  /*7e20*/  @!P4 ST.E.128 desc[UR4][R12.64], R76 ;  /* 0x0000004c0c00c985 */ /* 0x0087e4000c101d04 */
.L_x_2734:
[----:B------:R-:W-:Y:S05]  /*7e30*/  BSYNC B2 ;  /* 0x0000000000027941 */ /* 0x000fea0003800000 */
.L_x_2733:
        /* <DEDUP_REMOVED lines=58> */
[C---:B------:R-:W-:Y:S01]  /*81e0*/  IMAD.U32 R77, R39.reuse, 0x10000, RZ ;  /* 0x00010000274d7824 */ /* 0x040fe200078e00ff */
[----:B------:R-:W-:Y:S02]  /*81f0*/  LOP3.LUT R39, R39, 0xffff0000, RZ, 0xc0, !PT ;  /* 0xffff000027277812 */ /* 0x000fe400078ec0ff */
        /* <DEDUP_REMOVED lines=66> */
.L_x_2740:
[----:B------:R-:W-:Y:S05]  /*8620*/  BSYNC B3 ;  /* 0x0000000000037941 */ /* 0x000fea0003800000 */
.L_x_2739:
[----:B------:R-:W-:Y:S01]  /*8630*/  LEA R32, P4, R5, R11, 0x1 ;  /* 0x0000000b05207211 */ /* 0x000fe200078808ff */
[----:B------:R-:W-:-:S03]  /*8640*/  ULDC.64 UR4, c[0x0][0x208] ;  /* 0x0000820000047ab9 */ /* 0x000fc60000000a00 */
[----:B--2---:R-:W-:Y:S02]  /*8650*/  LEA.HI.X R33, R5, R117, R110, 0x1, P4 ;  /* 0x0000007505217211 */ /* 0x004fe400020f0c6e */
[----:B------:R-:W-:-:S03]  /*8660*/  ISETP.GE.AND P4, PT, R48, R134, PT ;  /* 0x000000863000720c */ /* 0x000fc60003f86270 */
[----:B----4-:R2:W-:Y:S10]  /*8670*/  ST.E.128 desc[UR4][R32.64], R12 ;  /* 0x0000000c20007985 */ /* 0x0105f4000c101d04 */
[----:B--2---:R-:W-:-:S05]  /*8680*/  @!P4 IMAD.WIDE R12, R48, 0x2, R116 ;  /* 0x00000002300cc825 */ /* 0x004fca00078e0274 */
[----:B---3--:R4:W-:Y:S02]  /*8690*/  @!P4 ST.E.128 desc[UR4][R12.64], R36 ;  /* 0x000000240c00c985 */ /* 0x0089e4000c101d04 */
.L_x_2738:
[----:B------:R-:W-:Y:S05]  /*86a0*/  BSYNC B2 ;  /* 0x0000000000027941 */ /* 0x000fea0003800000 */
.L_x_2737:
        /* <DEDUP_REMOVED lines=105> */
[C---:B------:R-:W-:Y:S01]  /*8d40*/  FMUL.FTZ R31, R28.reuse, R38 ;  /* 0x000000261c1f7220 */ /* 0x040fe20000410000 */
[-C--:B------:R-:W-:Y:S01]  /*8d50*/  FMUL.FTZ R28, R28, R30.reuse ;  /* 0x0000001e1c1c7220 */ /* 0x080fe20000410000 */
[----:B------:R-:W-:Y:S02]  /*8d60*/  IMAD.MOV.U32 R32, RZ, RZ, R15 ;  /* 0x000000ffff207224 */ /* 0x000fe400078e000f */
[C---:B------:R-:W-:Y:S01]  /*8d70*/  FFMA.FTZ R31, R14.reuse, R30, -R31 ;  /* 0x0000001e0e1f7223 */ /* 0x040fe2000001081f */
[----:B------:R-:W-:Y:S01]  /*8d80*/  FFMA.FTZ R28, R14, R38, R28 ;  /* 0x000000260e1c7223 */ /* 0x000fe2000001001c */
[----:B------:R-:W-:-:S02]  /*8d90*/  IMAD.MOV.U32 R15, RZ, RZ, R35 ;  /* 0x000000ffff0f7224 */ /* 0x000fc400078e0023 */
[----:B------:R-:W-:Y:S01]  /*8da0*/  IMAD.MOV.U32 R35, RZ, RZ, R41 ;  /* 0x000000ffff237224 */ /* 0x000fe200078e0029 */
[----:B------:R-:W-:Y:S01]  /*8db0*/  F2FP.BF16.F32.PACK_AB R31, R31, R33 ;  /* 0x000000211f1f723e */ /* 0x000fe200000010ff */
[----:B------:R-:W-:Y:S01]  /*8dc0*/  IMAD.MOV.U32 R33, RZ, RZ, R29 ;  /* 0x000000ffff217224 */ /* 0x000fe200078e001d */
[----:B------:R-:W-:-:S03]  /*8dd0*/  F2FP.BF16.F32.PACK_AB R28, R28, R39 ;  /* 0x000000271c1c723e */ /* 0x000fc600000010ff */
[----:B------:R-:W-:Y:S02]  /*8de0*/  IMAD.MOV.U32 R14, RZ, RZ, R31 ;  /* 0x000000ffff0e7224 */ /* 0x000fe400078e001f */
[----:B------:R-:W-:-:S07]  /*8df0*/  IMAD.MOV.U32 R34, RZ, RZ, R28 ;  /* 0x000000ffff227224 */ /* 0x000fce00078e001c */
.L_x_2742:
[----:B------:R-:W-:Y:S05]  /*8e00*/  BSYNC B2 ;  /* 0x0000000000027941 */ /* 0x000fea0003800000 */
.L_x_2741:
[----:B------:R-:W-:Y:S01]  /*8e10*/  LEA R28, P4, R6, R11, 0x1 ;  /* 0x0000000b061c7211 */ /* 0x000fe200078808ff */
[----:B------:R-:W-:-:S03]  /*8e20*/  ULDC.64 UR4, c[0x0][0x208] ;  /* 0x0000820000047ab9 */ /* 0x000fc60000000a00 */
[----:B--2---:R-:W-:Y:S02]  /*8e30*/  LEA.HI.X R29, R6, R117, R109, 0x1, P4 ;  /* 0x00000075061d7211 */ /* 0x004fe400020f0c6d */
[----:B------:R-:W-:-:S03]  /*8e40*/  ISETP.GE.AND P4, PT, R36, R134, PT ;  /* 0x000000862400720c */ /* 0x000fc60003f86270 */
[----:B----4-:R2:W-:Y:S10]  /*8e50*/  ST.E.128 desc[UR4][R28.64], R12 ;  /* 0x0000000c1c007985 */ /* 0x0105f4000c101d04 */
[----:B------:R-:W-:-:S05]  /*8e60*/  @!P4 IMAD.WIDE R116, R36, 0x2, R116 ;  /* 0x000000022474c825 */ /* 0x000fca00078e0274 */
[----:B---3--:R2:W-:Y:S02]  /*8e70*/  @!P4 ST.E.128 desc[UR4][R116.64], R32 ;  /* 0x000000207400c985 */ /* 0x0085e4000c101d04 */
.L_x_2732:
[----:B------:R-:W-:Y:S05]  /*8e80*/  BSYNC B1 ;  /* 0x0000000000017941 */ /* 0x000fea0003800000 */
.L_x_2731:
[----:B------:R-:W-:-:S03]  /*8e90*/  UMOV UR4, 0xffffffff ;  /* 0xffffffff00047882 */ /* 0x000fc60000000000 */
[----:B------:R-:W-:Y:S05]  /*8ea0*/  BRA.DIV UR4, `(.L_x_2743) ;  /* 0x000001ca045c7947 */ /* 0x000fea000b800000 */
[----:B-1----:R-:W1:Y:S04]  /*8eb0*/  SHFL.IDX PT, R118, R118, 0x1, 0x1c1f ;  /* 0x003c1f0076767f89 */ /* 0x002e6800000e0000 */
[----:B------:R-:W0:Y:S02]  /*8ec0*/  SHFL.IDX PT, R119, R119, 0x1, 0x1c1f ;  /* 0x003c1f0077777f89 */ /* 0x000e2400000e0000 */
.L_x_3040:
        /* <DEDUP_REMOVED lines=106> */
[-C--:B------:R-:W-:Y:S01]  /*9570*/  FMUL.FTZ R30, R30, R62.reuse ;  /* 0x0000003e1e1e7220 */ /* 0x080fe20000410000 */
        /* <DEDUP_REMOVED lines=14> */
.L_x_2747:
[----:B------:R-:W-:Y:S05]  /*9660*/  BSYNC B2 ;  /* 0x0000000000027941 */ /* 0x000fea0003800000 */
.L_x_2746:
[----:B------:R-:W-:Y:S01]  /*9670*/  ISETP.GE.AND P5, PT, R36, R134, PT ;  /* 0x000000862400720c */ /* 0x000fe20003fa6270 */
[----:B------:R-:W-:Y:S01]  /*9680*/  ULDC.64 UR4, c[0x0][0x208] ;  /* 0x0000820000047ab9 */ /* 0x000fe20000000a00 */
[----:B------:R-:W-:-:S04]  /*9690*/  LEA R34, P4, R4, R119, 0x1 ;  /* 0x0000007704227211 */ /* 0x000fc800078808ff */
[----:B------:R-:W-:-:S05]  /*96a0*/  LEA.HI.X R35, R4, R118, R111, 0x1, P4 ;  /* 0x0000007604237211 */ /* 0x000fca00020f0c6f */
[----:B0-----:R0:W-:Y:S02]  /*96b0*/  ST.E.128 desc[UR4][R34.64], R12 ;  /* 0x0000000c22007985 */ /* 0x0011e4000c101d04 */
[----:B------:R-:W-:-:S05]  /*96c0*/  @!P5 IMAD.WIDE R36, R36, 0x2, R32 ;  /* 0x000000022424d825 */ /* 0x000fca00078e0220 */
[----:B-1----:R0:W-:Y:S02]  /*96d0*/  @!P5 ST.E.128 desc[UR4][R36.64], R28 ;  /* 0x0000001c2400d985 */ /* 0x0021e4000c101d04 */
.L_x_2745:
[----:B------:R-:W-:Y:S05]  /*96e0*/  BSYNC B1 ;  /* 0x0000000000017941 */ /* 0x000fea0003800000 */
.L_x_2744:
[----:B------:R-:W-:Y:S01]  /*96f0*/  ISETP.NE.AND P4, PT, R20, RZ, PT ;  /* 0x000000ff1400720c */ /* 0x000fe20003f85270 */
[----:B------:R-:W-:-:S12]  /*9700*/  BSSY B1, `(.L_x_2748) ;  /* 0x000007a000017945 */ /* 0x000fd80003800000 */
[----:B------:R-:W-:Y:S05]  /*9710*/  @!P4 BRA `(.L_x_2749) ;  /* 0x0000000400e0c947 */ /* 0x000fea0003800000 */
[----:B---3--:R-:W-:Y:S01]  /*9720*/  SEL R11, R124, R136, !P2 ;  /* 0x000000887c0b7207 */ /* 0x008fe20005000000 */
[----:B------:R-:W-:Y:S01]  /*9730*/  BSSY B2, `(.L_x_2750) ;  /* 0x0000073000027945 */ /* 0x000fe20003800000 */
[----:B0-----:R-:W-:Y:S02]  /*9740*/  SHF.R.U32.HI R14, RZ, 0x3, R177 ;  /* 0x00000003ff0e7819 */ /* 0x001fe400000116b1 */
[----:B----4-:R-:W-:Y:S02]  /*9750*/  SHF.R.S32.HI R12, RZ, 0x1f, R11 ;  /* 0x0000001fff0c7819 */ /* 0x010fe4000001140b */
        /* <DEDUP_REMOVED lines=22> */
[----:B------:R-:W-:Y:S01]  /*98c0*/  SHF.R.U32.HI R41, RZ, 0x10, R69 ;  /* 0x00000010ff297819 */ /* 0x000fe20000011645 */
[----:B--2---:R-:W-:Y:S01]  /*98d0*/  IMAD.U32 R39, R29, 0x10000, RZ ;  /* 0x000100001d277824 */ /* 0x004fe200078e00ff */
[----:B0-----:R-:W-:Y:S01]  /*98e0*/  SHF.R.U32.HI R11, RZ, 0x10, R57 ;  /* 0x00000010ff0b7819 */ /* 0x001fe20000011639 */
[----:B-1----:R-:W-:Y:S01]  /*98f0*/  IMAD.U32 R44, R13, 0x10000, RZ ;  /* 0x000100000d2c7824 */ /* 0x002fe200078e00ff */
[----:B------:R-:W-:Y:S01]  /*9900*/  PRMT R41, R148, 0x5432, R41 ;  /* 0x0000543294297816 */ /* 0x000fe20000000029 */
[----:B------:R-:W-:Y:S01]  /*9910*/  IMAD.U32 R46, R15, 0x10000, RZ ;  /* 0x000100000f2e7824 */ /* 0x000fe200078e00ff */
[----:B------:R-:W-:Y:S02]  /*9920*/  PRMT R11, R146, 0x5432, R11 ;  /* 0x00005432920b7816 */ /* 0x000fe4000000000b */
[----:B------:R-:W-:Y:S01]  /*9930*/  LOP3.LUT R29, R29, 0xffff0000, RZ, 0xc0, !PT ;  /* 0xffff00001d1d7812 */ /* 0x000fe200078ec0ff */
[C---:B------:R-:W-:Y:S01]  /*9940*/  IMAD.U32 R42, R41.reuse, 0x10000, RZ ;  /* 0x00010000292a7824 */ /* 0x040fe200078e00ff */
[----:B------:R-:W-:Y:S01]  /*9950*/  LOP3.LUT R41, R41, 0xffff0000, RZ, 0xc0, !PT ;  /* 0xffff000029297812 */ /* 0x000fe200078ec0ff */
[----:B------:R-:W-:Y:S01]  /*9960*/  IMAD.U32 R40, R11, 0x10000, RZ ;  /* 0x000100000b287824 */ /* 0x000fe200078e00ff */
[----:B------:R-:W-:Y:S01]  /*9970*/  SHF.R.U64 R45, R70, 0x10, R71 ;  /* 0x00000010462d7819 */ /* 0x000fe20000001247 */
[C---:B------:R-:W-:Y:S01]  /*9980*/  FMUL.FTZ R43, R39.reuse, R42 ;  /* 0x0000002a272b7220 */ /* 0x040fe20000410000 */
[----:B------:R-:W-:Y:S01]  /*9990*/  SHF.R.U64 R38, R58, 0x10, R59 ;  /* 0x000000103a267819 */ /* 0x000fe2000000123b */
[-C--:B------:R-:W-:Y:S01]  /*99a0*/  FMUL.FTZ R39, R39, R40.reuse ;  /* 0x0000002827277220 */ /* 0x080fe20000410000 */
[----:B------:R-:W-:Y:S01]  /*99b0*/  SHF.R.U32.HI R70, RZ, 0x10, R71 ;  /* 0x00000010ff467819 */ /* 0x000fe20000011647 */
[C---:B------:R-:W-:Y:S01]  /*99c0*/  FFMA.FTZ R43, R44.reuse, R40, -R43 ;  /* 0x000000282c2b7223 */ /* 0x040fe2000001082b */
[----:B------:R-:W-:Y:S01]  /*99d0*/  LOP3.LUT R40, R11, 0xffff0000, RZ, 0xc0, !PT ;  /* 0xffff00000b287812 */ /* 0x000fe200078ec0ff */
[----:B------:R-:W-:Y:S01]  /*99e0*/  FFMA.FTZ R39, R44, R42, R39 ;  /* 0x0000002a2c277223 */ /* 0x000fe20000010027 */
[----:B------:R-:W-:Y:S01]  /*99f0*/  SHF.R.U32.HI R58, RZ, 0x10, R59 ;  /* 0x00000010ff3a7819 */ /* 0x000fe2000001163b */
[-C--:B------:R-:W-:Y:S01]  /*9a00*/  FMUL.FTZ R42, R29, R41.reuse ;  /* 0x000000291d2a7220 */ /* 0x080fe20000410000 */
[----:B------:R-:W-:Y:S01]  /*9a10*/  LOP3.LUT R13, R13, 0xffff0000, RZ, 0xc0, !PT ;  /* 0xffff00000d0d7812 */ /* 0x000fe200078ec0ff */
[-C--:B------:R-:W-:Y:S01]  /*9a20*/  FMUL.FTZ R29, R29, R40.reuse ;  /* 0x000000281d1d7220 */ /* 0x080fe20000410000 */
[----:B------:R-:W-:Y:S01]  /*9a30*/  PRMT R70, R147, 0x5432, R70 ;  /* 0x0000543293467816 */ /* 0x000fe20000000046 */
[----:B------:R-:W-:Y:S01]  /*9a40*/  IMAD.U32 R11, R12, 0x10000, RZ ;  /* 0x000100000c0b7824 */ /* 0x000fe200078e00ff */
[----:B------:R-:W-:Y:S01]  /*9a50*/  PRMT R58, R145, 0x5432, R58 ;  /* 0x00005432913a7816 */ /* 0x000fe2000000003a */
[C---:B------:R-:W-:Y:S01]  /*9a60*/  FFMA.FTZ R42, R13.reuse, R40, -R42 ;  /* 0x000000280d2a7223 */ /* 0x040fe2000001082a */
[----:B------:R-:W-:Y:S01]  /*9a70*/  FFMA.FTZ R29, R13, R41, R29 ;  /* 0x000000290d1d7223 */ /* 0x000fe2000001001d */
[C---:B------:R-:W-:Y:S01]  /*9a80*/  IMAD.U32 R13, R31.reuse, 0x10000, RZ ;  /* 0x000100001f0d7824 */ /* 0x040fe200078e00ff */
[----:B------:R-:W-:Y:S01]  /*9a90*/  LOP3.LUT R31, R31, 0xffff0000, RZ, 0xc0, !PT ;  /* 0xffff00001f1f7812 */ /* 0x000fe200078ec0ff */
[C---:B------:R-:W-:Y:S01]  /*9aa0*/  IMAD.U32 R41, R70.reuse, 0x10000, RZ ;  /* 0x0001000046297824 */ /* 0x040fe200078e00ff */
[----:B------:R-:W-:Y:S01]  /*9ab0*/  LOP3.LUT R70, R70, 0xffff0000, RZ, 0xc0, !PT ;  /* 0xffff000046467812 */ /* 0x000fe200078ec0ff */
[----:B------:R-:W-:Y:S01]  /*9ac0*/  IMAD.U32 R44, R58, 0x10000, RZ ;  /* 0x000100003a2c7824 */ /* 0x000fe200078e00ff */
[----:B------:R-:W-:Y:S01]  /*9ad0*/  SHF.R.U64 R68, R68, 0x10, R69 ;  /* 0x0000001044447819 */ /* 0x000fe20000001245 */
[CC--:B------:R-:W-:Y:S01]  /*9ae0*/  FMUL.FTZ R47, R13.reuse, R41.reuse ;  /* 0x000000290d2f7220 */ /* 0x0c0fe20000410000 */
[----:B------:R-:W-:Y:S01]  /*9af0*/  LOP3.LUT R58, R58, 0xffff0000, RZ, 0xc0, !PT ;  /* 0xffff00003a3a7812 */ /* 0x000fe200078ec0ff */
        /* <DEDUP_REMOVED lines=8> */
[----:B------:R-:W-:Y:S01]  /*9b80*/  PRMT R56, R146, 0x5410, R56 ;  /* 0x0000541092387816 */ /* 0x000fe20000000038 */
[----:B------:R-:W-:-:S02]  /*9b90*/  IMAD.U32 R40, R28, 0x10000, RZ ;  /* 0x000100001c287824 */ /* 0x000fc400078e00ff */
[C---:B------:R-:W-:Y:S01]  /*9ba0*/  FFMA.FTZ R46, R41.reuse, R58, -R46 ;  /* 0x0000003a292e7223 */ /* 0x040fe2000001082e */
[----:B------:R-:W-:Y:S01]  /*9bb0*/  FFMA.FTZ R31, R41, R70, R31 ;  /* 0x00000046291f7223 */ /* 0x000fe2000001001f */
[----:B------:R-:W-:Y:S01]  /*9bc0*/  IMAD.U32 R48, R68, 0x10000, RZ ;  /* 0x0001000044307824 */ /* 0x000fe200078e00ff */
[----:B------:R-:W-:Y:S01]  /*9bd0*/  LOP3.LUT R28, R28, 0xffff0000, RZ, 0xc0, !PT ;  /* 0xffff00001c1c7812 */ /* 0x000fe200078ec0ff */
[----:B------:R-:W-:Y:S01]  /*9be0*/  IMAD.U32 R41, R56, 0x10000, RZ ;  /* 0x0001000038297824 */ /* 0x000fe200078e00ff */
[----:B------:R-:W-:Y:S01]  /*9bf0*/  LOP3.LUT R68, R68, 0xffff0000, RZ, 0xc0, !PT ;  /* 0xffff000044447812 */ /* 0x000fe200078ec0ff */
[-C--:B------:R-:W-:Y:S01]  /*9c00*/  FMUL.FTZ R49, R40, R48.reuse ;  /* 0x0000003028317220 */ /* 0x080fe20000410000 */
[----:B------:R-:W-:Y:S01]  /*9c10*/  LOP3.LUT R56, R56, 0xffff0000, RZ, 0xc0, !PT ;  /* 0xffff000038387812 */ /* 0x000fe200078ec0ff */
[-C--:B------:R-:W-:Y:S01]  /*9c20*/  FMUL.FTZ R40, R40, R41.reuse ;  /* 0x0000002928287220 */ /* 0x080fe20000410000 */
[----:B------:R-:W-:Y:S01]  /*9c30*/  PRMT R45, R147, 0x5410, R45 ;  /* 0x00005410932d7816 */ /* 0x000fe2000000002d */
[----:B------:R-:W-:Y:S01]  /*9c40*/  FFMA.FTZ R49, R11, R41, -R49 ;  /* 0x000000290b317223 */ /* 0x000fe20000010831 */
[----:B------:R-:W-:Y:S01]  /*9c50*/  PRMT R38, R145, 0x5410, R38 ;  /* 0x0000541091267816 */ /* 0x000fe20000000026 */
[----:B------:R-:W-:Y:S01]  /*9c60*/  FFMA.FTZ R40, R11, R48, R40 ;  /* 0x000000300b287223 */ /* 0x000fe20000010028 */
[C---:B------:R-:W-:Y:S01]  /*9c70*/  FMUL.FTZ R50, R28.reuse, R68 ;  /* 0x000000441c327220 */ /* 0x040fe20000410000 */
[-C--:B------:R-:W-:Y:S01]  /*9c80*/  FMUL.FTZ R11, R28, R56.reuse ;  /* 0x000000381c0b7220 */ /* 0x080fe20000410000 */
        /* <DEDUP_REMOVED lines=8> */
[----:B------:R-:W-:Y:S01]  /*9d10*/  LOP3.LUT R14, R14, 0xffff0000, RZ, 0xc0, !PT ;  /* 0xffff00000e0e7812 */ /* 0x000fe200078ec0ff */
[C---:B------:R-:W-:Y:S01]  /*9d20*/  FFMA.FTZ R50, R12.reuse, R56, -R50 ;  /* 0x000000380c327223 */ /* 0x040fe20000010832 */
[----:B------:R-:W-:Y:S01]  /*9d30*/  FFMA.FTZ R11, R12, R68, R11 ;  /* 0x000000440c0b7223 */ /* 0x000fe2000001000b */
[-C--:B------:R-:W-:Y:S01]  /*9d40*/  FMUL.FTZ R12, R44, R28.reuse ;  /* 0x0000001c2c0c7220 */ /* 0x080fe20000410000 */
[----:B------:R-:W-:Y:S01]  /*9d50*/  FMUL.FTZ R57, R30, R45 ;  /* 0x0000002d1e397220 */ /* 0x000fe20000410000 */
[----:B------:R-:W-:Y:S01]  /*9d60*/  FMUL.FTZ R59, R44, R41 ;  /* 0x000000292c3b7220 */ /* 0x000fe20000410000 */
[----:B------:R-:W-:Y:S01]  /*9d70*/  FMUL.FTZ R30, R30, R51 ;  /* 0x000000331e1e7220 */ /* 0x000fe20000410000 */
[C---:B------:R-:W-:Y:S01]  /*9d80*/  FFMA.FTZ R12, R15.reuse, R41, -R12 ;  /* 0x000000290f0c7223 */ /* 0x040fe2000001080c */
[C---:B------:R-:W-:Y:S01]  /*9d90*/  FFMA.FTZ R57, R14.reuse, R51, -R57 ;  /* 0x000000330e397223 */ /* 0x040fe20000010839 */
[----:B------:R-:W-:Y:S01]  /*9da0*/  FFMA.FTZ R59, R15, R28, R59 ;  /* 0x0000001c0f3b7223 */ /* 0x000fe2000001003b */
[----:B------:R-:W-:Y:S01]  /*9db0*/  FFMA.FTZ R30, R14, R45, R30 ;  /* 0x0000002d0e1e7223 */ /* 0x000fe2000001001e */
[----:B------:R-:W-:-:S02]  /*9dc0*/  F2FP.BF16.F32.PACK_AB R42, R42, R43 ;  /* 0x0000002b2a2a723e */ /* 0x000fc400000010ff */
[----:B------:R-:W-:Y:S02]  /*9dd0*/  F2FP.BF16.F32.PACK_AB R49, R50, R49 ;  /* 0x000000313231723e */ /* 0x000fe400000010ff */
[----:B------:R-:W-:Y:S01]  /*9de0*/  F2FP.BF16.F32.PACK_AB R31, R31, R13 ;  /* 0x0000000d1f1f723e */ /* 0x000fe200000010ff */
[----:B------:R-:W-:Y:S01]  /*9df0*/  IMAD.MOV.U32 R13, RZ, RZ, R42 ;  /* 0x000000ffff0d7224 */ /* 0x000fe200078e002a */
[----:B------:R-:W-:Y:S01]  /*9e00*/  F2FP.BF16.F32.PACK_AB R14, R57, R12 ;  /* 0x0000000c390e723e */ /* 0x000fe200000010ff */
[----:B------:R-:W-:Y:S01]  /*9e10*/  IMAD.MOV.U32 R12, RZ, RZ, R49 ;  /* 0x000000ffff0c7224 */ /* 0x000fe200078e0031 */
[----:B------:R-:W-:Y:S02]  /*9e20*/  F2FP.BF16.F32.PACK_AB R15, R46, R47 ;  /* 0x0000002f2e0f723e */ /* 0x000fe400000010ff */
[----:B------:R-:W-:Y:S02]  /*9e30*/  F2FP.BF16.F32.PACK_AB R29, R29, R39 ;  /* 0x000000271d1d723e */ /* 0x000fe400000010ff */
[----:B------:R-:W-:-:S02]  /*9e40*/  F2FP.BF16.F32.PACK_AB R28, R11, R40 ;  /* 0x000000280b1c723e */ /* 0x000fc400000010ff */
[----:B------:R-:W-:-:S07]  /*9e50*/  F2FP.BF16.F32.PACK_AB R30, R30, R59 ;  /* 0x0000003b1e1e723e */ /* 0x000fce00000010ff */
.L_x_2751:
[----:B------:R-:W-:Y:S05]  /*9e60*/  BSYNC B2 ;  /* 0x0000000000027941 */ /* 0x000fea0003800000 */
.L_x_2750:
[----:B------:R-:W-:Y:S02]  /*9e70*/  ULDC.64 UR4, c[0x0][0x208] ;  /* 0x0000820000047ab9 */ /* 0x000fe40000000a00 */
[----:B-1----:R1:W-:Y:S04]  /*9e80*/  ST.E.128 desc[UR4][R34.64], R12 ;  /* 0x0000000c22007985 */ /* 0x0023e8000c101d04 */
[----:B--2---:R1:W-:Y:S02]  /*9e90*/  @!P4 ST.E.128 desc[UR4][R36.64], R28 ;  /* 0x0000001c2400c985 */ /* 0x0043e4000c101d04 */
.L_x_2749:
[----:B------:R-:W-:Y:S05]  /*9ea0*/  BSYNC B1 ;  /* 0x0000000000017941 */ /* 0x000fea0003800000 */
.L_x_2748:
[----:B------:R-:W-:-:S13]  /*9eb0*/  ISETP.NE.AND P4, PT, R21, RZ, PT ;  /* 0x000000ff1500720c */ /* 0x000fda0003f85270 */
[----:B------:R-:W-:Y:S05]  /*9ec0*/  @!P4 BRA `(.L_x_2700) ;  /* 0x0000000c00d8c947 */ /* 0x000fea0003800000 */
[----:B------:R-:W-:Y:S01]  /*9ed0*/  SEL R136, R124, R136, !P1 ;  /* 0x000000887c887207 */ /* 0x000fe20004800000 */
[----:B------:R-:W-:Y:S01]  /*9ee0*/  BSSY B1, `(.L_x_2752) ;  /* 0x0000076000017945 */ /* 0x000fe20003800000 */
[----:B01----:R-:W-:Y:S02]  /*9ef0*/  SHF.R.U32.HI R14, RZ, 0x3, R177 ;  /* 0x00000003ff0e7819 */ /* 0x003fe400000116b1 */
[----:B---3--:R-:W-:Y:S02]  /*9f00*/  SHF.R.S32.HI R11, RZ, 0x1f, R136 ;  /* 0x0000001fff0b7819 */ /* 0x008fe40000011488 */
[----:B------:R-:W-:Y:S02]  /*9f10*/  ISETP.GE.AND P5, PT, R164, R123, PT ;  /* 0x0000007ba400720c */ /* 0x000fe40003fa6270 */
[----:B------:R-:W-:Y:S02]  /*9f20*/  LEA.HI R136, R11, R136, RZ, 0x4 ;  /* 0x000000880b887211 */ /* 0x000fe400078f20ff */
[----:B------:R-:W-:-:S02]  /*9f30*/  LEA R34, P4, R6, R119, 0x1 ;  /* 0x0000007706227211 */ /* 0x000fc400078808ff */
[----:B------:R-:W-:Y:S02]  /*9f40*/  LEA.HI.SX32 R136, R136, R113, 0x1c ;  /* 0x0000007188887211 */ /* 0x000fe400078fe2ff */
[----:B------:R-:W-:Y:S02]  /*9f50*/  LEA.HI.X R35, R6, R118, R109, 0x1, P4 ;  /* 0x0000007606237211 */ /* 0x000fe400020f0c6d */
[----:B------:R-:W-:-:S04]  /*9f60*/  SHF.R.S32.HI R11, RZ, 0x1f, R136 ;  /* 0x0000001fff0b7819 */ /* 0x000fc80000011488 */
[----:B----4-:R-:W-:Y:S01]  /*9f70*/  LEA.HI R12, R11, R136, RZ, 0x3 ;  /* 0x000000880b0c7211 */ /* 0x010fe200078f18ff */
        /* <DEDUP_REMOVED lines=21> */
[----:B------:R-:W-:Y:S01]  /*a0d0*/  PRMT R65, R144, 0x5432, R65 ;  /* 0x0000543290417816 */ /* 0x000fe20000000041 */
[----:B------:R-:W-:Y:S01]  /*a0e0*/  IMAD.U32 R43, R14, 0x10000, RZ ;  /* 0x000100000e2b7824 */ /* 0x000fe200078e00ff */
[----:B------:R-:W-:-:S02]  /*a0f0*/  SHF.R.U64 R38, R66, 0x10, R67 ;  /* 0x0000001042267819 */ /* 0x000fc40000001243 */
[----:B------:R-:W-:Y:S01]  /*a100*/  PRMT R53, R142, 0x5432, R53 ;  /* 0x000054328e357816 */ /* 0x000fe20000000035 */
[----:B------:R-:W-:Y:S01]  /*a110*/  IMAD.U32 R49, R65, 0x10000, RZ ;  /* 0x0001000041317824 */ /* 0x000fe200078e00ff */
[----:B------:R-:W-:Y:S02]  /*a120*/  SHF.R.U64 R36, R54, 0x10, R55 ;  /* 0x0000001036247819 */ /* 0x000fe40000001237 */
[----:B------:R-:W-:Y:S01]  /*a130*/  SHF.R.U32.HI R66, RZ, 0x10, R67 ;  /* 0x00000010ff427819 */ /* 0x000fe20000011643 */
[----:B------:R-:W-:Y:S01]  /*a140*/  FMUL.FTZ R51, R46, R49 ;  /* 0x000000312e337220 */ /* 0x000fe20000410000 */
[----:B------:R-:W-:Y:S02]  /*a150*/  SHF.R.U32.HI R54, RZ, 0x10, R55 ;  /* 0x00000010ff367819 */ /* 0x000fe40000011637 */
[----:B------:R-:W-:Y:S01]  /*a160*/  PRMT R144, R144, 0x5410, R39 ;  /* 0x0000541090907816 */ /* 0x000fe20000000027 */
[----:B------:R-:W-:Y:S01]  /*a170*/  IMAD.U32 R39, R53, 0x10000, RZ ;  /* 0x0001000035277824 */ /* 0x000fe200078e00ff */
[----:B------:R-:W-:-:S02]  /*a180*/  PRMT R66, R143, 0x5432, R66 ;  /* 0x000054328f427816 */ /* 0x000fc40000000042 */
[----:B------:R-:W-:Y:S01]  /*a190*/  PRMT R54, R141, 0x5432, R54 ;  /* 0x000054328d367816 */ /* 0x000fe20000000036 */
[-C--:B------:R-:W-:Y:S01]  /*a1a0*/  FMUL.FTZ R55, R46, R39.reuse ;  /* 0x000000272e377220 */ /* 0x080fe20000410000 */
[----:B------:R-:W-:Y:S01]  /*a1b0*/  LOP3.LUT R42, R29, 0xffff0000, RZ, 0xc0, !PT ;  /* 0xffff00001d2a7812 */ /* 0x000fe200078ec0ff */
[----:B------:R-:W-:Y:S01]  /*a1c0*/  IMAD.U32 R48, R66, 0x10000, RZ ;  /* 0x0001000042307824 */ /* 0x000fe200078e00ff */
[----:B------:R-:W-:Y:S01]  /*a1d0*/  LOP3.LUT R65, R65, 0xffff0000, RZ, 0xc0, !PT ;  /* 0xffff000041417812 */ /* 0x000fe200078ec0ff */
[----:B------:R-:W-:Y:S01]  /*a1e0*/  IMAD.U32 R46, R54, 0x10000, RZ ;  /* 0x00010000362e7824 */ /* 0x000fe200078e00ff */
[----:B------:R-:W-:Y:S01]  /*a1f0*/  LOP3.LUT R53, R53, 0xffff0000, RZ, 0xc0, !PT ;  /* 0xffff000035357812 */ /* 0x000fe200078ec0ff */
[C---:B------:R-:W-:Y:S01]  /*a200*/  FFMA.FTZ R39, R40.reuse, R39, -R51 ;  /* 0x0000002728277223 */ /* 0x040fe20000010833 */
[----:B------:R-:W-:Y:S01]  /*a210*/  LOP3.LUT R41, R13, 0xffff0000, RZ, 0xc0, !PT ;  /* 0xffff00000d297812 */ /* 0x000fe200078ec0ff */
[----:B------:R-:W-:Y:S01]  /*a220*/  FFMA.FTZ R40, R40, R49, R55 ;  /* 0x0000003128287223 */ /* 0x000fe20000010037 */
[C---:B------:R-:W-:Y:S01]  /*a230*/  FMUL.FTZ R50, R42.reuse, R65 ;  /* 0x000000412a327220 */ /* 0x040fe20000410000 */
[----:B------:R-:W-:Y:S01]  /*a240*/  FMUL.FTZ R49, R47, R48 ;  /* 0x000000302f317220 */ /* 0x000fe20000410000 */
[----:B------:R-:W-:Y:S01]  /*a250*/  LOP3.LUT R31, R31, 0xffff0000, RZ, 0xc0, !PT ;  /* 0xffff00001f1f7812 */ /* 0x000fe200078ec0ff */
[-C--:B------:R-:W-:Y:S01]  /*a260*/  FMUL.FTZ R52, R42, R53.reuse ;  /* 0x000000352a347220 */ /* 0x080fe20000410000 */
[----:B------:R-:W-:Y:S01]  /*a270*/  LOP3.LUT R66, R66, 0xffff0000, RZ, 0xc0, !PT ;  /* 0xffff000042427812 */ /* 0x000fe200078ec0ff */
[-C--:B------:R-:W-:Y:S01]  /*a280*/  FMUL.FTZ R47, R47, R46.reuse ;  /* 0x0000002e2f2f7220 */ /* 0x080fe20000410000 */
[----:B------:R-:W-:Y:S01]  /*a290*/  LOP3.LUT R54, R54, 0xffff0000, RZ, 0xc0, !PT ;  /* 0xffff000036367812 */ /* 0x000fe200078ec0ff */
[----:B------:R-:W-:Y:S01]  /*a2a0*/  FFMA.FTZ R42, R41, R53, -R50 ;  /* 0x00000035292a7223 */ /* 0x000fe20000010832 */
[----:B------:R-:W-:Y:S01]  /*a2b0*/  PRMT R37, R142, 0x5410, R37 ;  /* 0x000054108e257816 */ /* 0x000fe20000000025 */
[----:B------:R-:W-:Y:S01]  /*a2c0*/  FFMA.FTZ R46, R44, R46, -R49 ;  /* 0x0000002e2c2e7223 */ /* 0x000fe20000010831 */
[----:B------:R-:W-:Y:S01]  /*a2d0*/  IMAD.U32 R29, R28, 0x10000, RZ ;  /* 0x000100001c1d7824 */ /* 0x000fe200078e00ff */
[----:B------:R-:W-:Y:S01]  /*a2e0*/  LOP3.LUT R15, R15, 0xffff0000, RZ, 0xc0, !PT ;  /* 0xffff00000f0f7812 */ /* 0x000fe200078ec0ff */
[----:B------:R-:W-:Y:S01]  /*a2f0*/  FFMA.FTZ R41, R41, R65, R52 ;  /* 0x0000004129297223 */ /* 0x000fe20000010034 */
[----:B------:R-:W-:Y:S01]  /*a300*/  FFMA.FTZ R44, R44, R48, R47 ;  /* 0x000000302c2c7223 */ /* 0x000fe2000001002f */
[----:B------:R-:W-:Y:S01]  /*a310*/  LOP3.LUT R28, R28, 0xffff0000, RZ, 0xc0, !PT ;  /* 0xffff00001c1c7812 */ /* 0x000fe200078ec0ff */
[C---:B------:R-:W-:Y:S01]  /*a320*/  FMUL.FTZ R52, R31.reuse, R66 ;  /* 0x000000421f347220 */ /* 0x040fe20000410000 */
[----:B------:R-:W-:Y:S01]  /*a330*/  FMUL.FTZ R56, R31, R54 ;  /* 0x000000361f387220 */ /* 0x000fe20000410000 */
[C---:B------:R-:W-:Y:S01]  /*a340*/  LOP3.LUT R47, R144.reuse, 0xffff0000, RZ, 0xc0, !PT ;  /* 0xffff0000902f7812 */ /* 0x040fe200078ec0ff */
[----:B------:R-:W-:-:S02]  /*a350*/  IMAD.U32 R50, R144, 0x10000, RZ ;  /* 0x0001000090327824 */ /* 0x000fc400078e00ff */
[----:B------:R-:W-:Y:S01]  /*a360*/  FFMA.FTZ R31, R15, R54, -R52 ;  /* 0x000000360f1f7223 */ /* 0x000fe20000010834 */
[C---:B------:R-:W-:Y:S01]  /*a370*/  IMAD.U32 R48, R37.reuse, 0x10000, RZ ;  /* 0x0001000025307824 */ /* 0x040fe200078e00ff */
[----:B------:R-:W-:Y:S01]  /*a380*/  LOP3.LUT R37, R37, 0xffff0000, RZ, 0xc0, !PT ;  /* 0xffff000025257812 */ /* 0x000fe200078ec0ff */
[C---:B------:R-:W-:Y:S01]  /*a390*/  IMAD.U32 R13, R12.reuse, 0x10000, RZ ;  /* 0x000100000c0d7824 */ /* 0x040fe200078e00ff */
[----:B------:R-:W-:Y:S01]  /*a3a0*/  LOP3.LUT R12, R12, 0xffff0000, RZ, 0xc0, !PT ;  /* 0xffff00000c0c7812 */ /* 0x000fe200078ec0ff */
[----:B------:R-:W-:Y:S01]  /*a3b0*/  FFMA.FTZ R51, R15, R66, R56 ;  /* 0x000000420f337223 */ /* 0x000fe20000010038 */
[----:B------:R-:W-:Y:S01]  /*a3c0*/  PRMT R38, R143, 0x5410, R38 ;  /* 0x000054108f267816 */ /* 0x000fe20000000026 */
[----:B------:R-:W-:Y:S01]  /*a3d0*/  FMUL.FTZ R52, R29, R50 ;  /* 0x000000321d347220 */ /* 0x000fe20000410000 */
[C---:B------:R-:W-:Y:S01]  /*a3e0*/  FMUL.FTZ R15, R28.reuse, R47 ;  /* 0x0000002f1c0f7220 */ /* 0x040fe20000410000 */
[----:B------:R-:W-:Y:S01]  /*a3f0*/  PRMT R36, R141, 0x5410, R36 ;  /* 0x000054108d247816 */ /* 0x000fe20000000024 */
[----:B------:R-:W-:Y:S01]  /*a400*/  FMUL.FTZ R29, R29, R48 ;  /* 0x000000301d1d7220 */ /* 0x000fe20000410000 */
[-C--:B------:R-:W-:Y:S01]  /*a410*/  FMUL.FTZ R49, R28, R37.reuse ;  /* 0x000000251c317220 */ /* 0x080fe20000410000 */
[----:B------:R-:W-:Y:S01]  /*a420*/  LOP3.LUT R45, R14, 0xffff0000, RZ, 0xc0, !PT ;  /* 0xffff00000e2d7812 */ /* 0x000fe200078ec0ff */
[----:B------:R-:W-:Y:S01]  /*a430*/  FFMA.FTZ R37, R12, R37, -R15 ;  /* 0x000000250c257223 */ /* 0x000fe2000001080f */
[----:B------:R-:W-:-:S02]  /*a440*/  IMAD.U32 R14, R30, 0x10000, RZ ;  /* 0x000100001e0e7824 */ /* 0x000fc400078e00ff */
[C---:B------:R-:W-:Y:S01]  /*a450*/  FFMA.FTZ R52, R13.reuse, R48, -R52 ;  /* 0x000000300d347223 */ /* 0x040fe20000010834 */
[----:B------:R-:W-:Y:S01]  /*a460*/  FFMA.FTZ R29, R13, R50, R29 ;  /* 0x000000320d1d7223 */ /* 0x000fe2000001001d */
[----:B------:R-:W-:Y:S01]  /*a470*/  IMAD.U32 R15, R38, 0x10000, RZ ;  /* 0x00010000260f7824 */ /* 0x000fe200078e00ff */
[----:B------:R-:W-:Y:S01]  /*a480*/  LOP3.LUT R30, R30, 0xffff0000, RZ, 0xc0, !PT ;  /* 0xffff00001e1e7812 */ /* 0x000fe200078ec0ff */
[----:B------:R-:W-:Y:S01]  /*a490*/  IMAD.U32 R13, R36, 0x10000, RZ ;  /* 0x00010000240d7824 */ /* 0x000fe200078e00ff */
[----:B------:R-:W-:Y:S01]  /*a4a0*/  LOP3.LUT R38, R38, 0xffff0000, RZ, 0xc0, !PT ;  /* 0xffff000026267812 */ /* 0x000fe200078ec0ff */
[----:B------:R-:W-:Y:S01]  /*a4b0*/  FMUL.FTZ R28, R14, R15 ;  /* 0x0000000f0e1c7220 */ /* 0x000fe20000410000 */
[----:B------:R-:W-:Y:S01]  /*a4c0*/  LOP3.LUT R36, R36, 0xffff0000, RZ, 0xc0, !PT ;  /* 0xffff000024247812 */ /* 0x000fe200078ec0ff */
[----:B------:R-:W-:Y:S01]  /*a4d0*/  FFMA.FTZ R12, R12, R47, R49 ;  /* 0x0000002f0c0c7223 */ /* 0x000fe20000010031 */
[-C--:B------:R-:W-:Y:S01]  /*a4e0*/  FMUL.FTZ R14, R14, R13.reuse ;  /* 0x0000000d0e0e7220 */ /* 0x080fe20000410000 */
[C---:B------:R-:W-:Y:S01]  /*a4f0*/  FMUL.FTZ R48, R30.reuse, R38 ;  /* 0x000000261e307220 */ /* 0x040fe20000410000 */
[C---:B------:R-:W-:Y:S01]  /*a500*/  FFMA.FTZ R28, R43.reuse, R13, -R28 ;  /* 0x0000000d2b1c7223 */ /* 0x040fe2000001081c */
[-C--:B------:R-:W-:Y:S01]  /*a510*/  FMUL.FTZ R47, R30, R36.reuse ;  /* 0x000000241e2f7220 */ /* 0x080fe20000410000 */
[----:B------:R-:W-:Y:S01]  /*a520*/  FFMA.FTZ R14, R43, R15, R14 ;  /* 0x0000000f2b0e7223 */ /* 0x000fe2000001000e */
[----:B------:R-:W-:Y:S01]  /*a530*/  FFMA.FTZ R13, R45, R36, -R48 ;  /* 0x000000242d0d7223 */ /* 0x000fe20000010830 */
[----:B------:R-:W-:Y:S01]  /*a540*/  F2FP.BF16.F32.PACK_AB R15, R31, R46 ;  /* 0x0000002e1f0f723e */ /* 0x000fe200000010ff */
[----:B------:R-:W-:Y:S01]  /*a550*/  FFMA.FTZ R47, R45, R38, R47 ;  /* 0x000000262d2f7223 */ /* 0x000fe2000001002f */
[----:B------:R-:W-:-:S02]  /*a560*/  F2FP.BF16.F32.PACK_AB R31, R12, R29 ;  /* 0x0000001d0c1f723e */ /* 0x000fc400000010ff */
[----:B------:R-:W-:Y:S02]  /*a570*/  F2FP.BF16.F32.PACK_AB R30, R13, R28 ;  /* 0x0000001c0d1e723e */ /* 0x000fe400000010ff */
        /* <DEDUP_REMOVED lines=12> */
.L_x_2753:
[----:B------:R-:W-:Y:S05]  /*a640*/  BSYNC B1 ;  /* 0x0000000000017941 */ /* 0x000fea0003800000 */
.L_x_2752:
[----:B------:R-:W-:Y:S01]  /*a650*/  ISETP.GE.AND P4, PT, R11, R134, PT ;  /* 0x000000860b00720c */ /* 0x000fe20003f86270 */
[----:B------:R-:W-:Y:S02]  /*a660*/  ULDC.64 UR4, c[0x0][0x208] ;  /* 0x0000820000047ab9 */ /* 0x000fe40000000a00 */
[----:B0-----:R0:W-:Y:S10]  /*a670*/  ST.E.128 desc[UR4][R34.64], R12 ;  /* 0x0000000c22007985 */ /* 0x0011f4000c101d04 */
[----:B------:R-:W-:Y:S05]  /*a680*/  @P4 BRA `(.L_x_2700) ;  /* 0x0000000400e84947 */ /* 0x000fea0003800000 */
[----:B------:R-:W-:Y:S01]  /*a690*/  IMAD.WIDE R32, R11, 0x2, R32 ;  /* 0x000000020b207825 */ /* 0x000fe200078e0220 */
[----:B------:R-:W-:-:S04]  /*a6a0*/  ULDC.64 UR4, c[0x0][0x208] ;  /* 0x0000820000047ab9 */ /* 0x000fc80000000a00 */
[----:B-1----:R1:W-:Y:S01]  /*a6b0*/  ST.E.128 desc[UR4][R32.64], R28 ;  /* 0x0000001c20007985 */ /* 0x0023e2000c101d04 */
[----:B------:R-:W-:Y:S05]  /*a6c0*/  BRA `(.L_x_2700) ;  /* 0x0000000400d87947 */ /* 0x000fea0003800000 */
.L_x_2665:
[----:B------:R-:W-:-:S04]  /*a6d0*/  ULOP3.LUT UR4, UR60, 0x1, URZ, 0xfc, !UPT ;  /* 0x000000013c047892 */ /* 0x000fc8000f8efc3f */
[----:B------:R-:W-:-:S06]  /*a6e0*/  UISETP.NE.AND UP0, UPT, UR4, 0x3, UPT ;  /* 0x000000030400788c */ /* 0x000fcc000bf05270 */
[----:B------:R-:W-:-:S13]  /*a6f0*/  PLOP3.LUT P0, PT, PT, PT, UP0, 0x80, 0x0 ;  /* 0x000000000000781c */ /* 0x000fda0003f0f008 */
[----:B------:R-:W-:Y:S05]  /*a700*/  @!P0 BRA `(.L_x_2754) ;  /* 0x0000000000048947 */ /* 0x000fea0003800000 */
[----:B------:R-:W-:Y:S01]  /*a710*/  BPT.TRAP 0x1 ;  /* 0x000000040000795c */ /* 0x000fe20000300000 */
.L_x_2754:
[----:B------:R-:W-:Y:S01]  /*a720*/  IMAD R84, R18, 0x8, R2 ;  /* 0x0000000812547824 */ /* 0x000fe200078e0202 */
[----:B------:R-:W-:Y:S01]  /*a730*/  SHF.L.U32 R85, R171, 0x1f, RZ ;  /* 0x0000001fab557819 */ /* 0x000fe200000006ff */
[----:B------:R-:W-:Y:S01]  /*a740*/  BSSY B1, `(.L_x_2755) ;  /* 0x0000004000017945 */ /* 0x000fe20003800000 */
[----:B------:R-:W-:Y:S02]  /*a750*/  SHF.R.S32.HI R81, RZ, 0x1f, R80 ;  /* 0x0000001fff517819 */ /* 0x000fe40000011450 */
[----:B------:R-:W0:Y:S02]  /*a760*/  SYNCS.PHASECHK.TRANS64.TRYWAIT P4, [R84+URZ+0x2a890], R85 ;  /* 0x02a89055540075a7 */ /* 0x000e24000808017f */
[----:B0-----:R-:W-:Y:S05]  /*a770*/  @!P4 BRA `(.L_x_2756) ;  /* 0x000001b00074c947 */ /* 0x001fea0003800000 */
.L_x_3041:
[----:B------:R-:W-:Y:S05]  /*a780*/  BSYNC B1 ;  /* 0x0000000000017941 */ /* 0x000fea0003800000 */
.L_x_2755:
        /* <DEDUP_REMOVED lines=25> */
.L_x_3045:
[----:B------:R-:W-:Y:S04]  /*a920*/  BSSY B1, `(.L_x_2758) ;  /* 0x0000026000017945 */ /* 0x000fe80003800000 */
[----:B------:R-:W-:Y:S05]  /*a930*/  @!P4 BRA `(.L_x_2759) ;  /* 0x000000000090c947 */ /* 0x000fea0003800000 */
[----:B------:R-:W-:Y:S01]  /*a940*/  ULDC UR4, c[0x0][0x2f4] ;  /* 0x0000bd0000047ab9 */ /* 0x000fe20000000800 */
[----:B------:R-:W-:Y:S01]  /*a950*/  ULDC.64 UR6, c[0x0][0x208] ;  /* 0x0000820000067ab9 */ /* 0x000fe20000000a00 */
        /* <DEDUP_REMOVED lines=34> */
.L_x_2759:
[----:B------:R-:W-:Y:S05]  /*ab80*/  BSYNC B1 ;  /* 0x0000000000017941 */ /* 0x000fea0003800000 */
.L_x_2758:
[----:B------:R-:W-:-:S03]  /*ab90*/  UMOV UR4, 0xffffffff ;  /* 0xffffffff00047882 */ /* 0x000fc60000000000 */
[----:B------:R-:W-:Y:S05]  /*aba0*/  BRA.DIV UR4, `(.L_x_2760) ;  /* 0x000001ae04c87947 */ /* 0x000fea000b800000 */
[----:B--2---:R2:W0:Y:S04]  /*abb0*/  SHFL.IDX PT, R34, R33, 0x1, 0x1c1f ;  /* 0x003c1f0021227f89 */ /* 0x00442800000e0000 */
[----:B---3--:R2:W3:Y:S02]  /*abc0*/  SHFL.IDX PT, R37, R32, 0x1, 0x1c1f ;  /* 0x003c1f0020257f89 */ /* 0x0084e400000e0000 */
.L_x_3049:
[----:B------:R-:W-:-:S13]  /*abd0*/  ISETP.GE.AND P4, PT, R35, 0x41, PT ;  /* 0x000000412300780c */ /* 0x000fda0003f86270 */
[----:B------:R-:W-:Y:S05]  /*abe0*/  @!P4 BRA `(.L_x_2700) ;  /* 0x000000000090c947 */ /* 0x000fea0003800000 */
[----:B------:R-:W-:Y:S01]  /*abf0*/  ULDC UR4, c[0x0][0x2f4] ;  /* 0x0000bd0000047ab9 */ /* 0x000fe20000000800 */
[----:B------:R-:W-:Y:S01]  /*ac00*/  ULDC.64 UR6, c[0x0][0x208] ;  /* 0x0000820000067ab9 */ /* 0x000fe20000000a00 */
[----:B------:R-:W-:-:S13]  /*ac10*/  ISETP.GE.AND P4, PT, R16, UR4, PT ;  /* 0x0000000410007c0c */ /* 0x000fda000bf86270 */
[----:B----4-:R-:W4:Y:S01]  /*ac20*/  @!P4 LDS.128 R12, [R29+0x2000] ;  /* 0x002000001d0cc984 */ /* 0x010f220000000c00 */
[----:B---3--:R-:W-:-:S04]  /*ac30*/  @!P4 LEA R30, P5, R16, R37, 0x1 ;  /* 0x00000025101ec211 */ /* 0x008fc800078a08ff */
[----:B0-----:R-:W-:Y:S02]  /*ac40*/  @!P4 LEA.HI.X R31, R16, R34, R17, 0x1, P5 ;  /* 0x00000022101fc211 */ /* 0x001fe400028f0c11 */
[----:B------:R-:W-:-:S13]  /*ac50*/  ISETP.GE.AND P5, PT, R163, UR4, PT ;  /* 0x00000004a3007c0c */ /* 0x000fda000bfa6270 */
[----:B------:R-:W-:Y:S01]  /*ac60*/  @!P5 IMAD.SHL.U32 R11, R166, 0x8, RZ ;  /* 0x00000008a60bd824 */ /* 0x000fe200078e00ff */
[----:B----4-:R0:W-:Y:S01]  /*ac70*/  @!P4 ST.E.128 desc[UR6][R30.64], R12 ;  /* 0x0000000c1e00c985 */ /* 0x0101e2000c101d06 */
[----:B------:R-:W-:-:S03]  /*ac80*/  ISETP.GE.AND P4, PT, R164, UR4, PT ;  /* 0x00000004a4007c0c */ /* 0x000fc6000bf86270 */
[----:B------:R-:W3:Y:S01]  /*ac90*/  @!P5 LDS.128 R12, [R28+0x2000] ;  /* 0x002000001c0cd984 */ /* 0x000ee20000000c00 */
[----:B0-----:R-:W-:Y:S02]  /*aca0*/  @!P5 IMAD.MOV.U32 R30, RZ, RZ, R37 ;  /* 0x000000ffff1ed224 */ /* 0x001fe400078e0025 */
[----:B------:R-:W-:Y:S02]  /*acb0*/  @!P5 IMAD.MOV.U32 R31, RZ, RZ, R34 ;  /* 0x000000ffff1fd224 */ /* 0x000fe400078e0022 */
[----:B------:R-:W-:-:S05]  /*acc0*/  @!P5 IMAD.WIDE R30, R11, 0x2, R30 ;  /* 0x000000020b1ed825 */ /* 0x000fca00078e021e */
[----:B------:R-:W-:Y:S01]  /*acd0*/  @!P4 IMAD.SHL.U32 R11, R167, 0x8, RZ ;  /* 0x00000008a70bc824 */ /* 0x000fe200078e00ff */
[----:B---3--:R0:W-:Y:S01]  /*ace0*/  @!P5 ST.E.128 desc[UR6][R30.64], R12 ;  /* 0x0000000c1e00d985 */ /* 0x0081e2000c101d06 */
[----:B------:R-:W-:-:S03]  /*acf0*/  ISETP.GE.AND P5, PT, R19, UR4, PT ;  /* 0x0000000413007c0c */ /* 0x000fc6000bfa6270 */
[----:B------:R-:W3:Y:S01]  /*ad00*/  @!P4 LDS.128 R12, [R29+0x5000] ;  /* 0x005000001d0cc984 */ /* 0x000ee20000000c00 */
[----:B0-----:R-:W-:Y:S02]  /*ad10*/  @!P4 IMAD.MOV.U32 R30, RZ, RZ, R37 ;  /* 0x000000ffff1ec224 */ /* 0x001fe400078e0025 */
[----:B------:R-:W-:Y:S02]  /*ad20*/  @!P4 IMAD.MOV.U32 R31, RZ, RZ, R34 ;  /* 0x000000ffff1fc224 */ /* 0x000fe400078e0022 */
[----:B------:R-:W-:-:S05]  /*ad30*/  @!P4 IMAD.WIDE R30, R11, 0x2, R30 ;  /* 0x000000020b1ec825 */ /* 0x000fca00078e021e */
[----:B---3--:R0:W-:Y:S04]  /*ad40*/  @!P4 ST.E.128 desc[UR6][R30.64], R12 ;  /* 0x0000000c1e00c985 */ /* 0x0081e8000c101d06 */
[----:B------:R-:W3:Y:S01]  /*ad50*/  @!P5 LDS.128 R12, [R28+0x5000] ;  /* 0x005000001c0cd984 */ /* 0x000ee20000000c00 */
[----:B0-----:R-:W-:-:S04]  /*ad60*/  @!P5 LEA R30, P4, R19, R37, 0x1 ;  /* 0x00000025131ed211 */ /* 0x001fc800078808ff */
[----:B------:R-:W-:Y:S02]  /*ad70*/  @!P5 LEA.HI.X R31, R19, R34, R169, 0x1, P4 ;  /* 0x00000022131fd211 */ /* 0x000fe400020f0ca9 */
[----:B------:R-:W-:-:S03]  /*ad80*/  ISETP.GE.AND P4, PT, R22, UR4, PT ;  /* 0x0000000416007c0c */ /* 0x000fc6000bf86270 */
[----:B---3--:R0:W-:Y:S10]  /*ad90*/  @!P5 ST.E.128 desc[UR6][R30.64], R12 ;  /* 0x0000000c1e00d985 */ /* 0x0081f4000c101d06 */
[----:B------:R-:W3:Y:S01]  /*ada0*/  @!P4 LDS.128 R12, [R29+0x8000] ;  /* 0x008000001d0cc984 */ /* 0x000ee20000000c00 */
[----:B0-----:R-:W-:-:S04]  /*adb0*/  @!P4 LEA R30, P5, R22, R37, 0x1 ;  /* 0x00000025161ec211 */ /* 0x001fc800078a08ff */
[----:B------:R-:W-:Y:S02]  /*adc0*/  @!P4 LEA.HI.X R31, R22, R34, R180, 0x1, P5 ;  /* 0x00000022161fc211 */ /* 0x000fe400028f0cb4 */
[----:B------:R-:W-:-:S03]  /*add0*/  ISETP.GE.AND P5, PT, R23, UR4, PT ;  /* 0x0000000417007c0c */ /* 0x000fc6000bfa6270 */
[----:B---3--:R-:W-:Y:S10]  /*ade0*/  @!P4 ST.E.128 desc[UR6][R30.64], R12 ;  /* 0x0000000c1e00c985 */ /* 0x008ff4000c101d06 */
[----:B------:R0:W3:Y:S02]  /*adf0*/  @!P5 LDS.128 R12, [R28+0x8000] ;  /* 0x008000001c0cd984 */ /* 0x0000e40000000c00 */
[----:B0-----:R-:W-:-:S04]  /*ae00*/  @!P5 LEA R28, P4, R23, R37, 0x1 ;  /* 0x00000025171cd211 */ /* 0x001fc800078808ff */
[----:B------:R-:W-:-:S05]  /*ae10*/  @!P5 LEA.HI.X R29, R23, R34, R179, 0x1, P4 ;  /* 0x00000022171dd211 */ /* 0x000fca00020f0cb3 */
[----:B---3--:R0:W-:Y:S04]  /*ae20*/  @!P5 ST.E.128 desc[UR6][R28.64], R12 ;  /* 0x0000000c1c00d985 */ /* 0x0081e8000c101d06 */
.L_x_2700:
[----:B------:R-:W-:Y:S05]  /*ae30*/  BSYNC B0 ;  /* 0x0000000000007941 */ /* 0x000fea0003800000 */
.L_x_2664:
        /* <DEDUP_REMOVED lines=17> */
.L_x_2762:
[----:B------:R-:W-:Y:S05]  /*af50*/  BSYNC B0 ;  /* 0x0000000000007941 */ /* 0x000fea0003800000 */
.L_x_2761:
[----:B------:R-:W3:Y:S01]  /*af60*/  SYNCS.PHASECHK.TRANS64.TRYWAIT P0, [R84+URZ+0x2a8b0], R85 ;  /* 0x02a8b055540075a7 */ /* 0x000ee2000800017f */
[----:B------:R-:W-:Y:S04]  /*af70*/  BSSY B0, `(.L_x_2763) ;  /* 0x0000002000007945 */ /* 0x000fe80003800000 */
[----:B---3--:R-:W-:Y:S05]  /*af80*/  @!P0 BRA `(.L_x_2764) ;  /* 0x000001ac001c8947 */ /* 0x008fea0003800000 */
.L_x_3050:
[----:B------:R-:W-:Y:S05]  /*af90*/  BSYNC B0 ;  /* 0x0000000000007941 */ /* 0x000fea0003800000 */
.L_x_2763:
        /* <DEDUP_REMOVED lines=26> */
[----:B------:R-:W-:Y:S01]  /*b140*/  ISETP.NE.AND P5, PT, R3, RZ, PT ;  /* 0x000000ff0300720c */ /* 0x000fe20003fa5270 */
[----:B------:R-:W-:-:S12]  /*b150*/  ULDC.64 UR4, c[0x0][0x208] ;  /* 0x0000820000047ab9 */ /* 0x000fd80000000a00 */
        /* <DEDUP_REMOVED lines=19> */
.L_x_2766:
[----:B------:R-:W-:Y:S05]  /*b290*/  BSYNC B0 ;  /* 0x0000000000007941 */ /* 0x000fea0003800000 */
.L_x_2765:
[----:B------:R-:W-:Y:S01]  /*b2a0*/  ISETP.GE.AND P0, PT, R83, 0x41, PT ;  /* 0x000000415300780c */ /* 0x000fe20003f06270 */
[----:B--2-4-:R2:W4:Y:S01]  /*b2b0*/  SHFL.IDX PT, R29, R32, 0x1, 0x1c1f ;  /* 0x003c1f00201d7f89 */ /* 0x01452200000e0000 */
[----:B------:R-:W-:Y:S03]  /*b2c0*/  BSSY B0, `(.L_x_2767) ;  /* 0x0000018000007945 */ /* 0x000fe60003800000 */
[----:B-1----:R2:W1:Y:S08]  /*b2d0*/  SHFL.IDX PT, R28, R27, 0x1, 0x1c1f ;  /* 0x003c1f001b1c7f89 */ /* 0x00247000000e0000 */
[----:B--2---:R-:W-:Y:S05]  /*b2e0*/  @!P0 BRA `(.L_x_2768) ;  /* 0x0000000000548947 */ /* 0x004fea0003800000 */
[----:B------:R-:W-:Y:S01]  /*b2f0*/  ISETP.NE.AND P5, PT, R3, RZ, PT ;  /* 0x000000ff0300720c */ /* 0x000fe20003fa5270 */
[----:B------:R-:W-:-:S12]  /*b300*/  ULDC.64 UR4, c[0x0][0x208] ;  /* 0x0000820000047ab9 */ /* 0x000fd80000000a00 */
        /* <DEDUP_REMOVED lines=19> */
.L_x_2768:
[----:B------:R-:W-:Y:S05]  /*b440*/  BSYNC B0 ;  /* 0x0000000000007941 */ /* 0x000fea0003800000 */
.L_x_2767:
        /* <DEDUP_REMOVED lines=18> */
.L_x_2659:
[----:B------:R-:W2:Y:S01]  /*b570*/  LDC R0, c[0x0][0x448] ;  /* 0x00011200ff007b82 */ /* 0x000ea20000000800 */
[----:B------:R-:W-:Y:S01]  /*b580*/  VIADD R3, R186, 0x7f ;  /* 0x0000007fba037836 */ /* 0x000fe20000000000 */
[----:B------:R-:W-:Y:S01]  /*b590*/  BSSY B0, `(.L_x_2770) ;  /* 0x0000010000007945 */ /* 0x000fe20003800000 */
[----:B------:R-:W-:Y:S01]  /*b5a0*/  IMAD.MOV.U32 R72, RZ, RZ, RZ ;  /* 0x000000ffff487224 */ /* 0x000fe200078e00ff */
[----:B--2---:R-:W-:-:S13]  /*b5b0*/  ISETP.NE.AND P1, PT, R0, 0x1, PT ;  /* 0x000000010000780c */ /* 0x004fda0003f25270 */
[----:B------:R-:W2:Y:S08]  /*b5c0*/  @P1 LDC R0, c[0x0][0x44c] ;  /* 0x00011300ff001b82 */ /* 0x000eb00000000800 */
[----:B------:R-:W3:Y:S01]  /*b5d0*/  @P1 LDC R5, c[0x0][0x450] ;  /* 0x00011400ff051b82 */ /* 0x000ee20000000800 */
[----:B--2---:R-:W-:-:S05]  /*b5e0*/  @P1 IMAD.HI.U32 R0, R3, R0, RZ ;  /* 0x0000000003001227 */ /* 0x004fca00078e00ff */
[----:B---3--:R-:W-:-:S05]  /*b5f0*/  @P1 SHF.R.U32.HI R3, RZ, R5, R0 ;  /* 0x00000005ff031219 */ /* 0x008fca0000011600 */
[----:B------:R-:W-:-:S04]  /*b600*/  IMAD.IADD R3, R218, 0x1, R3 ;  /* 0x00000001da037824 */ /* 0x000fc800078e0203 */
[----:B------:R-:W-:-:S05]  /*b610*/  IMAD.HI R3, R3, 0x2aaaaaab, RZ ;  /* 0x2aaaaaab03037827 */ /* 0x000fca00078e02ff */
[----:B------:R-:W-:-:S04]  /*b620*/  SHF.R.U32.HI R0, RZ, 0x1f, R3 ;  /* 0x0000001fff007819 */ /* 0x000fc80000011603 */
[----:B------:R-:W-:-:S04]  /*b630*/  LEA.HI.SX32 R0, R3, R0, 0x1c ;  /* 0x0000000003007211 */ /* 0x000fc800078fe2ff */
[----:B------:R-:W-:-:S04]  /*b640*/  VIMNMX R219, R219, R0, PT ;  /* 0x00000000dbdb7248 */ /* 0x000fc80003fe0100 */
[----:B------:R-:W-:Y:S01]  /*b650*/  ISETP.GE.AND P1, PT, R219, 0x1, PT ;  /* 0x00000001db00780c */ /* 0x000fe20003f26270 */
[----:B------:R-:W-:-:S12]  /*b660*/  @P0 BRA `(.L_x_2771) ;  /* 0x0000000000080947 */ /* 0x000fd80003800000 */
[----:B------:R-:W2:Y:S02]  /*b670*/  FENCE.VIEW.ASYNC.G ;  /* 0x00000000000073c6 */ /* 0x000ea40000000100 */
[----:B--2---:R-:W-:Y:S06]  /*b680*/  BAR.ARV 0xc, 0x180 ;  /* 0x0306000000007b1d */ /* 0x004fec0000002000 */
.L_x_2771:
[----:B------:R-:W-:Y:S05]  /*b690*/  BSYNC B0 ;  /* 0x0000000000007941 */ /* 0x000fea0003800000 */
.L_x_2770:
[----:B------:R-:W-:Y:S04]  /*b6a0*/  BSSY B0, `(.L_x_2772) ;  /* 0x000001f000007945 */ /* 0x000fe80003800000 */
[----:B------:R-:W-:Y:S05]  /*b6b0*/  @!P1 BRA `(.L_x_2773) ;  /* 0x0000000000749947 */ /* 0x000fea0003800000 */
[----:B------:R-:W-:Y:S01]  /*b6c0*/  ISETP.NE.AND P0, PT, R194, RZ, PT ;  /* 0x000000ffc200720c */ /* 0x000fe20003f05270 */
[----:B------:R-:W-:-:S03]  /*b6d0*/  ULDC UR4, c[0x0][0x9f0] ;  /* 0x00027c0000047ab9 */ /* 0x000fc60000000800 */
[----:B------:R-:W-:-:S04]  /*b6e0*/  SEL R9, R194, UR4, P0 ;  /* 0x00000004c2097c07 */ /* 0x000fc80008000000 */
[-C--:B------:R-:W-:Y:S02]  /*b6f0*/  IABS R6, R9.reuse ;  /* 0x0000000900067213 */ /* 0x080fe40000000000 */
[----:B------:R-:W-:Y:S02]  /*b700*/  IADD3 R0, R9, -0x1, R219 ;  /* 0xffffffff09007810 */ /* 0x000fe40007ffe0db */
[----:B------:R-:W2:Y:S01]  /*b710*/  I2F.RP R3, R6 ;  /* 0x0000000600037306 */ /* 0x000ea20000209400 */
[-C--:B------:R-:W-:Y:S02]  /*b720*/  IABS R10, R9.reuse ;  /* 0x00000009000a7213 */ /* 0x080fe40000000000 */
        /* <DEDUP_REMOVED lines=22> */
.L_x_2773:
[----:B------:R-:W-:Y:S05]  /*b890*/  BSYNC B0 ;  /* 0x0000000000007941 */ /* 0x000fea0003800000 */
.L_x_2772:
        /* <DEDUP_REMOVED lines=41> */
[----:B--2---:R-:W2:Y:S02]  /*bb30*/  SHFL.IDX PT, R0, R0, RZ, 0x1f ;  /* 0x00001fff00007589 */ /* 0x004ea400000e0000 */
[----:B--2---:R-:W-:-:S04]  /*bb40*/  LEA.HI R3, R0, R0, RZ, 0x1 ;  /* 0x0000000000037211 */ /* 0x004fc800078f08ff */
[----:B------:R-:W-:-:S05]  /*bb50*/  LOP3.LUT R3, R3, 0x1e, RZ, 0xc0, !PT ;  /* 0x0000001e03037812 */ /* 0x000fca00078ec0ff */
        /* <DEDUP_REMOVED lines=20> */
[----:B012-45:R-:W-:Y:S05]  /*bca0*/  CALL.ABS.NOINC R14 ;  /* 0x000000000e007343 */ /* 0x037fea0003c00000 */
.L_x_2775:
        /* <DEDUP_REMOVED lines=12> */
.L_x_2779:
[----:B---3--:R3:W0:Y:S02]  /*bd70*/  SYNCS.PHASECHK.TRANS64.TRYWAIT P0, [R2+URZ+0x2a800], R3 ;  /* 0x02a80003020075a7 */ /* 0x008624000800017f */
[----:B0-----:R-:W-:Y:S05]  /*bd80*/  @!P0 NANOSLEEP.SYNCS 0x989680 ;  /* 0x009896800000895d */ /* 0x001fea0003900000 */
[----:B------:R-:W0:Y:S02]  /*bd90*/  @!P0 SYNCS.PHASECHK.TRANS64 P0, [R2+URZ+0x2a800], R3 ;  /* 0x02a80003020085a7 */ /* 0x000e24000800007f */
[----:B0-----:R-:W-:Y:S05]  /*bda0*/  @!P0 BRA `(.L_x_2779) ;  /* 0xfffffffc00f08947 */ /* 0x001fea000383ffff */
.L_x_2778:
[----:B------:R-:W-:Y:S05]  /*bdb0*/  BSYNC B0 ;  /* 0x0000000000007941 */ /* 0x000fea0003800000 */
.L_x_2777:
[----:B------:R-:W-:Y:S05]  /*bdc0*/  BRA `(.L_x_2780) ;  /* 0x0000007400647947 */ /* 0x000fea0003800000 */
.L_x_2776:
[----:B------:R-:W-:Y:S01]  /*bdd0*/  ULOP3.LUT UP0, URZ, UR61, 0x3ff, URZ, 0xc0, !UPT ;  /* 0x000003ff3d3f7892 */ /* 0x000fe2000f80c03f */
[----:B-----5:R-:W-:Y:S01]  /*bde0*/  SHF.R.S32.HI R0, RZ, 0x1f, R140 ;  /* 0x0000001fff007819 */ /* 0x020fe2000001148c */
[----:B------:R-:W-:Y:S01]  /*bdf0*/  ULDC.64 UR4, c[0x0][0x3f8] ;  /* 0x0000fe0000047ab9 */ /* 0x000fe20000000a00 */
[----:B------:R-:W-:Y:S01]  /*be00*/  ULDC.64 UR6, c[0x0][0x408] ;  /* 0x0001020000067ab9 */ /* 0x000fe20000000a00 */
[----:B------:R-:W-:Y:S02]  /*be10*/  IMAD.WIDE.U32 R24, R140, UR4, RZ ;  /* 0x000000048c187c25 */ /* 0x000fe4000f8e00ff */
[----:B------:R-:W-:Y:S02]  /*be20*/  PLOP3.LUT P0, PT, PT, PT, UP0, 0x80, 0x0 ;  /* 0x000000000000781c */ /* 0x000fe40003f0f008 */
[C---:B------:R-:W-:Y:S02]  /*be30*/  IMAD R3, R0.reuse, UR4, RZ ;  /* 0x0000000400037c24 */ /* 0x040fe4000f8e02ff */
[----:B------:R-:W-:-:S02]  /*be40*/  IMAD R5, R0, UR6, RZ ;  /* 0x0000000600057c24 */ /* 0x000fc4000f8e02ff */
[C---:B------:R-:W-:Y:S02]  /*be50*/  IMAD R3, R140.reuse, UR5, R3 ;  /* 0x000000058c037c24 */ /* 0x040fe4000f8e0203 */
[C---:B------:R-:W-:Y:S02]  /*be60*/  IMAD R5, R140.reuse, UR7, R5 ;  /* 0x000000078c057c24 */ /* 0x040fe4000f8e0205 */
[----:B------:R-:W-:-:S04]  /*be70*/  IMAD.WIDE.U32 R140, R140, UR6, RZ ;  /* 0x000000068c8c7c25 */ /* 0x000fc8000f8e00ff */
[----:B------:R-:W-:Y:S02]  /*be80*/  IMAD.IADD R49, R3, 0x1, R25 ;  /* 0x0000000103317824 */ /* 0x000fe400078e0219 */
[----:B0-----:R-:W-:Y:S01]  /*be90*/  IMAD.IADD R27, R5, 0x1, R141 ;  /* 0x00000001051b7824 */ /* 0x001fe200078e028d */
[----:B------:R-:W-:Y:S06]  /*bea0*/  @!P0 BRA `(.L_x_2781) ;  /* 0x0000000000408947 */ /* 0x000fec0003800000 */
        /* <DEDUP_REMOVED lines=15> */
[----:B01--4-:R-:W-:Y:S05]  /*bfa0*/  CALL.ABS.NOINC R14 ;  /* 0x000000000e007343 */ /* 0x013fea0003c00000 */
.L_x_2781:
[----:B------:R-:W-:Y:S01]  /*bfb0*/  ULDC.U8 UR4, c[0x0][0x410] ;  /* 0x0001040000047ab9 */ /* 0x000fe20000000000 */
[----:B------:R-:W-:Y:S01]  /*bfc0*/  BSSY B0, `(.L_x_2782) ;  /* 0x0000731000007945 */ /* 0x000fe20003800000 */
[----:B------:R-:W-:Y:S01]  /*bfd0*/  ISETP.NE.AND P0, PT, RZ, UR4, PT ;  /* 0x00000004ff007c0c */ /* 0x000fe2000bf05270 */
[----:B------:R-:W-:-:S12]  /*bfe0*/  IMAD.IADD R64, R170, 0x1, R186 ;  /* 0x00000001aa407824 */ /* 0x000fd800078e02ba */
[----:B------:R-:W-:Y:S05]  /*bff0*/  @!P0 BRA `(.L_x_2783) ;  /* 0x0000003800908947 */ /* 0x000fea0003800000 */
[----:B------:R-:W0:Y:S01]  /*c000*/  LDC R10, c[0x0][0x448] ;  /* 0x00011200ff0a7b82 */ /* 0x000e220000000800 */
        /* <DEDUP_REMOVED lines=10> */
[----:B0-----:R-:W-:-:S13]  /*c0b0*/  ISETP.NE.AND P0, PT, R10, 0x1, PT ;  /* 0x000000010a00780c */ /* 0x001fda0003f05270 */
[----:B------:R-:W0:Y:S08]  /*c0c0*/  @P0 LDC R0, c[0x0][0x44c] ;  /* 0x00011300ff000b82 */ /* 0x000e300000000800 */
[----:B------:R-:W2:Y:S01]  /*c0d0*/  @P0 LDC R5, c[0x0][0x450] ;  /* 0x00011400ff050b82 */ /* 0x000ea20000000800 */
[----:B0-----:R-:W-:-:S05]  /*c0e0*/  @P0 IMAD.HI.U32 R0, R3, R0, RZ ;  /* 0x0000000003000227 */ /* 0x001fca00078e00ff */
[----:B--2---:R-:W-:Y:S01]  /*c0f0*/  @P0 SHF.R.U32.HI R3, RZ, R5, R0 ;  /* 0x00000005ff030219 */ /* 0x004fe20000011600 */
        /* <DEDUP_REMOVED lines=18> */
[----:B------:R0:W2:Y:S04]  /*c220*/  SHFL.IDX PT, R3, R0, RZ, 0x1c1f ;  /* 0x001c1fff00037589 */ /* 0x0000a800000e0000 */
[----:B------:R0:W3:Y:S04]  /*c230*/  SHFL.IDX PT, R6, R65, RZ, 0x1c1f ;  /* 0x001c1fff41067589 */ /* 0x0000e800000e0000 */
[----:B------:R0:W0:Y:S04]  /*c240*/  SHFL.IDX PT, R9, R63, RZ, 0x1c1f ;  /* 0x001c1fff3f097589 */ /* 0x00002800000e0000 */
[----:B------:R0:W0:Y:S02]  /*c250*/  SHFL.IDX PT, R8, R62, RZ, 0x1c1f ;  /* 0x001c1fff3e087589 */ /* 0x00002400000e0000 */
.L_x_3056:
        /* <DEDUP_REMOVED lines=20> */
[----:B------:R-:W-:Y:S01]  /*c3a0*/  ISETP.GE.AND P2, PT, R173, UR4, PT ;  /* 0x00000004ad007c0c */ /* 0x000fe2000bf46270 */
[----:B------:R-:W-:Y:S01]  /*c3b0*/  ULDC.64 UR6, c[0x0][0x208] ;  /* 0x0000820000067ab9 */ /* 0x000fe20000000a00 */
        /* <DEDUP_REMOVED lines=8> */
[-C--:B-1-3--:R-:W-:Y:S01]  /*c440*/  @!P3 IADD3 R28, P6, R6, R27.reuse, RZ ;  /* 0x0000001b061cb210 */ /* 0x08afe20007fde0ff */
[----:B------:R-:W-:Y:S01]  /*c450*/  @!P0 IMAD.SHL.U32 R7, R172, 0x2, RZ ;  /* 0x00000002ac078824 */ /* 0x000fe200078e00ff */
[----:B0-----:R-:W-:Y:S01]  /*c460*/  @!P3 IADD3 R26, P5, R8, R27, RZ ;  /* 0x0000001b081ab210 */ /* 0x001fe20007fbe0ff */
[----:B--2---:R-:W-:Y:S01]  /*c470*/  @!P4 IMAD.MOV.U32 R5, RZ, RZ, R3 ;  /* 0x000000ffff05c224 */ /* 0x004fe200078e0003 */
[----:B------:R-:W-:Y:S01]  /*c480*/  @!P0 SHF.L.U64.HI R36, R172, 0x1, R73 ;  /* 0x00000001ac248819 */ /* 0x000fe20000010249 */
[--C-:B----4-:R-:W-:Y:S01]  /*c490*/  @!P3 IMAD.X R29, R3, 0x1, R10.reuse, P6 ;  /* 0x00000001031db824 */ /* 0x110fe200030e060a */
[-C--:B------:R-:W-:Y:S01]  /*c4a0*/  @!P2 IADD3 R24, P6, R6, R21.reuse, RZ ;  /* 0x000000150618a210 */ /* 0x080fe20007fde0ff */
[----:B------:R-:W-:Y:S01]  /*c4b0*/  @!P3 IMAD.X R27, R9, 0x1, R10, P5 ;  /* 0x00000001091bb824 */ /* 0x000fe200028e060a */
[----:B------:R-:W-:-:S02]  /*c4c0*/  @!P2 IADD3 R20, P5, R8, R21, RZ ;  /* 0x000000150814a210 */ /* 0x000fc40007fbe0ff */
[----:B------:R-:W-:Y:S01]  /*c4d0*/  @!P1 SHF.L.U64.HI R10, R174, 0x1, R75 ;  /* 0x00000001ae0a9819 */ /* 0x000fe2000001024b */
[--C-:B------:R-:W-:Y:S01]  /*c4e0*/  @!P2 IMAD.X R25, R3, 0x1, R4.reuse, P6 ;  /* 0x000000010319a824 */ /* 0x100fe200030e0604 */
[-C--:B------:R-:W-:Y:S01]  /*c4f0*/  @!P1 IADD3 R14, P6, R6, R13.reuse, RZ ;  /* 0x0000000d060e9210 */ /* 0x080fe20007fde0ff */
[----:B------:R-:W-:Y:S01]  /*c500*/  @!P2 IMAD.X R21, R9, 0x1, R4, P5 ;  /* 0x000000010915a824 */ /* 0x000fe200028e0604 */
[----:B------:R-:W-:Y:S01]  /*c510*/  ISETP.GE.AND P5, PT, R176, UR4, PT ;  /* 0x00000004b0007c0c */ /* 0x000fe2000bfa6270 */
[----:B------:R-:W-:Y:S02]  /*c520*/  @!P4 IMAD.MOV.U32 R4, RZ, RZ, R6 ;  /* 0x000000ffff04c224 */ /* 0x000fe400078e0006 */
[----:B------:R-:W-:Y:S01]  /*c530*/  @!P1 IMAD.X R15, R3, 0x1, R10, P6 ;  /* 0x00000001030f9824 */ /* 0x000fe200030e060a */
[----:B------:R-:W-:Y:S01]  /*c540*/  @!P1 IADD3 R12, P6, R8, R13, RZ ;  /* 0x0000000d080c9210 */ /* 0x000fe20007fde0ff */
[----:B------:R-:W-:-:S03]  /*c550*/  @!P4 IMAD.WIDE R32, R160, 0x2, R4 ;  /* 0x00000002a020c825 */ /* 0x000fc600078e0204 */
[----:B------:R-:W-:Y:S01]  /*c560*/  @!P1 IADD3.X R13, R9, R10, RZ, P6, !PT ;  /* 0x0000000a090d9210 */ /* 0x000fe200037fe4ff */
[----:B------:R-:W-:Y:S01]  /*c570*/  @!P4 IMAD.MOV.U32 R4, RZ, RZ, R8 ;  /* 0x000000ffff04c224 */ /* 0x000fe200078e0008 */
[----:B------:R-:W-:Y:S01]  /*c580*/  @!P0 IADD3 R10, P6, R6, R7, RZ ;  /* 0x00000007060a8210 */ /* 0x000fe20007fde0ff */
[----:B------:R-:W-:Y:S01]  /*c590*/  @!P4 IMAD.MOV.U32 R5, RZ, RZ, R9 ;  /* 0x000000ffff05c224 */ /* 0x000fe200078e0009 */
[----:B------:R0:W5:Y:S01]  /*c5a0*/  @!P4 LD.E.64 R60, desc[UR6][R32.64] ;  /* 0x00000006203cc980 */ /* 0x000162000c101b00 */
[----:B------:R-:W-:-:S04]  /*c5b0*/  @!P4 IMAD.WIDE R30, R160, 0x2, R4 ;  /* 0x00000002a01ec825 */ /* 0x000fc800078e0204 */
[--C-:B------:R-:W-:Y:S01]  /*c5c0*/  @!P0 IMAD.X R11, R3, 0x1, R36.reuse, P6 ;  /* 0x00000001030b8824 */ /* 0x100fe200030e0624 */
[----:B------:R-:W-:Y:S01]  /*c5d0*/  @!P0 IADD3 R4, P6, R8, R7, RZ ;  /* 0x0000000708048210 */ /* 0x000fe20007fde0ff */
[C---:B------:R-:W-:Y:S01]  /*c5e0*/  @!P5 IMAD.SHL.U32 R7, R176.reuse, 0x2, RZ ;  /* 0x00000002b007d824 */ /* 0x040fe200078e00ff */
[----:B------:R0:W5:Y:S01]  /*c5f0*/  @!P4 LD.E.64 R58, desc[UR6][R30.64] ;  /* 0x000000061e3ac980 */ /* 0x000162000c101b00 */
[----:B------:R-:W-:Y:S02]  /*c600*/  @!P5 SHF.L.U64.HI R34, R176, 0x1, R223 ;  /* 0x00000001b022d819 */ /* 0x000fe400000102df */
[----:B------:R-:W-:Y:S01]  /*c610*/  @!P0 IMAD.X R5, R9, 0x1, R36, P6 ;  /* 0x0000000109058824 */ /* 0x000fe200030e0624 */
[-C--:B------:R-:W-:Y:S02]  /*c620*/  @!P5 IADD3 R6, P4, R6, R7.reuse, RZ ;  /* 0x000000070606d210 */ /* 0x080fe40007f9e0ff */
[----:B------:R-:W-:Y:S02]  /*c630*/  @!P5 IADD3 R8, P6, R8, R7, RZ ;  /* 0x000000070808d210 */ /* 0x000fe40007fde0ff */
        /* <DEDUP_REMOVED lines=22> */
.L_x_2786:
[----:B------:R-:W-:Y:S05]  /*c7a0*/  BSYNC B1 ;  /* 0x0000000000017941 */ /* 0x000fea0003800000 */
.L_x_2785:
[----:B--2--5:R-:W-:Y:S01]  /*c7b0*/  IMAD.MOV.U32 R3, RZ, RZ, R58 ;  /* 0x000000ffff037224 */ /* 0x024fe200078e003a */
[----:B------:R-:W-:Y:S01]  /*c7c0*/  UMOV UR4, 0xffffffff ;  /* 0xffffffff00047882 */ /* 0x000fe20000000000 */
[----:B0-----:R-:W-:Y:S01]  /*c7d0*/  IMAD.MOV.U32 R4, RZ, RZ, R59 ;  /* 0x000000ffff047224 */ /* 0x001fe200078e003b */
[----:B------:R-:W-:Y:S01]  /*c7e0*/  CS2R R30, SRZ ;  /* 0x00000000001e7805 */ /* 0x000fe2000001ff00 */
[----:B------:R-:W-:Y:S01]  /*c7f0*/  IMAD.MOV.U32 R5, RZ, RZ, R54 ;  /* 0x000000ffff057224 */ /* 0x000fe200078e0036 */
        /* <DEDUP_REMOVED lines=23> */
[----:B------:R-:W-:-:S02]  /*c970*/  IMAD.MOV.U32 R5, RZ, RZ, R56 ;  /* 0x000000ffff057224 */ /* 0x000fc400078e0038 */
        /* <DEDUP_REMOVED lines=19> */
[----:B------:R-:W-:Y:S02]  /*cab0*/  PRMT R70, R5, 0x7610, R70 ;  /* 0x0000761005467816 */ /* 0x000fe40000000046 */
[----:B------:R-:W-:Y:S01]  /*cac0*/  PRMT R71, R6, 0x7610, R71 ;  /* 0x0000761006477816 */ /* 0x000fe20000000047 */
[----:B------:R-:W-:Y:S06]  /*cad0*/  BRA.DIV UR4, `(.L_x_2787) ;  /* 0x0000019204d07947 */ /* 0x000fec000b800000 */
[----:B------:R-:W0:Y:S04]  /*cae0*/  SHFL.IDX PT, R0, R0, 0x1, 0x1c1f ;  /* 0x003c1f0000007f89 */ /* 0x000e2800000e0000 */
[----:B------:R-:W2:Y:S04]  /*caf0*/  SHFL.IDX PT, R65, R65, 0x1, 0x1c1f ;  /* 0x003c1f0041417f89 */ /* 0x000ea800000e0000 */
[----:B------:R-:W3:Y:S04]  /*cb00*/  SHFL.IDX PT, R63, R63, 0x1, 0x1c1f ;  /* 0x003c1f003f3f7f89 */ /* 0x000ee800000e0000 */
[----:B------:R-:W0:Y:S02]  /*cb10*/  SHFL.IDX PT, R62, R62, 0x1, 0x1c1f ;  /* 0x003c1f003e3e7f89 */ /* 0x000e2400000e0000 */
.L_x_3062:
        /* <DEDUP_REMOVED lines=14> */
[----:B-1--4-:R-:W-:-:S02]  /*cc00*/  CS2R R28, SRZ ;  /* 0x00000000001c7805 */ /* 0x012fc4000001ff00 */
        /* <DEDUP_REMOVED lines=12> */
[----:B------:R-:W-:-:S05]  /*ccd0*/  ISETP.GE.AND P1, PT, R172, UR4, PT ;  /* 0x00000004ac007c0c */ /* 0x000fca000bf26270 */
[C---:B------:R-:W-:Y:S01]  /*cce0*/  @!P4 IMAD.SHL.U32 R24, R175.reuse, 0x2, RZ ;  /* 0x00000002af18c824 */ /* 0x040fe200078e00ff */
[----:B------:R-:W-:-:S03]  /*ccf0*/  @!P4 SHF.L.U64.HI R76, R175, 0x1, R76 ;  /* 0x00000001af4cc819 */ /* 0x000fc6000001024c */
[C---:B------:R-:W-:Y:S01]  /*cd00*/  @!P3 IMAD.SHL.U32 R14, R173.reuse, 0x2, RZ ;  /* 0x00000002ad0eb824 */ /* 0x040fe200078e00ff */
[----:B------:R-:W-:Y:S01]  /*cd10*/  @!P3 SHF.L.U64.HI R74, R173, 0x1, R74 ;  /* 0x00000001ad4ab819 */ /* 0x000fe2000001024a */
[----:B------:R-:W-:Y:S01]  /*cd20*/  @!P2 IMAD.SHL.U32 R10, R174, 0x2, RZ ;  /* 0x00000002ae0aa824 */ /* 0x000fe200078e00ff */
[CC--:B--2---:R-:W-:Y:S01]  /*cd30*/  @!P4 IADD3 R26, P5, R65.reuse, R24.reuse, RZ ;  /* 0x00000018411ac210 */ /* 0x0c4fe20007fbe0ff */
[----:B------:R-:W-:Y:S01]  /*cd40*/  @!P1 IMAD.SHL.U32 R4, R172, 0x2, RZ ;  /* 0x00000002ac049824 */ /* 0x000fe200078e00ff */
[----:B0-----:R-:W-:Y:S02]  /*cd50*/  @!P4 IADD3 R24, P6, R62, R24, RZ ;  /* 0x000000183e18c210 */ /* 0x001fe40007fde0ff */
[----:B------:R-:W-:Y:S01]  /*cd60*/  @!P2 SHF.L.U64.HI R75, R174, 0x1, R75 ;  /* 0x00000001ae4ba819 */ /* 0x000fe2000001024b */
[--C-:B------:R-:W-:Y:S01]  /*cd70*/  @!P4 IMAD.X R27, R0, 0x1, R76.reuse, P5 ;  /* 0x00000001001bc824 */ /* 0x100fe200028e064c */
        /* <DEDUP_REMOVED lines=31> */
[----:B------:R-:W-:Y:S01]  /*cf70*/  @!P5 IMAD.X R7, R0, 0x1, R32, P6 ;  /* 0x000000010007d824 */ /* 0x000fe200030e0620 */
[----:B------:R-:W-:Y:S02]  /*cf80*/  @!P5 IADD3 R62, P6, R62, R33, RZ ;  /* 0x000000213e3ed210 */ /* 0x000fe40007fde0ff */
[----:B0-----:R-:W-:-:S03]  /*cf90*/  CS2R R26, SRZ ;  /* 0x00000000001a7805 */ /* 0x001fc6000001ff00 */
[----:B------:R-:W-:Y:S01]  /*cfa0*/  @!P5 IMAD.X R63, R63, 0x1, R32, P6 ;  /* 0x000000013f3fd824 */ /* 0x000fe200030e0620 */
[----:B------:R-:W-:Y:S02]  /*cfb0*/  CS2R R32, SRZ ;  /* 0x0000000000207805 */ /* 0x000fe4000001ff00 */
[----:B-1----:R-:W-:Y:S01]  /*cfc0*/  CS2R R20, SRZ ;  /* 0x0000000000147805 */ /* 0x002fe2000001ff00 */
[----:B------:R0:W5:Y:S04]  /*cfd0*/  @!P3 LD.E.64 R26, desc[UR6][R14.64] ;  /* 0x000000060e1ab980 */ /* 0x000168000c101b00 */
[----:B------:R1:W5:Y:S04]  /*cfe0*/  @!P4 LD.E.64 R32, desc[UR6][R24.64] ;  /* 0x000000061820c980 */ /* 0x000368000c101b00 */
[----:B------:R2:W5:Y:S01]  /*cff0*/  @!P2 LD.E.64 R20, desc[UR6][R10.64] ;  /* 0x000000060a14a980 */ /* 0x000562000c101b00 */
[----:B0-----:R-:W-:-:S02]  /*d000*/  CS2R R14, SRZ ;  /* 0x00000000000e7805 */ /* 0x001fc4000001ff00 */
        /* <DEDUP_REMOVED lines=9> */
.L_x_2789:
[----:B------:R-:W-:Y:S05]  /*d0a0*/  BSYNC B1 ;  /* 0x0000000000017941 */ /* 0x000fea0003800000 */
.L_x_2788:
[----:B----45:R-:W-:Y:S01]  /*d0b0*/  IMAD.MOV.U32 R5, RZ, RZ, R30 ;  /* 0x000000ffff057224 */ /* 0x030fe200078e001e */
[----:B------:R-:W-:Y:S01]  /*d0c0*/  LEA.HI R4, R198, R198, RZ, 0x1 ;  /* 0x000000c6c6047211 */ /* 0x000fe200078f08ff */
[----:B------:R-:W-:Y:S01]  /*d0d0*/  VIADD R6, R3, 0xc400 ;  /* 0x0000c40003067836 */ /* 0x000fe20000000000 */
[----:B------:R-:W-:Y:S01]  /*d0e0*/  VIADDMNMX R67, R67, -R186, 0x80, PT ;  /* 0x0000008043437446 */ /* 0x000fe200038009ba */
[----:B0-----:R-:W-:Y:S01]  /*d0f0*/  VIADD R0, R3, 0xc440 ;  /* 0x0000c44003007836 */ /* 0x001fe20000000000 */
[----:B------:R-:W-:Y:S01]  /*d100*/  PRMT R105, R5, 0x7610, R105 ;  /* 0x0000761005697816 */ /* 0x000fe20000000069 */
[----:B------:R-:W-:Y:S01]  /*d110*/  @P0 VIADD R0, R6, 0xffffffc0 ;  /* 0xffffffc006000836 */ /* 0x000fe20000000000 */
[----:B------:R-:W-:Y:S01]  /*d120*/  LOP3.LUT R5, R4, 0xfffffffe, RZ, 0xc0, !PT ;  /* 0xfffffffe04057812 */ /* 0x000fe200078ec0ff */
[----:B------:R-:W-:Y:S01]  /*d130*/  IMAD.MOV.U32 R6, RZ, RZ, R31 ;  /* 0x000000ffff067224 */ /* 0x000fe200078e001f */
[----:B------:R-:W-:Y:S01]  /*d140*/  BSSY B1, `(.L_x_2790) ;  /* 0x0000030000017945 */ /* 0x000fe20003800000 */
[----:B------:R-:W-:Y:S01]  /*d150*/  IMAD.MOV.U32 R7, RZ, RZ, R32 ;  /* 0x000000ffff077224 */ /* 0x000fe200078e0020 */
[----:B------:R-:W-:Y:S01]  /*d160*/  ISETP.GE.AND P1, PT, R170, R67, PT ;  /* 0x00000043aa00720c */ /* 0x000fe20003f26270 */
[----:B------:R-:W-:Y:S01]  /*d170*/  IMAD.IADD R5, R198, 0x1, -R5 ;  /* 0x00000001c6057824 */ /* 0x000fe200078e0a05 */
[----:B------:R-:W-:Y:S01]  /*d180*/  PRMT R106, R6, 0x7610, R106 ;  /* 0x00007610066a7816 */ /* 0x000fe2000000006a */
[----:B------:R-:W-:Y:S01]  /*d190*/  IMAD.MOV.U32 R4, RZ, RZ, R26 ;  /* 0x000000ffff047224 */ /* 0x000fe200078e001a */
[----:B------:R-:W-:Y:S01]  /*d1a0*/  PRMT R97, R7, 0x7610, R97 ;  /* 0x0000761007617816 */ /* 0x000fe20000000061 */
[----:B------:R-:W-:Y:S01]  /*d1b0*/  IMAD.MOV.U32 R6, RZ, RZ, R27 ;  /* 0x000000ffff067224 */ /* 0x000fe200078e001b */
[----:B------:R-:W-:Y:S01]  /*d1c0*/  SHF.L.U32 R5, R5, 0x1f, RZ ;  /* 0x0000001f05057819 */ /* 0x000fe200000006ff */
[----:B------:R-:W-:Y:S01]  /*d1d0*/  IMAD.MOV.U32 R7, RZ, RZ, R20 ;  /* 0x000000ffff077224 */ /* 0x000fe200078e0014 */
[----:B------:R-:W-:Y:S01]  /*d1e0*/  PRMT R89, R4, 0x7610, R89 ;  /* 0x0000761004597816 */ /* 0x000fe20000000059 */
[----:B------:R-:W-:Y:S01]  /*d1f0*/  IMAD.MOV.U32 R4, RZ, RZ, R21 ;  /* 0x000000ffff047224 */ /* 0x000fe200078e0015 */
[----:B------:R-:W0:Y:S01]  /*d200*/  SYNCS.PHASECHK.TRANS64.TRYWAIT P0, [R2+URZ+0x2a800], R5 ;  /* 0x02a80005020075a7 */ /* 0x000e22000800017f */
        /* <DEDUP_REMOVED lines=10> */
[----:B---3--:R-:W-:Y:S01]  /*d2b0*/  PRMT R63, R4, 0x7610, R63 ;  /* 0x00007610043f7816 */ /* 0x008fe2000000003f */
        /* <DEDUP_REMOVED lines=23> */
[----:B0-----:R-:W-:Y:S06]  /*d430*/  @!P0 BRA `(.L_x_2791) ;  /* 0x0000018800ec8947 */ /* 0x001fec0003800000 */
.L_x_3063:
[----:B------:R-:W-:Y:S05]  /*d440*/  BSYNC B1 ;  /* 0x0000000000017941 */ /* 0x000fea0003800000 */
.L_x_2790:
[----:B------:R-:W-:Y:S01]  /*d450*/  BSSY B1, `(.L_x_2792) ;  /* 0x000012f000017945 */ /* 0x000fe20003800000 */
[----:B------:R-:W-:Y:S02]  /*d460*/  PRMT R64, R4, 0x7610, R64 ;  /* 0x0000761004407816 */ /* 0x000fe40000000040 */
[----:B--2---:R-:W-:Y:S01]  /*d470*/  PRMT R65, R6, 0x7610, R65 ;  /* 0x0000761006417816 */ /* 0x004fe20000000041 */
        /* <DEDUP_REMOVED lines=11> */
[----:B------:R-:W-:Y:S02]  /*d530*/  SHF.R.U32.HI R112, RZ, 0x10, R59 ;  /* 0x00000010ff707819 */ /* 0x000fe4000001163b */
[--C-:B------:R-:W-:Y:S02]  /*d540*/  SHF.R.U64 R60, R60, 0x10, R61.reuse ;  /* 0x000000103c3c7819 */ /* 0x100fe4000000123d */
[----:B------:R-:W-:Y:S02]  /*d550*/  SHF.R.U32.HI R111, RZ, 0x10, R61 ;  /* 0x00000010ff6f7819 */ /* 0x000fe4000001163d */
[----:B------:R-:W-:Y:S02]  /*d560*/  SHF.R.U64 R61, R58, 0x10, R59 ;  /* 0x000000103a3d7819 */ /* 0x000fe4000000123b */
[----:B------:R-:W-:Y:S02]  /*d570*/  PRMT R113, R109, 0x5410, R112 ;  /* 0x000054106d717816 */ /* 0x000fe40000000070 */
[----:B------:R-:W-:-:S02]  /*d580*/  PRMT R58, R69, 0x5432, R60 ;  /* 0x00005432453a7816 */ /* 0x000fc4000000003c */
[----:B------:R-:W-:Y:S01]  /*d590*/  PRMT R111, R110, 0x5410, R111 ;  /* 0x000054106e6f7816 */ /* 0x000fe2000000006f */
[C---:B------:R-:W-:Y:S01]  /*d5a0*/  IMAD.U32 R114, R113.reuse, 0x10000, RZ ;  /* 0x0001000071727824 */ /* 0x040fe200078e00ff */
[----:B------:R-:W-:Y:S02]  /*d5b0*/  PRMT R60, R66, 0x5432, R61 ;  /* 0x00005432423c7816 */ /* 0x000fe4000000003d */
[----:B------:R-:W-:Y:S01]  /*d5c0*/  LOP3.LUT R113, R113, 0xffff0000, RZ, 0xc0, !PT ;  /* 0xffff000071717812 */ /* 0x000fe200078ec0ff */
[C---:B------:R-:W-:Y:S01]  /*d5d0*/  IMAD.U32 R112, R111.reuse, 0x10000, RZ ;  /* 0x000100006f707824 */ /* 0x040fe200078e00ff */
[----:B------:R-:W-:Y:S02]  /*d5e0*/  LOP3.LUT R111, R111, 0xffff0000, RZ, 0xc0, !PT ;  /* 0xffff00006f6f7812 */ /* 0x000fe400078ec0ff */
[C---:B0-----:R-:W-:Y:S01]  /*d5f0*/  LOP3.LUT R61, R6.reuse, 0xffff0000, RZ, 0xc0, !PT ;  /* 0xffff0000063d7812 */ /* 0x041fe200078ec0ff */
[----:B------:R-:W-:Y:S01]  /*d600*/  IMAD.U32 R109, R6, 0x10000, RZ ;  /* 0x00010000066d7824 */ /* 0x000fe200078e00ff */
[C---:B------:R-:W-:Y:S01]  /*d610*/  LOP3.LUT R110, R7.reuse, 0xffff0000, RZ, 0xc0, !PT ;  /* 0xffff0000076e7812 */ /* 0x040fe200078ec0ff */
[----:B------:R-:W-:Y:S01]  /*d620*/  IMAD.U32 R59, R7, 0x10000, RZ ;  /* 0x00010000073b7824 */ /* 0x000fe200078e00ff */
[C---:B------:R-:W-:Y:S01]  /*d630*/  LOP3.LUT R7, R4.reuse, 0xffff0000, RZ, 0xc0, !PT ;  /* 0xffff000004077812 */ /* 0x040fe200078ec0ff */
[----:B------:R-:W-:Y:S01]  /*d640*/  FMUL.FTZ R116, R61, R114 ;  /* 0x000000723d747220 */ /* 0x000fe20000410000 */
[----:B------:R-:W-:-:S02]  /*d650*/  IMAD.U32 R6, R4, 0x10000, RZ ;  /* 0x0001000004067824 */ /* 0x000fc400078e00ff */
[-C--:B------:R-:W-:Y:S01]  /*d660*/  FMUL.FTZ R115, R61, R112.reuse ;  /* 0x000000703d737220 */ /* 0x080fe20000410000 */
[C---:B------:R-:W-:Y:S01]  /*d670*/  IMAD.U32 R4, R5.reuse, 0x10000, RZ ;  /* 0x0001000005047824 */ /* 0x040fe200078e00ff */
[----:B------:R-:W-:Y:S01]  /*d680*/  LOP3.LUT R61, R5, 0xffff0000, RZ, 0xc0, !PT ;  /* 0xffff0000053d7812 */ /* 0x000fe200078ec0ff */
[C---:B------:R-:W-:Y:S01]  /*d690*/  FFMA.FTZ R5, R109.reuse, R112, -R116 ;  /* 0x000000706d057223 */ /* 0x040fe20000010874 */
[C---:B------:R-:W-:Y:S01]  /*d6a0*/  FMUL.FTZ R118, R110.reuse, R113 ;  /* 0x000000716e767220 */ /* 0x040fe20000410000 */
[-C--:B------:R-:W-:Y:S01]  /*d6b0*/  FMUL.FTZ R112, R110, R111.reuse ;  /* 0x0000006f6e707220 */ /* 0x080fe20000410000 */
[----:B------:R-:W-:Y:S01]  /*d6c0*/  FFMA.FTZ R114, R109, R114, R115 ;  /* 0x000000726d727223 */ /* 0x000fe20000010073 */
[C---:B------:R-:W-:Y:S01]  /*d6d0*/  IMAD.U32 R110, R60.reuse, 0x10000, RZ ;  /* 0x000100003c6e7824 */ /* 0x040fe200078e00ff */
[----:B------:R-:W-:Y:S01]  /*d6e0*/  LOP3.LUT R60, R60, 0xffff0000, RZ, 0xc0, !PT ;  /* 0xffff00003c3c7812 */ /* 0x000fe200078ec0ff */
[C---:B------:R-:W-:Y:S01]  /*d6f0*/  IMAD.U32 R109, R58.reuse, 0x10000, RZ ;  /* 0x000100003a6d7824 */ /* 0x040fe200078e00ff */
[----:B------:R-:W-:Y:S01]  /*d700*/  LOP3.LUT R58, R58, 0xffff0000, RZ, 0xc0, !PT ;  /* 0xffff00003a3a7812 */ /* 0x000fe200078ec0ff */
[C---:B------:R-:W-:Y:S01]  /*d710*/  FFMA.FTZ R118, R59.reuse, R111, -R118 ;  /* 0x0000006f3b767223 */ /* 0x040fe20000010876 */
[----:B------:R-:W-:Y:S01]  /*d720*/  FFMA.FTZ R113, R59, R113, R112 ;  /* 0x000000713b717223 */ /* 0x000fe20000010070 */
[----:B------:R-:W-:Y:S01]  /*d730*/  FMUL.FTZ R59, R7, R110 ;  /* 0x0000006e073b7220 */ /* 0x000fe20000410000 */
[----:B------:R-:W-:Y:S01]  /*d740*/  FMUL.FTZ R111, R61, R60 ;  /* 0x0000003c3d6f7220 */ /* 0x000fe20000410000 */
[-C--:B------:R-:W-:Y:S01]  /*d750*/  FMUL.FTZ R7, R7, R109.reuse ;  /* 0x0000006d07077220 */ /* 0x080fe20000410000 */
        /* <DEDUP_REMOVED lines=10> */
.L_x_2795:
[----:B------:R-:W-:Y:S05]  /*d800*/  BSYNC B2 ;  /* 0x0000000000027941 */ /* 0x000fea0003800000 */
.L_x_2794:
[----:B------:R-:W-:Y:S04]  /*d810*/  BSSY B2, `(.L_x_2796) ;  /* 0x0000030000027945 */ /* 0x000fe80003800000 */
[----:B------:R-:W-:Y:S05]  /*d820*/  @P1 BRA `(.L_x_2797) ;  /* 0x0000000000b81947 */ /* 0x000fea0003800000 */
[----:B0-----:R-:W0:Y:S01]  /*d830*/  LDS.128 R4, [R0] ;  /* 0x0000000000047984 */ /* 0x001e220000000c00 */
        /* <DEDUP_REMOVED lines=16> */
[C---:B------:R-:W-:Y:S01]  /*d940*/  LOP3.LUT R7, R4.reuse, 0xffff0000, RZ, 0xc0, !PT ;  /* 0xffff000004077812 */ /* 0x040fe200078ec0ff */
[C---:B------:R-:W-:Y:S01]  /*d950*/  FMUL.FTZ R61, R55.reuse, R59 ;  /* 0x0000003b373d7220 */ /* 0x040fe20000410000 */
[----:B------:R-:W-:Y:S01]  /*d960*/  FMUL.FTZ R60, R55, R58 ;  /* 0x0000003a373c7220 */ /* 0x000fe20000410000 */
[C---:B------:R-:W-:Y:S01]  /*d970*/  FMUL.FTZ R55, R57.reuse, R102 ;  /* 0x0000006639377220 */ /* 0x040fe20000410000 */
[----:B------:R-:W-:Y:S01]  /*d980*/  FMUL.FTZ R57, R57, R104 ;  /* 0x0000006839397220 */ /* 0x000fe20000410000 */
[----:B------:R-:W-:-:S02]  /*d990*/  IMAD.U32 R6, R4, 0x10000, RZ ;  /* 0x0001000004067824 */ /* 0x000fc400078e00ff */
[C---:B------:R-:W-:Y:S01]  /*d9a0*/  FFMA.FTZ R61, R54.reuse, R58, -R61 ;  /* 0x0000003a363d7223 */ /* 0x040fe2000001083d */
[----:B------:R-:W-:Y:S01]  /*d9b0*/  FFMA.FTZ R60, R54, R59, R60 ;  /* 0x0000003b363c7223 */ /* 0x000fe2000001003c */
[C---:B------:R-:W-:Y:S01]  /*d9c0*/  FFMA.FTZ R104, R56.reuse, R104, -R55 ;  /* 0x0000006838687223 */ /* 0x040fe20000010837 */
        /* <DEDUP_REMOVED lines=20> */
.L_x_2797:
[----:B------:R-:W-:Y:S05]  /*db10*/  BSYNC B2 ;  /* 0x0000000000027941 */ /* 0x000fea0003800000 */
.L_x_2796:
        /* <DEDUP_REMOVED lines=48> */
.L_x_2799:
[----:B------:R-:W-:Y:S05]  /*de20*/  BSYNC B2 ;  /* 0x0000000000027941 */ /* 0x000fea0003800000 */
.L_x_2798:
        /* <DEDUP_REMOVED lines=48> */
.L_x_2801:
[----:B------:R-:W-:Y:S05]  /*e130*/  BSYNC B2 ;  /* 0x0000000000027941 */ /* 0x000fea0003800000 */
.L_x_2800:
        /* <DEDUP_REMOVED lines=48> */
.L_x_2803:
[----:B------:R-:W-:Y:S05]  /*e440*/  BSYNC B2 ;  /* 0x0000000000027941 */ /* 0x000fea0003800000 */
.L_x_2802:
        /* <DEDUP_REMOVED lines=47> */
.L_x_2793:
[----:B------:R-:W-:Y:S05]  /*e740*/  BSYNC B1 ;  /* 0x0000000000017941 */ /* 0x000fea0003800000 */
.L_x_2792:
        /* <DEDUP_REMOVED lines=58> */
.L_x_2806:
[----:B------:R-:W-:Y:S05]  /*eaf0*/  BSYNC B1 ;  /* 0x0000000000017941 */ /* 0x000fea0003800000 */
.L_x_2805:
        /* <DEDUP_REMOVED lines=48> */
.L_x_2808:
[----:B------:R-:W-:Y:S05]  /*ee00*/  BSYNC B1 ;  /* 0x0000000000017941 */ /* 0x000fea0003800000 */
.L_x_2807:
[----:B------:R-:W-:Y:S04]  /*ee10*/  BSSY B1, `(.L_x_2809) ;  /* 0x0000030000017945 */ /* 0x000fe80003800000 */
[----:B------:R-:W-:Y:S05]  /*ee20*/  @P2 BRA `(.L_x_2810) ;  /* 0x0000000000b82947 */ /* 0x000fea0003800000 */
[----:B01----:R-:W0:Y:S01]  /*ee30*/  LDS.128 R4, [R3+0x12400] ;  /* 0x0124000003047984 */ /* 0x003e220000000c00 */
        /* <DEDUP_REMOVED lines=45> */
.L_x_2810:
[----:B------:R-:W-:Y:S05]  /*f110*/  BSYNC B1 ;  /* 0x0000000000017941 */ /* 0x000fea0003800000 */
.L_x_2809:
        /* <DEDUP_REMOVED lines=48> */
.L_x_2812:
[----:B------:R-:W-:Y:S05]  /*f420*/  BSYNC B1 ;  /* 0x0000000000017941 */ /* 0x000fea0003800000 */
.L_x_2811:
        /* <DEDUP_REMOVED lines=48> */
.L_x_2814:
[----:B------:R-:W-:Y:S05]  /*f730*/  BSYNC B1 ;  /* 0x0000000000017941 */ /* 0x000fea0003800000 */
.L_x_2813:
        /* <DEDUP_REMOVED lines=48> */
.L_x_2783:
[----:B------:R-:W0:Y:S01]  /*fa40*/  LDC R8, c[0x0][0x448] ;  /* 0x00011200ff087b82 */ /* 0x000e220000000800 */
[----:B------:R-:W-:Y:S01]  /*fa50*/  IMAD R3, R199, 0x40, R64 ;  /* 0x00000040c7037824 */ /* 0x000fe200078e0240 */
[----:B------:R-:W-:Y:S01]  /*fa60*/  ULDC.64 UR4, c[0x0][0x3f8] ;  /* 0x0000fe0000047ab9 */ /* 0x000fe20000000a00 */
[----:B------:R-:W-:Y:S01]  /*fa70*/  ULDC.64 UR6, c[0x0][0x408] ;  /* 0x0001020000067ab9 */ /* 0x000fe20000000a00 */
[----:B------:R-:W-:Y:S02]  /*fa80*/  IMAD.MOV.U32 R48, RZ, RZ, R24 ;  /* 0x000000ffff307224 */ /* 0x000fe400078e0018 */
[----:B------:R-:W-:Y:S01]  /*fa90*/  IMAD.MOV.U32 R4, RZ, RZ, R140 ;  /* 0x000000ffff047224 */ /* 0x000fe200078e008c */
        /* <DEDUP_REMOVED lines=12> */
[----:B------:R-:W-:-:S04]  /*fb60*/  IMAD.WIDE.U32 R4, R3, UR6, R4 ;  /* 0x0000000603047c25 */ /* 0x000fc8000f8e0004 */
[----:B------:R-:W-:Y:S01]  /*fb70*/  IMAD R61, R3, UR7, R0 ;  /* 0x00000007033d7c24 */ /* 0x000fe2000f8e0200 */
[----:B------:R-:W-:Y:S01]  /*fb80*/  ULDC.64 UR6, c[0x0][0x400] ;  /* 0x0001000000067ab9 */ /* 0x000fe20000000a00 */
[----:B------:R-:W-:Y:S01]  /*fb90*/  IMAD.IADD R7, R49, 0x1, R7 ;  /* 0x0000000131077824 */ /* 0x000fe200078e0207 */
[----:B------:R-:W-:Y:S01]  /*fba0*/  LEA R3, P0, R48, UR4, 0x1 ;  /* 0x0000000430037c11 */ /* 0x000fe2000f8008ff */
[----:B------:R-:W-:Y:S01]  /*fbb0*/  IMAD.IADD R61, R5, 0x1, R61 ;  /* 0x00000001053d7824 */ /* 0x000fe200078e023d */
[----:B------:R-:W-:Y:S01]  /*fbc0*/  LEA R0, P1, R4, UR6, 0x1 ;  /* 0x0000000604007c11 */ /* 0x000fe2000f8208ff */
[----:B------:R-:W-:Y:S01]  /*fbd0*/  UMOV UR4, 0xffffffff ;  /* 0xffffffff00047882 */ /* 0x000fe20000000000 */
[----:B------:R-:W-:Y:S02]  /*fbe0*/  LEA.HI.X R48, R48, UR5, R7, 0x1, P0 ;  /* 0x0000000530307c11 */ /* 0x000fe400080f0c07 */
[----:B------:R-:W-:Y:S01]  /*fbf0*/  LEA.HI.X R61, R4, UR7, R61, 0x1, P1 ;  /* 0x00000007043d7c11 */ /* 0x000fe200088f0c3d */
[----:B------:R-:W-:Y:S08]  /*fc00*/  BRA.DIV UR4, `(.L_x_2815) ;  /* 0x00000166040c7947 */ /* 0x000ff0000b800000 */
[----:B------:R0:W2:Y:S04]  /*fc10*/  SHFL.IDX PT, R5, R48, RZ, 0x1c1f ;  /* 0x001c1fff30057589 */ /* 0x0000a800000e0000 */
[----:B------:R0:W3:Y:S04]  /*fc20*/  SHFL.IDX PT, R4, R3, RZ, 0x1c1f ;  /* 0x001c1fff03047589 */ /* 0x0000e800000e0000 */
[----:B------:R0:W0:Y:S04]  /*fc30*/  SHFL.IDX PT, R7, R61, RZ, 0x1c1f ;  /* 0x001c1fff3d077589 */ /* 0x00002800000e0000 */
[----:B------:R0:W0:Y:S02]  /*fc40*/  SHFL.IDX PT, R14, R0, RZ, 0x1c1f ;  /* 0x001c1fff000e7589 */ /* 0x00002400000e0000 */
.L_x_3069:
        /* <DEDUP_REMOVED lines=11> */
[----:B-1--4-:R-:W-:Y:S02]  /*fd00*/  CS2R R28, SRZ ;  /* 0x00000000001c7805 */ /* 0x012fe4000001ff00 */
[----:B------:R-:W-:-:S02]  /*fd10*/  CS2R R30, SRZ ;  /* 0x00000000001e7805 */ /* 0x000fc4000001ff00 */
[----:B------:R-:W-:Y:S02]  /*fd20*/  CS2R R24, SRZ ;  /* 0x0000000000187805 */ /* 0x000fe4000001ff00 */
[----:B------:R-:W-:Y:S01]  /*fd30*/  CS2R R26, SRZ ;  /* 0x00000000001a7805 */ /* 0x000fe2000001ff00 */
[----:B------:R-:W-:Y:S06]  /*fd40*/  @P0 BRA `(.L_x_2817) ;  /* 0x00000000009c0947 */ /* 0x000fec0003800000 */
[----:B------:R-:W-:Y:S01]  /*fd50*/  ULDC UR4, c[0x0][0x3f4] ;  /* 0x0000fd0000047ab9 */ /* 0x000fe20000000800 */
[----:B---3--:R-:W-:Y:S01]  /*fd60*/  IMAD.MOV.U32 R8, RZ, RZ, R4 ;  /* 0x000000ffff087224 */ /* 0x008fe200078e0004 */
[----:B------:R-:W-:Y:S01]  /*fd70*/  ISETP.GE.AND P2, PT, R16, UR4, PT ;  /* 0x0000000410007c0c */ /* 0x000fe2000bf46270 */
[----:B--2---:R-:W-:Y:S01]  /*fd80*/  IMAD.MOV.U32 R9, RZ, RZ, R5 ;  /* 0x000000ffff097224 */ /* 0x004fe200078e0005 */
[----:B------:R-:W-:Y:S01]  /*fd90*/  ISETP.GE.AND P3, PT, R163, UR4, PT ;  /* 0x00000004a3007c0c */ /* 0x000fe2000bf66270 */
[----:B0-----:R-:W-:Y:S01]  /*fda0*/  IMAD.MOV.U32 R20, RZ, RZ, R14 ;  /* 0x000000ffff147224 */ /* 0x001fe200078e000e */
[----:B------:R-:W-:Y:S01]  /*fdb0*/  ISETP.GE.AND P4, PT, R164, UR4, PT ;  /* 0x00000004a4007c0c */ /* 0x000fe2000bf86270 */
[----:B------:R-:W-:Y:S01]  /*fdc0*/  IMAD.MOV.U32 R21, RZ, RZ, R7 ;  /* 0x000000ffff157224 */ /* 0x000fe200078e0007 */
[----:B------:R-:W-:Y:S02]  /*fdd0*/  CS2R R28, SRZ ;  /* 0x00000000001c7805 */ /* 0x000fe4000001ff00 */
[----:B------:R-:W-:-:S02]  /*fde0*/  CS2R R30, SRZ ;  /* 0x00000000001e7805 */ /* 0x000fc4000001ff00 */
[----:B------:R-:W-:Y:S02]  /*fdf0*/  CS2R R40, SRZ ;  /* 0x0000000000287805 */ /* 0x000fe4000001ff00 */
[----:B------:R-:W-:Y:S02]  /*fe00*/  CS2R R42, SRZ ;  /* 0x00000000002a7805 */ /* 0x000fe4000001ff00 */
[----:B------:R-:W-:Y:S01]  /*fe10*/  CS2R R26, SRZ ;  /* 0x00000000001a7805 */ /* 0x000fe2000001ff00 */
[----:B------:R-:W-:Y:S01]  /*fe20*/  ULDC.64 UR6, c[0x0][0x208] ;  /* 0x0000820000067ab9 */ /* 0x000fe20000000a00 */
[----:B------:R-:W-:Y:S02]  /*fe30*/  @!P2 IMAD.SHL.U32 R11, R16, 0x2, RZ ;  /* 0x00000002100ba824 */ /* 0x000fe400078e00ff */
[----:B------:R-:W-:Y:S02]  /*fe40*/  @!P3 IMAD.SHL.U32 R15, R166, 0x8, RZ ;  /* 0x00000008a60fb824 */ /* 0x000fe400078e00ff */
[----:B------:R-:W-:Y:S01]  /*fe50*/  @!P4 IMAD.SHL.U32 R25, R167, 0x8, RZ ;  /* 0x00000008a719c824 */ /* 0x000fe200078e00ff */
[----:B------:R-:W-:-:S02]  /*fe60*/  @!P2 IADD3 R4, P0, R4, R11, RZ ;  /* 0x0000000b0404a210 */ /* 0x000fc40007f1e0ff */
[----:B------:R-:W-:Y:S01]  /*fe70*/  @!P2 IADD3 R6, P1, R14, R11, RZ ;  /* 0x0000000b0e06a210 */ /* 0x000fe20007f3e0ff */
[----:B------:R-:W-:-:S04]  /*fe80*/  @!P3 IMAD.WIDE R10, R15, 0x2, R8 ;  /* 0x000000020f0ab825 */ /* 0x000fc800078e0208 */
[----:B------:R-:W-:Y:S01]  /*fe90*/  @!P4 IMAD.WIDE R12, R25, 0x2, R8 ;  /* 0x00000002190cc825 */ /* 0x000fe200078e0208 */
[----:B------:R-:W-:Y:S02]  /*fea0*/  CS2R R36, SRZ ;  /* 0x0000000000247805 */ /* 0x000fe4000001ff00 */
[----:B------:R-:W-:Y:S02]  /*feb0*/  CS2R R38, SRZ ;  /* 0x0000000000267805 */ /* 0x000fe4000001ff00 */
[----:B------:R-:W-:Y:S01]  /*fec0*/  CS2R R32, SRZ ;  /* 0x0000000000207805 */ /* 0x000fe2000001ff00 */
[--C-:B------:R-:W-:Y:S01]  /*fed0*/  @!P3 IMAD.WIDE R14, R15, 0x2, R20.reuse ;  /* 0x000000020f0eb825 */ /* 0x100fe200078e0214 */
[----:B------:R-:W-:Y:S02]  /*fee0*/  CS2R R34, SRZ ;  /* 0x0000000000227805 */ /* 0x000fe4000001ff00 */
[----:B------:R-:W-:Y:S02]  /*fef0*/  CS2R R44, SRZ ;  /* 0x00000000002c7805 */ /* 0x000fe4000001ff00 */
[----:B------:R-:W-:Y:S01]  /*ff00*/  CS2R R46, SRZ ;  /* 0x00000000002e7805 */ /* 0x000fe2000001ff00 */
[----:B------:R-:W-:Y:S01]  /*ff10*/  @!P4 IMAD.WIDE R8, R25, 0x2, R20 ;  /* 0x000000021908c825 */ /* 0x000fe200078e0214 */
[----:B------:R-:W-:-:S02]  /*ff20*/  @!P2 SHF.L.U64.HI R20, R16, 0x1, R17 ;  /* 0x000000011014a819 */ /* 0x000fc40000010211 */
[----:B------:R-:W-:Y:S01]  /*ff30*/  CS2R R24, SRZ ;  /* 0x0000000000187805 */ /* 0x000fe2000001ff00 */
[----:B------:R1:W5:Y:S02]  /*ff40*/  @!P3 LD.E.128 R28, desc[UR6][R10.64] ;  /* 0x000000060a1cb980 */ /* 0x000364000c101d00 */
[--C-:B------:R-:W-:Y:S02]  /*ff50*/  @!P2 IMAD.X R5, R5, 0x1, R20.reuse, P0 ;  /* 0x000000010505a824 */ /* 0x100fe400000e0614 */
[----:B------:R1:W5:Y:S01]  /*ff60*/  @!P3 LD.E.128 R40, desc[UR6][R14.64] ;  /* 0x000000060e28b980 */ /* 0x000362000c101d00 */
[----:B------:R-:W-:-:S03]  /*ff70*/  @!P2 IMAD.X R7, R7, 0x1, R20, P1 ;  /* 0x000000010707a824 */ /* 0x000fc600008e0614 */
[----:B------:R1:W5:Y:S04]  /*ff80*/  @!P4 LD.E.128 R24, desc[UR6][R12.64] ;  /* 0x000000060c18c980 */ /* 0x000368000c101d00 */
[----:B------:R1:W5:Y:S04]  /*ff90*/  @!P4 LD.E.128 R36, desc[UR6][R8.64] ;  /* 0x000000060824c980 */ /* 0x000368000c101d00 */
[----:B------:R1:W5:Y:S04]  /*ffa0*/  @!P2 LD.E.128 R32, desc[UR6][R4.64] ;  /* 0x000000060420a980 */ /* 0x000368000c101d00 */
[----:B------:R1:W5:Y:S02]  /*ffb0*/  @!P2 LD.E.128 R44, desc[UR6][R6.64] ;  /* 0x00000006062ca980 */ /* 0x000364000c101d00 */
.L_x_2817:
[----:B------:R-:W-:Y:S05]  /*ffc0*/  BSYNC B1 ;  /* 0x0000000000017941 */ /* 0x000fea0003800000 */
.L_x_2816:
[----:B-1-3-5:R-:W-:Y:S01]  /*ffd0*/  IMAD.MOV.U32 R4, RZ, RZ, R44 ;  /* 0x000000ffff047224 */ /* 0x02afe200078e002c */
[----:B------:R-:W-:Y:S01]  /*ffe0*/  UMOV UR4, 0xffffffff ;  /* 0xffffffff00047882 */ /* 0x000fe20000000000 */
[----:B--2---:R-:W-:Y:S02]  /*fff0*/  IMAD.MOV.U32 R5, RZ, RZ, R45 ;  /* 0x000000ffff057224 */ /* 0x004fe400078e002d */
        /* <DEDUP_REMOVED lines=49> */
[----:B------:R0:W2:Y:S04]  /*10310*/  SHFL.IDX PT, R20, R3, 0x1, 0x1c1f ;  /* 0x003c1f0003147f89 */ /* 0x0000a800000e0000 */
[----:B------:R-:W3:Y:S04]  /*10320*/  SHFL.IDX PT, R61, R61, 0x1, 0x1c1f ;  /* 0x003c1f003d3d7f89 */ /* 0x000ee800000e0000 */
[----:B0-----:R-:W4:Y:S02]  /*10330*/  SHFL.IDX PT, R0, R0, 0x1, 0x1c1f ;  /* 0x003c1f0000007f89 */ /* 0x001f2400000e0000 */
.L_x_3075:
        /* <DEDUP_REMOVED lines=16> */
[----:B--2---:R-:W-:Y:S01]  /*10440*/  IMAD.MOV.U32 R6, RZ, RZ, R20 ;  /* 0x000000ffff067224 */ /* 0x004fe200078e0014 */
[----:B------:R-:W-:Y:S01]  /*10450*/  ISETP.GE.AND P3, PT, R163, UR4, PT ;  /* 0x00000004a3007c0c */ /* 0x000fe2000bf66270 */
[----:B-1----:R-:W-:Y:S01]  /*10460*/  IMAD.MOV.U32 R7, RZ, RZ, R21 ;  /* 0x000000ffff077224 */ /* 0x002fe200078e0015 */
[----:B------:R-:W-:Y:S01]  /*10470*/  ISETP.GE.AND P4, PT, R164, UR4, PT ;  /* 0x00000004a4007c0c */ /* 0x000fe2000bf86270 */
[----:B----4-:R-:W-:Y:S01]  /*10480*/  IMAD.MOV.U32 R8, RZ, RZ, R0 ;  /* 0x000000ffff087224 */ /* 0x010fe200078e0000 */
[----:B------:R-:W-:Y:S01]  /*10490*/  ISETP.GE.AND P2, PT, R16, UR4, PT ;  /* 0x0000000410007c0c */ /* 0x000fe2000bf46270 */
[----:B---3--:R-:W-:Y:S01]  /*104a0*/  IMAD.MOV.U32 R9, RZ, RZ, R61 ;  /* 0x000000ffff097224 */ /* 0x008fe200078e003d */
        /* <DEDUP_REMOVED lines=8> */
[----:B------:R-:W-:-:S02]  /*10530*/  @!P2 IMAD.SHL.U32 R3, R16, 0x2, RZ ;  /* 0x000000021003a824 */ /* 0x000fc400078e00ff */
[----:B------:R-:W-:-:S03]  /*10540*/  @!P3 IMAD.WIDE R4, R13, 0x2, R6 ;  /* 0x000000020d04b825 */ /* 0x000fc600078e0206 */
[-C--:B------:R-:W-:Y:S01]  /*10550*/  @!P2 IADD3 R60, P1, R0, R3.reuse, RZ ;  /* 0x00000003003ca210 */ /* 0x080fe20007f3e0ff */
[----:B------:R-:W-:Y:S01]  /*10560*/  @!P4 IMAD.WIDE R6, R63, 0x2, R6 ;  /* 0x000000023f06c825 */ /* 0x000fe200078e0206 */
[----:B------:R-:W-:Y:S01]  /*10570*/  @!P2 IADD3 R20, P0, R20, R3, RZ ;  /* 0x000000031414a210 */ /* 0x000fe20007f1e0ff */
[----:B------:R0:W5:Y:S01]  /*10580*/  @!P3 LD.E.128 R52, desc[UR6][R4.64] ;  /* 0x000000060434b980 */ /* 0x000162000c101d00 */
[----:B------:R-:W-:Y:S01]  /*10590*/  @!P2 SHF.L.U64.HI R0, R16, 0x1, R17 ;  /* 0x000000011000a819 */ /* 0x000fe20000010211 */
[--C-:B------:R-:W-:Y:S01]  /*105a0*/  @!P3 IMAD.WIDE R12, R13, 0x2, R8.reuse ;  /* 0x000000020d0cb825 */ /* 0x100fe200078e0208 */
[----:B------:R-:W-:Y:S01]  /*105b0*/  CS2R R14, SRZ ;  /* 0x00000000000e7805 */ /* 0x000fe2000001ff00 */
[----:B------:R1:W5:Y:S02]  /*105c0*/  @!P4 LD.E.128 R56, desc[UR6][R6.64] ;  /* 0x000000060638c980 */ /* 0x000364000c101d00 */
[----:B------:R-:W-:Y:S01]  /*105d0*/  @!P4 IMAD.WIDE R62, R63, 0x2, R8 ;  /* 0x000000023f3ec825 */ /* 0x000fe200078e0208 */
[----:B------:R-:W-:-:S02]  /*105e0*/  CS2R R8, SRZ ;  /* 0x0000000000087805 */ /* 0x000fc4000001ff00 */
[----:B------:R-:W-:Y:S02]  /*105f0*/  CS2R R48, SRZ ;  /* 0x0000000000307805 */ /* 0x000fe4000001ff00 */
[----:B------:R-:W-:Y:S02]  /*10600*/  CS2R R50, SRZ ;  /* 0x0000000000327805 */ /* 0x000fe4000001ff00 */
[----:B0-----:R-:W-:Y:S01]  /*10610*/  CS2R R4, SRZ ;  /* 0x0000000000047805 */ /* 0x001fe2000001ff00 */
[--C-:B------:R-:W-:Y:S01]  /*10620*/  @!P2 IMAD.X R21, R21, 0x1, R0.reuse, P0 ;  /* 0x000000011515a824 */ /* 0x100fe200000e0600 */
[----:B------:R0:W5:Y:S01]  /*10630*/  @!P3 LD.E.128 R8, desc[UR6][R12.64] ;  /* 0x000000060c08b980 */ /* 0x000162000c101d00 */
[----:B-1----:R-:W-:Y:S01]  /*10640*/  CS2R R6, SRZ ;  /* 0x0000000000067805 */ /* 0x002fe2000001ff00 */
[----:B------:R-:W-:Y:S02]  /*10650*/  @!P2 IMAD.X R61, R61, 0x1, R0, P1 ;  /* 0x000000013d3da824 */ /* 0x000fe400008e0600 */
[----:B------:R1:W5:Y:S04]  /*10660*/  @!P2 LD.E.128 R48, desc[UR6][R20.64] ;  /* 0x000000061430a980 */ /* 0x000368000c101d00 */
[----:B------:R1:W5:Y:S01]  /*10670*/  @!P2 LD.E.128 R4, desc[UR6][R60.64] ;  /* 0x000000063c04a980 */ /* 0x000362000c101d00 */
[----:B0-----:R-:W-:-:S06]  /*10680*/  CS2R R12, SRZ ;  /* 0x00000000000c7805 */ /* 0x001fcc000001ff00 */
[----:B------:R1:W5:Y:S02]  /*10690*/  @!P4 LD.E.128 R12, desc[UR6][R62.64] ;  /* 0x000000063e0cc980 */ /* 0x000364000c101d00 */
.L_x_2820:
[----:B------:R-:W-:Y:S05]  /*106a0*/  BSYNC B1 ;  /* 0x0000000000017941 */ /* 0x000fea0003800000 */
.L_x_2819:
[----:B-----5:R-:W-:Y:S01]  /*106b0*/  IMAD.MOV.U32 R3, RZ, RZ, R4 ;  /* 0x000000ffff037224 */ /* 0x020fe200078e0004 */
[----:B----4-:R-:W-:Y:S01]  /*106c0*/  LEA.HI R0, R198, R198, RZ, 0x1 ;  /* 0x000000c6c6007211 */ /* 0x010fe200078f08ff */
[----:B-1----:R-:W-:Y:S01]  /*106d0*/  IMAD.MOV.U32 R60, RZ, RZ, R7 ;  /* 0x000000ffff3c7224 */ /* 0x002fe200078e0007 */
[----:B------:R-:W-:Y:S01]  /*106e0*/  BSSY B1, `(.L_x_2821) ;  /* 0x0000032000017945 */ /* 0x000fe20003800000 */
[----:B------:R-:W-:Y:S01]  /*106f0*/  IMAD.MOV.U32 R62, RZ, RZ, R49 ;  /* 0x000000ffff3e7224 */ /* 0x000fe200078e0031 */
[----:B------:R-:W-:Y:S01]  /*10700*/  PRMT R94, R3, 0x7610, R94 ;  /* 0x00007610035e7816 */ /* 0x000fe2000000005e */
        /* <DEDUP_REMOVED lines=10> */
[----:B--2---:R-:W-:Y:S01]  /*107b0*/  IMAD.MOV.U32 R20, RZ, RZ, R5 ;  /* 0x000000ffff147224 */ /* 0x004fe200078e0005 */
[----:B---3--:R-:W-:Y:S01]  /*107c0*/  SHF.L.U32 R61, R3, 0x1f, RZ ;  /* 0x0000001f033d7819 */ /* 0x008fe200000006ff */
        /* <DEDUP_REMOVED lines=20> */
[----:B------:R-:W-:Y:S01]  /*10910*/  VIADDMNMX R3, R65, -R186, 0x80, PT ;  /* 0x0000008041037446 */ /* 0x000fe200038009ba */
        /* <DEDUP_REMOVED lines=9> */
[----:B------:R-:W-:Y:S01]  /*109b0*/  ISETP.GE.AND P1, PT, R170, R3, PT ;  /* 0x00000003aa00720c */ /* 0x000fe20003f26270 */
[----:B------:R-:W-:Y:S01]  /*109c0*/  IMAD.MOV.U32 R62, RZ, RZ, R59 ;  /* 0x000000ffff3e7224 */ /* 0x000fe200078e003b */
[----:B------:R-:W-:-:S02]  /*109d0*/  PRMT R70, R63, 0x7610, R70 ;  /* 0x000076103f467816 */ /* 0x000fc40000000046 */
[----:B------:R-:W-:Y:S01]  /*109e0*/  PRMT R71, R64, 0x7610, R71 ;  /* 0x0000761040477816 */ /* 0x000fe20000000047 */
[----:B0-----:R-:W-:Y:S08]  /*109f0*/  @!P0 BRA `(.L_x_2822) ;  /* 0x0000015800748947 */ /* 0x001ff00003800000 */
.L_x_3076:
[----:B------:R-:W-:Y:S05]  /*10a00*/  BSYNC B1 ;  /* 0x0000000000017941 */ /* 0x000fea0003800000 */
.L_x_2821:
        /* <DEDUP_REMOVED lines=27> */
[----:B------:R-:W-:Y:S02]  /*10bc0*/  SHF.R.U64 R33, R46, 0x10, R47 ;  /* 0x000000102e217819 */ /* 0x000fe4000000122f */
[----:B------:R-:W-:Y:S01]  /*10bd0*/  IMAD R93, R93, 0x2, R2 ;  /* 0x000000025d5d7824 */ /* 0x000fe200078e0202 */
[----:B------:R-:W-:-:S02]  /*10be0*/  PRMT R113, R113, 0x5410, R44 ;  /* 0x0000541071717816 */ /* 0x000fc4000000002c */
[--C-:B------:R-:W-:Y:S02]  /*10bf0*/  SHF.R.U64 R111, R34, 0x10, R35.reuse ;  /* 0x00000010226f7819 */ /* 0x100fe40000001223 */
[----:B------:R-:W1:Y:S01]  /*10c00*/  LDS.128 R64, [R93+0xc400] ;  /* 0x00c400005d407984 */ /* 0x000e620000000c00 */
[----:B------:R-:W-:Y:S01]  /*10c10*/  SHF.R.U32.HI R110, RZ, 0x10, R35 ;  /* 0x00000010ff6e7819 */ /* 0x000fe20000011623 */
[----:B------:R-:W-:Y:S01]  /*10c20*/  IMAD.U32 R121, R113, 0x10000, RZ ;  /* 0x0001000071797824 */ /* 0x000fe200078e00ff */
[----:B------:R-:W-:Y:S02]  /*10c30*/  SHF.R.U32.HI R46, RZ, 0x10, R47 ;  /* 0x00000010ff2e7819 */ /* 0x000fe4000001162f */
[----:B------:R-:W-:Y:S02]  /*10c40*/  PRMT R47, R77, 0x5432, R32 ;  /* 0x000054324d2f7816 */ /* 0x000fe40000000020 */
[----:B------:R-:W-:Y:S02]  /*10c50*/  SHF.R.U32.HI R34, RZ, 0x10, R45 ;  /* 0x00000010ff227819 */ /* 0x000fe4000001162d */
[----:B------:R-:W-:Y:S01]  /*10c60*/  PRMT R44, R70, 0x5432, R33 ;  /* 0x00005432462c7816 */ /* 0x000fe20000000021 */
[----:B------:R-:W-:Y:S01]  /*10c70*/  IMAD.U32 R119, R47, 0x10000, RZ ;  /* 0x000100002f777824 */ /* 0x000fe200078e00ff */
[----:B------:R-:W-:-:S02]  /*10c80*/  PRMT R35, R74, 0x5432, R111 ;  /* 0x000054324a237816 */ /* 0x000fc4000000006f */
[----:B------:R-:W-:Y:S02]  /*10c90*/  PRMT R45, R73, 0x5432, R110 ;  /* 0x00005432492d7816 */ /* 0x000fe4000000006e */
[----:B------:R-:W-:Y:S02]  /*10ca0*/  PRMT R33, R69, 0x5432, R46 ;  /* 0x0000543245217816 */ /* 0x000fe4000000002e */
[----:B------:R-:W-:Y:S02]  /*10cb0*/  PRMT R32, R76, 0x5432, R115 ;  /* 0x000054324c207816 */ /* 0x000fe40000000073 */
[----:B------:R-:W-:Y:S02]  /*10cc0*/  LOP3.LUT R113, R113, 0xffff0000, RZ, 0xc0, !PT ;  /* 0xffff000071717812 */ /* 0x000fe400078ec0ff */
[----:B------:R-:W-:Y:S01]  /*10cd0*/  PRMT R34, R71, 0x5432, R34 ;  /* 0x0000543247227816 */ /* 0x000fe20000000022 */
[----:B------:R-:W-:-:S04]  /*10ce0*/  IMAD.U32 R122, R32, 0x10000, RZ ;  /* 0x00010000207a7824 */ /* 0x000fc800078e00ff */
[----:B------:R-:W-:Y:S02]  /*10cf0*/  IMAD.U32 R120, R34, 0x10000, RZ ;  /* 0x0001000022787824 */ /* 0x000fe400078e00ff */
        /* <DEDUP_REMOVED lines=10> */
[C---:B------:R-:W-:Y:S01]  /*10da0*/  IMAD.U32 R115, R65.reuse, 0x10000, RZ ;  /* 0x0001000041737824 */ /* 0x040fe200078e00ff */
[----:B------:R-:W-:Y:S01]  /*10db0*/  LOP3.LUT R114, R65, 0xffff0000, RZ, 0xc0, !PT ;  /* 0xffff000041727812 */ /* 0x000fe200078ec0ff */
[C---:B------:R-:W-:Y:S01]  /*10dc0*/  IMAD.U32 R65, R66.reuse, 0x10000, RZ ;  /* 0x0001000042417824 */ /* 0x040fe200078e00ff */
[----:B------:R-:W-:Y:S01]  /*10dd0*/  LOP3.LUT R64, R66, 0xffff0000, RZ, 0xc0, !PT ;  /* 0xffff000042407812 */ /* 0x000fe200078ec0ff */
[----:B------:R-:W-:Y:S01]  /*10de0*/  FMUL.FTZ R123, R117, R121 ;  /* 0x00000079757b7220 */ /* 0x000fe20000410000 */
[C---:B------:R-:W-:Y:S01]  /*10df0*/  IMAD.U32 R118, R67.reuse, 0x10000, RZ ;  /* 0x0001000043767824 */ /* 0x040fe200078e00ff */
[----:B------:R-:W-:Y:S01]  /*10e00*/  LOP3.LUT R66, R67, 0xffff0000, RZ, 0xc0, !PT ;  /* 0xffff000043427812 */ /* 0x000fe200078ec0ff */
[-C--:B------:R-:W-:Y:S01]  /*10e10*/  FMUL.FTZ R67, R117, R119.reuse ;  /* 0x0000007775437220 */ /* 0x080fe20000410000 */
[----:B------:R-:W-:Y:S01]  /*10e20*/  FFMA.FTZ R117, R116, R119, -R123 ;  /* 0x0000007774757223 */ /* 0x000fe2000001087b */
[----:B------:R-:W-:-:S02]  /*10e30*/  IMAD.U32 R119, R33, 0x10000, RZ ;  /* 0x0001000021777824 */ /* 0x000fc400078e00ff */
[----:B------:R-:W-:Y:S01]  /*10e40*/  FMUL.FTZ R125, R62, R113 ;  /* 0x000000713e7d7220 */ /* 0x000fe20000410000 */
[----:B------:R-:W-:Y:S01]  /*10e50*/  FFMA.FTZ R116, R116, R121, R67 ;  /* 0x0000007974747223 */ /* 0x000fe20000010043 */
[----:B------:R-:W-:Y:S02]  /*10e60*/  IMAD.U32 R67, R45, 0x10000, RZ ;  /* 0x000100002d437824 */ /* 0x000fe400078e00ff */
[----:B------:R-:W-:Y:S01]  /*10e70*/  FMUL.FTZ R121, R118, R119 ;  /* 0x0000007776797220 */ /* 0x000fe20000410000 */
[----:B------:R-:W-:Y:S01]  /*10e80*/  LOP3.LUT R123, R34, 0xffff0000, RZ, 0xc0, !PT ;  /* 0xffff0000227b7812 */ /* 0x000fe200078ec0ff */
[----:B------:R-:W-:Y:S02]  /*10e90*/  IMAD.U32 R34, R44, 0x10000, RZ ;  /* 0x000100002c227824 */ /* 0x000fe400078e00ff */
[-C--:B------:R-:W-:Y:S01]  /*10ea0*/  FMUL.FTZ R118, R118, R67.reuse ;  /* 0x0000004376767220 */ /* 0x080fe20000410000 */
[C---:B------:R-:W-:Y:S01]  /*10eb0*/  FFMA.FTZ R67, R112.reuse, R67, -R121 ;  /* 0x0000004370437223 */ /* 0x040fe20000010879 */
[----:B------:R-:W-:Y:S01]  /*10ec0*/  LOP3.LUT R121, R47, 0xffff0000, RZ, 0xc0, !PT ;  /* 0xffff00002f797812 */ /* 0x000fe200078ec0ff */
[----:B------:R-:W-:Y:S01]  /*10ed0*/  FMUL.FTZ R124, R115, R120 ;  /* 0x00000078737c7220 */ /* 0x000fe20000410000 */
[----:B------:R-:W-:Y:S01]  /*10ee0*/  FFMA.FTZ R47, R112, R119, R118 ;  /* 0x00000077702f7223 */ /* 0x000fe20000010076 */
[----:B------:R-:W-:Y:S01]  /*10ef0*/  LOP3.LUT R119, R32, 0xffff0000, RZ, 0xc0, !PT ;  /* 0xffff000020777812 */ /* 0x000fe200078ec0ff */
[----:B------:R-:W-:Y:S01]  /*10f00*/  FMUL.FTZ R112, R65, R34 ;  /* 0x0000002241707220 */ /* 0x000fe20000410000 */
[-C--:B------:R-:W-:Y:S01]  /*10f10*/  FMUL.FTZ R127, R62, R121.reuse ;  /* 0x000000793e7f7220 */ /* 0x080fe20000410000 */
[----:B------:R-:W-:Y:S01]  /*10f20*/  FFMA.FTZ R32, R46, R121, -R125 ;  /* 0x000000792e207223 */ /* 0x000fe2000001087d */
[C---:B------:R-:W-:Y:S01]  /*10f30*/  FMUL.FTZ R121, R114.reuse, R123 ;  /* 0x0000007b72797220 */ /* 0x040fe20000410000 */
[----:B------:R-:W-:Y:S01]  /*10f40*/  FMUL.FTZ R114, R114, R119 ;  /* 0x0000007772727220 */ /* 0x000fe20000410000 */
[----:B------:R-:W-:-:S02]  /*10f50*/  IMAD.U32 R62, R35, 0x10000, RZ ;  /* 0x00010000233e7824 */ /* 0x000fc400078e00ff */
[----:B------:R-:W-:Y:S01]  /*10f60*/  FFMA.FTZ R113, R46, R113, R127 ;  /* 0x000000712e717223 */ /* 0x000fe2000001007f */
[C---:B------:R-:W-:Y:S01]  /*10f70*/  FFMA.FTZ R46, R110.reuse, R119, -R121 ;  /* 0x000000776e2e7223 */ /* 0x040fe20000010879 */
[----:B------:R-:W-:Y:S01]  /*10f80*/  FFMA.FTZ R110, R110, R123, R114 ;  /* 0x0000007b6e6e7223 */ /* 0x000fe20000010072 */
[-C--:B------:R-:W-:Y:S01]  /*10f90*/  FMUL.FTZ R114, R65, R62.reuse ;  /* 0x0000003e41727220 */ /* 0x080fe20000410000 */
[----:B------:R-:W-:Y:S01]  /*10fa0*/  LOP3.LUT R65, R44, 0xffff0000, RZ, 0xc0, !PT ;  /* 0xffff00002c417812 */ /* 0x000fe200078ec0ff */
[----:B------:R-:W-:Y:S01]  /*10fb0*/  FFMA.FTZ R62, R61, R62, -R112 ;  /* 0x0000003e3d3e7223 */ /* 0x000fe20000010870 */
[----:B------:R-:W-:Y:S01]  /*10fc0*/  LOP3.LUT R35, R35, 0xffff0000, RZ, 0xc0, !PT ;  /* 0xffff000023237812 */ /* 0x000fe200078ec0ff */
[----:B------:R-:W-:Y:S01]  /*10fd0*/  FFMA.FTZ R114, R61, R34, R114 ;  /* 0x000000223d727223 */ /* 0x000fe20000010072 */
[----:B------:R-:W-:Y:S01]  /*10fe0*/  LOP3.LUT R33, R33, 0xffff0000, RZ, 0xc0, !PT ;  /* 0xffff000021217812 */ /* 0x000fe200078ec0ff */
[C---:B------:R-:W-:Y:S01]  /*10ff0*/  FMUL.FTZ R61, R64.reuse, R65 ;  /* 0x00000041403d7220 */ /* 0x040fe20000410000 */
[----:B------:R-:W-:Y:S01]  /*11000*/  LOP3.LUT R45, R45, 0xffff0000, RZ, 0xc0, !PT ;  /* 0xffff00002d2d7812 */ /* 0x000fe200078ec0ff */
[----:B------:R-:W-:Y:S01]  /*11010*/  FMUL.FTZ R64, R64, R35 ;  /* 0x0000002340407220 */ /* 0x000fe20000410000 */
[-C--:B------:R-:W-:Y:S01]  /*11020*/  FMUL.FTZ R126, R115, R122.reuse ;  /* 0x0000007a737e7220 */ /* 0x080fe20000410000 */
[----:B------:R-:W-:Y:S01]  /*11030*/  FMUL.FTZ R34, R66, R33 ;  /* 0x0000002142227220 */ /* 0x000fe20000410000 */
[----:B------:R-:W-:Y:S01]  /*11040*/  FFMA.FTZ R61, R60, R35, -R61 ;  /* 0x000000233c3d7223 */ /* 0x000fe2000001083d */
[----:B------:R-:W-:Y:S01]  /*11050*/  FMUL.FTZ R66, R66, R45 ;  /* 0x0000002d42427220 */ /* 0x000fe20000410000 */
[----:B------:R-:W-:Y:S01]  /*11060*/  FFMA.FTZ R65, R60, R65, R64 ;  /* 0x000000413c417223 */ /* 0x000fe20000010040 */
        /* <DEDUP_REMOVED lines=10> */
[----:B------:R1:W-:Y:S01]  /*11110*/  STS.128 [R92+0xc400], R32 ;  /* 0x00c400205c007388 */ /* 0x0003e20000000c00 */
[----:B------:R-:W-:-:S02]  /*11120*/  F2FP.BF16.F32.PACK_AB R46, R65, R114 ;  /* 0x00000072412e723e */ /* 0x000fc400000010ff */
[----:B------:R-:W-:-:S05]  /*11130*/  F2FP.BF16.F32.PACK_AB R47, R66, R47 ;  /* 0x0000002f422f723e */ /* 0x000fca00000010ff */
[----:B------:R1:W-:Y:S02]  /*11140*/  STS.128 [R93+0xc400], R44 ;  /* 0x00c4002c5d007388 */ /* 0x0003e40000000c00 */
.L_x_2826:
[----:B------:R-:W-:Y:S05]  /*11150*/  BSYNC B2 ;  /* 0x0000000000027941 */ /* 0x000fea0003800000 */
.L_x_2825:
        /* <DEDUP_REMOVED lines=18> */
[----:B------:R-:W-:Y:S01]  /*11280*/  SHF.R.U32.HI R40, RZ, 0x10, R41 ;  /* 0x00000010ff287819 */ /* 0x000fe20000011629 */
[----:B------:R-:W-:Y:S01]  /*11290*/  IMAD R60, R45, 0x2, R2 ;  /* 0x000000022d3c7824 */ /* 0x000fe200078e0202 */
[----:B------:R-:W-:Y:S02]  /*112a0*/  PRMT R102, R102, 0x5410, R31 ;  /* 0x0000541066667816 */ /* 0x000fe4000000001f */
[----:B------:R-:W-:Y:S02]  /*112b0*/  PRMT R106, R106, 0x5410, R63 ;  /* 0x000054106a6a7816 */ /* 0x000fe4000000003f */
[----:B------:R-:W0:Y:S01]  /*112c0*/  LDS.128 R44, [R60+0xc400] ;  /* 0x00c400003c2c7984 */ /* 0x000e220000000c00 */
[----:B------:R-:W-:Y:S01]  /*112d0*/  PRMT R107, R107, 0x5410, R28 ;  /* 0x000054106b6b7816 */ /* 0x000fe2000000001c */
[----:B------:R-:W-:Y:S01]  /*112e0*/  IMAD.U32 R63, R102, 0x10000, RZ ;  /* 0x00010000663f7824 */ /* 0x000fe200078e00ff */
[----:B------:R-:W-:Y:S01]  /*112f0*/  PRMT R104, R104, 0x5410, R29 ;  /* 0x0000541068687816 */ /* 0x000fe2000000001d */
[----:B------:R-:W-:Y:S01]  /*11300*/  IMAD.U32 R62, R106, 0x10000, RZ ;  /* 0x000100006a3e7824 */ /* 0x000fe200078e00ff */
[----:B------:R-:W-:-:S02]  /*11310*/  SHF.R.U32.HI R42, RZ, 0x10, R43 ;  /* 0x00000010ff2a7819 */ /* 0x000fc4000001162b */
[----:B------:R-:W-:Y:S02]  /*11320*/  PRMT R103, R103, 0x5410, R40 ;  /* 0x0000541067677816 */ /* 0x000fe40000000028 */
[----:B------:R-:W-:Y:S02]  /*11330*/  PRMT R109, R109, 0x5410, R30 ;  /* 0x000054106d6d7816 */ /* 0x000fe4000000001e */
[----:B------:R-:W-:Y:S01]  /*11340*/  PRMT R105, R105, 0x5410, R42 ;  /* 0x0000541069697816 */ /* 0x000fe2000000002a */
[----:B------:R-:W-:Y:S01]  /*11350*/  IMAD.U32 R64, R103, 0x10000, RZ ;  /* 0x0001000067407824 */ /* 0x000fe200078e00ff */
[----:B------:R-:W-:Y:S02]  /*11360*/  PRMT R108, R108, 0x5410, R61 ;  /* 0x000054106c6c7816 */ /* 0x000fe4000000003d */
[----:B------:R-:W-:Y:S02]  /*11370*/  LOP3.LUT R102, R102, 0xffff0000, RZ, 0xc0, !PT ;  /* 0xffff000066667812 */ /* 0x000fe400078ec0ff */
[----:B------:R-:W-:-:S02]  /*11380*/  LOP3.LUT R106, R106, 0xffff0000, RZ, 0xc0, !PT ;  /* 0xffff00006a6a7812 */ /* 0x000fc400078ec0ff */
[----:B------:R-:W-:Y:S01]  /*11390*/  LOP3.LUT R103, R103, 0xffff0000, RZ, 0xc0, !PT ;  /* 0xffff000067677812 */ /* 0x000fe200078ec0ff */
[----:B0-----:R-:W-:Y:S01]  /*113a0*/  IMAD.U32 R41, R45, 0x10000, RZ ;  /* 0x000100002d297824 */ /* 0x001fe200078e00ff */
[----:B------:R-:W-:Y:S02]  /*113b0*/  LOP3.LUT R61, R44, 0xffff0000, RZ, 0xc0, !PT ;  /* 0xffff00002c3d7812 */ /* 0x000fe400078ec0ff */
[----:B------:R-:W-:Y:S01]  /*113c0*/  LOP3.LUT R31, R46, 0xffff0000, RZ, 0xc0, !PT ;  /* 0xffff00002e1f7812 */ /* 0x000fe200078ec0ff */
[----:B------:R-:W-:Y:S01]  /*113d0*/  FMUL.FTZ R93, R41, R64 ;  /* 0x00000040295d7220 */ /* 0x000fe20000410000 */
[----:B------:R-:W-:Y:S01]  /*113e0*/  LOP3.LUT R45, R45, 0xffff0000, RZ, 0xc0, !PT ;  /* 0xffff00002d2d7812 */ /* 0x000fe200078ec0ff */
        /* <DEDUP_REMOVED lines=8> */
[C---:B------:R-:W-:Y:S01]  /*11470*/  LOP3.LUT R32, R33.reuse, 0xffff0000, RZ, 0xc0, !PT ;  /* 0xffff000021207812 */ /* 0x040fe200078ec0ff */
[----:B------:R-:W-:-:S02]  /*11480*/  IMAD.U32 R42, R33, 0x10000, RZ ;  /* 0x00010000212a7824 */ /* 0x000fc400078e00ff */
[-C--:B------:R-:W-:Y:S01]  /*11490*/  FMUL.FTZ R65, R35, R63.reuse ;  /* 0x0000003f23417220 */ /* 0x080fe20000410000 */
[----:B------:R-:W-:Y:S01]  /*114a0*/  IMAD.U32 R33, R46, 0x10000, RZ ;  /* 0x000100002e217824 */ /* 0x000fe200078e00ff */
[C---:B------:R-:W-:Y:S01]  /*114b0*/  LOP3.LUT R46, R47.reuse, 0xffff0000, RZ, 0xc0, !PT ;  /* 0xffff00002f2e7812 */ /* 0x040fe200078ec0ff */
[----:B------:R-:W-:Y:S02]  /*114c0*/  IMAD.U32 R44, R47, 0x10000, RZ ;  /* 0x000100002f2c7824 */ /* 0x000fe400078e00ff */
[-C--:B------:R-:W-:Y:S01]  /*114d0*/  FMUL.FTZ R67, R35, R62.reuse ;  /* 0x0000003e23437220 */ /* 0x080fe20000410000 */
[----:B------:R-:W-:Y:S01]  /*114e0*/  SHF.L.U32 R47, R107, 0x10, RZ ;  /* 0x000000106b2f7819 */ /* 0x000fe200000006ff */
[C---:B------:R-:W-:Y:S01]  /*114f0*/  FFMA.FTZ R35, R40.reuse, R62, -R65 ;  /* 0x0000003e28237223 */ /* 0x040fe20000010841 */
[----:B------:R-:W-:Y:S02]  /*11500*/  IMAD.U32 R65, R105, 0x10000, RZ ;  /* 0x0001000069417824 */ /* 0x000fe400078e00ff */
[----:B------:R-:W-:Y:S01]  /*11510*/  FFMA.FTZ R40, R40, R63, R67 ;  /* 0x0000003f28287223 */ /* 0x000fe20000010043 */
[----:B------:R-:W-:-:S02]  /*11520*/  IMAD.U32 R62, R109, 0x10000, RZ ;  /* 0x000100006d3e7824 */ /* 0x000fc400078e00ff */
[-C--:B------:R-:W-:Y:S01]  /*11530*/  FMUL.FTZ R63, R41, R47.reuse ;  /* 0x0000002f293f7220 */ /* 0x080fe20000410000 */
[----:B------:R-:W-:Y:S01]  /*11540*/  FFMA.FTZ R41, R42, R47, -R93 ;  /* 0x0000002f2a297223 */ /* 0x000fe2000001085d */
[C---:B------:R-:W-:Y:S01]  /*11550*/  FMUL.FTZ R66, R44.reuse, R65 ;  /* 0x000000412c427220 */ /* 0x040fe20000410000 */
[----:B------:R-:W-:Y:S01]  /*11560*/  FMUL.FTZ R47, R61, R102 ;  /* 0x000000663d2f7220 */ /* 0x000fe20000410000 */
[----:B------:R-:W-:Y:S01]  /*11570*/  LOP3.LUT R107, R107, 0xffff0000, RZ, 0xc0, !PT ;  /* 0xffff00006b6b7812 */ /* 0x000fe200078ec0ff */
[----:B------:R-:W-:Y:S01]  /*11580*/  FMUL.FTZ R92, R44, R62 ;  /* 0x0000003e2c5c7220 */ /* 0x000fe20000410000 */
[----:B------:R-:W-:Y:S01]  /*11590*/  FFMA.FTZ R44, R42, R64, R63 ;  /* 0x000000402a2c7223 */ /* 0x000fe2000001003f */
[----:B------:R-:W-:Y:S01]  /*115a0*/  FMUL.FTZ R61, R61, R106 ;  /* 0x0000006a3d3d7220 */ /* 0x000fe20000410000 */
[----:B------:R-:W-:Y:S01]  /*115b0*/  FFMA.FTZ R42, R43, R62, -R66 ;  /* 0x0000003e2b2a7223 */ /* 0x000fe20000010842 */
[----:B------:R-:W-:Y:S01]  /*115c0*/  FFMA.FTZ R106, R30, R106, -R47 ;  /* 0x0000006a1e6a7223 */ /* 0x000fe2000001082f */
[C---:B------:R-:W-:Y:S01]  /*115d0*/  FMUL.FTZ R47, R45.reuse, R103 ;  /* 0x000000672d2f7220 */ /* 0x040fe20000410000 */
[----:B------:R-:W-:Y:S01]  /*115e0*/  FMUL.FTZ R66, R45, R107 ;  /* 0x0000006b2d427220 */ /* 0x000fe20000410000 */
[----:B------:R-:W-:-:S02]  /*115f0*/  IMAD.U32 R64, R104, 0x10000, RZ ;  /* 0x0001000068407824 */ /* 0x000fc400078e00ff */
[----:B------:R-:W-:Y:S01]  /*11600*/  FFMA.FTZ R61, R30, R102, R61 ;  /* 0x000000661e3d7223 */ /* 0x000fe2000001003d */
[----:B------:R-:W-:Y:S02]  /*11610*/  IMAD.U32 R62, R108, 0x10000, RZ ;  /* 0x000100006c3e7824 */ /* 0x000fe400078e00ff */
[----:B------:R-:W-:Y:S01]  /*11620*/  FFMA.FTZ R43, R43, R65, R92 ;  /* 0x000000412b2b7223 */ /* 0x000fe2000001005c */
[C---:B------:R-:W-:Y:S01]  /*11630*/  FFMA.FTZ R30, R32.reuse, R107, -R47 ;  /* 0x0000006b201e7223 */ /* 0x040fe2000001082f */
[----:B------:R-:W-:Y:S01]  /*11640*/  FFMA.FTZ R103, R32, R103, R66 ;  /* 0x0000006720677223 */ /* 0x000fe20000010042 */
[C---:B------:R-:W-:Y:S01]  /*11650*/  FMUL.FTZ R92, R33.reuse, R64 ;  /* 0x00000040215c7220 */ /* 0x040fe20000410000 */
[-C--:B------:R-:W-:Y:S01]  /*11660*/  FMUL.FTZ R32, R33, R62.reuse ;  /* 0x0000003e21207220 */ /* 0x080fe20000410000 */
[----:B------:R-:W-:Y:S02]  /*11670*/  LOP3.LUT R104, R104, 0xffff0000, RZ, 0xc0, !PT ;  /* 0xffff000068687812 */ /* 0x000fe400078ec0ff */
        /* <DEDUP_REMOVED lines=23> */
.L_x_2828:
[----:B------:R-:W-:Y:S05]  /*117f0*/  BSYNC B2 ;  /* 0x0000000000027941 */ /* 0x000fea0003800000 */
.L_x_2827:
        /* <DEDUP_REMOVED lines=104> */
.L_x_2824:
[----:B------:R-:W-:Y:S05]  /*11e80*/  BSYNC B1 ;  /* 0x0000000000017941 */ /* 0x000fea0003800000 */
.L_x_2823:
[----:B---3--:R-:W-:-:S05]  /*11e90*/  VIADD R24, R170, 0x40 ;  /* 0x00000040aa187836 */ /* 0x008fca0000000000 */
[----:B------:R-:W-:-:S13]  /*11ea0*/  ISETP.GE.AND P0, PT, R24, R3, PT ;  /* 0x000000031800720c */ /* 0x000fda0003f06270 */
[----:B------:R-:W-:Y:S05]  /*11eb0*/  @P0 BRA `(.L_x_2804) ;  /* 0x0000001400040947 */ /* 0x000fea0003800000 */
[----:B------:R-:W3:Y:S01]  /*11ec0*/  LDC R3, c[0x0][0x3f4] ;  /* 0x0000fd00ff037b82 */ /* 0x000ee20000000800 */
[----:B------:R-:W-:Y:S01]  /*11ed0*/  BSSY B1, `(.L_x_2829) ;  /* 0x000006d000017945 */ /* 0x000fe20003800000 */
[----:B-1----:R-:W-:Y:S02]  /*11ee0*/  SHF.R.U32.HI R44, RZ, 0x3, R177 ;  /* 0x00000003ff2c7819 */ /* 0x002fe400000116b1 */
[-C--:B---3--:R-:W-:Y:S02]  /*11ef0*/  ISETP.GE.AND P0, PT, R16, R3.reuse, PT ;  /* 0x000000031000720c */ /* 0x088fe40003f06270 */
[-C--:B------:R-:W-:Y:S02]  /*11f00*/  ISETP.GE.AND P1, PT, R163, R3.reuse, PT ;  /* 0x00000003a300720c */ /* 0x080fe40003f26270 */
[----:B------:R-:W-:-:S09]  /*11f10*/  ISETP.GE.AND P2, PT, R164, R3, PT ;  /* 0x00000003a400720c */ /* 0x000fd20003f46270 */
[----:B------:R-:W-:Y:S05]  /*11f20*/  @P0 BRA `(.L_x_2830) ;  /* 0x00000004009c0947 */ /* 0x000fea0003800000 */
[----:B------:R-:W3:Y:S01]  /*11f30*/  LDL R42, [R1+0x3c] ;  /* 0x00003c00012a7983 */ /* 0x000ee20000100800 */
[----:B------:R-:W-:Y:S02]  /*11f40*/  LEA.HI R24, R3, R199, RZ, 0x1d ;  /* 0x000000c703187211 */ /* 0x000fe400078fe8ff */
[--C-:B--2---:R-:W-:Y:S02]  /*11f50*/  SHF.R.U64 R33, R4, 0x10, R5.reuse ;  /* 0x0000001004217819 */ /* 0x104fe40000001205 */
        /* <DEDUP_REMOVED lines=15> */
[----:B------:R-:W-:Y:S01]  /*12050*/  PRMT R96, R96, 0x5410, R5 ;  /* 0x0000541060607816 */ /* 0x000fe20000000005 */
[----:B------:R-:W-:Y:S01]  /*12060*/  IMAD.U32 R38, R94, 0x10000, RZ ;  /* 0x000100005e267824 */ /* 0x000fe200078e00ff */
[----:B------:R-:W-:Y:S01]  /*12070*/  PRMT R97, R97, 0x5410, R6 ;  /* 0x0000541061617816 */ /* 0x000fe20000000006 */
[----:B------:R-:W-:Y:S01]  /*12080*/  IMAD.U32 R39, R95, 0x10000, RZ ;  /* 0x000100005f277824 */ /* 0x000fe200078e00ff */
[----:B------:R-:W1:Y:S01]  /*12090*/  LDS.128 R28, [R32+0xc400] ;  /* 0x00c40000201c7984 */ /* 0x000e620000000c00 */
[----:B------:R-:W-:Y:S02]  /*120a0*/  PRMT R98, R98, 0x5410, R37 ;  /* 0x0000541062627816 */ /* 0x000fe40000000025 */
[----:B------:R-:W-:-:S02]  /*120b0*/  SHF.R.U32.HI R48, RZ, 0x10, R49 ;  /* 0x00000010ff307819 */ /* 0x000fc40000011631 */
[--C-:B------:R-:W-:Y:S01]  /*120c0*/  SHF.R.U64 R35, R50, 0x10, R51.reuse ;  /* 0x0000001032237819 */ /* 0x100fe20000001233 */
[----:B------:R-:W-:Y:S01]  /*120d0*/  IMAD.U32 R37, R98, 0x10000, RZ ;  /* 0x0001000062257824 */ /* 0x000fe200078e00ff */
[----:B------:R-:W-:Y:S02]  /*120e0*/  PRMT R99, R99, 0x5410, R48 ;  /* 0x0000541063637816 */ /* 0x000fe40000000030 */
[----:B------:R-:W-:Y:S02]  /*120f0*/  SHF.R.U32.HI R50, RZ, 0x10, R51 ;  /* 0x00000010ff327819 */ /* 0x000fe40000011633 */
[----:B------:R-:W-:Y:S02]  /*12100*/  LOP3.LUT R94, R94, 0xffff0000, RZ, 0xc0, !PT ;  /* 0xffff00005e5e7812 */ /* 0x000fe400078ec0ff */
[----:B------:R-:W-:Y:S02]  /*12110*/  PRMT R101, R101, 0x5410, R50 ;  /* 0x0000541065657816 */ /* 0x000fe40000000032 */
[----:B------:R-:W-:-:S02]  /*12120*/  LOP3.LUT R98, R98, 0xffff0000, RZ, 0xc0, !PT ;  /* 0xffff000062627812 */ /* 0x000fc400078ec0ff */
[----:B------:R-:W-:Y:S02]  /*12130*/  LOP3.LUT R95, R95, 0xffff0000, RZ, 0xc0, !PT ;  /* 0xffff00005f5f7812 */ /* 0x000fe400078ec0ff */
[----:B------:R-:W-:Y:S01]  /*12140*/  PRMT R100, R100, 0x5410, R35 ;  /* 0x0000541064647816 */ /* 0x000fe20000000023 */
        /* <DEDUP_REMOVED lines=25> */
[----:B------:R-:W-:Y:S01]  /*122e0*/  FMUL.FTZ R47, R34, R27 ;  /* 0x0000001b222f7220 */ /* 0x000fe20000410000 */
[----:B------:R-:W-:Y:S02]  /*122f0*/  IMAD.U32 R4, R101, 0x10000, RZ ;  /* 0x0001000065047824 */ /* 0x000fe400078e00ff */
[----:B------:R-:W-:Y:S01]  /*12300*/  FMUL.FTZ R34, R36, R37 ;  /* 0x0000002524227220 */ /* 0x000fe20000410000 */
[C---:B------:R-:W-:Y:S01]  /*12310*/  FFMA.FTZ R45, R6.reuse, R27, -R45 ;  /* 0x0000001b062d7223 */ /* 0x040fe2000001082d */
[----:B------:R-:W-:Y:S01]  /*12320*/  FFMA.FTZ R47, R6, R39, R47 ;  /* 0x00000027062f7223 */ /* 0x000fe2000001002f */
        /* <DEDUP_REMOVED lines=8> */
[-C--:B------:R-:W-:Y:S01]  /*123b0*/  FMUL.FTZ R36, R29, R99.reuse ;  /* 0x000000631d247220 */ /* 0x080fe20000410000 */
[C---:B------:R-:W-:Y:S01]  /*123c0*/  IMAD.U32 R4, R100.reuse, 0x10000, RZ ;  /* 0x0001000064047824 */ /* 0x040fe200078e00ff */
[----:B------:R-:W-:Y:S01]  /*123d0*/  LOP3.LUT R100, R100, 0xffff0000, RZ, 0xc0, !PT ;  /* 0xffff000064647812 */ /* 0x000fe200078ec0ff */
[C---:B------:R-:W-:Y:S01]  /*123e0*/  FMUL.FTZ R38, R35.reuse, R6 ;  /* 0x0000000623267220 */ /* 0x040fe20000410000 */
[C---:B------:R-:W-:Y:S01]  /*123f0*/  FFMA.FTZ R34, R24.reuse, R99, -R27 ;  /* 0x0000006318227223 */ /* 0x040fe2000001081b */
[----:B------:R-:W-:Y:S01]  /*12400*/  FFMA.FTZ R36, R24, R95, R36 ;  /* 0x0000005f18247223 */ /* 0x000fe20000010024 */
[----:B------:R-:W-:Y:S01]  /*12410*/  LOP3.LUT R96, R96, 0xffff0000, RZ, 0xc0, !PT ;  /* 0xffff000060607812 */ /* 0x000fe200078ec0ff */
[----:B------:R-:W-:Y:S01]  /*12420*/  FMUL.FTZ R24, R35, R4 ;  /* 0x0000000423187220 */ /* 0x000fe20000410000 */
[----:B------:R-:W-:Y:S01]  /*12430*/  LOP3.LUT R97, R97, 0xffff0000, RZ, 0xc0, !PT ;  /* 0xffff000061617812 */ /* 0x000fe200078ec0ff */
[----:B------:R-:W-:Y:S01]  /*12440*/  FFMA.FTZ R28, R5, R94, R28 ;  /* 0x0000005e051c7223 */ /* 0x000fe2000001001c */
[----:B------:R-:W-:Y:S01]  /*12450*/  LOP3.LUT R101, R101, 0xffff0000, RZ, 0xc0, !PT ;  /* 0xffff000065657812 */ /* 0x000fe200078ec0ff */
[C---:B------:R-:W-:Y:S01]  /*12460*/  FFMA.FTZ R38, R7.reuse, R4, -R38 ;  /* 0x0000000407267223 */ /* 0x040fe20000010826 */
[C---:B------:R-:W-:Y:S01]  /*12470*/  FMUL.FTZ R5, R30.reuse, R100 ;  /* 0x000000641e057220 */ /* 0x040fe20000410000 */
[----:B------:R-:W-:Y:S01]  /*12480*/  FFMA.FTZ R7, R7, R6, R24 ;  /* 0x0000000607077223 */ /* 0x000fe20000010018 */
[-C--:B------:R-:W-:Y:S01]  /*12490*/  FMUL.FTZ R4, R30, R96.reuse ;  /* 0x000000601e047220 */ /* 0x080fe20000410000 */
[C---:B------:R-:W-:Y:S01]  /*124a0*/  FMUL.FTZ R29, R31.reuse, R97 ;  /* 0x000000611f1d7220 */ /* 0x040fe20000410000 */
[-C--:B------:R-:W-:Y:S01]  /*124b0*/  FMUL.FTZ R6, R31, R101.reuse ;  /* 0x000000651f067220 */ /* 0x080fe20000410000 */
[C---:B------:R-:W-:Y:S01]  /*124c0*/  FFMA.FTZ R96, R25.reuse, R96, R5 ;  /* 0x0000006019607223 */ /* 0x040fe20000010005 */
[----:B------:R-:W-:Y:S01]  /*124d0*/  FFMA.FTZ R27, R25, R100, -R4 ;  /* 0x00000064191b7223 */ /* 0x000fe20000010804 */
[C---:B------:R-:W-:Y:S01]  /*124e0*/  FFMA.FTZ R30, R26.reuse, R101, -R29 ;  /* 0x000000651a1e7223 */ /* 0x040fe2000001081d */
        /* <DEDUP_REMOVED lines=11> */
.L_x_2830:
[----:B------:R-:W-:Y:S05]  /*125a0*/  BSYNC B1 ;  /* 0x0000000000017941 */ /* 0x000fea0003800000 */
.L_x_2829:
[----:B------:R-:W-:Y:S04]  /*125b0*/  BSSY B1, `(.L_x_2831) ;  /* 0x0000069000017945 */ /* 0x000fe80003800000 */
[----:B------:R-:W-:Y:S05]  /*125c0*/  @P1 BRA `(.L_x_2832) ;  /* 0x00000004009c1947 */ /* 0x000fea0003800000 */
[----:B------:R-:W3:Y:S01]  /*125d0*/  LDL R43, [R1+0x34] ;  /* 0x00003400012b7983 */ /* 0x000ee20000100800 */
[----:B-1----:R-:W-:Y:S02]  /*125e0*/  LEA.HI R4, R3, R166, RZ, 0x1d ;  /* 0x000000a603047211 */ /* 0x002fe400078fe8ff */
[----:B--2---:R-:W-:Y:S02]  /*125f0*/  SHF.R.U64 R29, R8, 0x10, R9 ;  /* 0x00000010081d7819 */ /* 0x004fe40000001209 */
[----:B------:R-:W-:Y:S01]  /*12600*/  SHF.R.S32.HI R5, RZ, 0x1f, R4 ;  /* 0x0000001fff057819 */ /* 0x000fe20000011404 */
[----:B------:R-:W-:Y:S01]  /*12610*/  IMAD.SHL.U32 R6, R4, 0x8, RZ ;  /* 0x0000000804067824 */ /* 0x000fe200078e00ff */
[----:B------:R-:W-:Y:S02]  /*12620*/  SHF.R.U64 R33, R52, 0x10, R53 ;  /* 0x0000001034217819 */ /* 0x000fe40000001235 */
[----:B------:R-:W-:Y:S02]  /*12630*/  LEA.HI R5, R5, R4, RZ, 0x3 ;  /* 0x0000000405057211 */ /* 0x000fe400078f18ff */
[----:B------:R-:W-:-:S02]  /*12640*/  LOP3.LUT R4, R177, 0x38, R6, 0xf8, !PT ;  /* 0x00000038b1047812 */ /* 0x000fc400078ef806 */
[----:B------:R-:W-:Y:S01]  /*12650*/  PRMT R76, R76, 0x5410, R29 ;  /* 0x000054104c4c7816 */ /* 0x000fe2000000001d */
[----:B------:R-:W-:Y:S01]  /*12660*/  IMAD.SHL.U32 R6, R5, 0x400, RZ ;  /* 0x0000040005067824 */ /* 0x000fe200078e00ff */
[----:B------:R-:W-:Y:S02]  /*12670*/  LOP3.LUT R5, R4, R44, RZ, 0x3c, !PT ;  /* 0x0000002c04057212 */ /* 0x000fe400078e3cff */
[----:B------:R-:W-:Y:S01]  /*12680*/  SHF.R.U32.HI R8, RZ, 0x10, R9 ;  /* 0x00000010ff087819 */ /* 0x000fe20000011609 */
[----:B------:R-:W-:Y:S01]  /*12690*/  IMAD.U32 R34, R76, 0x10000, RZ ;  /* 0x000100004c227824 */ /* 0x000fe200078e00ff */
[----:B------:R-:W-:Y:S02]  /*126a0*/  LOP3.LUT R6, R6, 0x7fffe000, RZ, 0xc0, !PT ;  /* 0x7fffe00006067812 */ /* 0x000fe400078ec0ff */
[----:B------:R-:W-:Y:S02]  /*126b0*/  PRMT R80, R80, 0x5410, R33 ;  /* 0x0000541050507816 */ /* 0x000fe40000000021 */
[----:B------:R-:W-:-:S02]  /*126c0*/  IADD3 R25, R5, R6, R184 ;  /* 0x0000000605197210 */ /* 0x000fc40007ffe0b8 */
[----:B------:R-:W-:Y:S01]  /*126d0*/  SHF.R.U32.HI R52, RZ, 0x10, R53 ;  /* 0x00000010ff347819 */ /* 0x000fe20000011635 */
[----:B------:R-:W-:Y:S01]  /*126e0*/  IMAD.U32 R33, R80, 0x10000, RZ ;  /* 0x0001000050217824 */ /* 0x000fe200078e00ff */
[----:B------:R-:W-:Y:S01]  /*126f0*/  SHF.R.U64 R9, R10, 0x10, R11 ;  /* 0x000000100a097819 */ /* 0x000fe2000000120b */
[----:B------:R-:W-:Y:S01]  /*12700*/  IMAD R28, R25, 0x2, R2 ;  /* 0x00000002191c7824 */ /* 0x000fe200078e0202 */
[----:B------:R-:W-:Y:S02]  /*12710*/  SHF.R.U64 R31, R54, 0x10, R55 ;  /* 0x00000010361f7819 */ /* 0x000fe40000001237 */
[----:B------:R-:W-:Y:S02]  /*12720*/  SHF.R.U32.HI R10, RZ, 0x10, R11 ;  /* 0x00000010ff0a7819 */ /* 0x000fe4000001160b */
[----:B------:R-:W1:Y:S01]  /*12730*/  LDS.128 R24, [R28+0xc400] ;  /* 0x00c400001c187984 */ /* 0x000e620000000c00 */
[----:B------:R-:W-:Y:S02]  /*12740*/  PRMT R77, R77, 0x5410, R8 ;  /* 0x000054104d4d7816 */ /* 0x000fe40000000008 */
[----:B------:R-:W-:-:S02]  /*12750*/  SHF.R.U32.HI R54, RZ, 0x10, R55 ;  /* 0x00000010ff367819 */ /* 0x000fc40000011637 */
[----:B------:R-:W-:Y:S01]  /*12760*/  PRMT R81, R81, 0x5410, R52 ;  /* 0x0000541051517816 */ /* 0x000fe20000000034 */
[----:B------:R-:W-:Y:S01]  /*12770*/  IMAD.U32 R35, R77, 0x10000, RZ ;  /* 0x000100004d237824 */ /* 0x000fe200078e00ff */
[----:B------:R-:W-:Y:S02]  /*12780*/  PRMT R79, R79, 0x5410, R10 ;  /* 0x000054104f4f7816 */ /* 0x000fe4000000000a */
[----:B------:R-:W-:Y:S02]  /*12790*/  PRMT R83, R83, 0x5410, R54 ;  /* 0x0000541053537816 */ /* 0x000fe40000000036 */
[----:B------:R-:W-:Y:S02]  /*127a0*/  PRMT R78, R78, 0x5410, R9 ;  /* 0x000054104e4e7816 */ /* 0x000fe40000000009 */
[----:B------:R-:W-:Y:S01]  /*127b0*/  PRMT R82, R82, 0x5410, R31 ;  /* 0x0000541052527816 */ /* 0x000fe2000000001f */
[C---:B-1----:R-:W-:Y:S01]  /*127c0*/  IMAD.U32 R29, R24.reuse, 0x10000, RZ ;  /* 0x00010000181d7824 */ /* 0x042fe200078e00ff */
[----:B------:R-:W-:Y:S01]  /*127d0*/  LOP3.LUT R24, R24, 0xffff0000, RZ, 0xc0, !PT ;  /* 0xffff000018187812 */ /* 0x000fe200078ec0ff */
[C---:B------:R-:W-:Y:S01]  /*127e0*/  IMAD.U32 R30, R25.reuse, 0x10000, RZ ;  /* 0x00010000191e7824 */ /* 0x040fe200078e00ff */
[----:B------:R-:W-:Y:S01]  /*127f0*/  LOP3.LUT R25, R25, 0xffff0000, RZ, 0xc0, !PT ;  /* 0xffff000019197812 */ /* 0x000fe200078ec0ff */
[C---:B------:R-:W-:Y:S01]  /*12800*/  FMUL.FTZ R37, R29.reuse, R34 ;  /* 0x000000221d257220 */ /* 0x040fe20000410000 */
[----:B------:R-:W-:Y:S01]  /*12810*/  FMUL.FTZ R39, R29, R33 ;  /* 0x000000211d277220 */ /* 0x000fe20000410000 */
[----:B------:R-:W-:-:S02]  /*12820*/  IMAD.U32 R29, R81, 0x10000, RZ ;  /* 0x00010000511d7824 */ /* 0x000fc400078e00ff */
[C---:B------:R-:W-:Y:S01]  /*12830*/  FMUL.FTZ R36, R30.reuse, R35 ;  /* 0x000000231e247220 */ /* 0x040fe20000410000 */
        /* <DEDUP_REMOVED lines=10> */
[----:B------:R-:W-:Y:S01]  /*128e0*/  FFMA.FTZ R37, R8, R33, -R37 ;  /* 0x0000002108257223 */ /* 0x000fe20000010825 */
[----:B------:R-:W-:-:S02]  /*128f0*/  IMAD.U32 R33, R79, 0x10000, RZ ;  /* 0x000100004f217824 */ /* 0x000fc400078e00ff */
[----:B------:R-:W-:Y:S01]  /*12900*/  FFMA.FTZ R39, R8, R34, R39 ;  /* 0x0000002208277223 */ /* 0x000fe20000010027 */
[----:B------:R-:W-:Y:S02]  /*12910*/  IMAD.U32 R8, R83, 0x10000, RZ ;  /* 0x0001000053087824 */ /* 0x000fe400078e00ff */
[----:B------:R-:W-:Y:S01]  /*12920*/  FFMA.FTZ R36, R9, R29, -R36 ;  /* 0x0000001d09247223 */ /* 0x000fe20000010824 */
[----:B------:R-:W-:Y:S01]  /*12930*/  FMUL.FTZ R34, R32, R33 ;  /* 0x0000002120227220 */ /* 0x000fe20000410000 */
[----:B------:R-:W-:Y:S01]  /*12940*/  IMAD.U32 R11, R7, 0x10000, RZ ;  /* 0x00010000070b7824 */ /* 0x000fe200078e00ff */
[----:B------:R-:W-:Y:S01]  /*12950*/  LOP3.LUT R29, R76, 0xffff0000, RZ, 0xc0, !PT ;  /* 0xffff00004c1d7812 */ /* 0x000fe200078ec0ff */
[-C--:B------:R-:W-:Y:S01]  /*12960*/  FMUL.FTZ R32, R32, R8.reuse ;  /* 0x0000000820207220 */ /* 0x080fe20000410000 */
[----:B------:R-:W-:Y:S01]  /*12970*/  FFMA.FTZ R35, R9, R35, R30 ;  /* 0x0000002309237223 */ /* 0x000fe2000001001e */
[----:B------:R-:W-:Y:S01]  /*12980*/  LOP3.LUT R9, R80, 0xffff0000, RZ, 0xc0, !PT ;  /* 0xffff000050097812 */ /* 0x000fe200078ec0ff */
[C---:B------:R-:W-:Y:S01]  /*12990*/  FFMA.FTZ R38, R11.reuse, R8, -R34 ;  /* 0x000000080b267223 */ /* 0x040fe20000010822 */
[----:B------:R-:W-:Y:S01]  /*129a0*/  FFMA.FTZ R40, R11, R33, R32 ;  /* 0x000000210b287223 */ /* 0x000fe20000010020 */
[C---:B------:R-:W-:Y:S01]  /*129b0*/  FMUL.FTZ R11, R24.reuse, R29 ;  /* 0x0000001d180b7220 */ /* 0x040fe20000410000 */
[----:B------:R-:W-:Y:S01]  /*129c0*/  LOP3.LUT R8, R81, 0xffff0000, RZ, 0xc0, !PT ;  /* 0xffff000051087812 */ /* 0x000fe200078ec0ff */
[-C--:B------:R-:W-:Y:S01]  /*129d0*/  FMUL.FTZ R33, R24, R9.reuse ;  /* 0x0000000918217220 */ /* 0x080fe20000410000 */
[----:B------:R-:W-:Y:S01]  /*129e0*/  LOP3.LUT R30, R77, 0xffff0000, RZ, 0xc0, !PT ;  /* 0xffff00004d1e7812 */ /* 0x000fe200078ec0ff */
[----:B------:R-:W-:Y:S01]  /*129f0*/  FFMA.FTZ R24, R4, R9, -R11 ;  /* 0x0000000904187223 */ /* 0x000fe2000001080b */
[----:B------:R-:W-:-:S02]  /*12a00*/  IMAD.U32 R11, R78, 0x10000, RZ ;  /* 0x000100004e0b7824 */ /* 0x000fc400078e00ff */
[----:B------:R-:W-:Y:S01]  /*12a10*/  FFMA.FTZ R32, R4, R29, R33 ;  /* 0x0000001d04207223 */ /* 0x000fe20000010021 */
[----:B------:R-:W-:Y:S02]  /*12a20*/  IMAD.U32 R10, R6, 0x10000, RZ ;  /* 0x00010000060a7824 */ /* 0x000fe400078e00ff */
[----:B------:R-:W-:Y:S01]  /*12a30*/  FMUL.FTZ R34, R25, R30 ;  /* 0x0000001e19227220 */ /* 0x000fe20000410000 */
[----:B------:R-:W-:Y:S02]  /*12a40*/  IMAD.U32 R9, R82, 0x10000, RZ ;  /* 0x0001000052097824 */ /* 0x000fe400078e00ff */
[----:B------:R-:W-:Y:S01]  /*12a50*/  FMUL.FTZ R29, R31, R11 ;  /* 0x0000000b1f1d7220 */ /* 0x000fe20000410000 */
[-C--:B------:R-:W-:Y:S01]  /*12a60*/  FMUL.FTZ R41, R25, R8.reuse ;  /* 0x0000000819297220 */ /* 0x080fe20000410000 */
[----:B------:R-:W-:Y:S01]  /*12a70*/  FFMA.FTZ R25, R5, R8, -R34 ;  /* 0x0000000805197223 */ /* 0x000fe20000010822 */
[-C--:B------:R-:W-:Y:S01]  /*12a80*/  FMUL.FTZ R31, R31, R9.reuse ;  /* 0x000000091f1f7220 */ /* 0x080fe20000410000 */
[----:B------:R-:W-:Y:S01]  /*12a90*/  FFMA.FTZ R29, R10, R9, -R29 ;  /* 0x000000090a1d7223 */ /* 0x000fe2000001081d */
[----:B------:R-:W-:Y:S01]  /*12aa0*/  FFMA.FTZ R30, R5, R30, R41 ;  /* 0x0000001e051e7223 */ /* 0x000fe20000010029 */
[----:B------:R-:W-:Y:S01]  /*12ab0*/  LOP3.LUT R9, R78, 0xffff0000, RZ, 0xc0, !PT ;  /* 0xffff00004e097812 */ /* 0x000fe200078ec0ff */
[----:B------:R-:W-:Y:S01]  /*12ac0*/  FFMA.FTZ R10, R10, R11, R31 ;  /* 0x0000000b0a0a7223 */ /* 0x000fe2000001001f */
[----:B------:R-:W-:-:S02]  /*12ad0*/  LOP3.LUT R5, R82, 0xffff0000, RZ, 0xc0, !PT ;  /* 0xffff000052057812 */ /* 0x000fc400078ec0ff */
[----:B------:R-:W-:Y:S01]  /*12ae0*/  LOP3.LUT R8, R79, 0xffff0000, RZ, 0xc0, !PT ;  /* 0xffff00004f087812 */ /* 0x000fe200078ec0ff */
[C---:B------:R-:W-:Y:S01]  /*12af0*/  FMUL.FTZ R11, R26.reuse, R9 ;  /* 0x000000091a0b7220 */ /* 0x040fe20000410000 */
[----:B------:R-:W-:Y:S01]  /*12b00*/  LOP3.LUT R4, R83, 0xffff0000, RZ, 0xc0, !PT ;  /* 0xffff000053047812 */ /* 0x000fe200078ec0ff */
[-C--:B------:R-:W-:Y:S01]  /*12b10*/  FMUL.FTZ R34, R26, R5.reuse ;  /* 0x000000051a227220 */ /* 0x080fe20000410000 */
[----:B------:R-:W-:Y:S01]  /*12b20*/  LOP3.LUT R6, R6, 0xffff0000, RZ, 0xc0, !PT ;  /* 0xffff000006067812 */ /* 0x000fe200078ec0ff */
[----:B------:R-:W-:Y:S01]  /*12b30*/  FMUL.FTZ R42, R27, R8 ;  /* 0x000000081b2a7220 */ /* 0x000fe20000410000 */
[----:B------:R-:W-:Y:S01]  /*12b40*/  LOP3.LUT R7, R7, 0xffff0000, RZ, 0xc0, !PT ;  /* 0xffff000007077812 */ /* 0x000fe200078ec0ff */
[-C--:B------:R-:W-:Y:S02]  /*12b50*/  FMUL.FTZ R31, R27, R4.reuse ;  /* 0x000000041b1f7220 */ /* 0x080fe40000410000 */
[C---:B------:R-:W-:Y:S01]  /*12b60*/  FFMA.FTZ R26, R6.reuse, R5, -R11 ;  /* 0x00000005061a7223 */ /* 0x040fe2000001080b */
[----:B------:R-:W-:Y:S01]  /*12b70*/  FFMA.FTZ R11, R6, R9, R34 ;  /* 0x00000009060b7223 */ /* 0x000fe20000010022 */
        /* <DEDUP_REMOVED lines=12> */
.L_x_2832:
[----:B------:R-:W-:Y:S05]  /*12c40*/  BSYNC B1 ;  /* 0x0000000000017941 */ /* 0x000fea0003800000 */
.L_x_2831:
[----:B------:R-:W-:Y:S05]  /*12c50*/  @P2 BRA `(.L_x_2804) ;  /* 0x00000004009c2947 */ /* 0x000fea0003800000 */
[----:B--2---:R-:W2:Y:S01]  /*12c60*/  LDL R34, [R1+0x30] ;  /* 0x0000300001227983 */ /* 0x004ea20000100800 */
[----:B------:R-:W-:Y:S02]  /*12c70*/  LEA.HI R3, R3, R167, RZ, 0x1d ;  /* 0x000000a703037211 */ /* 0x000fe400078fe8ff */
[----:B-1----:R-:W-:Y:S02]  /*12c80*/  SHF.R.U64 R25, R12, 0x10, R13 ;  /* 0x000000100c197819 */ /* 0x002fe4000000120d */
[----:B---3--:R-:W-:Y:S01]  /*12c90*/  SHF.R.S32.HI R6, RZ, 0x1f, R3 ;  /* 0x0000001fff067819 */ /* 0x008fe20000011403 */
        /* <DEDUP_REMOVED lines=9> */
[----:B------:R-:W-:Y:S02]  /*12d30*/  SHF.R.U64 R30, R14, 0x10, R15 ;  /* 0x000000100e1e7819 */ /* 0x000fe4000000120f */
[----:B------:R-:W-:-:S02]  /*12d40*/  IADD3 R3, R3, R6, R184 ;  /* 0x0000000603037210 */ /* 0x000fc40007ffe0b8 */
[----:B------:R-:W-:Y:S01]  /*12d50*/  PRMT R70, R70, 0x5410, R27 ;  /* 0x0000541046467816 */ /* 0x000fe2000000001b */
[----:B------:R-:W-:Y:S01]  /*12d60*/  IMAD.U32 R27, R26, 0x10000, RZ ;  /* 0x000100001a1b7824 */ /* 0x000fe200078e00ff */
[----:B------:R-:W-:Y:S01]  /*12d70*/  SHF.R.U32.HI R56, RZ, 0x10, R57 ;  /* 0x00000010ff387819 */ /* 0x000fe20000011639 */
[----:B------:R-:W-:Y:S01]  /*12d80*/  IMAD R3, R3, 0x2, R2 ;  /* 0x0000000203037824 */ /* 0x000fe200078e0202 */
[----:B------:R-:W-:Y:S01]  /*12d90*/  SHF.R.U32.HI R14, RZ, 0x10, R15 ;  /* 0x00000010ff0e7819 */ /* 0x000fe2000001160f */
[----:B------:R-:W-:Y:S01]  /*12da0*/  IMAD.U32 R25, R70, 0x10000, RZ ;  /* 0x0001000046197824 */ /* 0x000fe200078e00ff */
[----:B------:R-:W-:Y:S02]  /*12db0*/  PRMT R28, R20, 0x5410, R13 ;  /* 0x00005410141c7816 */ /* 0x000fe4000000000d */
[----:B------:R-:W1:Y:S01]  /*12dc0*/  LDS.128 R8, [R3+0xc400] ;  /* 0x00c4000003087984 */ /* 0x000e620000000c00 */
[--C-:B------:R-:W-:Y:S02]  /*12dd0*/  SHF.R.U64 R24, R58, 0x10, R59.reuse ;  /* 0x000000103a187819 */ /* 0x100fe4000000123b */
[----:B------:R-:W-:Y:S01]  /*12de0*/  PRMT R71, R71, 0x5410, R56 ;  /* 0x0000541047477816 */ /* 0x000fe20000000038 */
[----:B------:R-:W-:Y:S01]  /*12df0*/  IMAD.U32 R29, R28, 0x10000, RZ ;  /* 0x000100001c1d7824 */ /* 0x000fe200078e00ff */
[----:B------:R-:W-:-:S02]  /*12e00*/  SHF.R.U32.HI R59, RZ, 0x10, R59 ;  /* 0x00000010ff3b7819 */ /* 0x000fc4000001163b */
[----:B------:R-:W-:Y:S02]  /*12e10*/  PRMT R69, R69, 0x5410, R14 ;  /* 0x0000541045457816 */ /* 0x000fe4000000000e */
[----:B------:R-:W-:Y:S02]  /*12e20*/  PRMT R73, R73, 0x5410, R24 ;  /* 0x0000541049497816 */ /* 0x000fe40000000018 */
[----:B------:R-:W-:Y:S02]  /*12e30*/  PRMT R74, R74, 0x5410, R59 ;  /* 0x000054104a4a7816 */ /* 0x000fe4000000003b */
[----:B------:R-:W-:Y:S02]  /*12e40*/  LOP3.LUT R28, R28, 0xffff0000, RZ, 0xc0, !PT ;  /* 0xffff00001c1c7812 */ /* 0x000fe400078ec0ff */
        /* <DEDUP_REMOVED lines=20> */
[----:B------:R-:W-:Y:S01]  /*12f90*/  FFMA.FTZ R32, R0, R25, -R31 ;  /* 0x0000001900207223 */ /* 0x000fe2000001081f */
[----:B------:R-:W-:-:S02]  /*12fa0*/  IMAD.U32 R31, R69, 0x10000, RZ ;  /* 0x00010000451f7824 */ /* 0x000fc400078e00ff */
[----:B------:R-:W-:Y:S01]  /*12fb0*/  FFMA.FTZ R35, R12, R15, -R35 ;  /* 0x0000000f0c237223 */ /* 0x000fe20000010823 */
[----:B------:R-:W-:Y:S02]  /*12fc0*/  IMAD.U32 R14, R7, 0x10000, RZ ;  /* 0x00010000070e7824 */ /* 0x000fe400078e00ff */
[----:B------:R-:W-:Y:S01]  /*12fd0*/  FFMA.FTZ R33, R0, R27, R33 ;  /* 0x0000001b00217223 */ /* 0x000fe20000010021 */
[----:B------:R-:W-:Y:S02]  /*12fe0*/  IMAD.U32 R25, R74, 0x10000, RZ ;  /* 0x000100004a197824 */ /* 0x000fe400078e00ff */
[----:B------:R-:W-:Y:S01]  /*12ff0*/  FMUL.FTZ R15, R24, R31 ;  /* 0x0000001f180f7220 */ /* 0x000fe20000410000 */
[----:B------:R-:W-:Y:S01]  /*13000*/  LOP3.LUT R27, R26, 0xffff0000, RZ, 0xc0, !PT ;  /* 0xffff00001a1b7812 */ /* 0x000fe200078ec0ff */
[----:B------:R-:W-:Y:S01]  /*13010*/  FFMA.FTZ R37, R12, R29, R37 ;  /* 0x0000001d0c257223 */ /* 0x000fe20000010025 */
[----:B------:R-:W-:Y:S01]  /*13020*/  LOP3.LUT R0, R71, 0xffff0000, RZ, 0xc0, !PT ;  /* 0xffff000047007812 */ /* 0x000fe200078ec0ff */
[-C--:B------:R-:W-:Y:S01]  /*13030*/  FFMA.FTZ R26, R14, R25.reuse, -R15 ;  /* 0x000000190e1a7223 */ /* 0x080fe2000001080f */
[----:B------:R-:W-:Y:S01]  /*13040*/  LOP3.LUT R15, R70, 0xffff0000, RZ, 0xc0, !PT ;  /* 0xffff0000460f7812 */ /* 0x000fe200078ec0ff */
[----:B------:R-:W-:Y:S01]  /*13050*/  FMUL.FTZ R24, R24, R25 ;  /* 0x0000001918187220 */ /* 0x000fe20000410000 */
[----:B------:R-:W-:Y:S01]  /*13060*/  FMUL.FTZ R25, R8, R27 ;  /* 0x0000001b08197220 */ /* 0x000fe20000410000 */
[----:B------:R-:W-:Y:S01]  /*13070*/  FMUL.FTZ R9, R9, R0 ;  /* 0x0000000009097220 */ /* 0x000fe20000410000 */
[----:B------:R-:W-:-:S02]  /*13080*/  IMAD.U32 R12, R30, 0x10000, RZ ;  /* 0x000100001e0c7824 */ /* 0x000fc400078e00ff */
[----:B------:R-:W-:Y:S01]  /*13090*/  FMUL.FTZ R29, R8, R15 ;  /* 0x0000000f081d7220 */ /* 0x000fe20000410000 */
[----:B------:R-:W-:Y:S01]  /*130a0*/  FFMA.FTZ R31, R14, R31, R24 ;  /* 0x0000001f0e1f7223 */ /* 0x000fe20000010018 */
[C---:B------:R-:W-:Y:S01]  /*130b0*/  FFMA.FTZ R20, R5.reuse, R0, -R20 ;  /* 0x0000000005147223 */ /* 0x040fe20000010814 */
[----:B------:R-:W-:Y:S01]  /*130c0*/  FFMA.FTZ R28, R5, R28, R9 ;  /* 0x0000001c051c7223 */ /* 0x000fe20000010009 */
[C---:B------:R-:W-:Y:S01]  /*130d0*/  FFMA.FTZ R25, R4.reuse, R15, -R25 ;  /* 0x0000000f04197223 */ /* 0x040fe20000010819 */
[----:B------:R-:W-:Y:S02]  /*130e0*/  IMAD.U32 R8, R73, 0x10000, RZ ;  /* 0x0001000049087824 */ /* 0x000fe400078e00ff */
[----:B------:R-:W-:Y:S01]  /*130f0*/  FFMA.FTZ R14, R4, R27, R29 ;  /* 0x0000001b040e7223 */ /* 0x000fe2000001001d */
[----:B------:R-:W-:Y:S01]  /*13100*/  LOP3.LUT R5, R30, 0xffff0000, RZ, 0xc0, !PT ;  /* 0xffff00001e057812 */ /* 0x000fe200078ec0ff */
[----:B------:R-:W-:Y:S02]  /*13110*/  IMAD.U32 R13, R6, 0x10000, RZ ;  /* 0x00010000060d7824 */ /* 0x000fe400078e00ff */
[----:B------:R-:W-:Y:S01]  /*13120*/  FMUL.FTZ R4, R21, R12 ;  /* 0x0000000c15047220 */ /* 0x000fe20000410000 */
[----:B------:R-:W-:Y:S01]  /*13130*/  LOP3.LUT R73, R73, 0xffff0000, RZ, 0xc0, !PT ;  /* 0xffff000049497812 */ /* 0x000fe200078ec0ff */
[-C--:B------:R-:W-:Y:S01]  /*13140*/  FMUL.FTZ R24, R21, R8.reuse ;  /* 0x0000000815187220 */ /* 0x080fe20000410000 */
[----:B------:R-:W-:Y:S01]  /*13150*/  LOP3.LUT R0, R69, 0xffff0000, RZ, 0xc0, !PT ;  /* 0xffff000045007812 */ /* 0x000fe200078ec0ff */
[----:B------:R-:W-:Y:S01]  /*13160*/  FFMA.FTZ R15, R13, R8, -R4 ;  /* 0x000000080d0f7223 */ /* 0x000fe20000010804 */
[----:B------:R-:W-:Y:S01]  /*13170*/  LOP3.LUT R74, R74, 0xffff0000, RZ, 0xc0, !PT ;  /* 0xffff00004a4a7812 */ /* 0x000fe200078ec0ff */
[----:B------:R-:W-:Y:S01]  /*13180*/  FMUL.FTZ R9, R10, R5 ;  /* 0x000000050a097220 */ /* 0x000fe20000410000 */
[----:B------:R-:W-:Y:S01]  /*13190*/  LOP3.LUT R6, R6, 0xffff0000, RZ, 0xc0, !PT ;  /* 0xffff000006067812 */ /* 0x000fe200078ec0ff */
[-C--:B------:R-:W-:Y:S01]  /*131a0*/  FMUL.FTZ R4, R10, R73.reuse ;  /* 0x000000490a047220 */ /* 0x080fe20000410000 */
[----:B------:R-:W-:Y:S01]  /*131b0*/  LOP3.LUT R7, R7, 0xffff0000, RZ, 0xc0, !PT ;  /* 0xffff000007077812 */ /* 0x000fe200078ec0ff */
[C---:B------:R-:W-:Y:S01]  /*131c0*/  FMUL.FTZ R8, R11.reuse, R0 ;  /* 0x000000000b087220 */ /* 0x040fe20000410000 */
[----:B------:R-:W-:Y:S01]  /*131d0*/  FMUL.FTZ R21, R11, R74 ;  /* 0x0000004a0b157220 */ /* 0x000fe20000410000 */
[----:B------:R-:W-:Y:S01]  /*131e0*/  FFMA.FTZ R24, R13, R12, R24 ;  /* 0x0000000c0d187223 */ /* 0x000fe20000010018 */
        /* <DEDUP_REMOVED lines=14> */
.L_x_2804:
[----:B------:R-:W-:Y:S05]  /*132d0*/  BSYNC B0 ;  /* 0x0000000000007941 */ /* 0x000fea0003800000 */
.L_x_2782:
        /* <DEDUP_REMOVED lines=8> */
.L_x_2780:
[----:B------:R-:W-:-:S06]  /*13360*/  ULOP3.LUT UR4, UR60, 0x1, URZ, 0xfc, !UPT ;  /* 0x000000013c047892 */ /* 0x000fcc000f8efc3f */
[----:B01-3--:R-:W-:-:S05]  /*13370*/  IMAD.U32 R0, RZ, RZ, UR4 ;  /* 0x00000004ff007e24 */ /* 0x00bfca000f8e00ff */
[----:B------:R-:W-:-:S13]  /*13380*/  ISETP.NE.AND P0, PT, R0, 0x3, PT ;  /* 0x000000030000780c */ /* 0x000fda0003f05270 */
[----:B------:R-:W-:Y:S05]  /*13390*/  @!P0 BRA `(.L_x_2833) ;  /* 0x0000000000048947 */ /* 0x000fea0003800000 */
[----:B------:R-:W-:Y:S01]  /*133a0*/  BPT.TRAP 0x1 ;  /* 0x000000040000795c */ /* 0x000fe20000300000 */
.L_x_2833:
[----:B----4-:R-:W-:Y:S01]  /*133b0*/  IMAD R9, R162, 0x8, R2 ;  /* 0x00000008a2097824 */ /* 0x010fe200078e0202 */
[----:B------:R-:W-:-:S04]  /*133c0*/  SHF.L.U32 R0, R168, 0x1f, RZ ;  /* 0x0000001fa8007819 */ /* 0x000fc800000006ff */
[----:B------:R0:W1:Y:S01]  /*133d0*/  SYNCS.PHASECHK.TRANS64.TRYWAIT P1, [R9+URZ+0x2a830], R0 ;  /* 0x02a83000090075a7 */ /* 0x000062000802017f */
[----:B------:R-:W-:Y:S05]  /*133e0*/  @!P0 BRA `(.L_x_2834) ;  /* 0x0000000000048947 */ /* 0x000fea0003800000 */
[----:B------:R-:W-:Y:S01]  /*133f0*/  BPT.TRAP 0x1 ;  /* 0x000000040000795c */ /* 0x000fe20000300000 */
.L_x_2834:
[----:B-1----:R-:W-:Y:S05]  /*13400*/  @P1 BRA `(.L_x_2835) ;  /* 0x0000000000081947 */ /* 0x002fea0003800000 */
[----:B------:R-:W1:Y:S02]  /*13410*/  SYNCS.PHASECHK.TRANS64.TRYWAIT P1, [R9+URZ+0x2a830], R0 ;  /* 0x02a83000090075a7 */ /* 0x000e64000802017f */
[----:B-1----:R-:W-:Y:S05]  /*13420*/  @!P1 BRA `(.L_x_2836) ;  /* 0x0000012c00fc9947 */ /* 0x002fea0003800000 */
.L_x_2835:
[----:B------:R-:W-:Y:S05]  /*13430*/  WARPSYNC.ALL ;  /* 0x0000000000007948 */ /* 0x000fea0003800000 */
[----:B01----:R-:W-:Y:S01]  /*13440*/  VIADD R0, R2, 0x18400 ;  /* 0x0001840002007836 */ /* 0x003fe20000000000 */
[----:B------:R-:W-:Y:S01]  /*13450*/  R2UR UR4, R68 ;  /* 0x00000000440472ca */ /* 0x000fe200000e0000 */
[----:B--2---:R-:W-:Y:S01]  /*13460*/  IMAD.MOV.U32 R5, RZ, RZ, 0x40000040 ;  /* 0x40000040ff057424 */ /* 0x004fe200078e00ff */
        /* <DEDUP_REMOVED lines=136> */
.L_x_2837:
[----:B------:R-:W0:Y:S01]  /*13cf0*/  LDC R0, c[0x0][0x448] ;  /* 0x00011200ff007b82 */ /* 0x000e220000000800 */
[----:B------:R-:W-:Y:S01]  /*13d00*/  IMAD R5, R72, -0x60, R188 ;  /* 0xffffffa048057824 */ /* 0x000fe200078e02bc */
[----:B------:R-:W-:Y:S01]  /*13d10*/  ULDC UR4, c[0x0][0x988] ;  /* 0x0002620000047ab9 */ /* 0x000fe20000000800 */
[----:B------:R-:W-:Y:S01]  /*13d20*/  VIADD R9, R9, 0x2a840 ;  /* 0x0002a84009097836 */ /* 0x000fe20000000000 */
[----:B------:R-:W-:Y:S02]  /*13d30*/  BSSY B0, `(.L_x_2838) ;  /* 0x00003e8000007945 */ /* 0x000fe40003800000 */
[----:B------:R-:W-:Y:S02]  /*13d40*/  IADD3 R5, -R190, 0x60, R5 ;  /* 0x00000060be057810 */ /* 0x000fe40007ffe105 */
[----:B------:R-:W-:-:S04]  /*13d50*/  PRMT R9, R178, 0x654, R9 ;  /* 0x00000654b2097816 */ /* 0x000fc80000000009 */
[----:B------:R1:W-:Y:S01]  /*13d60*/  SYNCS.ARRIVE.TRANS64.RED.A1T0 RZ, [R9+URZ], RZ ;  /* 0x000000ff09ff79a7 */ /* 0x0003e2000810043f */
[----:B0-----:R-:W-:Y:S01]  /*13d70*/  ISETP.NE.AND P1, PT, R0, 0x1, PT ;  /* 0x000000010000780c */ /* 0x001fe20003f25270 */
[----:B------:R-:W-:-:S12]  /*13d80*/  IMAD.IADD R0, R191, 0x1, R186 ;  /* 0x00000001bf007824 */ /* 0x000fd800078e02ba */
[----:B------:R-:W0:Y:S08]  /*13d90*/  @P1 LDC R3, c[0x0][0x44c] ;  /* 0x00011300ff031b82 */ /* 0x000e300000000800 */
[----:B------:R-:W2:Y:S01]  /*13da0*/  @P1 LDC R4, c[0x0][0x450] ;  /* 0x00011400ff041b82 */ /* 0x000ea20000000800 */
[----:B0-----:R-:W-:-:S05]  /*13db0*/  @P1 IMAD.HI.U32 R3, R0, R3, RZ ;  /* 0x0000000300031227 */ /* 0x001fca00078e00ff */
[----:B--2---:R-:W-:Y:S01]  /*13dc0*/  @P1 SHF.R.U32.HI R0, RZ, R4, R3 ;  /* 0x00000004ff001219 */ /* 0x004fe20000011603 */
[----:B------:R-:W-:-:S04]  /*13dd0*/  IMAD R3, R72, -0x60, RZ ;  /* 0xffffffa048037824 */ /* 0x000fc800078e02ff */
[----:B------:R-:W0:Y:S01]  /*13de0*/  SHFL.IDX PT, R4, R0, 0x1, 0x1c1f ;  /* 0x003c1f0000047f89 */ /* 0x000e2200000e0000 */
[----:B------:R-:W-:-:S03]  /*13df0*/  IADD3 R3, -R190, 0x61, R3 ;  /* 0x00000061be037810 */ /* 0x000fc60007ffe103 */
[----:B------:R-:W2:Y:S01]  /*13e00*/  SHFL.IDX PT, R0, R0, RZ, 0x1c1f ;  /* 0x001c1fff00007589 */ /* 0x000ea200000e0000 */
[----:B------:R-:W-:-:S04]  /*13e10*/  IADD3 R84, -R187, R3, R188 ;  /* 0x00000003bb547210 */ /* 0x000fc80007ffe1bc */
[----:B0-----:R-:W-:-:S04]  /*13e20*/  VIADDMNMX R3, R4, R84, R5, PT ;  /* 0x0000005404037246 */ /* 0x001fc80003800105 */
        /* <DEDUP_REMOVED lines=70> */
[----:B--2---:R-:W-:Y:S01]  /*14290*/  VIADDMNMX R84, R0, R84, R5, PT ;  /* 0x0000005400547246 */ /* 0x004fe20003800105 */
[----:B------:R-:W-:Y:S01]  /*142a0*/  IMAD.U32 R0, RZ, RZ, UR4 ;  /* 0x00000004ff007e24 */ /* 0x000fe2000f8e00ff */
[----:B------:R-:W-:-:S02]  /*142b0*/  FMNMX.FTZ R86, R71, R86, !PT ;  /* 0x0000005647567209 */ /* 0x000fc40007810000 */
[C---:B------:R-:W-:Y:S02]  /*142c0*/  ISETP.GT.AND P2, PT, R84.reuse, RZ, PT ;  /* 0x000000ff5400720c */ /* 0x040fe40003f44270 */
[C---:B------:R-:W-:Y:S01]  /*142d0*/  ISETP.GT.AND P3, PT, R84.reuse, 0x1, PT ;  /* 0x000000015400780c */ /* 0x040fe20003f64270 */
[----:B------:R-:W0:Y:S01]  /*142e0*/  SHFL.BFLY PT, R3, R86, 0x2, 0x1f ;  /* 0x0c401f0056037f89 */ /* 0x000e2200000e0000 */
[----:B------:R-:W-:Y:S02]  /*142f0*/  ISETP.GT.AND P4, PT, R84, 0x8, PT ;  /* 0x000000085400780c */ /* 0x000fe40003f84270 */
[----:B------:R-:W-:Y:S02]  /*14300*/  FSEL R7, R24, -INF , P2 ;  /* 0xff80000018077808 */ /* 0x000fe40001000000 */
[----:B------:R-:W-:Y:S02]  /*14310*/  FSEL R25, R25, -INF , P3 ;  /* 0xff80000019197808 */ /* 0x000fe40001800000 */
[----:B------:R-:W-:-:S02]  /*14320*/  ISETP.GT.AND P2, PT, R84, 0x9, PT ;  /* 0x000000095400780c */ /* 0x000fc40003f44270 */
[----:B------:R-:W-:Y:S02]  /*14330*/  FSEL R11, R28, -INF , P4 ;  /* 0xff8000001c0b7808 */ /* 0x000fe40002000000 */
[----:B------:R-:W-:Y:S02]  /*14340*/  FMNMX.FTZ R24, R7, R25, !PT ;  /* 0x0000001907187209 */ /* 0x000fe40007810000 */
[C---:B------:R-:W-:Y:S02]  /*14350*/  ISETP.GT.AND P3, PT, R84.reuse, 0x10, PT ;  /* 0x000000105400780c */ /* 0x040fe40003f64270 */
[----:B------:R-:W-:Y:S02]  /*14360*/  FSEL R29, R29, -INF , P2 ;  /* 0xff8000001d1d7808 */ /* 0x000fe40001000000 */
[----:B------:R-:W-:Y:S02]  /*14370*/  FMNMX.FTZ R24, R11, R24, !PT ;  /* 0x000000180b187209 */ /* 0x000fe40007810000 */
[----:B------:R-:W-:-:S02]  /*14380*/  ISETP.GT.AND P2, PT, R84, 0x11, PT ;  /* 0x000000115400780c */ /* 0x000fc40003f44270 */
[----:B------:R-:W-:Y:S02]  /*14390*/  FMNMX.FTZ R24, R29, R24, !PT ;  /* 0x000000181d187209 */ /* 0x000fe40007810000 */
[----:B------:R-:W-:Y:S02]  /*143a0*/  ISETP.GT.AND P4, PT, R84, 0x18, PT ;  /* 0x000000185400780c */ /* 0x000fe40003f84270 */
[----:B0-----:R-:W-:Y:S02]  /*143b0*/  FMNMX.FTZ R13, R86, R3, !PT ;  /* 0x00000003560d7209 */ /* 0x001fe40007810000 */
[----:B------:R-:W-:Y:S02]  /*143c0*/  CS2R R86, SRZ ;  /* 0x0000000000567805 */ /* 0x000fe4000001ff00 */
[----:B------:R-:W-:Y:S02]  /*143d0*/  FSEL R33, R33, -INF , P2 ;  /* 0xff80000021217808 */ /* 0x000fe40001000000 */
[----:B------:R-:W-:Y:S01]  /*143e0*/  ISETP.GT.AND P2, PT, R84, 0x19, PT ;  /* 0x000000195400780c */ /* 0x000fe20003f44270 */
[----:B------:R-:W0:Y:S01]  /*143f0*/  SHFL.BFLY PT, R88, R13, 0x1, 0x1f ;  /* 0x0c201f000d587f89 */ /* 0x000e2200000e0000 */
[----:B------:R-:W-:-:S02]  /*14400*/  FSEL R15, R36, -INF , P4 ;  /* 0xff800000240f7808 */ /* 0x000fc40002000000 */
[----:B------:R-:W-:Y:S02]  /*14410*/  FSEL R37, R37, -INF , P2 ;  /* 0xff80000025257808 */ /* 0x000fe40001000000 */
[----:B------:R-:W-:-:S04]  /*14420*/  ISETP.GT.AND P2, PT, R84, 0x21, PT ;  /* 0x000000215400780c */ /* 0x000fc80003f44270 */
[----:B------:R-:W-:Y:S02]  /*14430*/  FSEL R41, R41, -INF , P2 ;  /* 0xff80000029297808 */ /* 0x000fe40001000000 */
[----:B------:R-:W-:-:S04]  /*14440*/  ISETP.GT.AND P2, PT, R84, 0x29, PT ;  /* 0x000000295400780c */ /* 0x000fc80003f44270 */
[----:B------:R-:W-:Y:S02]  /*14450*/  FSEL R45, R45, -INF , P2 ;  /* 0xff8000002d2d7808 */ /* 0x000fe40001000000 */
[----:B------:R-:W-:-:S04]  /*14460*/  ISETP.GT.AND P2, PT, R84, 0x31, PT ;  /* 0x000000315400780c */ /* 0x000fc80003f44270 */
[----:B------:R-:W-:Y:S02]  /*14470*/  FSEL R49, R49, -INF , P2 ;  /* 0xff80000031317808 */ /* 0x000fe40001000000 */
[----:B------:R-:W-:Y:S02]  /*14480*/  ISETP.GT.AND P2, PT, R84, 0x39, PT ;  /* 0x000000395400780c */ /* 0x000fe40003f44270 */
[----:B0-----:R-:W-:Y:S02]  /*14490*/  FMNMX.FTZ R3, R13, R88, !PT ;  /* 0x000000580d037209 */ /* 0x001fe40007810000 */
[----:B------:R-:W-:Y:S02]  /*144a0*/  FSEL R13, R32, -INF , P3 ;  /* 0xff800000200d7808 */ /* 0x000fe40001800000 */
[C---:B------:R-:W-:Y:S01]  /*144b0*/  FSETP.NEU.FTZ.AND P3, PT, R3.reuse, -INF , PT ;  /* 0xff8000000300780b */ /* 0x040fe20003f7d000 */
[----:B------:R-:W-:Y:S01]  /*144c0*/  FMUL.FTZ R5, R3, R0 ;  /* 0x0000000003057220 */ /* 0x000fe20000410000 */
[----:B------:R-:W-:-:S02]  /*144d0*/  FMNMX.FTZ R24, R13, R24, !PT ;  /* 0x000000180d187209 */ /* 0x000fc40007810000 */
[----:B------:R-:W-:Y:S02]  /*144e0*/  FSEL R53, R53, -INF , P2 ;  /* 0xff80000035357808 */ /* 0x000fe40001000000 */
[----:B------:R-:W-:Y:S02]  /*144f0*/  FMNMX.FTZ R24, R33, R24, !PT ;  /* 0x0000001821187209 */ /* 0x000fe40007810000 */
[----:B------:R-:W-:Y:S02]  /*14500*/  FSEL R5, R5, RZ, P3 ;  /* 0x000000ff05057208 */ /* 0x000fe40001800000 */
[----:B------:R-:W-:Y:S02]  /*14510*/  ISETP.GT.AND P3, PT, R84, 0x20, PT ;  /* 0x000000205400780c */ /* 0x000fe40003f64270 */
[----:B------:R-:W-:Y:S01]  /*14520*/  FMNMX.FTZ R24, R15, R24, !PT ;  /* 0x000000180f187209 */ /* 0x000fe20007810000 */
[-CC-:B------:R-:W-:Y:S01]  /*14530*/  FFMA.FTZ R32, R30, R0.reuse, -R5.reuse ;  /* 0x000000001e207223 */ /* 0x180fe20000010805 */
[----:B------:R-:W-:Y:S01]  /*14540*/  FSEL R21, R40, -INF , P3 ;  /* 0xff80000028157808 */ /* 0x000fe20001800000 */
[--C-:B------:R-:W-:Y:S01]  /*14550*/  FFMA.FTZ R157, R82, R0, -R5.reuse ;  /* 0x00000000529d7223 */ /* 0x100fe20000010805 */
[----:B------:R-:W-:Y:S01]  /*14560*/  FMNMX.FTZ R24, R37, R24, !PT ;  /* 0x0000001825187209 */ /* 0x000fe20007810000 */
[----:B------:R-:W0:Y:S01]  /*14570*/  @P1 LDC R40, c[0x0][0x450] ;  /* 0x00011400ff281b82 */ /* 0x000e220000000800 */
[----:B------:R-:W-:Y:S01]  /*14580*/  ISETP.GT.AND P3, PT, R84, 0x28, PT ;  /* 0x000000285400780c */ /* 0x000fe20003f64270 */
[--C-:B------:R-:W-:Y:S01]  /*14590*/  FFMA.FTZ R80, R80, R0, -R5.reuse ;  /* 0x0000000050507223 */ /* 0x100fe20000010805 */
[----:B------:R-:W-:Y:S01]  /*145a0*/  FMNMX.FTZ R28, R21, R24, !PT ;  /* 0x00000018151c7209 */ /* 0x000fe20007810000 */
[--C-:B------:R-:W-:Y:S01]  /*145b0*/  FFMA.FTZ R159, R78, R0, -R5.reuse ;  /* 0x000000004e9f7223 */ /* 0x100fe20000010805 */
[----:B------:R-:W-:Y:S01]  /*145c0*/  FSEL R27, R44, -INF , P3 ;  /* 0xff8000002c1b7808 */ /* 0x000fe20001800000 */
[----:B------:R-:W-:Y:S01]  /*145d0*/  MUFU.EX2 R157, R157 ;  /* 0x0000009d009d7308 */ /* 0x000fe20000000800 */
[----:B------:R-:W-:Y:S01]  /*145e0*/  FMNMX.FTZ R28, R41, R28, !PT ;  /* 0x0000001c291c7209 */ /* 0x000fe20007810000 */
[-CC-:B------:R-:W-:Y:S01]  /*145f0*/  FFMA.FTZ R153, R34, R0.reuse, -R5.reuse ;  /* 0x0000000022997223 */ /* 0x180fe20000010805 */
[----:B------:R-:W-:Y:S01]  /*14600*/  ISETP.GT.AND P3, PT, R84, 0x30, PT ;  /* 0x000000305400780c */ /* 0x000fe20003f64270 */
[--C-:B------:R-:W-:Y:S01]  /*14610*/  FFMA.FTZ R10, R10, R0, -R5.reuse ;  /* 0x000000000a0a7223 */ /* 0x100fe20000010805 */
[----:B------:R-:W-:Y:S01]  /*14620*/  FMNMX.FTZ R28, R27, R28, !PT ;  /* 0x0000001c1b1c7209 */ /* 0x000fe20007810000 */
[--C-:B------:R-:W-:Y:S01]  /*14630*/  FFMA.FTZ R155, R38, R0, -R5.reuse ;  /* 0x00000000269b7223 */ /* 0x100fe20000010805 */
[----:B------:R-:W-:Y:S01]  /*14640*/  FSEL R31, R48, -INF , P3 ;  /* 0xff800000301f7808 */ /* 0x000fe20001800000 */
[----:B------:R-:W2:Y:S01]  /*14650*/  MUFU.EX2 R24, R80 ;  /* 0x0000005000187308 */ /* 0x000ea20000000800 */
[----:B------:R-:W-:Y:S01]  /*14660*/  FMNMX.FTZ R28, R45, R28, !PT ;  /* 0x0000001c2d1c7209 */ /* 0x000fe20007810000 */
[-CC-:B------:R-:W-:Y:S01]  /*14670*/  FFMA.FTZ R6, R6, R0.reuse, -R5.reuse ;  /* 0x0000000006067223 */ /* 0x180fe20000010805 */
[----:B------:R-:W-:Y:S01]  /*14680*/  ISETP.GT.AND P3, PT, R84, 0x38, PT ;  /* 0x000000385400780c */ /* 0x000fe20003f64270 */
[--C-:B------:R-:W-:Y:S01]  /*14690*/  FFMA.FTZ R149, R42, R0, -R5.reuse ;  /* 0x000000002a957223 */ /* 0x100fe20000010805 */
[----:B------:R-:W-:Y:S01]  /*146a0*/  FMNMX.FTZ R30, R31, R28, !PT ;  /* 0x0000001c1f1e7209 */ /* 0x000fe20007810000 */
[--C-:B------:R-:W-:Y:S01]  /*146b0*/  FFMA.FTZ R151, R46, R0, -R5.reuse ;  /* 0x000000002e977223 */ /* 0x100fe20000010805 */
[----:B------:R-:W-:Y:S01]  /*146c0*/  FSEL R35, R52, -INF , P3 ;  /* 0xff80000034237808 */ /* 0x000fe20001800000 */
[----:B------:R3:W-:Y:S01]  /*146d0*/  MUFU.EX2 R28, R32 ;  /* 0x00000020001c7308 */ /* 0x0007e20000000800 */
[----:B------:R-:W-:Y:S01]  /*146e0*/  FMNMX.FTZ R30, R49, R30, !PT ;  /* 0x0000001e311e7209 */ /* 0x000fe20007810000 */
[-CC-:B------:R-:W-:Y:S01]  /*146f0*/  FFMA.FTZ R145, R50, R0.reuse, -R5.reuse ;  /* 0x0000000032917223 */ /* 0x180fe20000010805 */
[----:B------:R-:W-:Y:S01]  /*14700*/  ISETP.GT.AND P3, PT, R84, 0x40, PT ;  /* 0x000000405400780c */ /* 0x000fe20003f64270 */
[--C-:B------:R-:W-:Y:S01]  /*14710*/  FFMA.FTZ R34, R14, R0, -R5.reuse ;  /* 0x000000000e227223 */ /* 0x100fe20000010805 */
[----:B------:R-:W-:Y:S01]  /*14720*/  FMNMX.FTZ R30, R35, R30, !PT ;  /* 0x0000001e231e7209 */ /* 0x000fe20007810000 */
[-CC-:B------:R-:W-:Y:S01]  /*14730*/  FFMA.FTZ R147, R54, R0.reuse, -R5.reuse ;  /* 0x0000000036937223 */ /* 0x180fe20000010805 */
[----:B------:R-:W-:Y:S01]  /*14740*/  ISETP.GT.AND P2, PT, R84, 0x41, PT ;  /* 0x000000415400780c */ /* 0x000fe20003f44270 */
[----:B------:R-:W4:Y:S01]  /*14750*/  MUFU.EX2 R159, R159 ;  /* 0x0000009f009f7308 */ /* 0x000f220000000800 */
[----:B------:R-:W-:Y:S01]  /*14760*/  FSEL R39, R56, -INF , P3 ;  /* 0xff80000038277808 */ /* 0x000fe20001800000 */
[--C-:B---3--:R-:W-:Y:S01]  /*14770*/  FFMA.FTZ R32, R12, R0, -R5.reuse ;  /* 0x000000000c207223 */ /* 0x108fe20000010805 */
[----:B------:R-:W-:Y:S01]  /*14780*/  FMNMX.FTZ R30, R53, R30, !PT ;  /* 0x0000001e351e7209 */ /* 0x000fe20007810000 */
[----:B--2---:R-:W-:Y:S01]  /*14790*/  FADD.FTZ R38, R157, R24 ;  /* 0x000000189d267221 */ /* 0x004fe20000010000 */
[----:B------:R-:W-:Y:S01]  /*147a0*/  ISETP.GT.AND P3, PT, R84, 0x48, PT ;  /* 0x000000485400780c */ /* 0x000fe20003f64270 */
[--C-:B------:R-:W-:Y:S01]  /*147b0*/  FFMA.FTZ R141, R58, R0, -R5.reuse ;  /* 0x000000003a8d7223 */ /* 0x100fe20000010805 */
[----:B------:R-:W-:Y:S01]  /*147c0*/  FSEL R57, R57, -INF , P2 ;  /* 0xff80000039397808 */ /* 0x000fe20001000000 */
[----:B------:R-:W2:Y:S01]  /*147d0*/  MUFU.EX2 R153, R153 ;  /* 0x0000009900997308 */ /* 0x000ea20000000800 */
        /* <DEDUP_REMOVED lines=8> */
[----:B------:R-:W-:Y:S01]  /*14860*/  ISETP.GT.AND P3, PT, R84, 0x50, PT ;  /* 0x000000505400780c */ /* 0x000fe20003f64270 */
[-CC-:B------:R-:W-:Y:S01]  /*14870*/  FFMA.FTZ R20, R20, R0.reuse, -R5.reuse ;  /* 0x0000000014147223 */ /* 0x180fe20000010805 */
[----:B------:R-:W-:Y:S01]  /*14880*/  FSEL R61, R61, -INF , P2 ;  /* 0xff8000003d3d7808 */ /* 0x000fe20001000000 */
[----:B------:R-:W-:Y:S01]  /*14890*/  FFMA.FTZ R139, R70, R0, -R5 ;  /* 0x00000000468b7223 */ /* 0x000fe20000010805 */
[----:B------:R-:W-:-:S02]  /*148a0*/  FMNMX.FTZ R30, R43, R30, !PT ;  /* 0x0000001e2b1e7209 */ /* 0x000fc40007810000 */
[----:B------:R-:W-:Y:S02]  /*148b0*/  CS2R R82, SRZ ;  /* 0x0000000000527805 */ /* 0x000fe4000001ff00 */
[----:B------:R-:W-:Y:S01]  /*148c0*/  ISETP.GT.AND P2, PT, R84, 0x51, PT ;  /* 0x000000515400780c */ /* 0x000fe20003f44270 */
[----:B------:R-:W-:Y:S01]  /*148d0*/  MUFU.EX2 R155, R155 ;  /* 0x0000009b009b7308 */ /* 0x000fe20000000800 */
[----:B------:R-:W-:Y:S02]  /*148e0*/  FSEL R47, R64, -INF , P3 ;  /* 0xff800000402f7808 */ /* 0x000fe40001800000 */
[----:B------:R-:W-:Y:S02]  /*148f0*/  CS2R R80, SRZ ;  /* 0x0000000000507805 */ /* 0x000fe4000001ff00 */
[----:B------:R-:W-:Y:S02]  /*14900*/  FMNMX.FTZ R30, R61, R30, !PT ;  /* 0x0000001e3d1e7209 */ /* 0x000fe40007810000 */
[----:B------:R-:W-:-:S02]  /*14910*/  CS2R R78, SRZ ;  /* 0x00000000004e7805 */ /* 0x000fc4000001ff00 */
[C---:B------:R-:W-:Y:S02]  /*14920*/  ISETP.GT.AND P3, PT, R84.reuse, 0x58, PT ;  /* 0x000000585400780c */ /* 0x040fe40003f64270 */
[----:B------:R-:W-:Y:S02]  /*14930*/  CS2R R76, SRZ ;  /* 0x00000000004c7805 */ /* 0x000fe4000001ff00 */
[----:B------:R-:W-:Y:S01]  /*14940*/  FSEL R65, R65, -INF , P2 ;  /* 0xff80000041417808 */ /* 0x000fe20001000000 */
[----:B------:R-:W-:Y:S01]  /*14950*/  MUFU.EX2 R6, R6 ;  /* 0x0000000600067308 */ /* 0x000fe20000000800 */
[----:B------:R-:W-:Y:S02]  /*14960*/  FMNMX.FTZ R30, R47, R30, !PT ;  /* 0x0000001e2f1e7209 */ /* 0x000fe40007810000 */
[----:B------:R-:W-:Y:S02]  /*14970*/  CS2R R66, SRZ ;  /* 0x0000000000427805 */ /* 0x000fe4000001ff00 */
[----:B------:R-:W-:-:S02]  /*14980*/  ISETP.GT.AND P2, PT, R84, 0x59, PT ;  /* 0x000000595400780c */ /* 0x000fc40003f44270 */
[----:B------:R-:W-:Y:S02]  /*14990*/  CS2R R84, SRZ ;  /* 0x0000000000547805 */ /* 0x000fe4000001ff00 */
[----:B------:R-:W-:Y:S02]  /*149a0*/  FSEL R51, R68, -INF , P3 ;  /* 0xff80000044337808 */ /* 0x000fe40001800000 */
[----:B------:R-:W-:Y:S02]  /*149b0*/  CS2R R62, SRZ ;  /* 0x00000000003e7805 */ /* 0x000fe4000001ff00 */
[----:B------:R-:W-:Y:S01]  /*149c0*/  FMNMX.FTZ R30, R65, R30, !PT ;  /* 0x0000001e411e7209 */ /* 0x000fe20007810000 */
[----:B------:R-:W-:Y:S01]  /*149d0*/  MUFU.EX2 R149, R149 ;  /* 0x0000009500957308 */ /* 0x000fe20000000800 */
[----:B------:R-:W-:Y:S02]  /*149e0*/  FSEL R69, R69, -INF , P2 ;  /* 0xff80000045457808 */ /* 0x000fe40001000000 */
[----:B------:R-:W-:-:S02]  /*149f0*/  CS2R R58, SRZ ;  /* 0x00000000003a7805 */ /* 0x000fc4000001ff00 */
[----:B------:R-:W-:Y:S02]  /*14a00*/  FMNMX.FTZ R30, R51, R30, !PT ;  /* 0x0000001e331e7209 */ /* 0x000fe40007810000 */
[----:B------:R-:W-:Y:S02]  /*14a10*/  F2FP.BF16.F32.PACK_AB R157, R24, R157 ;  /* 0x0000009d189d723e */ /* 0x000fe400000010ff */
[----:B------:R-:W-:Y:S01]  /*14a20*/  FMNMX.FTZ R36, R69, R30, !PT ;  /* 0x0000001e45247209 */ /* 0x000fe20007810000 */
[-CC-:B------:R-:W-:Y:S01]  /*14a30*/  FFMA.FTZ R30, R4, R0.reuse, -R5.reuse ;  /* 0x00000000041e7223 */ /* 0x180fe20000010805 */
[----:B------:R-:W-:Y:S03]  /*14a40*/  MUFU.EX2 R151, R151 ;  /* 0x0000009700977308 */ /* 0x000fe60000000800 */
[----:B------:R-:W3:Y:S05]  /*14a50*/  SHFL.BFLY PT, R55, R36, 0x2, 0x1f ;  /* 0x0c401f0024377f89 */ /* 0x000eea00000e0000 */
[----:B------:R-:W-:Y:S08]  /*14a60*/  MUFU.EX2 R30, R30 ;  /* 0x0000001e001e7308 */ /* 0x000ff00000000800 */
[----:B------:R-:W-:Y:S08]  /*14a70*/  MUFU.EX2 R32, R32 ;  /* 0x0000002000207308 */ /* 0x000ff00000000800 */
[----:B------:R-:W-:Y:S01]  /*14a80*/  MUFU.EX2 R145, R145 ;  /* 0x0000009100917308 */ /* 0x000fe20000000800 */
[----:B---3--:R-:W-:Y:S01]  /*14a90*/  FMNMX.FTZ R55, R36, R55, !PT ;  /* 0x0000003724377209 */ /* 0x008fe20007810000 */
[-CC-:B------:R-:W-:Y:S01]  /*14aa0*/  FFMA.FTZ R36, R26, R0.reuse, -R5.reuse ;  /* 0x000000001a247223 */ /* 0x180fe20000010805 */
[-CC-:B------:R-:W-:Y:S01]  /*14ab0*/  FFMA.FTZ R26, R74, R0.reuse, -R5.reuse ;  /* 0x000000004a1a7223 */ /* 0x180fe20000010805 */
[----:B------:R-:W-:Y:S01]  /*14ac0*/  FFMA.FTZ R5, R71, R0, -R5 ;  /* 0x0000000047057223 */ /* 0x000fe20000010805 */
[----:B------:R-:W-:Y:S01]  /*14ad0*/  CS2R R74, SRZ ;  /* 0x00000000004a7805 */ /* 0x000fe2000001ff00 */
[----:B------:R-:W3:Y:S02]  /*14ae0*/  SHFL.BFLY PT, R4, R55, 0x1, 0x1f ;  /* 0x0c201f0037047f89 */ /* 0x000ee400000e0000 */
[----:B------:R-:W-:Y:S01]  /*14af0*/  MUFU.EX2 R34, R34 ;  /* 0x0000002200227308 */ /* 0x000fe20000000800 */
[----:B------:R-:W-:-:S07]  /*14b00*/  CS2R R70, SRZ ;  /* 0x0000000000467805 */ /* 0x000fce000001ff00 */
[----:B------:R-:W-:Y:S08]  /*14b10*/  MUFU.EX2 R147, R147 ;  /* 0x0000009300937308 */ /* 0x000ff00000000800 */
[----:B------:R-:W-:Y:S01]  /*14b20*/  MUFU.EX2 R36, R36 ;  /* 0x0000002400247308 */ /* 0x000fe20000000800 */
[----:B---3--:R-:W-:-:S07]  /*14b30*/  FMNMX.FTZ R4, R55, R4, !PT ;  /* 0x0000000437047209 */ /* 0x008fce0007810000 */
[----:B------:R-:W-:Y:S01]  /*14b40*/  MUFU.EX2 R141, R141 ;  /* 0x0000008d008d7308 */ /* 0x000fe20000000800 */
[----:B------:R-:W-:Y:S02]  /*14b50*/  CS2R R54, SRZ ;  /* 0x0000000000367805 */ /* 0x000fe4000001ff00 */
[C---:B------:R-:W-:Y:S01]  /*14b60*/  FSETP.NEU.FTZ.AND P2, PT, R4.reuse, -INF , PT ;  /* 0xff8000000400780b */ /* 0x040fe20003f5d000 */
[----:B------:R-:W-:-:S04]  /*14b70*/  FMUL.FTZ R12, R4, R0 ;  /* 0x00000000040c7220 */ /* 0x000fc80000410000 */
[----:B------:R-:W-:Y:S01]  /*14b80*/  MUFU.EX2 R14, R14 ;  /* 0x0000000e000e7308 */ /* 0x000fe20000000800 */
[----:B------:R-:W-:-:S05]  /*14b90*/  FSEL R12, R12, RZ, P2 ;  /* 0x000000ff0c0c7208 */ /* 0x000fca0001000000 */
[-CC-:B------:R-:W-:Y:S01]  /*14ba0*/  FFMA.FTZ R158, R11, R0.reuse, -R12.reuse ;  /* 0x000000000b9e7223 */ /* 0x180fe2000001080c */
[-CC-:B------:R-:W-:Y:S01]  /*14bb0*/  FFMA.FTZ R11, R29, R0.reuse, -R12.reuse ;  /* 0x000000001d0b7223 */ /* 0x180fe2000001080c */
[-CC-:B------:R-:W-:Y:S01]  /*14bc0*/  FFMA.FTZ R156, R7, R0.reuse, -R12.reuse ;  /* 0x00000000079c7223 */ /* 0x180fe2000001080c */
[----:B------:R-:W3:Y:S01]  /*14bd0*/  @P1 LDC R29, c[0x0][0x44c] ;  /* 0x00011300ff1d1b82 */ /* 0x000ee20000000800 */
[-CC-:B------:R-:W-:Y:S01]  /*14be0*/  FFMA.FTZ R7, R25, R0.reuse, -R12.reuse ;  /* 0x0000000019077223 */ /* 0x180fe2000001080c */
[-CC-:B------:R-:W-:Y:S01]  /*14bf0*/  FFMA.FTZ R152, R13, R0.reuse, -R12.reuse ;  /* 0x000000000d987223 */ /* 0x180fe2000001080c */
[----:B------:R-:W-:Y:S01]  /*14c00*/  MUFU.EX2 R158, R158 ;  /* 0x0000009e009e7308 */ /* 0x000fe20000000800 */
[-CC-:B------:R-:W-:Y:S01]  /*14c10*/  FFMA.FTZ R13, R33, R0.reuse, -R12.reuse ;  /* 0x00000000210d7223 */ /* 0x180fe2000001080c */
[-C--:B------:R-:W-:Y:S01]  /*14c20*/  FFMA.FTZ R154, R15, R0.reuse, -R12 ;  /* 0x000000000f9a7223 */ /* 0x080fe2000001080c */
[----:B------:R-:W-:Y:S02]  /*14c30*/  IMAD.MOV.U32 R33, RZ, RZ, R186 ;  /* 0x000000ffff217224 */ /* 0x000fe400078e00ba */
[-CC-:B------:R-:W-:Y:S01]  /*14c40*/  FFMA.FTZ R15, R37, R0.reuse, -R12.reuse ;  /* 0x00000000250f7223 */ /* 0x180fe2000001080c */
[-C--:B------:R-:W-:Y:S01]  /*14c50*/  FFMA.FTZ R144, R31, R0.reuse, -R12 ;  /* 0x000000001f907223 */ /* 0x080fe2000001080c */
[----:B----4-:R-:W-:Y:S01]  /*14c60*/  FADD.FTZ R31, R159, R38 ;  /* 0x000000269f1f7221 */ /* 0x010fe20000010000 */
[-CC-:B------:R-:W-:Y:S01]  /*14c70*/  FFMA.FTZ R148, R21, R0.reuse, -R12.reuse ;  /* 0x0000000015947223 */ /* 0x180fe2000001080c */
[----:B------:R-:W-:Y:S01]  /*14c80*/  MUFU.EX2 R156, R156 ;  /* 0x0000009c009c7308 */ /* 0x000fe20000000800 */
[-CC-:B------:R-:W-:Y:S01]  /*14c90*/  FFMA.FTZ R21, R41, R0.reuse, -R12.reuse ;  /* 0x0000000029157223 */ /* 0x180fe2000001080c */
[-CC-:B------:R-:W-:Y:S01]  /*14ca0*/  FFMA.FTZ R150, R27, R0.reuse, -R12.reuse ;  /* 0x000000001b967223 */ /* 0x180fe2000001080c */
[-CC-:B------:R-:W-:Y:S01]  /*14cb0*/  FFMA.FTZ R25, R45, R0.reuse, -R12.reuse ;  /* 0x000000002d197223 */ /* 0x180fe2000001080c */
[-CC-:B------:R-:W-:Y:S01]  /*14cc0*/  FFMA.FTZ R27, R49, R0.reuse, -R12.reuse ;  /* 0x00000000311b7223 */ /* 0x180fe2000001080c */
[-CC-:B------:R-:W-:Y:S01]  /*14cd0*/  FFMA.FTZ R146, R35, R0.reuse, -R12.reuse ;  /* 0x0000000023927223 */ /* 0x180fe2000001080c */
[-CC-:B-1----:R-:W-:Y:S01]  /*14ce0*/  FFMA.FTZ R9, R53, R0.reuse, -R12.reuse ;  /* 0x0000000035097223 */ /* 0x182fe2000001080c */
[-CC-:B-----5:R-:W-:Y:S01]  /*14cf0*/  FFMA.FTZ R140, R39, R0.reuse, -R12.reuse ;  /* 0x00000000278c7223 */ /* 0x1a0fe2000001080c */
[----:B------:R-:W1:Y:S01]  /*14d00*/  MUFU.EX2 R7, R7 ;  /* 0x0000000700077308 */ /* 0x000e620000000800 */
[-CC-:B------:R-:W-:Y:S01]  /*14d10*/  FFMA.FTZ R57, R57, R0.reuse, -R12.reuse ;  /* 0x0000000039397223 */ /* 0x180fe2000001080c */
[-CC-:B------:R-:W-:Y:S01]  /*14d20*/  FFMA.FTZ R43, R43, R0.reuse, -R12.reuse ;  /* 0x000000002b2b7223 */ /* 0x180fe2000001080c */
[-CC-:B------:R-:W-:Y:S01]  /*14d30*/  FFMA.FTZ R61, R61, R0.reuse, -R12.reuse ;  /* 0x000000003d3d7223 */ /* 0x180fe2000001080c */
[----:B------:R-:W-:Y:S01]  /*14d40*/  FFMA.FTZ R47, R47, R0, -R12 ;  /* 0x000000002f2f7223 */ /* 0x000fe2000001080c */
[----:B---3--:R-:W-:-:S04]  /*14d50*/  @P1 IMAD.HI.U32 R29, R186, R29, RZ ;  /* 0x0000001dba1d1227 */ /* 0x008fc800078e00ff */
[-CC-:B------:R-:W-:Y:S01]  /*14d60*/  FFMA.FTZ R65, R65, R0.reuse, -R12.reuse ;  /* 0x0000000041417223 */ /* 0x180fe2000001080c */
[-CC-:B------:R-:W-:Y:S01]  /*14d70*/  FFMA.FTZ R51, R51, R0.reuse, -R12.reuse ;  /* 0x0000000033337223 */ /* 0x180fe2000001080c */
[----:B------:R-:W3:Y:S01]  /*14d80*/  MUFU.EX2 R11, R11 ;  /* 0x0000000b000b7308 */ /* 0x000ee20000000800 */
[----:B------:R-:W-:Y:S01]  /*14d90*/  FFMA.FTZ R69, R69, R0, -R12 ;  /* 0x0000000045457223 */ /* 0x000fe2000001080c */
[----:B0-----:R-:W-:Y:S01]  /*14da0*/  @P1 SHF.R.U32.HI R33, RZ, R40, R29 ;  /* 0x00000028ff211219 */ /* 0x001fe2000001161d */
[C---:B------:R-:W-:Y:S01]  /*14db0*/  FADD.FTZ R40, R28.reuse, R31 ;  /* 0x0000001f1c287221 */ /* 0x040fe20000010000 */
[----:B------:R-:W-:Y:S02]  /*14dc0*/  F2FP.BF16.F32.PACK_AB R159, R28, R159 ;  /* 0x0000009f1c9f723e */ /* 0x000fe400000010ff */
[----:B------:R-:W-:Y:S02]  /*14dd0*/  CS2R R52, SRZ ;  /* 0x0000000000347805 */ /* 0x000fe4000001ff00 */
[----:B------:R-:W-:Y:S01]  /*14de0*/  IADD3 R33, R33, R188, -R187 ;  /* 0x000000bc21217210 */ /* 0x000fe20007ffe8bb */
[----:B--2---:R-:W-:Y:S01]  /*14df0*/  FADD.FTZ R31, R153, R40 ;  /* 0x00000028991f7221 */ /* 0x004fe20000010000 */
[----:B------:R-:W0:Y:S01]  /*14e00*/  MUFU.EX2 R152, R152 ;  /* 0x0000009800987308 */ /* 0x000e220000000800 */
[----:B-1----:R-:W-:Y:S01]  /*14e10*/  FADD.FTZ R29, R156, R7 ;  /* 0x000000079c1d7221 */ /* 0x002fe20000010000 */
[C---:B------:R-:W-:Y:S01]  /*14e20*/  F2FP.BF16.F32.PACK_AB R153, R10.reuse, R153 ;  /* 0x000000990a99723e */ /* 0x040fe200000010ff */
[----:B------:R-:W-:Y:S01]  /*14e30*/  FADD.FTZ R40, R10, R31 ;  /* 0x0000001f0a287221 */ /* 0x000fe20000010000 */
[----:B------:R-:W-:-:S04]  /*14e40*/  IMAD.HI R33, R33, 0x2aaaaaab, RZ ;  /* 0x2aaaaaab21217827 */ /* 0x000fc800078e02ff */
[----:B------:R-:W-:Y:S01]  /*14e50*/  FADD.FTZ R38, R158, R29 ;  /* 0x0000001d9e267221 */ /* 0x000fe20000010000 */
[----:B------:R-:W-:Y:S01]  /*14e60*/  F2FP.BF16.F32.PACK_AB R156, R7, R156 ;  /* 0x0000009c079c723e */ /* 0x000fe200000010ff */
[----:B------:R-:W-:Y:S01]  /*14e70*/  FADD.FTZ R31, R155, R40 ;  /* 0x000000289b1f7221 */ /* 0x000fe20000010000 */
[----:B------:R-:W1:Y:S01]  /*14e80*/  MUFU.EX2 R13, R13 ;  /* 0x0000000d000d7308 */ /* 0x000e620000000800 */
[C---:B---3--:R-:W-:Y:S01]  /*14e90*/  FADD.FTZ R29, R11.reuse, R38 ;  /* 0x000000260b1d7221 */ /* 0x048fe20000010000 */
[C---:B------:R-:W-:Y:S01]  /*14ea0*/  F2FP.BF16.F32.PACK_AB R155, R6.reuse, R155 ;  /* 0x0000009b069b723e */ /* 0x040fe200000010ff */
[----:B------:R-:W-:Y:S01]  /*14eb0*/  FADD.FTZ R40, R6, R31 ;  /* 0x0000001f06287221 */ /* 0x000fe20000010000 */
[----:B------:R-:W-:Y:S02]  /*14ec0*/  F2FP.BF16.F32.PACK_AB R158, R11, R158 ;  /* 0x0000009e0b9e723e */ /* 0x000fe400000010ff */
[----:B------:R-:W-:Y:S02]  /*14ed0*/  CS2R R48, SRZ ;  /* 0x0000000000307805 */ /* 0x000fe4000001ff00 */
[----:B------:R-:W-:Y:S01]  /*14ee0*/  CS2R R44, SRZ ;  /* 0x00000000002c7805 */ /* 0x000fe2000001ff00 */
[----:B------:R-:W-:Y:S01]  /*14ef0*/  FADD.FTZ R31, R149, R40 ;  /* 0x00000028951f7221 */ /* 0x000fe20000010000 */
[----:B------:R-:W2:Y:S01]  /*14f00*/  MUFU.EX2 R154, R154 ;  /* 0x0000009a009a7308 */ /* 0x000ea20000000800 */
[----:B0-----:R-:W-:Y:S01]  /*14f10*/  FADD.FTZ R38, R152, R29 ;  /* 0x0000001d98267221 */ /* 0x001fe20000010000 */
[----:B------:R-:W-:Y:S01]  /*14f20*/  SHF.R.U32.HI R40, RZ, 0x1f, R33 ;  /* 0x0000001fff287819 */ /* 0x000fe20000011621 */
[C---:B------:R-:W-:Y:S01]  /*14f30*/  FADD.FTZ R12, R30.reuse, R31 ;  /* 0x0000001f1e0c7221 */ /* 0x040fe20000010000 */
[----:B------:R-:W-:-:S03]  /*14f40*/  F2FP.BF16.F32.PACK_AB R149, R30, R149 ;  /* 0x000000951e95723e */ /* 0x000fc600000010ff */
[----:B------:R-:W-:Y:S01]  /*14f50*/  FADD.FTZ R31, R151, R12 ;  /* 0x0000000c971f7221 */ /* 0x000fe20000010000 */
[----:B------:R-:W0:Y:S01]  /*14f60*/  MUFU.EX2 R15, R15 ;  /* 0x0000000f000f7308 */ /* 0x000e220000000800 */
[----:B-1----:R-:W-:Y:S01]  /*14f70*/  FADD.FTZ R29, R13, R38 ;  /* 0x000000260d1d7221 */ /* 0x002fe20000010000 */
[----:B------:R-:W-:Y:S01]  /*14f80*/  LEA.HI.SX32 R12, R33, R40, 0x1c ;  /* 0x00000028210c7211 */ /* 0x000fe200078fe2ff */
[C---:B------:R-:W-:Y:S01]  /*14f90*/  FADD.FTZ R24, R32.reuse, R31 ;  /* 0x0000001f20187221 */ /* 0x040fe20000010000 */
[----:B------:R-:W-:Y:S02]  /*14fa0*/  F2FP.BF16.F32.PACK_AB R151, R32, R151 ;  /* 0x000000972097723e */ /* 0x000fe400000010ff */
[----:B------:R-:W-:Y:S02]  /*14fb0*/  CS2R R40, SRZ ;  /* 0x0000000000287805 */ /* 0x000fe4000001ff00 */
[----:B------:R-:W-:Y:S01]  /*14fc0*/  VIMNMX R12, R185, R12, !PT ;  /* 0x0000000cb90c7248 */ /* 0x000fe20007fe0100 */
[----:B------:R-:W-:Y:S01]  /*14fd0*/  FADD.FTZ R31, R145, R24 ;  /* 0x00000018911f7221 */ /* 0x000fe20000010000 */
[----:B------:R-:W1:Y:S01]  /*14fe0*/  MUFU.EX2 R148, R148 ;  /* 0x0000009400947308 */ /* 0x000e620000000800 */
[----:B--2---:R-:W-:Y:S01]  /*14ff0*/  FADD.FTZ R38, R154, R29 ;  /* 0x0000001d9a267221 */ /* 0x004fe20000010000 */
[C---:B------:R-:W-:Y:S01]  /*15000*/  F2FP.BF16.F32.PACK_AB R145, R34.reuse, R145 ;  /* 0x000000912291723e */ /* 0x040fe200000010ff */
[----:B------:R-:W-:Y:S01]  /*15010*/  FADD.FTZ R6, R34, R31 ;  /* 0x0000001f22067221 */ /* 0x000fe20000010000 */
[----:B------:R-:W-:-:S02]  /*15020*/  F2FP.BF16.F32.PACK_AB R152, R13, R152 ;  /* 0x000000980d98723e */ /* 0x000fc400000010ff */
[----:B------:R-:W-:Y:S02]  /*15030*/  CS2R R34, SRZ ;  /* 0x0000000000227805 */ /* 0x000fe4000001ff00 */
[----:B------:R-:W-:Y:S01]  /*15040*/  CS2R R32, SRZ ;  /* 0x0000000000207805 */ /* 0x000fe2000001ff00 */
[----:B------:R-:W-:Y:S01]  /*15050*/  FADD.FTZ R31, R147, R6 ;  /* 0x00000006931f7221 */ /* 0x000fe20000010000 */
[----:B------:R-:W2:Y:S01]  /*15060*/  MUFU.EX2 R21, R21 ;  /* 0x0000001500157308 */ /* 0x000ea20000000800 */
[C---:B0-----:R-:W-:Y:S01]  /*15070*/  FADD.FTZ R29, R15.reuse, R38 ;  /* 0x000000260f1d7221 */ /* 0x041fe20000010000 */
[----:B------:R-:W-:Y:S01]  /*15080*/  F2FP.BF16.F32.PACK_AB R154, R15, R154 ;  /* 0x0000009a0f9a723e */ /* 0x000fe200000010ff */
[----:B------:R-:W-:Y:S01]  /*15090*/  VIADD R15, R72, 0xfffffffe ;  /* 0xfffffffe480f7836 */ /* 0x000fe20000000000 */
[----:B------:R-:W-:Y:S02]  /*150a0*/  F2FP.BF16.F32.PACK_AB R147, R36, R147 ;  /* 0x000000932493723e */ /* 0x000fe400000010ff */
[----:B------:R-:W-:-:S02]  /*150b0*/  CS2R R72, SRZ ;  /* 0x0000000000487805 */ /* 0x000fc4000001ff00 */
[----:B------:R-:W0:Y:S01]  /*150c0*/  MUFU.EX2 R150, R150 ;  /* 0x0000009600967308 */ /* 0x000e220000000800 */
[----:B-1----:R-:W-:Y:S01]  /*150d0*/  FADD.FTZ R38, R148, R29 ;  /* 0x0000001d94267221 */ /* 0x002fe20000010000 */
[----:B------:R-:W-:-:S06]  /*150e0*/  ISETP.GE.AND P2, PT, R15, R12, PT ;  /* 0x0000000c0f00720c */ /* 0x000fcc0003f46270 */
[----:B------:R-:W1:Y:S01]  /*150f0*/  MUFU.EX2 R25, R25 ;  /* 0x0000001900197308 */ /* 0x000e620000000800 */
[C---:B--2---:R-:W-:Y:S01]  /*15100*/  FADD.FTZ R29, R21.reuse, R38 ;  /* 0x00000026151d7221 */ /* 0x044fe20000010000 */
[----:B------:R-:W-:-:S06]  /*15110*/  F2FP.BF16.F32.PACK_AB R148, R21, R148 ;  /* 0x000000941594723e */ /* 0x000fcc00000010ff */
[----:B------:R-:W2:Y:S01]  /*15120*/  MUFU.EX2 R144, R144 ;  /* 0x0000009000907308 */ /* 0x000ea20000000800 */
[----:B0-----:R-:W-:-:S07]  /*15130*/  FADD.FTZ R38, R150, R29 ;  /* 0x0000001d96267221 */ /* 0x001fce0000010000 */
        /* <DEDUP_REMOVED lines=12> */
[----:B------:R-:W-:Y:S01]  /*15200*/  FADD.FTZ R7, R141, R10 ;  /* 0x0000000a8d077221 */ /* 0x000fe20000010000 */
[----:B------:R-:W-:Y:S01]  /*15210*/  F2FP.BF16.F32.PACK_AB R141, R14, R141 ;  /* 0x0000008d0e8d723e */ /* 0x000fe200000010ff */
[----:B------:R-:W0:Y:S01]  /*15220*/  MUFU.EX2 R140, R140 ;  /* 0x0000008c008c7308 */ /* 0x000e220000000800 */
[----:B-1----:R-:W-:Y:S01]  /*15230*/  FADD.FTZ R6, R146, R29 ;  /* 0x0000001d92067221 */ /* 0x002fe20000010000 */
[----:B------:R-:W-:-:S06]  /*15240*/  FADD.FTZ R10, R14, R7 ;  /* 0x000000070e0a7221 */ /* 0x000fcc0000010000 */
[----:B------:R-:W1:Y:S01]  /*15250*/  MUFU.EX2 R57, R57 ;  /* 0x0000003900397308 */ /* 0x000e620000000800 */
[C---:B--2---:R-:W-:Y:S01]  /*15260*/  FADD.FTZ R29, R9.reuse, R6 ;  /* 0x00000006091d7221 */ /* 0x044fe20000010000 */
[----:B------:R-:W-:-:S06]  /*15270*/  F2FP.BF16.F32.PACK_AB R146, R9, R146 ;  /* 0x000000920992723e */ /* 0x000fcc00000010ff */
[----:B------:R-:W2:Y:S01]  /*15280*/  MUFU.EX2 R43, R43 ;  /* 0x0000002b002b7308 */ /* 0x000ea20000000800 */
[----:B0-----:R-:W-:Y:S01]  /*15290*/  FADD.FTZ R6, R140, R29 ;  /* 0x0000001d8c067221 */ /* 0x001fe20000010000 */
[----:B------:R-:W-:-:S06]  /*152a0*/  CS2R R28, SRZ ;  /* 0x00000000001c7805 */ /* 0x000fcc000001ff00 */
[----:B------:R-:W0:Y:S01]  /*152b0*/  MUFU.EX2 R143, R143 ;  /* 0x0000008f008f7308 */ /* 0x000e220000000800 */
[C---:B-1----:R-:W-:Y:S01]  /*152c0*/  FADD.FTZ R6, R57.reuse, R6 ;  /* 0x0000000639067221 */ /* 0x042fe20000010000 */
[----:B------:R-:W-:Y:S02]  /*152d0*/  F2FP.BF16.F32.PACK_AB R140, R57, R140 ;  /* 0x0000008c398c723e */ /* 0x000fe400000010ff */
[----:B------:R-:W-:-:S04]  /*152e0*/  CS2R R56, SRZ ;  /* 0x0000000000387805 */ /* 0x000fc8000001ff00 */
[----:B------:R1:W3:Y:S01]  /*152f0*/  MUFU.EX2 R142, R61 ;  /* 0x0000003d008e7308 */ /* 0x0002e20000000800 */
[----:B--2---:R-:W-:-:S07]  /*15300*/  FADD.FTZ R7, R43, R6 ;  /* 0x000000062b077221 */ /* 0x004fce0000010000 */
[----:B------:R-:W2:Y:S01]  /*15310*/  MUFU.EX2 R26, R26 ;  /* 0x0000001a001a7308 */ /* 0x000ea20000000800 */
[----:B0-----:R-:W-:Y:S01]  /*15320*/  FADD.FTZ R11, R143, R10 ;  /* 0x0000000a8f0b7221 */ /* 0x001fe20000010000 */
[----:B-1----:R-:W-:-:S06]  /*15330*/  CS2R R60, SRZ ;  /* 0x00000000003c7805 */ /* 0x002fcc000001ff00 */
[----:B------:R-:W0:Y:S01]  /*15340*/  MUFU.EX2 R47, R47 ;  /* 0x0000002f002f7308 */ /* 0x000e220000000800 */
[C---:B---3--:R-:W-:Y:S01]  /*15350*/  FADD.FTZ R6, R142.reuse, R7 ;  /* 0x000000078e067221 */ /* 0x048fe20000010000 */
[----:B------:R-:W-:Y:S02]  /*15360*/  F2FP.BF16.F32.PACK_AB R142, R142, R43 ;  /* 0x0000002b8e8e723e */ /* 0x000fe400000010ff */
[----:B------:R-:W-:-:S04]  /*15370*/  CS2R R42, SRZ ;  /* 0x00000000002a7805 */ /* 0x000fc8000001ff00 */
[----:B------:R-:W1:Y:S01]  /*15380*/  MUFU.EX2 R137, R137 ;  /* 0x0000008900897308 */ /* 0x000e620000000800 */
[C---:B--2---:R-:W-:Y:S01]  /*15390*/  FADD.FTZ R24, R26.reuse, R11 ;  /* 0x0000000b1a187221 */ /* 0x044fe20000010000 */
[----:B------:R-:W-:Y:S02]  /*153a0*/  F2FP.BF16.F32.PACK_AB R143, R26, R143 ;  /* 0x0000008f1a8f723e */ /* 0x000fe400000010ff */
[----:B------:R-:W-:-:S04]  /*153b0*/  CS2R R26, SRZ ;  /* 0x00000000001a7805 */ /* 0x000fc8000001ff00 */
[----:B------:R2:W3:Y:S01]  /*153c0*/  MUFU.EX2 R136, R65 ;  /* 0x0000004100887308 */ /* 0x0004e20000000800 */
[----:B0-----:R-:W-:-:S07]  /*153d0*/  FADD.FTZ R7, R47, R6 ;  /* 0x000000062f077221 */ /* 0x001fce0000010000 */
[----:B------:R-:W0:Y:S01]  /*153e0*/  MUFU.EX2 R20, R20 ;  /* 0x0000001400147308 */ /* 0x000e220000000800 */
[----:B-1----:R-:W-:Y:S01]  /*153f0*/  FADD.FTZ R9, R137, R24 ;  /* 0x0000001889097221 */ /* 0x002fe20000010000 */
[----:B--2---:R-:W-:Y:S02]  /*15400*/  CS2R R64, SRZ ;  /* 0x0000000000407805 */ /* 0x004fe4000001ff00 */
[----:B------:R-:W-:-:S04]  /*15410*/  CS2R R24, SRZ ;  /* 0x0000000000187805 */ /* 0x000fc8000001ff00 */
[----:B------:R-:W1:Y:S01]  /*15420*/  MUFU.EX2 R51, R51 ;  /* 0x0000003300337308 */ /* 0x000e620000000800 */
[C---:B---3--:R-:W-:Y:S01]  /*15430*/  FADD.FTZ R6, R136.reuse, R7 ;  /* 0x0000000788067221 */ /* 0x048fe20000010000 */
[----:B------:R-:W-:Y:S02]  /*15440*/  F2FP.BF16.F32.PACK_AB R136, R136, R47 ;  /* 0x0000002f8888723e */ /* 0x000fe400000010ff */
[----:B------:R-:W-:-:S04]  /*15450*/  CS2R R46, SRZ ;  /* 0x00000000002e7805 */ /* 0x000fc8000001ff00 */
[----:B------:R-:W2:Y:S01]  /*15460*/  MUFU.EX2 R139, R139 ;  /* 0x0000008b008b7308 */ /* 0x000ea20000000800 */
[C---:B0-----:R-:W-:Y:S01]  /*15470*/  FADD.FTZ R14, R20.reuse, R9 ;  /* 0x00000009140e7221 */ /* 0x041fe20000010000 */
[----:B------:R-:W-:-:S06]  /*15480*/  F2FP.BF16.F32.PACK_AB R137, R20, R137 ;  /* 0x000000891489723e */ /* 0x000fcc00000010ff */
[----:B------:R0:W3:Y:S01]  /*15490*/  MUFU.EX2 R138, R69 ;  /* 0x00000045008a7308 */ /* 0x0000e20000000800 */
[----:B-1----:R-:W-:-:S07]  /*154a0*/  FADD.FTZ R7, R51, R6 ;  /* 0x0000000633077221 */ /* 0x002fce0000010000 */
[----:B------:R2:W1:Y:S01]  /*154b0*/  MUFU.EX2 R10, R5 ;  /* 0x00000005000a7308 */ /* 0x0004620000000800 */
[----:B0-----:R-:W-:Y:S01]  /*154c0*/  CS2R R68, SRZ ;  /* 0x0000000000447805 */ /* 0x001fe2000001ff00 */
[----:B--2---:R-:W-:Y:S01]  /*154d0*/  FADD.FTZ R5, R139, R14 ;  /* 0x0000000e8b057221 */ /* 0x004fe20000010000 */
[C---:B---3--:R-:W-:Y:S01]  /*154e0*/  FADD.FTZ R7, R138.reuse, R7 ;  /* 0x000000078a077221 */ /* 0x048fe20000010000 */
[----:B------:R-:W-:Y:S02]  /*154f0*/  F2FP.BF16.F32.PACK_AB R138, R138, R51 ;  /* 0x000000338a8a723e */ /* 0x000fe400000010ff */
[----:B------:R-:W-:Y:S01]  /*15500*/  CS2R R50, SRZ ;  /* 0x0000000000327805 */ /* 0x000fe2000001ff00 */
[C---:B-1----:R-:W-:Y:S01]  /*15510*/  FADD.FTZ R6, R10.reuse, R5 ;  /* 0x000000050a067221 */ /* 0x042fe20000010000 */
[----:B------:R-:W-:Y:S01]  /*15520*/  F2FP.BF16.F32.PACK_AB R139, R10, R139 ;  /* 0x0000008b0a8b723e */ /* 0x000fe200000010ff */
[----:B------:R-:W-:Y:S02]  /*15530*/  IMAD.MOV.U32 R5, RZ, RZ, 0x3f800000 ;  /* 0x3f800000ff057424 */ /* 0x000fe400078e00ff */
[----:B------:R-:W-:Y:S01]  /*15540*/  IMAD.MOV.U32 R10, RZ, RZ, 0x3f800000 ;  /* 0x3f800000ff0a7424 */ /* 0x000fe200078e00ff */
[----:B------:R-:W-:Y:S06]  /*15550*/  @!P2 BRA `(.L_x_2839) ;  /* 0x000000240094a947 */ /* 0x000fec0003800000 */
[----:B------:R-:W-:Y:S01]  /*15560*/  BSSY B1, `(.L_x_2839) ;  /* 0x0000264000017945 */ /* 0x000fe20003800000 */
[----:B------:R-:W-:Y:S02]  /*15570*/  IMAD.MOV.U32 R13, RZ, RZ, R3 ;  /* 0x000000ffff0d7224 */ /* 0x000fe400078e0003 */
[----:B------:R-:W-:Y:S02]  /*15580*/  IMAD.MOV.U32 R14, RZ, RZ, R4 ;  /* 0x000000ffff0e7224 */ /* 0x000fe400078e0004 */
[----:B------:R-:W-:Y:S02]  /*15590*/  IMAD.MOV.U32 R11, RZ, RZ, R168 ;  /* 0x000000ffff0b7224 */ /* 0x000fe400078e00a8 */
[----:B------:R-:W-:Y:S02]  /*155a0*/  IMAD.MOV.U32 R20, RZ, RZ, R162 ;  /* 0x000000ffff147224 */ /* 0x000fe400078e00a2 */
[----:B------:R-:W-:Y:S02]  /*155b0*/  IMAD.MOV.U32 R5, RZ, RZ, 0x3f800000 ;  /* 0x3f800000ff057424 */ /* 0x000fe400078e00ff */
[----:B------:R-:W-:-:S07]  /*155c0*/  IMAD.MOV.U32 R87, RZ, RZ, RZ ;  /* 0x000000ffff577224 */ /* 0x000fce00078e00ff */
.L_x_2852:
[----:B------:R-:W-:-:S04]  /*155d0*/  ISETP.NE.AND P2, PT, R20, 0x1, PT ;  /* 0x000000011400780c */ /* 0x000fc80003f45270 */
[----:B------:R-:W-:-:S04]  /*155e0*/  SEL R168, RZ, 0x1, P2 ;  /* 0x00000001ffa87807 */ /* 0x000fc80001000000 */
[----:B------:R-:W-:Y:S01]  /*155f0*/  LOP3.LUT R168, R11, R168, RZ, 0x3c, !PT ;  /* 0x000000a80ba87212 */ /* 0x000fe200078e3cff */
[----:B------:R-:W-:Y:S06]  /*15600*/  @!P0 BRA `(.L_x_2840) ;  /* 0x0000000000048947 */ /* 0x000fec0003800000 */
[----:B------:R-:W-:Y:S01]  /*15610*/  BPT.TRAP 0x1 ;  /* 0x000000040000795c */ /* 0x000fe20000300000 */
.L_x_2840:
        /* <DEDUP_REMOVED lines=8> */
.L_x_2841:
[----:B------:R-:W-:Y:S01]  /*156a0*/  IMAD R0, R162, 0x900, R8 ;  /* 0x00000900a2007824 */ /* 0x000fe200078e0208 */
[----:B------:R-:W-:Y:S03]  /*156b0*/  BSSY B2, `(.L_x_2842) ;  /* 0x0000006000027945 */ /* 0x000fe60003800000 */
[C---:B------:R-:W-:Y:S02]  /*156c0*/  VIADD R3, R0.reuse, 0x2 ;  /* 0x0000000200037836 */ /* 0x040fe40000000000 */
[----:B------:R-:W-:Y:S01]  /*156d0*/  VIADD R21, R0, 0x4 ;  /* 0x0000000400157836 */ /* 0x000fe20000000000 */
[----:B-1----:R-:W-:Y:S06]  /*156e0*/  @P2 BRA `(.L_x_2843) ;  /* 0x0000000000082947 */ /* 0x002fec0003800000 */
[----:B------:R-:W1:Y:S02]  /*156f0*/  SYNCS.PHASECHK.TRANS64.TRYWAIT P2, [R9+URZ+0x2a830], R4 ;  /* 0x02a83004090075a7 */ /* 0x000e64000804017f */
[----:B-1----:R-:W-:Y:S05]  /*15700*/  @!P2 BRA `(.L_x_2844) ;  /* 0x0000010c0058a947 */ /* 0x002fea0003800000 */
.L_x_2843:
[----:B------:R-:W-:Y:S05]  /*15710*/  BSYNC B2 ;  /* 0x0000000000027941 */ /* 0x000fea0003800000 */
.L_x_2842:
[----:B------:R-:W2:Y:S04]  /*15720*/  LDL.64 R94, [R1+0x28] ;  /* 0x00002800015e7983 */ /* 0x000ea80000100a00 */
[----:B------:R0:W-:Y:S04]  /*15730*/  STL.64 [R1+0x68], R8 ;  /* 0x0000680801007387 */ /* 0x0001e80000100a00 */
[----:B01----:R-:W3:Y:S04]  /*15740*/  LDL.64 R8, [R1+0x20] ;  /* 0x0000200001087983 */ /* 0x003ee80000100a00 */
[----:B------:R0:W-:Y:S01]  /*15750*/  STL.64 [R1+0x60], R6 ;  /* 0x0000600601007387 */ /* 0x0001e20000100a00 */
[----:B------:R-:W-:-:S02]  /*15760*/  IMAD.MOV.U32 R88, RZ, RZ, R0 ;  /* 0x000000ffff587224 */ /* 0x000fc400078e0000 */
[----:B------:R-:W-:Y:S02]  /*15770*/  VIADD R90, R0, 0x6 ;  /* 0x00000006005a7836 */ /* 0x000fe40000000000 */
[-C--:B------:R-:W-:Y:S01]  /*15780*/  FMUL.FTZ R26, R26, R5.reuse ;  /* 0x000000051a1a7220 */ /* 0x080fe20000410000 */
[----:B------:R-:W-:Y:S02]  /*15790*/  IMAD.MOV.U32 R89, RZ, RZ, 0x40000040 ;  /* 0x40000040ff597424 */ /* 0x000fe400078e00ff */
[-C--:B------:R-:W-:Y:S01]  /*157a0*/  FMUL.FTZ R27, R27, R5.reuse ;  /* 0x000000051b1b7220 */ /* 0x080fe20000410000 */
[----:B------:R-:W-:Y:S02]  /*157b0*/  VIADD R92, R0, 0x304 ;  /* 0x00000304005c7836 */ /* 0x000fe40000000000 */
[-C--:B------:R-:W-:Y:S01]  /*157c0*/  FMUL.FTZ R30, R30, R5.reuse ;  /* 0x000000051e1e7220 */ /* 0x080fe20000410000 */
[-C--:B------:R-:W-:Y:S01]  /*157d0*/  FMUL.FTZ R31, R31, R5.reuse ;  /* 0x000000051f1f7220 */ /* 0x080fe20000410000 */
[-C--:B------:R-:W-:Y:S01]  /*157e0*/  FMUL.FTZ R34, R34, R5.reuse ;  /* 0x0000000522227220 */ /* 0x080fe20000410000 */
[----:B------:R-:W-:Y:S01]  /*157f0*/  FMUL.FTZ R35, R35, R5 ;  /* 0x0000000523237220 */ /* 0x000fe20000410000 */
[----:B0-----:R-:W4:Y:S01]  /*15800*/  LDL.64 R6, [R1+0x18] ;  /* 0x0000180001067983 */ /* 0x001f220000100a00 */
[----:B------:R-:W-:Y:S01]  /*15810*/  R2UR UR26, R88 ;  /* 0x00000000581a72ca */ /* 0x000fe200000e0000 */
[----:B------:R-:W-:-:S02]  /*15820*/  IMAD.MOV.U32 R88, RZ, RZ, R3 ;  /* 0x000000ffff587224 */ /* 0x000fc400078e0003 */
[-C--:B------:R-:W-:Y:S01]  /*15830*/  FMUL.FTZ R38, R38, R5.reuse ;  /* 0x0000000526267220 */ /* 0x080fe20000410000 */
[-C--:B------:R-:W-:Y:S01]  /*15840*/  FMUL.FTZ R39, R39, R5.reuse ;  /* 0x0000000527277220 */ /* 0x080fe20000410000 */
[-C--:B------:R-:W-:Y:S01]  /*15850*/  FMUL.FTZ R42, R42, R5.reuse ;  /* 0x000000052a2a7220 */ /* 0x080fe20000410000 */
[-C--:B------:R-:W-:Y:S01]  /*15860*/  FMUL.FTZ R43, R43, R5.reuse ;  /* 0x000000052b2b7220 */ /* 0x080fe20000410000 */
[----:B------:R-:W-:Y:S01]  /*15870*/  R2UR UR22, R88 ;  /* 0x00000000581672ca */ /* 0x000fe200000e0000 */
[----:B------:R-:W-:Y:S01]  /*15880*/  IMAD.MOV.U32 R88, RZ, RZ, R21 ;  /* 0x000000ffff587224 */ /* 0x000fe200078e0015 */
[----:B------:R-:W-:Y:S01]  /*15890*/  R2UR UR14, R90 ;  /* 0x000000005a0e72ca */ /* 0x000fe200000e0000 */
[----:B------:R-:W-:Y:S02]  /*158a0*/  VIADD R90, R0, 0x302 ;  /* 0x00000302005a7836 */ /* 0x000fe40000000000 */
[-C--:B------:R-:W-:Y:S01]  /*158b0*/  FMUL.FTZ R46, R46, R5.reuse ;  /* 0x000000052e2e7220 */ /* 0x080fe20000410000 */
[----:B------:R-:W-:Y:S01]  /*158c0*/  FMUL.FTZ R47, R47, R5 ;  /* 0x000000052f2f7220 */ /* 0x000fe20000410000 */
[----:B------:R-:W-:Y:S01]  /*158d0*/  R2UR UR18, R88 ;  /* 0x00000000581272ca */ /* 0x000fe200000e0000 */
[----:B------:R-:W-:Y:S01]  /*158e0*/  VIADD R88, R0, 0x300 ;  /* 0x0000030000587836 */ /* 0x000fe20000000000 */
[----:B------:R-:W-:Y:S01]  /*158f0*/  R2UR UR6, R90 ;  /* 0x000000005a0672ca */ /* 0x000fe200000e0000 */
[----:B------:R-:W-:-:S02]  /*15900*/  VIADD R90, R0, 0x600 ;  /* 0x00000600005a7836 */ /* 0x000fc40000000000 */
[-C--:B------:R-:W-:Y:S01]  /*15910*/  FMUL.FTZ R50, R50, R5.reuse ;  /* 0x0000000532327220 */ /* 0x080fe20000410000 */
[-C--:B------:R-:W-:Y:S01]  /*15920*/  FMUL.FTZ R51, R51, R5.reuse ;  /* 0x0000000533337220 */ /* 0x080fe20000410000 */
[----:B------:R-:W-:Y:S01]  /*15930*/  R2UR UR10, R88 ;  /* 0x00000000580a72ca */ /* 0x000fe200000e0000 */
[----:B------:R-:W-:Y:S02]  /*15940*/  VIADD R88, R0, 0x306 ;  /* 0x0000030600587836 */ /* 0x000fe40000000000 */
        /* <DEDUP_REMOVED lines=18> */
[----:B------:R-:W-:Y:S01]  /*15a70*/  IMAD.MOV.U32 R91, RZ, RZ, 0x40000040 ;  /* 0x40000040ff5b7424 */ /* 0x000fe200078e00ff */
[----:B------:R-:W4:Y:S01]  /*15a80*/  LDL.64 R4, [R1+0x10] ;  /* 0x0000100001047983 */ /* 0x000f220000100a00 */
[C---:B------:R-:W-:Y:S01]  /*15a90*/  R2UR UR27, R89.reuse ;  /* 0x00000000591b72ca */ /* 0x040fe200000e0000 */
[----:B------:R-:W-:Y:S01]  /*15aa0*/  IMAD.MOV.U32 R93, RZ, RZ, 0x40000040 ;  /* 0x40000040ff5d7424 */ /* 0x000fe200078e00ff */
[----:B------:R-:W-:Y:S01]  /*15ab0*/  R2UR UR58, R92 ;  /* 0x000000005c3a72ca */ /* 0x000fe200000e0000 */
[----:B------:R-:W-:Y:S01]  /*15ac0*/  VIADD R92, R0, 0x602 ;  /* 0x00000602005c7836 */ /* 0x000fe20000000000 */
[----:B------:R-:W-:Y:S01]  /*15ad0*/  R2UR UR54, R88 ;  /* 0x00000000583672ca */ /* 0x000fe200000e0000 */
[----:B------:R-:W-:Y:S01]  /*15ae0*/  VIADD R88, R0, 0x604 ;  /* 0x0000060400587836 */ /* 0x000fe20000000000 */
[----:B------:R-:W-:Y:S01]  /*15af0*/  R2UR UR50, R90 ;  /* 0x000000005a3272ca */ /* 0x000fe200000e0000 */
[----:B------:R-:W-:Y:S01]  /*15b00*/  VIADD R90, R0, 0x606 ;  /* 0x00000606005a7836 */ /* 0x000fe20000000000 */
[C---:B------:R-:W-:Y:S01]  /*15b10*/  R2UR UR23, R89.reuse ;  /* 0x00000000591772ca */ /* 0x040fe200000e0000 */
[----:B------:R-:W4:Y:S01]  /*15b20*/  LDL.64 R218, [R1+0x8] ;  /* 0x0000080001da7983 */ /* 0x000f220000100a00 */
[----:B------:R-:W-:-:S02]  /*15b30*/  R2UR UR19, R89 ;  /* 0x00000000591372ca */ /* 0x000fc400000e0000 */
[----:B------:R-:W-:Y:S01]  /*15b40*/  R2UR UR15, R91 ;  /* 0x000000005b0f72ca */ /* 0x000fe200000e0000 */
[----:B------:R-:W4:Y:S01]  /*15b50*/  LDL.64 R214, [R1] ;  /* 0x0000000001d67983 */ /* 0x000f220000100a00 */
        /* <DEDUP_REMOVED lines=53> */
[----:B----4-:R-:W-:Y:S02]  /*15eb0*/  R2UR UR16, R6 ;  /* 0x00000000061072ca */ /* 0x010fe400000e0000 */
[----:B------:R-:W-:Y:S02]  /*15ec0*/  R2UR UR17, R7 ;  /* 0x00000000071172ca */ /* 0x000fe400000e0000 */
[----:B------:R-:W-:Y:S01]  /*15ed0*/  R2UR UR12, R4 ;  /* 0x00000000040c72ca */ /* 0x000fe200000e0000 */
[----:B------:R0:W5:Y:S01]  /*15ee0*/  LDL.LU.64 R6, [R1+0x60] ;  /* 0x0000600001067983 */ /* 0x0001620000300a00 */
[----:B------:R-:W-:Y:S01]  /*15ef0*/  R2UR UR13, R5 ;  /* 0x00000000050d72ca */ /* 0x000fe200000e0000 */
[----:B------:R-:W-:Y:S02]  /*15f00*/  WARPGROUP.DEPBAR.LE gsb0, 0x0 ;  /* 0x00008000000079c5 */ /* 0x000fe40000010000 */
[----:B------:R-:W-:-:S06]  /*15f10*/  WARPGROUP.ARRIVE ;  /* 0x00000000000079c5 */ /* 0x000fcc0000000000 */
[----:B------:R-:W-:Y:S01]  /*15f20*/  HGMMA.64x96x16.F32.BF16 R88, gdesc[UR16], R88, gsb0 ;  /* 0x01600000105879f0 */ /* 0x000fe20008001858 */
[----:B------:R-:W-:Y:S02]  /*15f30*/  R2UR UR8, R218 ;  /* 0x00000000da0872ca */ /* 0x000fe400000e0000 */
        /* <DEDUP_REMOVED lines=33> */
.L_x_2845:
[----:B------:R-:W-:Y:S01]  /*16150*/  SHF.L.U32 R0, R11, 0x1f, RZ ;  /* 0x0000001f0b007819 */ /* 0x000fe200000006ff */
[----:B------:R-:W-:-:S04]  /*16160*/  IMAD R21, R20, 0x8, R2 ;  /* 0x0000000814157824 */ /* 0x000fc800078e0202 */
[----:B------:R0:W1:Y:S01]  /*16170*/  SYNCS.PHASECHK.TRANS64.TRYWAIT P2, [R21+URZ+0x2a850], R0 ;  /* 0x02a85000150075a7 */ /* 0x000062000804017f */
[----:B------:R-:W-:Y:S05]  /*16180*/  @!P0 BRA `(.L_x_2846) ;  /* 0x0000000000048947 */ /* 0x000fea0003800000 */
[----:B------:R-:W-:Y:S01]  /*16190*/  BPT.TRAP 0x1 ;  /* 0x000000040000795c */ /* 0x000fe20000300000 */
.L_x_2846:
[----:B------:R-:W-:Y:S04]  /*161a0*/  BSSY B2, `(.L_x_2847) ;  /* 0x0000004000027945 */ /* 0x000fe80003800000 */
[----:B-1----:R-:W-:Y:S05]  /*161b0*/  @P2 BRA `(.L_x_2848) ;  /* 0x0000000000082947 */ /* 0x002fea0003800000 */
[----:B------:R-:W1:Y:S02]  /*161c0*/  SYNCS.PHASECHK.TRANS64.TRYWAIT P2, [R21+URZ+0x2a850], R0 ;  /* 0x02a85000150075a7 */ /* 0x000e64000804017f */
[----:B-1----:R-:W-:Y:S05]  /*161d0*/  @!P2 BRA `(.L_x_2849) ;  /* 0x0000010000b8a947 */ /* 0x002fea0003800000 */
.L_x_2848:
[----:B------:R-:W-:Y:S05]  /*161e0*/  BSYNC B2 ;  /* 0x0000000000027941 */ /* 0x000fea0003800000 */
.L_x_2847:
        /* <DEDUP_REMOVED lines=48> */
.L_x_2850:
[----:B------:R-:W0:Y:S01]  /*164f0*/  @P1 LDC R4, c[0x0][0x44c] ;  /* 0x00011300ff041b82 */ /* 0x000e220000000800 */
[----:B------:R-:W-:Y:S01]  /*16500*/  IMAD.IADD R3, R191, 0x1, R186 ;  /* 0x00000001bf037824 */ /* 0x000fe200078e02ba */
[----:B------:R-:W-:Y:S01]  /*16510*/  ULDC UR4, c[0x0][0x988] ;  /* 0x0002620000047ab9 */ /* 0x000fe20000000800 */
[----:B-----5:R-:W-:-:S05]  /*16520*/  VIADD R9, R9, 0x2a840 ;  /* 0x0002a84009097836 */ /* 0x020fca0000000000 */
[----:B------:R-:W1:Y:S01]  /*16530*/  @P1 LDC R0, c[0x0][0x450] ;  /* 0x00011400ff001b82 */ /* 0x000e620000000800 */
[----:B------:R-:W-:-:S04]  /*16540*/  PRMT R9, R178, 0x654, R9 ;  /* 0x00000654b2097816 */ /* 0x000fc80000000009 */
[----:B------:R2:W-:Y:S01]  /*16550*/  SYNCS.ARRIVE.TRANS64.RED.A1T0 RZ, [R9+URZ], RZ ;  /* 0x000000ff09ff79a7 */ /* 0x0005e2000810043f */
[----:B0-----:R-:W-:-:S05]  /*16560*/  @P1 IMAD.HI.U32 R4, R3, R4, RZ ;  /* 0x0000000403041227 */ /* 0x001fca00078e00ff */
[----:B-1----:R-:W-:Y:S01]  /*16570*/  @P1 SHF.R.U32.HI R3, RZ, R0, R4 ;  /* 0x00000000ff031219 */ /* 0x002fe20000011604 */
[----:B------:R-:W-:-:S04]  /*16580*/  IMAD R0, R15, -0x60, RZ ;  /* 0xffffffa00f007824 */ /* 0x000fc800078e02ff */
[----:B------:R-:W0:Y:S01]  /*16590*/  SHFL.IDX PT, R4, R3, RZ, 0x1c1f ;  /* 0x001c1fff03047589 */ /* 0x000e2200000e0000 */
[----:B------:R-:W-:-:S03]  /*165a0*/  IADD3 R0, -R190, 0x1, R0 ;  /* 0x00000001be007810 */ /* 0x000fc60007ffe100 */
[----:B------:R-:W1:Y:S01]  /*165b0*/  SHFL.IDX PT, R3, R3, 0x1, 0x1c1f ;  /* 0x003c1f0003037f89 */ /* 0x000e6200000e0000 */
[----:B------:R-:W-:-:S05]  /*165c0*/  IADD3 R0, -R187, R0, R188 ;  /* 0x00000000bb007210 */ /* 0x000fca0007ffe1bc */
[C---:B0-----:R-:W-:Y:S02]  /*165d0*/  IMAD.IADD R4, R0.reuse, 0x1, R4 ;  /* 0x0000000100047824 */ /* 0x041fe400078e0204 */
[----:B-1----:R-:W-:-:S03]  /*165e0*/  IMAD.IADD R3, R0, 0x1, R3 ;  /* 0x0000000100037824 */ /* 0x002fc600078e0203 */
[C---:B------:R-:W-:Y:S01]  /*165f0*/  ISETP.GT.AND P2, PT, R4.reuse, RZ, PT ;  /* 0x000000ff0400720c */ /* 0x040fe20003f44270 */
[----:B------:R-:W-:Y:S01]  /*16600*/  IMAD.U32 R0, RZ, RZ, UR4 ;  /* 0x00000004ff007e24 */ /* 0x000fe2000f8e00ff */
[----:B------:R-:W-:Y:S02]  /*16610*/  ISETP.GT.AND P3, PT, R4, 0x1, PT ;  /* 0x000000010400780c */ /* 0x000fe40003f64270 */
[----:B------:R-:W-:Y:S02]  /*16620*/  FSEL R88, R88, -INF , P2 ;  /* 0xff80000058587808 */ /* 0x000fe40001000000 */
[----:B------:R-:W-:Y:S02]  /*16630*/  ISETP.GT.AND P2, PT, R4, 0x8, PT ;  /* 0x000000080400780c */ /* 0x000fe40003f44270 */
[----:B------:R-:W-:Y:S02]  /*16640*/  FSEL R89, R89, -INF , P3 ;  /* 0xff80000059597808 */ /* 0x000fe40001800000 */
[----:B------:R-:W-:-:S02]  /*16650*/  FSEL R92, R92, -INF , P2 ;  /* 0xff8000005c5c7808 */ /* 0x000fc40001000000 */
[C---:B------:R-:W-:Y:S02]  /*16660*/  ISETP.GT.AND P3, PT, R4.reuse, 0x9, PT ;  /* 0x000000090400780c */ /* 0x040fe40003f64270 */
[----:B------:R-:W-:Y:S02]  /*16670*/  ISETP.GT.AND P2, PT, R4, 0x10, PT ;  /* 0x000000100400780c */ /* 0x000fe40003f44270 */
[----:B------:R-:W-:Y:S02]  /*16680*/  FSEL R93, R93, -INF , P3 ;  /* 0xff8000005d5d7808 */ /* 0x000fe40001800000 */
[----:B------:R-:W-:Y:S02]  /*16690*/  FSEL R96, R96, -INF , P2 ;  /* 0xff80000060607808 */ /* 0x000fe40001000000 */
[C---:B------:R-:W-:Y:S02]  /*166a0*/  ISETP.GT.AND P3, PT, R4.reuse, 0x11, PT ;  /* 0x000000110400780c */ /* 0x040fe40003f64270 */
[----:B------:R-:W-:-:S02]  /*166b0*/  ISETP.GT.AND P2, PT, R4, 0x18, PT ;  /* 0x000000180400780c */ /* 0x000fc40003f44270 */
[----:B------:R-:W-:Y:S02]  /*166c0*/  FSEL R97, R97, -INF , P3 ;  /* 0xff80000061617808 */ /* 0x000fe40001800000 */
[----:B------:R-:W-:Y:S02]  /*166d0*/  FSEL R100, R100, -INF , P2 ;  /* 0xff80000064647808 */ /* 0x000fe40001000000 */
[C---:B------:R-:W-:Y:S02]  /*166e0*/  ISETP.GT.AND P3, PT, R4.reuse, 0x19, PT ;  /* 0x000000190400780c */ /* 0x040fe40003f64270 */
        /* <DEDUP_REMOVED lines=12> */
[C---:B------:R-:W-:Y:S02]  /*167b0*/  ISETP.GT.AND P2, PT, R4.reuse, 0x38, PT ;  /* 0x000000380400780c */ /* 0x040fe40003f44270 */
[C---:B------:R-:W-:Y:S02]  /*167c0*/  ISETP.GT.AND P4, PT, R4.reuse, 0x40, PT ;  /* 0x000000400400780c */ /* 0x040fe40003f84270 */
[----:B------:R-:W-:-:S02]  /*167d0*/  ISETP.GT.AND P6, PT, R4, 0x41, PT ;  /* 0x000000410400780c */ /* 0x000fc40003fc4270 */
[----:B------:R-:W-:Y:S02]  /*167e0*/  ISETP.GT.AND P5, PT, R4, 0x48, PT ;  /* 0x000000480400780c */ /* 0x000fe40003fa4270 */
[----:B------:R-:W-:Y:S02]  /*167f0*/  FSEL R113, R113, -INF , P3 ;  /* 0xff80000071717808 */ /* 0x000fe40001800000 */
[----:B------:R-:W-:Y:S02]  /*16800*/  FSEL R116, R116, -INF , P2 ;  /* 0xff80000074747808 */ /* 0x000fe40001000000 */
[----:B------:R-:W-:Y:S02]  /*16810*/  FSEL R120, R120, -INF , P4 ;  /* 0xff80000078787808 */ /* 0x000fe40002000000 */
[----:B------:R-:W-:Y:S02]  /*16820*/  FSEL R121, R121, -INF , P6 ;  /* 0xff80000079797808 */ /* 0x000fe40003000000 */
[----:B------:R-:W-:-:S02]  /*16830*/  FSEL R124, R124, -INF , P5 ;  /* 0xff8000007c7c7808 */ /* 0x000fc40002800000 */
[C---:B------:R-:W-:Y:S02]  /*16840*/  ISETP.GT.AND P3, PT, R4.reuse, 0x39, PT ;  /* 0x000000390400780c */ /* 0x040fe40003f64270 */
[C---:B------:R-:W-:Y:S02]  /*16850*/  ISETP.GT.AND P2, PT, R4.reuse, 0x49, PT ;  /* 0x000000490400780c */ /* 0x040fe40003f44270 */
[C---:B------:R-:W-:Y:S02]  /*16860*/  ISETP.GT.AND P4, PT, R4.reuse, 0x50, PT ;  /* 0x000000500400780c */ /* 0x040fe40003f84270 */
[C---:B------:R-:W-:Y:S02]  /*16870*/  ISETP.GT.AND P6, PT, R4.reuse, 0x58, PT ;  /* 0x000000580400780c */ /* 0x040fe40003fc4270 */
[----:B------:R-:W-:Y:S02]  /*16880*/  ISETP.GT.AND P5, PT, R4, 0x59, PT ;  /* 0x000000590400780c */ /* 0x000fe40003fa4270 */
[----:B------:R-:W-:-:S02]  /*16890*/  FSEL R117, R117, -INF , P3 ;  /* 0xff80000075757808 */ /* 0x000fc40001800000 */
[----:B------:R-:W-:Y:S02]  /*168a0*/  FSEL R125, R125, -INF , P2 ;  /* 0xff8000007d7d7808 */ /* 0x000fe40001000000 */
[----:B------:R-:W-:Y:S02]  /*168b0*/  FSEL R128, R128, -INF , P4 ;  /* 0xff80000080807808 */ /* 0x000fe40002000000 */
[----:B------:R-:W-:Y:S02]  /*168c0*/  FSEL R132, R132, -INF , P6 ;  /* 0xff80000084847808 */ /* 0x000fe40003000000 */
[----:B------:R-:W-:Y:S02]  /*168d0*/  FSEL R133, R133, -INF , P5 ;  /* 0xff80000085857808 */ /* 0x000fe40002800000 */
[----:B------:R-:W-:Y:S02]  /*168e0*/  ISETP.GT.AND P3, PT, R4, 0x51, PT ;  /* 0x000000510400780c */ /* 0x000fe40003f64270 */
[----:B------:R-:W-:-:S02]  /*168f0*/  ISETP.GT.AND P5, PT, R3, RZ, PT ;  /* 0x000000ff0300720c */ /* 0x000fc40003fa4270 */
[C---:B------:R-:W-:Y:S02]  /*16900*/  ISETP.GT.AND P4, PT, R3.reuse, 0x8, PT ;  /* 0x000000080300780c */ /* 0x040fe40003f84270 */
[C---:B------:R-:W-:Y:S02]  /*16910*/  ISETP.GT.AND P2, PT, R3.reuse, 0x9, PT ;  /* 0x000000090300780c */ /* 0x040fe40003f44270 */
[----:B------:R-:W-:Y:S02]  /*16920*/  ISETP.GT.AND P6, PT, R3, 0x10, PT ;  /* 0x000000100300780c */ /* 0x000fe40003fc4270 */
[----:B------:R-:W-:Y:S02]  /*16930*/  FSEL R129, R129, -INF , P3 ;  /* 0xff80000081817808 */ /* 0x000fe40001800000 */
[----:B------:R-:W-:Y:S02]  /*16940*/  FSEL R90, R90, -INF , P5 ;  /* 0xff8000005a5a7808 */ /* 0x000fe40002800000 */
[----:B------:R-:W-:-:S02]  /*16950*/  FSEL R94, R94, -INF , P4 ;  /* 0xff8000005e5e7808 */ /* 0x000fc40002000000 */
[----:B------:R-:W-:Y:S02]  /*16960*/  FSEL R95, R95, -INF , P2 ;  /* 0xff8000005f5f7808 */ /* 0x000fe40001000000 */
[----:B------:R-:W-:Y:S02]  /*16970*/  FSEL R98, R98, -INF , P6 ;  /* 0xff80000062627808 */ /* 0x000fe40003000000 */
[C---:B------:R-:W-:Y:S02]  /*16980*/  ISETP.GT.AND P3, PT, R3.reuse, 0x1, PT ;  /* 0x000000010300780c */ /* 0x040fe40003f64270 */
[C---:B------:R-:W-:Y:S02]  /*16990*/  ISETP.GT.AND P5, PT, R3.reuse, 0x11, PT ;  /* 0x000000110300780c */ /* 0x040fe40003fa4270 */
[C---:B------:R-:W-:Y:S02]  /*169a0*/  ISETP.GT.AND P4, PT, R3.reuse, 0x19, PT ;  /* 0x000000190300780c */ /* 0x040fe40003f84270 */
[----:B------:R-:W-:-:S02]  /*169b0*/  ISETP.GT.AND P2, PT, R3, 0x20, PT ;  /* 0x000000200300780c */ /* 0x000fc40003f44270 */
[----:B------:R-:W-:Y:S02]  /*169c0*/  ISETP.GT.AND P6, PT, R3, 0x21, PT ;  /* 0x000000210300780c */ /* 0x000fe40003fc4270 */
[----:B------:R-:W-:Y:S02]  /*169d0*/  FMNMX.FTZ R5, R88, R14, !PT ;  /* 0x0000000e58057209 */ /* 0x000fe40007810000 */
[----:B------:R-:W-:Y:S02]  /*169e0*/  FSEL R91, R91, -INF , P3 ;  /* 0xff8000005b5b7808 */ /* 0x000fe40001800000 */
[----:B------:R-:W-:Y:S02]  /*169f0*/  FSEL R99, R99, -INF , P5 ;  /* 0xff80000063637808 */ /* 0x000fe40002800000 */
[----:B------:R-:W-:Y:S02]  /*16a00*/  FSEL R103, R103, -INF , P4 ;  /* 0xff80000067677808 */ /* 0x000fe40002000000 */
[----:B------:R-:W-:-:S02]  /*16a10*/  FSEL R106, R106, -INF , P2 ;  /* 0xff8000006a6a7808 */ /* 0x000fc40001000000 */
[----:B------:R-:W-:Y:S02]  /*16a20*/  FSEL R107, R107, -INF , P6 ;  /* 0xff8000006b6b7808 */ /* 0x000fe40003000000 */
[C---:B------:R-:W-:Y:S02]  /*16a30*/  ISETP.GT.AND P3, PT, R3.reuse, 0x18, PT ;  /* 0x000000180300780c */ /* 0x040fe40003f64270 */
[C---:B------:R-:W-:Y:S02]  /*16a40*/  ISETP.GT.AND P5, PT, R3.reuse, 0x28, PT ;  /* 0x000000280300780c */ /* 0x040fe40003fa4270 */
[C---:B------:R-:W-:Y:S02]  /*16a50*/  ISETP.GT.AND P4, PT, R3.reuse, 0x30, PT ;  /* 0x000000300300780c */ /* 0x040fe40003f84270 */
[C---:B------:R-:W-:Y:S02]  /*16a60*/  ISETP.GT.AND P2, PT, R3.reuse, 0x31, PT ;  /* 0x000000310300780c */ /* 0x040fe40003f44270 */
[----:B------:R-:W-:-:S02]  /*16a70*/  ISETP.GT.AND P6, PT, R3, 0x38, PT ;  /* 0x000000380300780c */ /* 0x000fc40003fc4270 */
[----:B------:R-:W-:Y:S02]  /*16a80*/  FMNMX.FTZ R5, R89, R5, !PT ;  /* 0x0000000559057209 */ /* 0x000fe40007810000 */
        /* <DEDUP_REMOVED lines=10> */
[----:B------:R-:W-:-:S02]  /*16b30*/  FMNMX.FTZ R5, R92, R5, !PT ;  /* 0x000000055c057209 */ /* 0x000fc40007810000 */
[----:B------:R-:W-:Y:S02]  /*16b40*/  FSEL R111, R111, -INF , P3 ;  /* 0xff8000006f6f7808 */ /* 0x000fe40001800000 */
[----:B------:R-:W-:Y:S02]  /*16b50*/  FSEL R119, R119, -INF , P5 ;  /* 0xff80000077777808 */ /* 0x000fe40002800000 */
[----:B------:R-:W-:Y:S02]  /*16b60*/  FSEL R123, R123, -INF , P4 ;  /* 0xff8000007b7b7808 */ /* 0x000fe40002000000 */
[----:B------:R-:W-:Y:S02]  /*16b70*/  FSEL R126, R126, -INF , P2 ;  /* 0xff8000007e7e7808 */ /* 0x000fe40001000000 */
[----:B------:R-:W-:Y:S02]  /*16b80*/  FSEL R127, R127, -INF , P6 ;  /* 0xff8000007f7f7808 */ /* 0x000fe40003000000 */
[----:B------:R-:W-:-:S02]  /*16b90*/  ISETP.GT.AND P3, PT, R3, 0x40, PT ;  /* 0x000000400300780c */ /* 0x000fc40003f64270 */
[C---:B------:R-:W-:Y:S02]  /*16ba0*/  ISETP.GT.AND P5, PT, R3.reuse, 0x50, PT ;  /* 0x000000500300780c */ /* 0x040fe40003fa4270 */
[C---:B------:R-:W-:Y:S02]  /*16bb0*/  ISETP.GT.AND P4, PT, R3.reuse, 0x51, PT ;  /* 0x000000510300780c */ /* 0x040fe40003f84270 */
[C---:B------:R-:W-:Y:S02]  /*16bc0*/  ISETP.GT.AND P2, PT, R3.reuse, 0x58, PT ;  /* 0x000000580300780c */ /* 0x040fe40003f44270 */
[----:B------:R-:W-:Y:S02]  /*16bd0*/  ISETP.GT.AND P6, PT, R3, 0x59, PT ;  /* 0x000000590300780c */ /* 0x000fe40003fc4270 */
        /* <DEDUP_REMOVED lines=31> */
[----:B------:R-:W-:-:S02]  /*16dd0*/  FSEL R122, R122, -INF , P3 ;  /* 0xff8000007a7a7808 */ /* 0x000fc40001800000 */
        /* <DEDUP_REMOVED lines=8> */
[----:B------:R-:W-:Y:S02]  /*16e60*/  FSEL R130, R130, -INF , P5 ;  /* 0xff80000082827808 */ /* 0x000fe40002800000 */
[----:B------:R-:W-:Y:S02]  /*16e70*/  FMNMX.FTZ R3, R127, R3, !PT ;  /* 0x000000037f037209 */ /* 0x000fe40007810000 */
[----:B------:R-:W-:Y:S02]  /*16e80*/  FMNMX.FTZ R4, R133, R4, !PT ;  /* 0x0000000485047209 */ /* 0x000fe40007810000 */
[----:B------:R-:W-:-:S02]  /*16e90*/  FSEL R131, R131, -INF , P4 ;  /* 0xff80000083837808 */ /* 0x000fc40002000000 */
[----:B------:R-:W-:Y:S01]  /*16ea0*/  FMNMX.FTZ R3, R130, R3, !PT ;  /* 0x0000000382037209 */ /* 0x000fe20007810000 */
[----:B------:R-:W0:Y:S01]  /*16eb0*/  SHFL.BFLY PT, R5, R4, 0x2, 0x1f ;  /* 0x0c401f0004057f89 */ /* 0x000e2200000e0000 */
[----:B------:R-:W-:Y:S02]  /*16ec0*/  FSEL R134, R134, -INF , P2 ;  /* 0xff80000086867808 */ /* 0x000fe40001000000 */
[----:B------:R-:W-:Y:S02]  /*16ed0*/  FMNMX.FTZ R3, R131, R3, !PT ;  /* 0x0000000383037209 */ /* 0x000fe40007810000 */
[----:B------:R-:W-:Y:S02]  /*16ee0*/  FSEL R135, R135, -INF , P6 ;  /* 0xff80000087877808 */ /* 0x000fe40003000000 */
[----:B------:R-:W-:-:S04]  /*16ef0*/  FMNMX.FTZ R3, R134, R3, !PT ;  /* 0x0000000386037209 */ /* 0x000fc80007810000 */
[----:B------:R-:W-:-:S05]  /*16f00*/  FMNMX.FTZ R3, R135, R3, !PT ;  /* 0x0000000387037209 */ /* 0x000fca0007810000 */
[----:B------:R-:W1:Y:S01]  /*16f10*/  SHFL.BFLY PT, R10, R3, 0x2, 0x1f ;  /* 0x0c401f00030a7f89 */ /* 0x000e6200000e0000 */
[----:B0-----:R-:W-:-:S05]  /*16f20*/  FMNMX.FTZ R4, R4, R5, !PT ;  /* 0x0000000504047209 */ /* 0x001fca0007810000 */
[----:B------:R-:W0:Y:S01]  /*16f30*/  SHFL.BFLY PT, R5, R4, 0x1, 0x1f ;  /* 0x0c201f0004057f89 */ /* 0x000e2200000e0000 */
[----:B-1----:R-:W-:-:S05]  /*16f40*/  FMNMX.FTZ R3, R3, R10, !PT ;  /* 0x0000000a03037209 */ /* 0x002fca0007810000 */
[----:B------:R-:W1:Y:S01]  /*16f50*/  SHFL.BFLY PT, R10, R3, 0x1, 0x1f ;  /* 0x0c201f00030a7f89 */ /* 0x000e6200000e0000 */
[----:B0-----:R-:W-:-:S04]  /*16f60*/  FMNMX.FTZ R4, R4, R5, !PT ;  /* 0x0000000504047209 */ /* 0x001fc80007810000 */
[C---:B------:R-:W-:Y:S01]  /*16f70*/  FSETP.NEU.FTZ.AND P3, PT, R4.reuse, -INF , PT ;  /* 0xff8000000400780b */ /* 0x040fe20003f7d000 */
[----:B------:R-:W-:-:S05]  /*16f80*/  FMUL.FTZ R5, R4, R0 ;  /* 0x0000000004057220 */ /* 0x000fca0000410000 */
[----:B------:R-:W-:-:S05]  /*16f90*/  FSEL R5, R5, RZ, P3 ;  /* 0x000000ff05057208 */ /* 0x000fca0001800000 */
[--C-:B------:R-:W-:Y:S01]  /*16fa0*/  FFMA.FTZ R156, R88, R0, -R5.reuse ;  /* 0x00000000589c7223 */ /* 0x100fe20000010805 */
[----:B-1----:R-:W-:Y:S01]  /*16fb0*/  FMNMX.FTZ R3, R3, R10, !PT ;  /* 0x0000000a03037209 */ /* 0x002fe20007810000 */
        /* <DEDUP_REMOVED lines=9> */
[----:B------:R-:W-:Y:S01]  /*17050*/  FSETP.NEU.FTZ.AND P2, PT, R3, -INF , PT ;  /* 0xff8000000300780b */ /* 0x000fe20003f5d000 */
        /* <DEDUP_REMOVED lines=13> */
[-C--:B------:R-:W-:Y:S01]  /*17130*/  FFMA.FTZ R105, R133, R0.reuse, -R5 ;  /* 0x0000000085697223 */ /* 0x080fe20000010805 */
[C---:B------:R-:W-:Y:S01]  /*17140*/  FMUL.FTZ R109, R3.reuse, R0 ;  /* 0x00000000036d7220 */ /* 0x040fe20000410000 */
[----:B------:R-:W-:Y:S01]  /*17150*/  FSEL R5, R4, RZ, P3 ;  /* 0x000000ff04057208 */ /* 0x000fe20001800000 */
[----:B------:R-:W-:Y:S01]  /*17160*/  MUFU.EX2 R156, R156 ;  /* 0x0000009c009c7308 */ /* 0x000fe20000000800 */
[----:B------:R-:W-:-:S02]  /*17170*/  FSEL R10, R3, RZ, P2 ;  /* 0x000000ff030a7208 */ /* 0x000fc40001000000 */
[----:B------:R-:W-:Y:S01]  /*17180*/  FSEL R109, R109, RZ, P2 ;  /* 0x000000ff6d6d7208 */ /* 0x000fe20001000000 */
[----:B------:R-:W-:Y:S02]  /*17190*/  FADD.FTZ R5, -R5, R14 ;  /* 0x0000000e05057221 */ /* 0x000fe40000010100 */
[----:B------:R-:W-:Y:S02]  /*171a0*/  FADD.FTZ R13, -R10, R13 ;  /* 0x0000000d0a0d7221 */ /* 0x000fe40000010100 */
[-CC-:B------:R-:W-:Y:S01]  /*171b0*/  FFMA.FTZ R157, R90, R0.reuse, -R109.reuse ;  /* 0x000000005a9d7223 */ /* 0x180fe2000001086d */
[-C--:B------:R-:W-:Y:S01]  /*171c0*/  FMUL.FTZ R5, R5, R0.reuse ;  /* 0x0000000005057220 */ /* 0x080fe20000410000 */
        /* <DEDUP_REMOVED lines=19> */
[----:B------:R1:W3:Y:S01]  /*17300*/  MUFU.EX2 R5, R13 ;  /* 0x0000000d00057308 */ /* 0x0002e20000000800 */
[----:B0-----:R-:W-:Y:S01]  /*17310*/  FFMA.FTZ R7, R10, R7, R156 ;  /* 0x000000070a077223 */ /* 0x001fe2000001009c */
[-CC-:B------:R-:W-:Y:S01]  /*17320*/  FFMA.FTZ R102, R123, R0.reuse, -R109.reuse ;  /* 0x000000007b667223 */ /* 0x180fe2000001086d */
[-CC-:B------:R-:W-:Y:S01]  /*17330*/  FFMA.FTZ R143, R126, R0.reuse, -R109.reuse ;  /* 0x000000007e8f7223 */ /* 0x180fe2000001086d */
[-CC-:B------:R-:W-:Y:S01]  /*17340*/  FFMA.FTZ R98, R127, R0.reuse, -R109.reuse ;  /* 0x000000007f627223 */ /* 0x180fe2000001086d */
[-CC-:B------:R-:W-:Y:S01]  /*17350*/  FFMA.FTZ R137, R130, R0.reuse, -R109.reuse ;  /* 0x0000000082897223 */ /* 0x180fe2000001086d */
[-CC-:B------:R-:W-:Y:S01]  /*17360*/  FFMA.FTZ R139, R134, R0.reuse, -R109.reuse ;  /* 0x00000000868b7223 */ /* 0x180fe2000001086d */
[-CC-:B--2---:R-:W-:Y:S01]  /*17370*/  FFMA.FTZ R9, R135, R0.reuse, -R109.reuse ;  /* 0x0000000087097223 */ /* 0x184fe2000001086d */
[----:B------:R-:W0:Y:S01]  /*17380*/  MUFU.EX2 R89, R89 ;  /* 0x0000005900597308 */ /* 0x000e220000000800 */
[----:B-1----:R-:W-:-:S07]  /*17390*/  FFMA.FTZ R13, R131, R0, -R109 ;  /* 0x00000000830d7223 */ /* 0x002fce000001086d */
[----:B------:R-:W1:Y:S01]  /*173a0*/  MUFU.EX2 R108, R108 ;  /* 0x0000006c006c7308 */ /* 0x000e620000000800 */
[----:B---3--:R-:W-:-:S07]  /*173b0*/  FFMA.FTZ R6, R5, R6, R157 ;  /* 0x0000000605067223 */ /* 0x008fce000001009d */
        /* <DEDUP_REMOVED lines=92> */
.L_x_2851:
        /* <DEDUP_REMOVED lines=35> */
.L_x_2839:
[----:B------:R-:W-:Y:S05]  /*17bb0*/  BSYNC B0 ;  /* 0x0000000000007941 */ /* 0x000fea0003800000 */
.L_x_2838:
[----:B------:R-:W-:Y:S01]  /*17bc0*/  ISETP.GE.AND P1, PT, R15, R185, PT ;  /* 0x000000b90f00720c */ /* 0x000fe20003f26270 */
[----:B------:R-:W-:-:S12]  /*17bd0*/  BSSY B0, `(.L_x_2853) ;  /* 0x00001f0000007945 */ /* 0x000fd80003800000 */
[----:B------:R-:W-:Y:S05]  /*17be0*/  @!P1 BRA `(.L_x_2854) ;  /* 0x0000001c00b89947 */ /* 0x000fea0003800000 */
[----:B------:R-:W-:Y:S02]  /*17bf0*/  IMAD.MOV.U32 R9, RZ, RZ, R3 ;  /* 0x000000ffff097224 */ /* 0x000fe400078e0003 */
[----:B------:R-:W-:Y:S02]  /*17c00*/  IMAD.MOV.U32 R12, RZ, RZ, R4 ;  /* 0x000000ffff0c7224 */ /* 0x000fe400078e0004 */
[----:B------:R-:W-:Y:S02]  /*17c10*/  IMAD.MOV.U32 R11, RZ, RZ, R168 ;  /* 0x000000ffff0b7224 */ /* 0x000fe400078e00a8 */
[----:B------:R-:W-:-:S07]  /*17c20*/  IMAD.MOV.U32 R14, RZ, RZ, R162 ;  /* 0x000000ffff0e7224 */ /* 0x000fce00078e00a2 */
.L_x_2867:
[----:B------:R-:W-:-:S05]  /*17c30*/  VIADD R13, R14, 0x1 ;  /* 0x000000010e0d7836 */ /* 0x000fca0000000000 */
[----:B------:R-:W-:-:S04]  /*17c40*/  ISETP.NE.AND P1, PT, R13, 0x2, PT ;  /* 0x000000020d00780c */ /* 0x000fc80003f25270 */
[----:B------:R-:W-:Y:S02]  /*17c50*/  SEL R13, R13, RZ, P1 ;  /* 0x000000ff0d0d7207 */ /* 0x000fe40000800000 */
[----:B------:R-:W-:-:S03]  /*17c60*/  SEL R168, RZ, 0x1, P1 ;  /* 0x00000001ffa87807 */ /* 0x000fc60000800000 */
[----:B------:R-:W-:Y:S01]  /*17c70*/  IMAD.MOV.U32 R162, RZ, RZ, R13 ;  /* 0x000000ffffa27224 */ /* 0x000fe200078e000d */
[----:B------:R-:W-:Y:S01]  /*17c80*/  LOP3.LUT R168, R11, R168, RZ, 0x3c, !PT ;  /* 0x000000a80ba87212 */ /* 0x000fe200078e3cff */
[----:B------:R-:W-:Y:S06]  /*17c90*/  @!P0 BRA `(.L_x_2855) ;  /* 0x0000000000048947 */ /* 0x000fec0003800000 */
[----:B------:R-:W-:Y:S01]  /*17ca0*/  BPT.TRAP 0x1 ;  /* 0x000000040000795c */ /* 0x000fe20000300000 */
.L_x_2855:
[----:B------:R-:W-:Y:S01]  /*17cb0*/  IMAD R3, R162, 0x8, R2 ;  /* 0x00000008a2037824 */ /* 0x000fe200078e0202 */
[----:B------:R-:W-:-:S04]  /*17cc0*/  SHF.L.U32 R4, R168, 0x1f, RZ ;  /* 0x0000001fa8047819 */ /* 0x000fc800000006ff */
[----:B------:R0:W1:Y:S01]  /*17cd0*/  SYNCS.PHASECHK.TRANS64.TRYWAIT P1, [R3+URZ+0x2a830], R4 ;  /* 0x02a83004030075a7 */ /* 0x000062000802017f */
[----:B------:R-:W-:Y:S05]  /*17ce0*/  @!P0 BRA `(.L_x_2856) ;  /* 0x0000000000048947 */ /* 0x000fea0003800000 */
[----:B------:R-:W-:Y:S01]  /*17cf0*/  BPT.TRAP 0x1 ;  /* 0x000000040000795c */ /* 0x000fe20000300000 */
.L_x_2856:
[----:B------:R-:W-:Y:S01]  /*17d00*/  IMAD R0, R162, 0x900, R8 ;  /* 0x00000900a2007824 */ /* 0x000fe200078e0208 */
[----:B------:R-:W-:Y:S03]  /*17d10*/  BSSY B1, `(.L_x_2857) ;  /* 0x0000006000017945 */ /* 0x000fe60003800000 */
[C---:B------:R-:W-:Y:S02]  /*17d20*/  VIADD R89, R0.reuse, 0x2 ;  /* 0x0000000200597836 */ /* 0x040fe40000000000 */
[----:B------:R-:W-:Y:S01]  /*17d30*/  VIADD R90, R0, 0x4 ;  /* 0x00000004005a7836 */ /* 0x000fe20000000000 */
[----:B-1----:R-:W-:Y:S06]  /*17d40*/  @P1 BRA `(.L_x_2858) ;  /* 0x0000000000081947 */ /* 0x002fec0003800000 */
[----:B------:R-:W1:Y:S02]  /*17d50*/  SYNCS.PHASECHK.TRANS64.TRYWAIT P1, [R3+URZ+0x2a830], R4 ;  /* 0x02a83004030075a7 */ /* 0x000e64000802017f */
[----:B-1----:R-:W-:Y:S05]  /*17d60*/  @!P1 BRA `(.L_x_2859) ;  /* 0x000000e400e89947 */ /* 0x002fea0003800000 */
.L_x_2858:
[----:B------:R-:W-:Y:S05]  /*17d70*/  BSYNC B1 ;  /* 0x0000000000017941 */ /* 0x000fea0003800000 */
.L_x_2857:
[----:B------:R-:W2:Y:S04]  /*17d80*/  LDL.64 R92, [R1+0x28] ;  /* 0x00002800015c7983 */ /* 0x000ea80000100a00 */
[----:B------:R0:W-:Y:S01]  /*17d90*/  STL [R1+0x60], R2 ;  /* 0x0000600201007387 */ /* 0x0001e20000100800 */
        /* <DEDUP_REMOVED lines=9> */
[----:B01----:R-:W3:Y:S01]  /*17e30*/  LDL.64 R2, [R1+0x20] ;  /* 0x0000200001027983 */ /* 0x003ee20000100a00 */
        /* <DEDUP_REMOVED lines=23> */
[----:B------:R-:W-:Y:S01]  /*17fb0*/  IMAD.MOV.U32 R20, RZ, RZ, R0 ;  /* 0x000000ffff147224 */ /* 0x000fe200078e0000 */
[----:B------:R-:W4:Y:S04]  /*17fc0*/  LDL.64 R4, [R1+0x18] ;  /* 0x0000180001047983 */ /* 0x000f280000100a00 */
[----:B------:R-:W-:Y:S01]  /*17fd0*/  R2UR UR26, R20 ;  /* 0x00000000141a72ca */ /* 0x000fe200000e0000 */
[----:B------:R-:W-:Y:S01]  /*17fe0*/  IMAD.MOV.U32 R20, RZ, RZ, R89 ;  /* 0x000000ffff147224 */ /* 0x000fe200078e0059 */
[----:B------:R-:W4:Y:S04]  /*17ff0*/  LDL.64 R218, [R1+0x8] ;  /* 0x0000080001da7983 */ /* 0x000f280000100a00 */
[----:B------:R-:W-:Y:S01]  /*18000*/  R2UR UR22, R20 ;  /* 0x00000000141672ca */ /* 0x000fe200000e0000 */
[----:B------:R-:W-:Y:S01]  /*18010*/  IMAD.MOV.U32 R20, RZ, RZ, R90 ;  /* 0x000000ffff147224 */ /* 0x000fe200078e005a */
[----:B------:R-:W4:Y:S01]  /*18020*/  LDL.64 R214, [R1] ;  /* 0x0000000001d67983 */ /* 0x000f220000100a00 */
[----:B------:R-:W-:-:S02]  /*18030*/  VIADD R88, R0, 0x6 ;  /* 0x0000000600587836 */ /* 0x000fc40000000000 */
[----:B------:R-:W-:Y:S01]  /*18040*/  IMAD.MOV.U32 R21, RZ, RZ, 0x40000040 ;  /* 0x40000040ff157424 */ /* 0x000fe200078e00ff */
[----:B------:R-:W-:Y:S01]  /*18050*/  R2UR UR18, R20 ;  /* 0x00000000141272ca */ /* 0x000fe200000e0000 */
[----:B------:R-:W-:Y:S01]  /*18060*/  VIADD R20, R0, 0x300 ;  /* 0x0000030000147836 */ /* 0x000fe20000000000 */
[----:B------:R-:W-:Y:S01]  /*18070*/  R2UR UR14, R88 ;  /* 0x00000000580e72ca */ /* 0x000fe200000e0000 */
[C---:B------:R-:W-:Y:S01]  /*18080*/  VIADD R88, R0.reuse, 0x302 ;  /* 0x0000030200587836 */ /* 0x040fe20000000000 */
[C---:B------:R-:W-:Y:S01]  /*18090*/  R2UR UR27, R21.reuse ;  /* 0x00000000151b72ca */ /* 0x040fe200000e0000 */
[----:B------:R-:W-:Y:S01]  /*180a0*/  VIADD R90, R0, 0x304 ;  /* 0x00000304005a7836 */ /* 0x000fe20000000000 */
[----:B------:R-:W-:Y:S01]  /*180b0*/  R2UR UR10, R20 ;  /* 0x00000000140a72ca */ /* 0x000fe200000e0000 */
[----:B------:R-:W-:Y:S01]  /*180c0*/  VIADD R20, R0, 0x306 ;  /* 0x0000030600147836 */ /* 0x000fe20000000000 */
[----:B------:R-:W-:Y:S01]  /*180d0*/  R2UR UR6, R88 ;  /* 0x00000000580672ca */ /* 0x000fe200000e0000 */
[----:B------:R-:W-:Y:S01]  /*180e0*/  VIADD R88, R0, 0x600 ;  /* 0x0000060000587836 */ /* 0x000fe20000000000 */
[C---:B------:R-:W-:Y:S01]  /*180f0*/  R2UR UR23, R21.reuse ;  /* 0x00000000151772ca */ /* 0x040fe200000e0000 */
[----:B------:R-:W-:Y:S01]  /*18100*/  IMAD.MOV.U32 R89, RZ, RZ, 0x40000040 ;  /* 0x40000040ff597424 */ /* 0x000fe200078e00ff */
[----:B------:R-:W-:Y:S01]  /*18110*/  R2UR UR54, R20 ;  /* 0x00000000143672ca */ /* 0x000fe200000e0000 */
[----:B------:R-:W-:Y:S01]  /*18120*/  VIADD R20, R0, 0x604 ;  /* 0x0000060400147836 */ /* 0x000fe20000000000 */
[C---:B------:R-:W-:Y:S01]  /*18130*/  R2UR UR19, R21.reuse ;  /* 0x00000000151372ca */ /* 0x040fe200000e0000 */
[----:B------:R-:W-:Y:S01]  /*18140*/  IMAD.MOV.U32 R91, RZ, RZ, 0x40000040 ;  /* 0x40000040ff5b7424 */ /* 0x000fe200078e00ff */
[----:B------:R-:W-:-:S02]  /*18150*/  R2UR UR11, R21 ;  /* 0x00000000150b72ca */ /* 0x000fc400000e0000 */
[C---:B------:R-:W-:Y:S02]  /*18160*/  R2UR UR55, R21.reuse ;  /* 0x00000000153772ca */ /* 0x040fe400000e0000 */
[----:B------:R-:W-:Y:S02]  /*18170*/  R2UR UR42, R20 ;  /* 0x00000000142a72ca */ /* 0x000fe400000e0000 */
[----:B------:R-:W-:Y:S02]  /*18180*/  R2UR UR43, R21 ;  /* 0x00000000152b72ca */ /* 0x000fe400000e0000 */
[----:B------:R-:W4:Y:S01]  /*18190*/  LDL.64 R20, [R1+0x10] ;  /* 0x0000100001147983 */ /* 0x000f220000100a00 */
[----:B------:R-:W-:Y:S01]  /*181a0*/  R2UR UR58, R90 ;  /* 0x000000005a3a72ca */ /* 0x000fe200000e0000 */
[----:B------:R-:W-:Y:S01]  /*181b0*/  VIADD R90, R0, 0x602 ;  /* 0x00000602005a7836 */ /* 0x000fe20000000000 */
[----:B------:R-:W-:Y:S01]  /*181c0*/  R2UR UR50, R88 ;  /* 0x00000000583272ca */ /* 0x000fe200000e0000 */
[----:B------:R-:W-:Y:S01]  /*181d0*/  VIADD R88, R0, 0x606 ;  /* 0x0000060600587836 */ /* 0x000fe20000000000 */
[----:B------:R-:W-:-:S02]  /*181e0*/  R2UR UR15, R89 ;  /* 0x00000000590f72ca */ /* 0x000fc400000e0000 */
[----:B------:R-:W-:Y:S02]  /*181f0*/  R2UR UR7, R89 ;  /* 0x00000000590772ca */ /* 0x000fe400000e0000 */
[----:B------:R-:W-:Y:S02]  /*18200*/  R2UR UR59, R91 ;  /* 0x000000005b3b72ca */ /* 0x000fe400000e0000 */
[----:B------:R-:W-:Y:S02]  /*18210*/  R2UR UR51, R89 ;  /* 0x00000000593372ca */ /* 0x000fe400000e0000 */
[----:B------:R-:W-:Y:S02]  /*18220*/  R2UR UR46, R90 ;  /* 0x000000005a2e72ca */ /* 0x000fe400000e0000 */
[----:B------:R-:W-:Y:S02]  /*18230*/  R2UR UR47, R91 ;  /* 0x000000005b2f72ca */ /* 0x000fe400000e0000 */
[----:B------:R-:W-:-:S02]  /*18240*/  R2UR UR38, R88 ;  /* 0x00000000582672ca */ /* 0x000fc400000e0000 */
[----:B------:R-:W-:Y:S02]  /*18250*/  R2UR UR39, R89 ;  /* 0x00000000592772ca */ /* 0x000fe400000e0000 */
[----:B--2---:R-:W-:Y:S02]  /*18260*/  R2UR UR24, R92 ;  /* 0x000000005c1872ca */ /* 0x004fe400000e0000 */
[----:B------:R-:W-:Y:S02]  /*18270*/  R2UR UR25, R93 ;  /* 0x000000005d1972ca */ /* 0x000fe400000e0000 */
[----:B------:R-:W-:-:S11]  /*18280*/  WARPGROUP.ARRIVE ;  /* 0x00000000000079c5 */ /* 0x000fd60000000000 */
[----:B------:R-:W-:Y:S01]  /*18290*/  HGMMA.64x96x16.F32.BF16 R88, gdesc[UR24], RZ, !UPT, gsb0 ;  /* 0x01600000185879f0 */ /* 0x000fe2000c0018ff */
[----:B---3--:R-:W-:Y:S02]  /*182a0*/  R2UR UR20, R2 ;  /* 0x00000000021472ca */ /* 0x008fe400000e0000 */
[----:B------:R-:W-:Y:S01]  /*182b0*/  R2UR UR21, R3 ;  /* 0x00000000031572ca */ /* 0x000fe200000e0000 */
[----:B------:R0:W5:Y:S01]  /*182c0*/  LDL.LU R2, [R1+0x60] ;  /* 0x0000600001027983 */ /* 0x0001620000300800 */
[----:B------:R-:W-:Y:S02]  /*182d0*/  WARPGROUP.DEPBAR.LE gsb0, 0x0 ;  /* 0x00008000000079c5 */ /* 0x000fe40000010000 */
[----:B------:R-:W-:-:S09]  /*182e0*/  WARPGROUP.ARRIVE ;  /* 0x00000000000079c5 */ /* 0x000fd20000000000 */
[----:B------:R-:W-:Y:S01]  /*182f0*/  HGMMA.64x96x16.F32.BF16 R88, gdesc[UR20], R88, gsb0 ;  /* 0x01600000145879f0 */ /* 0x000fe20008001858 */
[----:B----4-:R-:W-:Y:S02]  /*18300*/  R2UR UR16, R4 ;  /* 0x00000000041072ca */ /* 0x010fe400000e0000 */
[----:B------:R-:W-:Y:S02]  /*18310*/  R2UR UR17, R5 ;  /* 0x00000000051172ca */ /* 0x000fe400000e0000 */
        /* <DEDUP_REMOVED lines=69> */
[----:B0-----:R-:W-:Y:S05]  /*18770*/  @!P0 BRA `(.L_x_2860) ;  /* 0x0000000000048947 */ /* 0x001fea0003800000 */
[----:B------:R-:W-:Y:S01]  /*18780*/  BPT.TRAP 0x1 ;  /* 0x000000040000795c */ /* 0x000fe20000300000 */
.L_x_2860:
[----:B------:R-:W-:Y:S01]  /*18790*/  SHF.L.U32 R0, R11, 0x1f, RZ ;  /* 0x0000001f0b007819 */ /* 0x000fe200000006ff */
[----:B-----5:R-:W-:-:S04]  /*187a0*/  IMAD R20, R14, 0x8, R2 ;  /* 0x000000080e147824 */ /* 0x020fc800078e0202 */
[----:B------:R0:W1:Y:S01]  /*187b0*/  SYNCS.PHASECHK.TRANS64.TRYWAIT P1, [R20+URZ+0x2a850], R0 ;  /* 0x02a85000140075a7 */ /* 0x000062000802017f */
[----:B------:R-:W-:Y:S05]  /*187c0*/  @!P0 BRA `(.L_x_2861) ;  /* 0x0000000000048947 */ /* 0x000fea0003800000 */
[----:B------:R-:W-:Y:S01]  /*187d0*/  BPT.TRAP 0x1 ;  /* 0x000000040000795c */ /* 0x000fe20000300000 */
.L_x_2861:
[----:B------:R-:W-:Y:S04]  /*187e0*/  BSSY B1, `(.L_x_2862) ;  /* 0x0000004000017945 */ /* 0x000fe80003800000 */
[----:B-1----:R-:W-:Y:S05]  /*187f0*/  @P1 BRA `(.L_x_2863) ;  /* 0x0000000000081947 */ /* 0x002fea0003800000 */
[----:B------:R-:W1:Y:S02]  /*18800*/  SYNCS.PHASECHK.TRANS64.TRYWAIT P1, [R20+URZ+0x2a850], R0 ;  /* 0x02a85000140075a7 */ /* 0x000e64000802017f */
[----:B-1----:R-:W-:Y:S05]  /*18810*/  @!P1 BRA `(.L_x_2864) ;  /* 0x000000dc00509947 */ /* 0x002fea0003800000 */
.L_x_2863:
[----:B------:R-:W-:Y:S05]  /*18820*/  BSYNC B1 ;  /* 0x0000000000017941 */ /* 0x000fea0003800000 */
.L_x_2862:
        /* <DEDUP_REMOVED lines=48> */
.L_x_2865:
[----:B------:R-:W-:Y:S01]  /*18b30*/  FMNMX.FTZ R0, R88, R12, !PT ;  /* 0x0000000c58007209 */ /* 0x000fe20007810000 */
[----:B------:R-:W-:Y:S01]  /*18b40*/  ULDC UR4, c[0x0][0x988] ;  /* 0x0002620000047ab9 */ /* 0x000fe20000000800 */
[----:B------:R-:W-:Y:S02]  /*18b50*/  IMAD R13, R13, 0x8, R2 ;  /* 0x000000080d0d7824 */ /* 0x000fe400078e0202 */
[----:B------:R-:W-:Y:S02]  /*18b60*/  FMNMX.FTZ R3, R89, R0, !PT ;  /* 0x0000000059037209 */ /* 0x000fe40007810000 */
[----:B------:R-:W-:-:S04]  /*18b70*/  FMNMX.FTZ R0, R90, R9, !PT ;  /* 0x000000095a007209 */ /* 0x000fc80007810000 */
        /* <DEDUP_REMOVED lines=53> */
[----:B------:R-:W-:Y:S01]  /*18ed0*/  FADD.FTZ R5, -R4, R12 ;  /* 0x0000000c04057221 */ /* 0x000fe20000010100 */
[----:B------:R-:W-:-:S04]  /*18ee0*/  IMAD.U32 R0, RZ, RZ, UR4 ;  /* 0x00000004ff007e24 */ /* 0x000fc8000f8e00ff */
[-C--:B------:R-:W-:Y:S01]  /*18ef0*/  FMUL.FTZ R10, R5, R0.reuse ;  /* 0x00000000050a7220 */ /* 0x080fe20000410000 */
[----:B------:R-:W-:Y:S01]  /*18f00*/  FADD.FTZ R5, -R3, R9 ;  /* 0x0000000903057221 */ /* 0x000fe20000010100 */
[----:B------:R-:W-:-:S03]  /*18f10*/  FMUL.FTZ R9, R4, R0 ;  /* 0x0000000004097220 */ /* 0x000fc60000410000 */
[-C--:B------:R-:W-:Y:S01]  /*18f20*/  FMUL.FTZ R5, R5, R0.reuse ;  /* 0x0000000005057220 */ /* 0x080fe20000410000 */
[-CC-:B------:R-:W-:Y:S01]  /*18f30*/  FFMA.FTZ R152, R96, R0.reuse, -R9.reuse ;  /* 0x0000000060987223 */ /* 0x180fe20000010809 */
[-CC-:B------:R-:W-:Y:S01]  /*18f40*/  FFMA.FTZ R96, R97, R0.reuse, -R9.reuse ;  /* 0x0000000061607223 */ /* 0x180fe20000010809 */
[-C--:B------:R-:W-:Y:S01]  /*18f50*/  FMUL.FTZ R97, R3, R0.reuse ;  /* 0x0000000003617220 */ /* 0x080fe20000410000 */
[-CC-:B------:R-:W-:Y:S01]  /*18f60*/  FFMA.FTZ R156, R88, R0.reuse, -R9.reuse ;  /* 0x00000000589c7223 */ /* 0x180fe20000010809 */
[-CC-:B------:R-:W-:Y:S01]  /*18f70*/  FFMA.FTZ R139, R89, R0.reuse, -R9.reuse ;  /* 0x00000000598b7223 */ /* 0x180fe20000010809 */
[-C--:B------:R-:W-:Y:S01]  /*18f80*/  FFMA.FTZ R154, R100, R0.reuse, -R9 ;  /* 0x00000000649a7223 */ /* 0x080fe20000010809 */
[-CC-:B------:R-:W-:Y:S01]  /*18f90*/  FFMA.FTZ R157, R90, R0.reuse, -R97.reuse ;  /* 0x000000005a9d7223 */ /* 0x180fe20000010861 */
[-C--:B------:R-:W-:Y:S01]  /*18fa0*/  FFMA.FTZ R100, R91, R0.reuse, -R97 ;  /* 0x000000005b647223 */ /* 0x080fe20000010861 */
[----:B------:R-:W-:Y:S01]  /*18fb0*/  MUFU.EX2 R10, R10 ;  /* 0x0000000a000a7308 */ /* 0x000fe20000000800 */
[-C--:B------:R-:W-:Y:S01]  /*18fc0*/  FFMA.FTZ R158, R92, R0.reuse, -R9 ;  /* 0x000000005c9e7223 */ /* 0x080fe20000010809 */
[-C--:B------:R-:W-:Y:S01]  /*18fd0*/  FFMA.FTZ R159, R94, R0.reuse, -R97 ;  /* 0x000000005e9f7223 */ /* 0x080fe20000010861 */
[-C--:B------:R-:W-:Y:S01]  /*18fe0*/  FFMA.FTZ R137, R93, R0.reuse, -R9 ;  /* 0x000000005d897223 */ /* 0x080fe20000010809 */
[-CC-:B------:R-:W-:Y:S01]  /*18ff0*/  FFMA.FTZ R95, R95, R0.reuse, -R97.reuse ;  /* 0x000000005f5f7223 */ /* 0x180fe20000010861 */
[----:B------:R-:W-:Y:S01]  /*19000*/  FFMA.FTZ R153, R98, R0, -R97 ;  /* 0x0000000062997223 */ /* 0x000fe20000010861 */
[----:B------:R-:W-:-:S02]  /*19010*/  VIADD R98, R13, 0x2a840 ;  /* 0x0002a8400d627836 */ /* 0x000fc40000000000 */
[-CC-:B------:R-:W-:Y:S01]  /*19020*/  FFMA.FTZ R94, R99, R0.reuse, -R97.reuse ;  /* 0x00000000635e7223 */ /* 0x180fe20000010861 */
[----:B------:R-:W0:Y:S01]  /*19030*/  MUFU.EX2 R156, R156 ;  /* 0x0000009c009c7308 */ /* 0x000e220000000800 */
[-C--:B------:R-:W-:Y:S01]  /*19040*/  FFMA.FTZ R149, R106, R0.reuse, -R97 ;  /* 0x000000006a957223 */ /* 0x080fe20000010861 */
[-CC-:B------:R-:W-:Y:S01]  /*19050*/  FFMA.FTZ R93, R101, R0.reuse, -R9.reuse ;  /* 0x00000000655d7223 */ /* 0x180fe20000010809 */
[----:B------:R-:W-:Y:S01]  /*19060*/  PRMT R98, R178, 0x654, R98 ;  /* 0x00000654b2627816 */ /* 0x000fe20000000062 */
[-CC-:B------:R-:W-:Y:S01]  /*19070*/  FFMA.FTZ R148, R104, R0.reuse, -R9.reuse ;  /* 0x0000000068947223 */ /* 0x180fe20000010809 */
[-C--:B------:R-:W-:Y:S01]  /*19080*/  FFMA.FTZ R92, R105, R0.reuse, -R9 ;  /* 0x00000000695c7223 */ /* 0x080fe20000010809 */
[-CC-:B------:R-:W-:Y:S01]  /*19090*/  FFMA.FTZ R155, R102, R0.reuse, -R97.reuse ;  /* 0x00000000669b7223 */ /* 0x180fe20000010861 */
[-CC-:B------:R-:W-:Y:S01]  /*190a0*/  FFMA.FTZ R91, R103, R0.reuse, -R97.reuse ;  /* 0x00000000675b7223 */ /* 0x180fe20000010861 */
[----:B------:R-:W-:Y:S01]  /*190b0*/  MUFU.EX2 R5, R5 ;  /* 0x0000000500057308 */ /* 0x000fe20000000800 */
[----:B------:R1:W-:Y:S01]  /*190c0*/  SYNCS.ARRIVE.TRANS64.RED.A1T0 RZ, [R98+URZ], RZ ;  /* 0x000000ff62ff79a7 */ /* 0x0003e2000810043f */
        /* <DEDUP_REMOVED lines=17> */
[-C--:B-1----:R-:W-:Y:S01]  /*191e0*/  FFMA.FTZ R98, R135, R0.reuse, -R97 ;  /* 0x0000000087627223 */ /* 0x082fe20000010861 */
[-CC-:B------:R-:W-:Y:S01]  /*191f0*/  FFMA.FTZ R150, R108, R0.reuse, -R9.reuse ;  /* 0x000000006c967223 */ /* 0x180fe20000010809 */
[-CC-:B------:R-:W-:Y:S01]  /*19200*/  FFMA.FTZ R89, R109, R0.reuse, -R9.reuse ;  /* 0x000000006d597223 */ /* 0x180fe20000010809 */
[-CC-:B------:R-:W-:Y:S01]  /*19210*/  FFMA.FTZ R144, R112, R0.reuse, -R9.reuse ;  /* 0x0000000070907223 */ /* 0x180fe20000010809 */
[----:B------:R-:W-:Y:S01]  /*19220*/  FFMA.FTZ R88, R113, R0, -R9 ;  /* 0x0000000071587223 */ /* 0x000fe20000010809 */
[----:B------:R-:W1:Y:S01]  /*19230*/  MUFU.EX2 R100, R100 ;  /* 0x0000006400647308 */ /* 0x000e620000000800 */
[----:B--2---:R-:W-:Y:S01]  /*19240*/  FFMA.FTZ R7, R5, R6, R157 ;  /* 0x0000000605077223 */ /* 0x004fe2000001009d */
[-CC-:B------:R-:W-:Y:S01]  /*19250*/  FFMA.FTZ R146, R116, R0.reuse, -R9.reuse ;  /* 0x0000000074927223 */ /* 0x180fe20000010809 */
[-CC-:B------:R-:W-:Y:S01]  /*19260*/  FFMA.FTZ R21, R117, R0.reuse, -R9.reuse ;  /* 0x0000000075157223 */ /* 0x180fe20000010809 */
[-CC-:B------:R-:W-:Y:S01]  /*19270*/  FFMA.FTZ R140, R120, R0.reuse, -R9.reuse ;  /* 0x00000000788c7223 */ /* 0x180fe20000010809 */
[-CC-:B------:R-:W-:Y:S01]  /*19280*/  FFMA.FTZ R14, R121, R0.reuse, -R9.reuse ;  /* 0x00000000790e7223 */ /* 0x180fe20000010809 */
[-CC-:B------:R-:W-:Y:S01]  /*19290*/  FFMA.FTZ R142, R124, R0.reuse, -R9.reuse ;  /* 0x000000007c8e7223 */ /* 0x180fe20000010809 */
[-CC-:B------:R-:W-:Y:S01]  /*192a0*/  FFMA.FTZ R12, R125, R0.reuse, -R9.reuse ;  /* 0x000000007d0c7223 */ /* 0x180fe20000010809 */
[----:B------:R-:W2:Y:S01]  /*192b0*/  MUFU.EX2 R158, R158 ;  /* 0x0000009e009e7308 */ /* 0x000ea20000000800 */
[----:B0-----:R-:W-:Y:S01]  /*192c0*/  FADD.FTZ R97, R139, R106 ;  /* 0x0000006a8b617221 */ /* 0x001fe20000010000 */
[-CC-:B------:R-:W-:Y:S01]  /*192d0*/  FFMA.FTZ R136, R128, R0.reuse, -R9.reuse ;  /* 0x0000000080887223 */ /* 0x180fe20000010809 */
[-CC-:B------:R-:W-:Y:S01]  /*192e0*/  FFMA.FTZ R11, R129, R0.reuse, -R9.reuse ;  /* 0x00000000810b7223 */ /* 0x180fe20000010809 */
[-CC-:B------:R-:W-:Y:S01]  /*192f0*/  FFMA.FTZ R138, R132, R0.reuse, -R9.reuse ;  /* 0x00000000848a7223 */ /* 0x180fe20000010809 */
[----:B------:R-:W-:-:S03]  /*19300*/  FFMA.FTZ R9, R133, R0, -R9 ;  /* 0x0000000085097223 */ /* 0x000fc60000010809 */
        /* <DEDUP_REMOVED lines=90> */
.L_x_2866:
        /* <DEDUP_REMOVED lines=34> */
.L_x_2854:
[----:B------:R-:W-:Y:S05]  /*19ad0*/  BSYNC B0 ;  /* 0x0000000000007941 */ /* 0x000fea0003800000 */
.L_x_2853:
        /* <DEDUP_REMOVED lines=67> */
.L_x_2868:
[----:B------:R-:W-:Y:S01]  /*19f10*/  IMAD R5, R162, 0x8, R2 ;  /* 0x00000008a2057824 */ /* 0x000fe200078e0202 */
[----:B------:R-:W-:-:S04]  /*19f20*/  SHF.L.U32 R8, R168, 0x1f, RZ ;  /* 0x0000001fa8087819 */ /* 0x000fc800000006ff */
[----:B------:R0:W1:Y:S01]  /*19f30*/  SYNCS.PHASECHK.TRANS64.TRYWAIT P1, [R5+URZ+0x2a850], R8 ;  /* 0x02a85008050075a7 */ /* 0x000062000802017f */
[----:B------:R-:W-:Y:S05]  /*19f40*/  @!P0 BRA `(.L_x_2869) ;  /* 0x0000000000048947 */ /* 0x000fea0003800000 */
[----:B------:R-:W-:Y:S01]  /*19f50*/  BPT.TRAP 0x1 ;  /* 0x000000040000795c */ /* 0x000fe20000300000 */
.L_x_2869:
        /* <DEDUP_REMOVED lines=9> */
.L_x_2871:
[----:B------:R-:W-:Y:S05]  /*19ff0*/  BSYNC B0 ;  /* 0x0000000000007941 */ /* 0x000fea0003800000 */
.L_x_2870:
        /* <DEDUP_REMOVED lines=68> */
.L_x_2873:
        /* <DEDUP_REMOVED lines=74> */
.L_x_2774:
[----:B------:R-:W2:Y:S08]  /*1a8e0*/  S2UR UR4, SR_CgaCtaId ;  /* 0x00000000000479c3 */ /* 0x000eb00000008800 */
[----:B------:R-:W-:Y:S01]  /*1a8f0*/  BAR.SYNC.DEFER_BLOCKING 0x5, 0x180 ;  /* 0x0146000000007b1d */ /* 0x000fe20000010000 */
[----:B------:R-:W-:-:S05]  /*1a900*/  MOV R3, 0x400 ;  /* 0x0000040000037802 */ /* 0x000fca0000000f00 */
[----:B------:R-:W-:Y:S01]  /*1a910*/  BSSY B0, `(.L_x_2874) ;  /* 0x00002e6000007945 */ /* 0x000fe20003800000 */
[----:B--2---:R-:W-:-:S05]  /*1a920*/  IMAD.U32 R178, RZ, RZ, UR4 ;  /* 0x00000004ffb27e24 */ /* 0x004fca000f8e00ff */
[----:B------:R-:W-:-:S05]  /*1a930*/  LEA R2, R178, R3, 0x18 ;  /* 0x00000003b2027211 */ /* 0x000fca00078ec0ff */
[----:B------:R2:W3:Y:S01]  /*1a940*/  LDS.128 R4, [R2+0x2a8d0] ;  /* 0x02a8d00002047984 */ /* 0x0004e20000000c00 */
[----:B------:R-:W-:Y:S06]  /*1a950*/  BAR.ARV 0x4, 0x180 ;  /* 0x0106000000007b1d */ /* 0x000fec0000002000 */
[----:B------:R-:W-:Y:S05]  /*1a960*/  @P0 BRA `(.L_x_2875) ;  /* 0x0000002000800947 */ /* 0x000fea0003800000 */
[----:B------:R-:W4:Y:S01]  /*1a970*/  LDL R0, [R1+0x50] ;  /* 0x0000500001007983 */ /* 0x000f220000100800 */
[----:B------:R-:W-:Y:S01]  /*1a980*/  F2FP.BF16.F32.PACK_AB R34, R69, R68 ;  /* 0x000000444522723e */ /* 0x000fe200000010ff */
[----:B------:R-:W-:Y:S01]  /*1a990*/  ULDC.64 UR6, c[0x0][0xc00] ;  /* 0x0003000000067ab9 */ /* 0x000fe20000000a00 */
[----:B------:R-:W-:Y:S01]  /*1a9a0*/  F2FP.BF16.F32.PACK_AB R36, R97, R96 ;  /* 0x000000606124723e */ /* 0x000fe200000010ff */
[----:B------:R-:W0:Y:S01]  /*1a9b0*/  S2R R3, SR_SWINHI ;  /* 0x0000000000037919 */ /* 0x000e220000002f00 */
[----:B------:R-:W-:Y:S01]  /*1a9c0*/  ULDC.64 UR8, c[0x0][0x208] ;  /* 0x0000820000087ab9 */ /* 0x000fe20000000a00 */
[----:B------:R-:W-:Y:S01]  /*1a9d0*/  ULDC.64 UR4, c[0x0][0xc08] ;  /* 0x0003020000047ab9 */ /* 0x000fe20000000a00 */
[----:B------:R-:W-:Y:S02]  /*1a9e0*/  MOV R72, R2 ;  /* 0x0000000200487202 */ /* 0x000fe40000000f00 */
[----:B0-----:R-:W-:Y:S01]  /*1a9f0*/  MOV R73, R3 ;  /* 0x0000000300497202 */ /* 0x001fe20000000f00 */
[----:B------:R-:W-:Y:S02]  /*1aa00*/  BAR.SYNC.DEFER_BLOCKING 0x1, 0x100 ;  /* 0x0044000000007b1d */ /* 0x000fe40000010000 */
[----:B----4-:R-:W-:-:S03]  /*1aa10*/  IMAD.WIDE R12, R0, 0x2, R72 ;  /* 0x00000002000c7825 */ /* 0x010fc600078e0248 */
[C---:B------:R-:W-:Y:S02]  /*1aa20*/  LOP3.LUT R3, R12.reuse, 0x380, RZ, 0xc0, !PT ;  /* 0x000003800c037812 */ /* 0x040fe400078ec0ff */
[C---:B------:R-:W-:Y:S02]  /*1aa30*/  IADD3 R15, P6, R12.reuse, 0x20, RZ ;  /* 0x000000200c0f7810 */ /* 0x040fe40007fde0ff */
[----:B------:R-:W-:Y:S02]  /*1aa40*/  SHF.R.U64 R3, R3, 0x3, RZ ;  /* 0x0000000303037819 */ /* 0x000fe400000012ff */
[C---:B---3--:R-:W-:Y:S01]  /*1aa50*/  IADD3 R4, P5, R12.reuse, 0x40, RZ ;  /* 0x000000400c047810 */ /* 0x048fe20007fbe0ff */
        /* <DEDUP_REMOVED lines=22> */
[----:B------:R-:W-:Y:S02]  /*1abc0*/  LOP3.LUT R0, R39, 0x380, RZ, 0xc0, !PT ;  /* 0x0000038027007812 */ /* 0x000fe400078ec0ff */
[----:B------:R-:W-:Y:S02]  /*1abd0*/  SHF.R.U64 R26, R26, 0x3, RZ ;  /* 0x000000031a1a7819 */ /* 0x000fe400000012ff */
[----:B------:R-:W-:Y:S02]  /*1abe0*/  LOP3.LUT R3, R30, 0x380, RZ, 0xc0, !PT ;  /* 0x000003801e037812 */ /* 0x000fe400078ec0ff */
[----:B------:R-:W-:Y:S02]  /*1abf0*/  LOP3.LUT R24, R14, R35, RZ, 0x3c, !PT ;  /* 0x000000230e187212 */ /* 0x000fe400078e3cff */
[----:B------:R-:W-:-:S02]  /*1ac00*/  MOV R4, R12 ;  /* 0x0000000c00047202 */ /* 0x000fc40000000f00 */
[----:B------:R-:W-:Y:S02]  /*1ac10*/  LOP3.LUT R32, R107, 0x380, RZ, 0xc0, !PT ;  /* 0x000003806b207812 */ /* 0x000fe400078ec0ff */
[----:B------:R-:W-:Y:S02]  /*1ac20*/  F2FP.BF16.F32.PACK_AB R12, R89, R88 ;  /* 0x00000058590c723e */ /* 0x000fe400000010ff */
[----:B------:R-:W-:Y:S02]  /*1ac30*/  F2FP.BF16.F32.PACK_AB R13, R99, R98 ;  /* 0x00000062630d723e */ /* 0x000fe400000010ff */
[----:B------:R-:W-:Y:S02]  /*1ac40*/  F2FP.BF16.F32.PACK_AB R14, R91, R90 ;  /* 0x0000005a5b0e723e */ /* 0x000fe400000010ff */
[----:B------:R-:W-:Y:S02]  /*1ac50*/  F2FP.BF16.F32.PACK_AB R15, R101, R100 ;  /* 0x00000064650f723e */ /* 0x000fe400000010ff */
[----:B------:R-:W-:-:S02]  /*1ac60*/  SHF.R.U64 R0, R0, 0x3, RZ ;  /* 0x0000000300007819 */ /* 0x000fc400000012ff */
[----:B------:R-:W-:Y:S01]  /*1ac70*/  LOP3.LUT R26, R26, R37, RZ, 0x3c, !PT ;  /* 0x000000251a1a7212 */ /* 0x000fe200078e3cff */
[----:B------:R0:W-:Y:S01]  /*1ac80*/  STSM.16.M88.4 [R4], R12 ;  /* 0x0000000c04007844 */ /* 0x0001e20000000200 */
[----:B------:R-:W-:Y:S02]  /*1ac90*/  SHF.R.U64 R3, R3, 0x3, RZ ;  /* 0x0000000303037819 */ /* 0x000fe400000012ff */
[----:B------:R-:W-:Y:S02]  /*1aca0*/  SHF.R.U64 R32, R32, 0x3, RZ ;  /* 0x0000000320207819 */ /* 0x000fe400000012ff */
[----:B------:R-:W-:Y:S02]  /*1acb0*/  MOV R37, R8 ;  /* 0x0000000800257202 */ /* 0x000fe40000000f00 */
[----:B------:R-:W-:Y:S02]  /*1acc0*/  MOV R38, R10 ;  /* 0x0000000a00267202 */ /* 0x000fe40000000f00 */
[----:B-1----:R-:W-:-:S02]  /*1acd0*/  LOP3.LUT R28, R0, R39, RZ, 0x3c, !PT ;  /* 0x00000027001c7212 */ /* 0x002fc400078e3cff */
[----:B------:R-:W-:Y:S02]  /*1ace0*/  F2FP.BF16.F32.PACK_AB R8, R93, R92 ;  /* 0x0000005c5d08723e */ /* 0x000fe400000010ff */
[----:B------:R-:W-:Y:S02]  /*1acf0*/  F2FP.BF16.F32.PACK_AB R9, R103, R102 ;  /* 0x000000666709723e */ /* 0x000fe400000010ff */
[----:B------:R-:W-:Y:S02]  /*1ad00*/  F2FP.BF16.F32.PACK_AB R10, R95, R94 ;  /* 0x0000005e5f0a723e */ /* 0x000fe400000010ff */
[----:B------:R-:W-:Y:S02]  /*1ad10*/  F2FP.BF16.F32.PACK_AB R11, R105, R104 ;  /* 0x00000068690b723e */ /* 0x000fe400000010ff */
[----:B------:R-:W-:Y:S02]  /*1ad20*/  LOP3.LUT R30, R3, R30, RZ, 0x3c, !PT ;  /* 0x0000001e031e7212 */ /* 0x000fe400078e3cff */
[----:B------:R-:W-:Y:S01]  /*1ad30*/  MOV R39, R24 ;  /* 0x0000001800277202 */ /* 0x000fe20000000f00 */
[----:B------:R-:W-:Y:S01]  /*1ad40*/  STSM.16.M88.4 [R37], R8 ;  /* 0x0000000825007844 */ /* 0x000fe20000000200 */
[----:B------:R-:W-:-:S02]  /*1ad50*/  MOV R0, R26 ;  /* 0x0000001a00007202 */ /* 0x000fc40000000f00 */
[----:B0-----:R-:W-:Y:S02]  /*1ad60*/  F2FP.BF16.F32.PACK_AB R12, R41, R40 ;  /* 0x00000028290c723e */ /* 0x001fe400000010ff */
[----:B------:R-:W-:Y:S02]  /*1ad70*/  F2FP.BF16.F32.PACK_AB R13, R43, R42 ;  /* 0x0000002a2b0d723e */ /* 0x000fe400000010ff */
[----:B------:R-:W-:Y:S02]  /*1ad80*/  F2FP.BF16.F32.PACK_AB R14, R45, R44 ;  /* 0x0000002c2d0e723e */ /* 0x000fe400000010ff */
[----:B------:R-:W-:Y:S02]  /*1ad90*/  F2FP.BF16.F32.PACK_AB R15, R47, R46 ;  /* 0x0000002e2f0f723e */ /* 0x000fe400000010ff */
[----:B------:R-:W-:Y:S02]  /*1ada0*/  LOP3.LUT R32, R32, R107, RZ, 0x3c, !PT ;  /* 0x0000006b20207212 */ /* 0x000fe400078e3cff */
[----:B------:R-:W-:Y:S01]  /*1adb0*/  F2FP.BF16.F32.PACK_AB R24, R49, R48 ;  /* 0x000000303118723e */ /* 0x000fe200000010ff */
[----:B------:R-:W-:Y:S01]  /*1adc0*/  STSM.16.M88.4 [R38], R12 ;  /* 0x0000000c26007844 */ /* 0x000fe20000000200 */
[----:B------:R-:W-:-:S02]  /*1add0*/  F2FP.BF16.F32.PACK_AB R25, R51, R50 ;  /* 0x000000323319723e */ /* 0x000fc400000010ff */
[----:B------:R-:W-:Y:S02]  /*1ade0*/  F2FP.BF16.F32.PACK_AB R26, R53, R52 ;  /* 0x00000034351a723e */ /* 0x000fe400000010ff */
[----:B------:R-:W-:Y:S02]  /*1adf0*/  F2FP.BF16.F32.PACK_AB R27, R55, R54 ;  /* 0x00000036371b723e */ /* 0x000fe400000010ff */
[----:B------:R-:W-:Y:S02]  /*1ae00*/  MOV R3, R28 ;  /* 0x0000001c00037202 */ /* 0x000fe40000000f00 */
[----:B------:R-:W-:Y:S01]  /*1ae10*/  MOV R106, R30 ;  /* 0x0000001e006a7202 */ /* 0x000fe20000000f00 */
[----:B------:R0:W-:Y:S01]  /*1ae20*/  STSM.16.M88.4 [R39], R24 ;  /* 0x0000001827007844 */ /* 0x0001e20000000200 */
[----:B------:R-:W-:Y:S02]  /*1ae30*/  F2FP.BF16.F32.PACK_AB R28, R57, R56 ;  /* 0x00000038391c723e */ /* 0x000fe400000010ff */
[----:B------:R-:W-:-:S02]  /*1ae40*/  F2FP.BF16.F32.PACK_AB R29, R59, R58 ;  /* 0x0000003a3b1d723e */ /* 0x000fc400000010ff */
[----:B------:R-:W-:Y:S02]  /*1ae50*/  F2FP.BF16.F32.PACK_AB R30, R61, R60 ;  /* 0x0000003c3d1e723e */ /* 0x000fe400000010ff */
[----:B------:R-:W-:Y:S02]  /*1ae60*/  F2FP.BF16.F32.PACK_AB R31, R63, R62 ;  /* 0x0000003e3f1f723e */ /* 0x000fe400000010ff */
[----:B------:R-:W-:Y:S02]  /*1ae70*/  MOV R4, R32 ;  /* 0x0000002000047202 */ /* 0x000fe40000000f00 */
[----:B------:R-:W-:Y:S01]  /*1ae80*/  F2FP.BF16.F32.PACK_AB R32, R65, R64 ;  /* 0x000000404120723e */ /* 0x000fe200000010ff */
[----:B------:R1:W-:Y:S01]  /*1ae90*/  STSM.16.M88.4 [R0], R28 ;  /* 0x0000001c00007844 */ /* 0x0003e20000000200 */
[----:B------:R-:W-:Y:S02]  /*1aea0*/  F2FP.BF16.F32.PACK_AB R33, R67, R66 ;  /* 0x000000424321723e */ /* 0x000fe400000010ff */
[----:B------:R-:W-:Y:S01]  /*1aeb0*/  F2FP.BF16.F32.PACK_AB R35, R71, R70 ;  /* 0x000000464723723e */ /* 0x000fe200000010ff */
[----:B0-----:R-:W0:Y:S01]  /*1aec0*/  LDC.64 R26, c[0x0][0xba8] ;  /* 0x0002ea00ff1a7b82 */ /* 0x001e220000000a00 */
[----:B------:R-:W-:-:S02]  /*1aed0*/  F2FP.BF16.F32.PACK_AB R37, R75, R74 ;  /* 0x0000004a4b25723e */ /* 0x000fc400000010ff */
[----:B------:R-:W-:Y:S01]  /*1aee0*/  F2FP.BF16.F32.PACK_AB R38, R77, R76 ;  /* 0x0000004c4d26723e */ /* 0x000fe200000010ff */
[----:B------:R-:W-:Y:S01]  /*1aef0*/  STSM.16.M88.4 [R3], R32 ;  /* 0x0000002003007844 */ /* 0x000fe20000000200 */
[----:B------:R-:W-:Y:S02]  /*1af00*/  F2FP.BF16.F32.PACK_AB R39, R79, R78 ;  /* 0x0000004e4f27723e */ /* 0x000fe400000010ff */
[----:B------:R-:W-:Y:S02]  /*1af10*/  F2FP.BF16.F32.PACK_AB R8, R81, R80 ;  /* 0x000000505108723e */ /* 0x000fe400000010ff */
[----:B------:R-:W-:Y:S01]  /*1af20*/  F2FP.BF16.F32.PACK_AB R9, R83, R82 ;  /* 0x000000525309723e */ /* 0x000fe200000010ff */
[----:B------:R-:W-:Y:S01]  /*1af30*/  STSM.16.M88.4 [R106], R36 ;  /* 0x000000246a007844 */ /* 0x000fe20000000200 */
[----:B------:R-:W-:Y:S01]  /*1af40*/  F2FP.BF16.F32.PACK_AB R10, R85, R84 ;  /* 0x00000054550a723e */ /* 0x000fe200000010ff */
[----:B-1----:R-:W-:Y:S01]  /*1af50*/  IMAD.MOV.U32 R0, RZ, RZ, RZ ;  /* 0x000000ffff007224 */ /* 0x002fe200078e00ff */
[----:B------:R-:W-:-:S02]  /*1af60*/  F2FP.BF16.F32.PACK_AB R11, R87, R86 ;  /* 0x00000056570b723e */ /* 0x000fc400000010ff */
[----:B------:R-:W-:Y:S02]  /*1af70*/  ISETP.NE.U32.AND P0, PT, RZ, UR6, PT ;  /* 0x00000006ff007c0c */ /* 0x000fe4000bf05070 */
[----:B------:R-:W-:Y:S01]  /*1af80*/  IADD3 R12, P1, R196, UR6, RZ ;  /* 0x00000006c40c7c10 */ /* 0x000fe2000ff3e0ff */
[----:B------:R1:W-:Y:S01]  /*1af90*/  STSM.16.M88.4 [R4], R8 ;  /* 0x0000000804007844 */ /* 0x0003e20000000200 */
[----:B------:R-:W-:Y:S01]  /*1afa0*/  BAR.SYNC.DEFER_BLOCKING 0x1, 0x100 ;  /* 0x0044000000007b1d */ /* 0x000fe20000010000 */
[----:B------:R-:W-:Y:S02]  /*1afb0*/  ISETP.NE.AND.EX P0, PT, RZ, UR7, PT, P0 ;  /* 0x00000007ff007c0c */ /* 0x000fe4000bf05300 */
[----:B------:R-:W-:Y:S01]  /*1afc0*/  IADD3.X R13, R197, UR7, RZ, P1, !PT ;  /* 0x00000007c50d7c10 */ /* 0x000fe20008ffe4ff */
[----:B------:R-:W-:-:S04]  /*1afd0*/  IMAD.MOV.U32 R28, RZ, RZ, 0x9b8 ;  /* 0x000009b8ff1c7424 */ /* 0x000fc800078e00ff */
[----:B-1----:R-:W1:Y:S06]  /*1afe0*/  LDC R4, c[0x0][0xbe8] ;  /* 0x0002fa00ff047b82 */ /* 0x002e6c0000000800 */
[----:B------:R-:W3:Y:S01]  /*1aff0*/  @P0 LDG.E R0, desc[UR8][R12.64] ;  /* 0x000000080c000981 */ /* 0x000ee2000c1e1900 */
[----:B------:R-:W-:-:S04]  /*1b000*/  ISETP.NE.U32.AND P1, PT, RZ, UR4, PT ;  /* 0x00000004ff007c0c */ /* 0x000fc8000bf25070 */
[----:B------:R-:W-:-:S13]  /*1b010*/  ISETP.NE.AND.EX P1, PT, RZ, UR5, PT, P1 ;  /* 0x00000005ff007c0c */ /* 0x000fda000bf25310 */
[----:B------:R-:W-:Y:S01]  /*1b020*/  @P1 IADD3 R196, P2, R196, UR4, RZ ;  /* 0x00000004c4c41c10 */ /* 0x000fe2000ff5e0ff */
[----:B------:R-:W-:Y:S02]  /*1b030*/  ULDC UR4, c[0x0][0xa88] ;  /* 0x0002a20000047ab9 */ /* 0x000fe40000000800 */
[----:B------:R-:W-:Y:S01]  /*1b040*/  IMAD.U32 R3, RZ, RZ, UR4 ;  /* 0x00000004ff037e24 */ /* 0x000fe2000f8e00ff */
[----:B------:R-:W-:Y:S01]  /*1b050*/  @P1 IADD3.X R197, R197, UR5, RZ, P2, !PT ;  /* 0x00000005c5c51c10 */ /* 0x000fe200097fe4ff */
[----:B------:R-:W-:Y:S01]  /*1b060*/  ULDC UR4, c[0x0][0xad4] ;  /* 0x0002b50000047ab9 */ /* 0x000fe20000000800 */
[----:B------:R-:W-:Y:S02]  /*1b070*/  ISETP.NE.AND P2, PT, R194, RZ, PT ;  /* 0x000000ffc200720c */ /* 0x000fe40003f45270 */
[----:B-1----:R-:W-:Y:S01]  /*1b080*/  ISETP.NE.AND P4, PT, R4, 0x1, PT ;  /* 0x000000010400780c */ /* 0x002fe20003f85270 */
[----:B------:R1:W5:Y:S01]  /*1b090*/  @P1 LDG.E R3, desc[UR8][R196.64] ;  /* 0x00000008c4031981 */ /* 0x000362000c1e1900 */
[----:B------:R-:W-:-:S02]  /*1b0a0*/  SEL R194, R194, UR4, P2 ;  /* 0x00000004c2c27c07 */ /* 0x000fc40009000000 */
[----:B------:R-:W-:Y:S02]  /*1b0b0*/  ISETP.NE.U32.AND P2, PT, RZ, UR6, PT ;  /* 0x00000006ff007c0c */ /* 0x000fe4000bf45070 */
[----:B------:R-:W-:Y:S02]  /*1b0c0*/  ISETP.GT.AND P3, PT, R194, 0x1, PT ;  /* 0x00000001c200780c */ /* 0x000fe40003f64270 */
[----:B------:R-:W-:Y:S02]  /*1b0d0*/  ISETP.NE.AND.EX P2, PT, RZ, UR7, PT, P2 ;  /* 0x00000007ff007c0c */ /* 0x000fe4000bf45320 */
[----:B------:R-:W-:Y:S02]  /*1b0e0*/  SEL R28, R28, 0x978, P3 ;  /* 0x000009781c1c7807 */ /* 0x000fe40001800000 */
[----:B------:R-:W-:Y:S01]  /*1b0f0*/  SEL R195, R195, RZ, !P2 ;  /* 0x000000ffc3c37207 */ /* 0x000fe20005000000 */
[----:B------:R-:W4:Y:S01]  /*1b100*/  @P4 LDC R30, c[0x0][0xbec] ;  /* 0x0002fb00ff1e4b82 */ /* 0x000f220000000800 */
[----:B------:R-:W-:-:S02]  /*1b110*/  SEL R29, R220, RZ, !P2 ;  /* 0x000000ffdc1d7207 */ /* 0x000fc40005000000 */
[----:B------:R-:W-:-:S05]  /*1b120*/  SEL R31, R200, RZ, P3 ;  /* 0x000000ffc81f7207 */ /* 0x000fca0001800000 */
[----:B------:R-:W2:Y:S08]  /*1b130*/  LDC.64 R10, c[0x0][R28+0x220] ;  /* 0x000088001c0a7b82 */ /* 0x000eb00000000a00 */
[----:B------:R-:W1:Y:S08]  /*1b140*/  LDC.64 R14, c[0x0][R28+0x218] ;  /* 0x000086001c0e7b82 */ /* 0x000e700000000a00 */
[----:B------:R-:W4:Y:S08]  /*1b150*/  LDC.64 R24, c[0x0][R28+0x228] ;  /* 0x00008a001c187b82 */ /* 0x000f300000000a00 */
[----:B------:R3:W3:Y:S08]  /*1b160*/  LDC.64 R8, c[0x0][R28+0x210] ;  /* 0x000084001c087b82 */ /* 0x0006f00000000a00 */
[----:B------:R-:W3:Y:S08]  /*1b170*/  @P4 LDC R37, c[0x0][0xbf0] ;  /* 0x0002fc00ff254b82 */ /* 0x000ef00000000800 */
[----:B0-----:R-:W0:Y:S01]  /*1b180*/  @!P3 LDC R26, c[0x0][0xb50] ;  /* 0x0002d400ff1abb82 */ /* 0x001e220000000800 */
[----:B--2---:R-:W-:-:S07]  /*1b190*/  IMAD R11, R11, R195, RZ ;  /* 0x000000c30b0b7224 */ /* 0x004fce00078e02ff */
[----:B------:R-:W2:Y:S01]  /*1b1a0*/  @!P3 LDC R27, c[0x0][0xb54] ;  /* 0x0002d500ff1bbb82 */ /* 0x000ea20000000800 */
[C---:B------:R-:W-:Y:S02]  /*1b1b0*/  IMAD R35, R10.reuse, R29, R11 ;  /* 0x0000001d0a237224 */ /* 0x040fe400078e020b */
[----:B------:R-:W-:-:S04]  /*1b1c0*/  IMAD.WIDE.U32 R10, R10, R195, RZ ;  /* 0x000000c30a0a7225 */ /* 0x000fc800078e00ff */
[-C--:B-1----:R-:W-:Y:S02]  /*1b1d0*/  IMAD R33, R15, R165.reuse, RZ ;  /* 0x000000a50f217224 */ /* 0x082fe400078e02ff */
[----:B------:R-:W-:-:S04]  /*1b1e0*/  IMAD.WIDE.U32 R14, R14, R165, RZ ;  /* 0x000000a50e0e7225 */ /* 0x000fc800078e00ff */
[----:B------:R-:W-:Y:S02]  /*1b1f0*/  IMAD.IADD R29, R191, 0x1, R186 ;  /* 0x00000001bf1d7824 */ /* 0x000fe400078e02ba */
[----:B------:R-:W-:Y:S02]  /*1b200*/  IMAD.IADD R35, R11, 0x1, R35 ;  /* 0x000000010b237824 */ /* 0x000fe400078e0223 */
[----:B------:R-:W-:Y:S02]  /*1b210*/  IMAD.MOV.U32 R11, RZ, RZ, R29 ;  /* 0x000000ffff0b7224 */ /* 0x000fe400078e001d */
[----:B------:R-:W-:Y:S02]  /*1b220*/  IMAD.IADD R15, R15, 0x1, R33 ;  /* 0x000000010f0f7824 */ /* 0x000fe400078e0221 */
[-C--:B----4-:R-:W-:Y:S02]  /*1b230*/  IMAD R33, R25, R31.reuse, RZ ;  /* 0x0000001f19217224 */ /* 0x090fe400078e02ff */
[----:B------:R-:W-:-:S04]  /*1b240*/  IMAD.WIDE.U32 R24, R24, R31, RZ ;  /* 0x0000001f18187225 */ /* 0x000fc800078e00ff */
[----:B------:R-:W-:Y:S01]  /*1b250*/  IMAD.IADD R33, R25, 0x1, R33 ;  /* 0x0000000119217824 */ /* 0x000fe200078e0221 */
[--C-:B---3--:R-:W-:Y:S01]  /*1b260*/  IADD3 R14, P2, P5, R10, R14, R0.reuse ;  /* 0x0000000e0a0e7210 */ /* 0x108fe20007d5e000 */
[----:B------:R-:W-:Y:S01]  /*1b270*/  @P4 IMAD.HI.U32 R10, R29, R30, RZ ;  /* 0x0000001e1d0a4227 */ /* 0x000fe200078e00ff */
[----:B------:R-:W-:-:S04]  /*1b280*/  SHF.R.S32.HI R106, RZ, 0x1f, R0 ;  /* 0x0000001fff6a7819 */ /* 0x000fc80000011400 */
[----:B------:R-:W-:Y:S02]  /*1b290*/  @P4 SHF.R.U32.HI R11, RZ, R37, R10 ;  /* 0x00000025ff0b4219 */ /* 0x000fe4000001160a */
        /* <DEDUP_REMOVED lines=15> */
[----:B------:R-:W-:Y:S02]  /*1b390*/  ULDC.64 UR4, c[0x0][0x208] ;  /* 0x0000820000047ab9 */ /* 0x000fe40000000a00 */
[----:B------:R-:W2:Y:S04]  /*1b3a0*/  LDG.E R8, desc[UR4][R12.64] ;  /* 0x000000040c087981 */ /* 0x000ea8000c1e1900 */
[----:B-----5:R-:W2:Y:S02]  /*1b3b0*/  LDG.E R3, desc[UR4][R12.64+0x4] ;  /* 0x000004040c037981 */ /* 0x020ea4000c1e1900 */
[----:B--2---:R-:W-:-:S07]  /*1b3c0*/  IMAD.IADD R3, R3, 0x1, -R8 ;  /* 0x0000000103037824 */ /* 0x004fce00078e0a08 */
.L_x_2876:
[----:B------:R-:W2:Y:S01]  /*1b3d0*/  LDL R12, [R1+0x4c] ;  /* 0x00004c00010c7983 */ /* 0x000ea20000100800 */
[----:B-----5:R-:W-:Y:S01]  /*1b3e0*/  IMAD R3, R3, R4, RZ ;  /* 0x0000000403037224 */ /* 0x020fe200078e02ff */
[----:B------:R-:W-:Y:S01]  /*1b3f0*/  LOP3.LUT P0, RZ, R225, 0x3, RZ, 0xc0, !PT ;  /* 0x00000003e1ff7812 */ /* 0x000fe2000780c0ff */
[----:B------:R-:W-:Y:S01]  /*1b400*/  ULDC.64 UR4, c[0x0][0x208] ;  /* 0x0000820000047ab9 */ /* 0x000fe20000000a00 */
        /* <DEDUP_REMOVED lines=14> */
[----:B------:R-:W-:-:S03]  /*1b4f0*/  IMAD.WIDE R72, R9, 0x2, R72 ;  /* 0x0000000209487825 */ /* 0x000fc600078e0248 */
[C---:B------:R-:W-:Y:S02]  /*1b500*/  IADD3 R13, P6, R72.reuse, 0x1000, RZ ;  /* 0x00001000480d7810 */ /* 0x040fe40007fde0ff */
[----:B------:R-:W1:Y:S01]  /*1b510*/  @P4 LDC R53, c[0x0][0xbf0] ;  /* 0x0002fc00ff354b82 */ /* 0x000e620000000800 */
        /* <DEDUP_REMOVED lines=9> */
[----:B------:R-:W-:Y:S01]  /*1b5b0*/  IADD3 R9, P6, R72, 0x7000, RZ ;  /* 0x0000700048097810 */ /* 0x000fe20007fde0ff */
[----:B------:R-:W5:Y:S01]  /*1b5c0*/  LD.E.128 R12, desc[UR4][R12.64] ;  /* 0x000000040c0c7980 */ /* 0x000f62000c101d00 */
[----:B------:R-:W-:Y:S02]  /*1b5d0*/  LOP3.LUT R24, R25, 0x380, RZ, 0xc0, !PT ;  /* 0x0000038019187812 */ /* 0x000fe400078ec0ff */
[----:B------:R-:W-:Y:S01]  /*1b5e0*/  LOP3.LUT R28, R29, 0x380, RZ, 0xc0, !PT ;  /* 0x000003801d1c7812 */ /* 0x000fe200078ec0ff */
[----:B------:R-:W-:Y:S01]  /*1b5f0*/  IMAD.X R45, RZ, RZ, R73, P6 ;  /* 0x000000ffff2d7224 */ /* 0x000fe200030e0649 */
[----:B------:R-:W-:-:S02]  /*1b600*/  LOP3.LUT R32, R33, 0x380, RZ, 0xc0, !PT ;  /* 0x0000038021207812 */ /* 0x000fc400078ec0ff */
[----:B------:R-:W-:Y:S02]  /*1b610*/  LOP3.LUT R36, R37, 0x380, RZ, 0xc0, !PT ;  /* 0x0000038025247812 */ /* 0x000fe400078ec0ff */
[----:B------:R-:W-:Y:S02]  /*1b620*/  LOP3.LUT R40, R41, 0x380, RZ, 0xc0, !PT ;  /* 0x0000038029287812 */ /* 0x000fe400078ec0ff */
[----:B------:R-:W-:Y:S02]  /*1b630*/  LOP3.LUT R8, R9, 0x380, RZ, 0xc0, !PT ;  /* 0x0000038009087812 */ /* 0x000fe400078ec0ff */
[----:B------:R-:W-:Y:S02]  /*1b640*/  LOP3.LUT R11, R72, 0x380, RZ, 0xc0, !PT ;  /* 0x00000380480b7812 */ /* 0x000fe400078ec0ff */
[----:B------:R-:W-:Y:S02]  /*1b650*/  SHF.R.U64 R24, R24, 0x3, RZ ;  /* 0x0000000318187819 */ /* 0x000fe400000012ff */
[----:B------:R-:W-:-:S02]  /*1b660*/  SHF.R.U64 R28, R28, 0x3, RZ ;  /* 0x000000031c1c7819 */ /* 0x000fc400000012ff */
[----:B------:R-:W-:Y:S02]  /*1b670*/  SHF.R.U64 R32, R32, 0x3, RZ ;  /* 0x0000000320207819 */ /* 0x000fe400000012ff */
[----:B------:R-:W-:Y:S02]  /*1b680*/  SHF.R.U64 R36, R36, 0x3, RZ ;  /* 0x0000000324247819 */ /* 0x000fe400000012ff */
[----:B------:R-:W-:Y:S02]  /*1b690*/  SHF.R.U64 R40, R40, 0x3, RZ ;  /* 0x0000000328287819 */ /* 0x000fe400000012ff */
[----:B------:R-:W-:Y:S02]  /*1b6a0*/  SHF.R.U64 R8, R8, 0x3, RZ ;  /* 0x0000000308087819 */ /* 0x000fe400000012ff */
[----:B------:R-:W-:Y:S02]  /*1b6b0*/  SHF.R.U64 R11, R11, 0x3, RZ ;  /* 0x000000030b0b7819 */ /* 0x000fe400000012ff */
        /* <DEDUP_REMOVED lines=10> */
[----:B------:R-:W-:Y:S01]  /*1b760*/  LOP3.LUT R44, R8, R9, RZ, 0x3c, !PT ;  /* 0x00000009082c7212 */ /* 0x000fe200078e3cff */
[----:B------:R-:W5:Y:S01]  /*1b770*/  LD.E.128 R24, desc[UR4][R24.64] ;  /* 0x0000000418187980 */ /* 0x000f62000c101d00 */
[----:B------:R-:W-:-:S03]  /*1b780*/  LOP3.LUT R72, R11, R72, RZ, 0x3c, !PT ;  /* 0x000000480b487212 */ /* 0x000fc600078e3cff */
[----:B------:R-:W5:Y:S04]  /*1b790*/  LD.E.128 R28, desc[UR4][R28.64] ;  /* 0x000000041c1c7980 */ /* 0x000f68000c101d00 */
[----:B------:R2:W5:Y:S04]  /*1b7a0*/  LD.E.128 R8, desc[UR4][R72.64] ;  /* 0x0000000448087980 */ /* 0x000568000c101d00 */
[----:B------:R-:W5:Y:S04]  /*1b7b0*/  LD.E.128 R32, desc[UR4][R32.64] ;  /* 0x0000000420207980 */ /* 0x000f68000c101d00 */
[----:B------:R-:W5:Y:S04]  /*1b7c0*/  LD.E.128 R36, desc[UR4][R36.64] ;  /* 0x0000000424247980 */ /* 0x000f68000c101d00 */
[----:B------:R-:W5:Y:S04]  /*1b7d0*/  LD.E.128 R40, desc[UR4][R40.64] ;  /* 0x0000000428287980 */ /* 0x000f68000c101d00 */
[----:B------:R-:W5:Y:S01]  /*1b7e0*/  LD.E.128 R44, desc[UR4][R44.64] ;  /* 0x000000042c2c7980 */ /* 0x000f62000c101d00 */
[----:B------:R-:W-:-:S02]  /*1b7f0*/  ULDC.64 UR4, c[0x0][0xaa0] ;  /* 0x0002a80000047ab9 */ /* 0x000fc40000000a00 */
[----:B------:R-:W-:Y:S01]  /*1b800*/  IMAD R21, R106, UR4, RZ ;  /* 0x000000046a157c24 */ /* 0x000fe2000f8e02ff */
[----:B------:R-:W-:Y:S01]  /*1b810*/  SHF.R.S32.HI R48, RZ, 0x1f, R195 ;  /* 0x0000001fff307819 */ /* 0x000fe200000114c3 */
[----:B------:R-:W-:Y:S01]  /*1b820*/  @!PT LDS RZ, [RZ] ;  /* 0x00000000fffff984 */ /* 0x000fe20000000800 */
[----:B------:R-:W-:Y:S01]  /*1b830*/  @!PT LDS RZ, [RZ] ;  /* 0x00000000fffff984 */ /* 0x000fe20000000800 */
[----:B------:R-:W-:Y:S01]  /*1b840*/  @!PT LDS RZ, [RZ] ;  /* 0x00000000fffff984 */ /* 0x000fe20000000800 */
[----:B------:R-:W-:Y:S01]  /*1b850*/  @!PT LDS RZ, [RZ] ;  /* 0x00000000fffff984 */ /* 0x000fe20000000800 */
[----:B------:R3:W-:Y:S06]  /*1b860*/  MEMBAR.ALL.CTA ;  /* 0x0000000000007992 */ /* 0x0007ec0000008000 */
[----:B---3--:R-:W3:Y:S01]  /*1b870*/  FENCE.VIEW.ASYNC.S ;  /* 0x00000000000073c6 */ /* 0x008ee20000000000 */
[C---:B------:R-:W-:Y:S02]  /*1b880*/  IMAD R49, R0.reuse, UR5, R21 ;  /* 0x0000000500317c24 */ /* 0x040fe4000f8e0215 */
[----:B------:R-:W-:Y:S01]  /*1b890*/  IMAD.WIDE.U32 R20, R0, UR4, RZ ;  /* 0x0000000400147c25 */ /* 0x000fe2000f8e00ff */
[----:B------:R-:W-:-:S03]  /*1b8a0*/  ULDC.64 UR4, c[0x0][0xae8] ;  /* 0x0002ba0000047ab9 */ /* 0x000fc60000000a00 */
[----:B------:R-:W-:Y:S02]  /*1b8b0*/  IMAD.IADD R21, R21, 0x1, R49 ;  /* 0x0000000115157824 */ /* 0x000fe400078e0231 */
[----:B------:R-:W-:Y:S02]  /*1b8c0*/  IMAD R49, R193, 0x20, R221 ;  /* 0x00000020c1317824 */ /* 0x000fe400078e02dd */
[----:B------:R-:W-:-:S04]  /*1b8d0*/  IMAD.WIDE.U32 R20, R165, UR4, R20 ;  /* 0x00000004a5147c25 */ /* 0x000fc8000f8e0014 */
[----:B------:R-:W-:Y:S02]  /*1b8e0*/  IMAD.IADD R50, R186, 0x1, R49 ;  /* 0x00000001ba327824 */ /* 0x000fe400078e0231 */
[----:B------:R-:W-:Y:S01]  /*1b8f0*/  IMAD R21, R165, UR5, R21 ;  /* 0x00000005a5157c24 */ /* 0x000fe2000f8e0215 */
[----:B------:R-:W-:Y:S01]  /*1b900*/  ULDC.64 UR4, c[0x0][0xaf0] ;  /* 0x0002bc0000047ab9 */ /* 0x000fe20000000a00 */
[----:B0-----:R-:W-:-:S04]  /*1b910*/  @P4 IMAD.HI.U32 R0, R50, R51, RZ ;  /* 0x0000003332004227 */ /* 0x001fc800078e00ff */
[----:B------:R-:W-:Y:S01]  /*1b920*/  IMAD.MOV.U32 R49, RZ, RZ, R50 ;  /* 0x000000ffff317224 */ /* 0x000fe200078e0032 */
[----:B-1----:R-:W-:Y:S01]  /*1b930*/  @P4 SHF.R.U32.HI R49, RZ, R53, R0 ;  /* 0x00000035ff314219 */ /* 0x002fe20000011600 */
[----:B------:R-:W-:Y:S02]  /*1b940*/  IMAD R48, R48, UR4, RZ ;  /* 0x0000000430307c24 */ /* 0x000fe4000f8e02ff */
[----:B------:R-:W-:Y:S01]  /*1b950*/  IMAD.WIDE.U32 R20, R195, UR4, R20 ;  /* 0x00000004c3147c25 */ /* 0x000fe2000f8e0014 */
[----:B------:R-:W-:-:S03]  /*1b960*/  SHF.R.S32.HI R0, RZ, 0x1f, R49 ;  /* 0x0000001fff007819 */ /* 0x000fc60000011431 */
[----:B------:R-:W-:Y:S01]  /*1b970*/  IMAD R51, R195, UR5, R48 ;  /* 0x00000005c3337c24 */ /* 0x000fe2000f8e0230 */
[----:B------:R-:W-:Y:S01]  /*1b980*/  ULDC.64 UR4, c[0x0][0xae0] ;  /* 0x0002b80000047ab9 */ /* 0x000fe20000000a00 */
[----:B------:R-:W-:Y:S02]  /*1b990*/  IMAD.MOV R53, RZ, RZ, -R49 ;  /* 0x000000ffff357224 */ /* 0x000fe400078e0a31 */
[----:B------:R-:W-:Y:S02]  /*1b9a0*/  IMAD.IADD R21, R21, 0x1, R51 ;  /* 0x0000000115157824 */ /* 0x000fe400078e0233 */
[----:B------:R-:W-:Y:S02]  /*1b9b0*/  IMAD R0, R0, UR4, RZ ;  /* 0x0000000400007c24 */ /* 0x000fe4000f8e02ff */
[----:B------:R-:W-:Y:S02]  /*1b9c0*/  IMAD R51, R4, R53, R50 ;  /* 0x0000003504337224 */ /* 0x000fe400078e0232 */
[----:B------:R-:W-:-:S02]  /*1b9d0*/  IMAD R53, R49, UR5, R0 ;  /* 0x0000000531357c24 */ /* 0x000fc4000f8e0200 */
[----:B------:R-:W-:Y:S01]  /*1b9e0*/  IMAD.WIDE.U32 R20, R49, UR4, R20 ;  /* 0x0000000431147c25 */ /* 0x000fe2000f8e0014 */
[----:B------:R-:W-:Y:S01]  /*1b9f0*/  SHF.R.S32.HI R0, RZ, 0x1f, R51 ;  /* 0x0000001fff007819 */ /* 0x000fe20000011433 */
[----:B------:R-:W-:Y:S02]  /*1ba00*/  ULDC.64 UR4, c[0x0][0xad8] ;  /* 0x0002b60000047ab9 */ /* 0x000fe40000000a00 */
[----:B------:R-:W-:Y:S02]  /*1ba10*/  IMAD.IADD R186, R221, 0x1, R186 ;  /* 0x00000001ddba7824 */ /* 0x000fe400078e02ba */
[----:B------:R-:W-:Y:S02]  /*1ba20*/  IMAD.IADD R21, R21, 0x1, R53 ;  /* 0x0000000115157824 */ /* 0x000fe400078e0235 */
[----:B------:R-:W-:Y:S02]  /*1ba30*/  IMAD R4, R0, UR4, RZ ;  /* 0x0000000400047c24 */ /* 0x000fe4000f8e02ff */
[----:B------:R-:W-:-:S02]  /*1ba40*/  VIADD R0, R186, 0x20 ;  /* 0x00000020ba007836 */ /* 0x000fc40000000000 */
[C---:B------:R-:W-:Y:S02]  /*1ba50*/  IMAD R49, R51.reuse, UR5, R4 ;  /* 0x0000000533317c24 */ /* 0x040fe4000f8e0204 */
[----:B------:R-:W-:Y:S01]  /*1ba60*/  IMAD.WIDE.U32 R20, R51, UR4, R20 ;  /* 0x0000000433147c25 */ /* 0x000fe2000f8e0014 */
[-C--:B------:R-:W-:Y:S01]  /*1ba70*/  ISETP.GE.AND P0, PT, R0, R3.reuse, PT ;  /* 0x000000030000720c */ /* 0x080fe20003f06270 */
[----:B------:R-:W-:Y:S01]  /*1ba80*/  ULDC.64 UR4, c[0x0][0xa80] ;  /* 0x0002a00000047ab9 */ /* 0x000fe20000000a00 */
[----:B------:R-:W-:Y:S01]  /*1ba90*/  ISETP.GE.AND P2, PT, R186, R3, PT ;  /* 0x00000003ba00720c */ /* 0x000fe20003f46270 */
[----:B------:R-:W-:Y:S02]  /*1baa0*/  VIADD R0, R2, 0x2a820 ;  /* 0x0002a82002007836 */ /* 0x000fe40000000000 */
[----:B------:R-:W-:Y:S01]  /*1bab0*/  VIADD R4, R186, 0x40 ;  /* 0x00000040ba047836 */ /* 0x000fe20000000000 */
[----:B------:R-:W-:Y:S01]  /*1bac0*/  LEA R50, P3, R20, UR4, 0x1 ;  /* 0x0000000414327c11 */ /* 0x000fe2000f8608ff */
[----:B------:R-:W-:Y:S01]  /*1bad0*/  IMAD.IADD R21, R21, 0x1, R49 ;  /* 0x0000000115157824 */ /* 0x000fe200078e0231 */
[----:B------:R-:W-:-:S02]  /*1bae0*/  PRMT R0, RZ, 0x654, R0 ;  /* 0x00000654ff007816 */ /* 0x000fc40000000000 */
[----:B------:R-:W-:Y:S02]  /*1baf0*/  ISETP.GE.AND P1, PT, R4, R3, PT ;  /* 0x000000030400720c */ /* 0x000fe40003f26270 */
[----:B------:R-:W-:Y:S01]  /*1bb00*/  LEA.HI.X R4, R20, UR5, R21, 0x1, P3 ;  /* 0x0000000514047c11 */ /* 0x000fe200098f0c15 */
[----:B---3--:R0:W-:Y:S01]  /*1bb10*/  SYNCS.ARRIVE.TRANS64.RED.A1T0 RZ, [R0+URZ], RZ ;  /* 0x000000ff00ff79a7 */ /* 0x0081e2000810043f */
[----:B------:R2:W1:Y:S01]  /*1bb20*/  SHFL.IDX PT, R48, R50, RZ, 0x181f ;  /* 0x00181fff32307589 */ /* 0x00046200000e0000 */
[----:B------:R-:W-:Y:S01]  /*1bb30*/  BSSY B1, `(.L_x_2878) ;  /* 0x000000f000017945 */ /* 0x000fe20003800000 */
[----:B------:R-:W-:Y:S02]  /*1bb40*/  SHF.R.S32.HI R107, RZ, 0x1f, R192 ;  /* 0x0000001fff6b7819 */ /* 0x000fe400000114c0 */
[----:B------:R-:W-:Y:S01]  /*1bb50*/  SHF.R.S32.HI R108, RZ, 0x1f, R189 ;  /* 0x0000001fff6c7819 */ /* 0x000fe200000114bd */
[----:B0-----:R2:W0:Y:S01]  /*1bb60*/  SHFL.IDX PT, R0, R4, RZ, 0x181f ;  /* 0x00181fff04007589 */ /* 0x00142200000e0000 */
[----:B------:R-:W-:Y:S05]  /*1bb70*/  @P2 BRA `(.L_x_2879) ;  /* 0x0000000000282947 */ /* 0x000fea0003800000 */
[----:B------:R-:W-:Y:S01]  /*1bb80*/  ULDC UR4, c[0x0][0xac8] ;  /* 0x0002b20000047ab9 */ /* 0x000fe20000000800 */
[----:B------:R-:W-:Y:S01]  /*1bb90*/  ULDC.64 UR6, c[0x0][0x208] ;  /* 0x0000820000067ab9 */ /* 0x000fe20000000a00 */
[----:B------:R-:W-:Y:S02]  /*1bba0*/  ISETP.GE.AND P2, PT, R189, UR4, PT ;  /* 0x00000004bd007c0c */ /* 0x000fe4000bf46270 */
[----:B------:R-:W-:-:S11]  /*1bbb0*/  ISETP.GE.AND P3, PT, R192, UR4, PT ;  /* 0x00000004c0007c0c */ /* 0x000fd6000bf66270 */
[CC--:B-1----:R-:W-:Y:S02]  /*1bbc0*/  @!P2 LEA R20, P4, R189.reuse, R48.reuse, 0x1 ;  /* 0x00000030bd14a211 */ /* 0x0c2fe400078808ff */
[C---:B------:R-:W-:Y:S02]  /*1bbd0*/  @!P3 LEA R48, P5, R192.reuse, R48, 0x1 ;  /* 0x00000030c030b211 */ /* 0x040fe400078a08ff */
[-C--:B0-----:R-:W-:Y:S02]  /*1bbe0*/  @!P2 LEA.HI.X R21, R189, R0.reuse, R108, 0x1, P4 ;  /* 0x00000000bd15a211 */ /* 0x081fe400020f0c6c */
[----:B------:R-:W-:-:S03]  /*1bbf0*/  @!P3 LEA.HI.X R49, R192, R0, R107, 0x1, P5 ;  /* 0x00000000c031b211 */ /* 0x000fc600028f0c6b */
[----:B-----5:R3:W-:Y:S04]  /*1bc00*/  @!P2 ST.E.128 desc[UR6][R20.64], R8 ;  /* 0x000000081400a985 */ /* 0x0207e8000c101d06 */
[----:B------:R3:W-:Y:S02]  /*1bc10*/  @!P3 ST.E.128 desc[UR6][R48.64], R32 ;  /* 0x000000203000b985 */ /* 0x0007e4000c101d06 */
.L_x_2879:
[----:B------:R-:W-:Y:S05]  /*1bc20*/  BSYNC B1 ;  /* 0x0000000000017941 */ /* 0x000fea0003800000 */
.L_x_2878:
[----:B0-----:R0:W4:Y:S01]  /*1bc30*/  SHFL.IDX PT, R0, R4, 0x1, 0x181f ;  /* 0x00381f0004007f89 */ /* 0x00112200000e0000 */
[----:B------:R-:W-:Y:S03]  /*1bc40*/  BSSY B1, `(.L_x_2880) ;  /* 0x000000d000017945 */ /* 0x000fe60003800000 */
[----:B---3-5:R0:W3:Y:S01]  /*1bc50*/  SHFL.IDX PT, R10, R50, 0x1, 0x181f ;  /* 0x00381f00320a7f89 */ /* 0x0280e200000e0000 */
[----:B------:R-:W-:Y:S05]  /*1bc60*/  @P0 BRA `(.L_x_2881) ;  /* 0x0000000000280947 */ /* 0x000fea0003800000 */
[----:B------:R-:W-:Y:S01]  /*1bc70*/  ULDC UR4, c[0x0][0xac8] ;  /* 0x0002b20000047ab9 */ /* 0x000fe20000000800 */
[----:B------:R-:W-:Y:S01]  /*1bc80*/  ULDC.64 UR6, c[0x0][0x208] ;  /* 0x0000820000067ab9 */ /* 0x000fe20000000a00 */
        /* <DEDUP_REMOVED lines=8> */
.L_x_2881:
[----:B------:R-:W-:Y:S05]  /*1bd10*/  BSYNC B1 ;  /* 0x0000000000017941 */ /* 0x000fea0003800000 */
.L_x_2880:
[----:B----4-:R4:W0:Y:S01]  /*1bd20*/  SHFL.IDX PT, R0, R4, 0x2, 0x181f ;  /* 0x00581f0004007f89 */ /* 0x01082200000e0000 */
[----:B------:R-:W-:Y:S03]  /*1bd30*/  BSSY B1, `(.L_x_2882) ;  /* 0x000000d000017945 */ /* 0x000fe60003800000 */
[----:B---3--:R4:W3:Y:S01]  /*1bd40*/  SHFL.IDX PT, R10, R50, 0x2, 0x181f ;  /* 0x00581f00320a7f89 */ /* 0x0088e200000e0000 */
[----:B------:R-:W-:Y:S05]  /*1bd50*/  @P1 BRA `(.L_x_2883) ;  /* 0x0000000000281947 */ /* 0x000fea0003800000 */
[----:B------:R-:W-:Y:S01]  /*1bd60*/  ULDC UR4, c[0x0][0xac8] ;  /* 0x0002b20000047ab9 */ /* 0x000fe20000000800 */
[----:B------:R-:W-:Y:S01]  /*1bd70*/  ULDC.64 UR6, c[0x0][0x208] ;  /* 0x0000820000067ab9 */ /* 0x000fe20000000a00 */
        /* <DEDUP_REMOVED lines=8> */
.L_x_2883:
[----:B------:R-:W-:Y:S05]  /*1be00*/  BSYNC B1 ;  /* 0x0000000000017941 */ /* 0x000fea0003800000 */
.L_x_2882:
[----:B0-----:R-:W-:Y:S01]  /*1be10*/  VIADD R0, R186, 0x60 ;  /* 0x00000060ba007836 */ /* 0x001fe20000000000 */
[----:B--2-4-:R-:W0:Y:S04]  /*1be20*/  SHFL.IDX PT, R4, R4, 0x3, 0x181f ;  /* 0x00781f0004047f89 */ /* 0x014e2800000e0000 */
[----:B------:R-:W-:Y:S01]  /*1be30*/  ISETP.GE.AND P0, PT, R0, R3, PT ;  /* 0x000000030000720c */ /* 0x000fe20003f06270 */
[----:B------:R-:W2:-:S12]  /*1be40*/  SHFL.IDX PT, R50, R50, 0x3, 0x181f ;  /* 0x00781f0032327f89 */ /* 0x000e9800000e0000 */
[----:B------:R-:W-:Y:S05]  /*1be50*/  @P0 BRA `(.L_x_2884) ;  /* 0x0000001800440947 */ /* 0x000fea0003800000 */
[----:B------:R-:W-:Y:S01]  /*1be60*/  ULDC UR4, c[0x0][0xac8] ;  /* 0x0002b20000047ab9 */ /* 0x000fe20000000800 */
[----:B------:R-:W-:Y:S01]  /*1be70*/  ULDC.64 UR6, c[0x0][0x208] ;  /* 0x0000820000067ab9 */ /* 0x000fe20000000a00 */
[----:B------:R-:W-:-:S13]  /*1be80*/  ISETP.GE.AND P1, PT, R189, UR4, PT ;  /* 0x00000004bd007c0c */ /* 0x000fda000bf26270 */
[----:B--2---:R-:W-:-:S04]  /*1be90*/  @!P1 LEA R8, P0, R189, R50, 0x1 ;  /* 0x00000032bd089211 */ /* 0x004fc800078008ff */
[----:B0-----:R-:W-:Y:S02]  /*1bea0*/  @!P1 LEA.HI.X R9, R189, R4, R108, 0x1, P0 ;  /* 0x00000004bd099211 */ /* 0x001fe400000f0c6c */
[----:B------:R-:W-:-:S03]  /*1beb0*/  ISETP.GE.AND P0, PT, R192, UR4, PT ;  /* 0x00000004c0007c0c */ /* 0x000fc6000bf06270 */
[----:B------:R0:W-:Y:S10]  /*1bec0*/  @!P1 ST.E.128 desc[UR6][R8.64], R28 ;  /* 0x0000001c08009985 */ /* 0x0001f4000c101d06 */
[----:B------:R-:W-:Y:S05]  /*1bed0*/  @P0 BRA `(.L_x_2884) ;  /* 0x0000001800240947 */ /* 0x000fea0003800000 */
[----:B0-----:R-:W-:Y:S01]  /*1bee0*/  LEA R8, P0, R192, R50, 0x1 ;  /* 0x00000032c0087211 */ /* 0x001fe200078008ff */
[----:B------:R-:W-:-:S03]  /*1bef0*/  ULDC.64 UR4, c[0x0][0x208] ;  /* 0x0000820000047ab9 */ /* 0x000fc60000000a00 */
[----:B------:R-:W-:-:S05]  /*1bf00*/  LEA.HI.X R9, R192, R4, R107, 0x1, P0 ;  /* 0x00000004c0097211 */ /* 0x000fca00000f0c6b */
[----:B------:R0:W-:Y:S01]  /*1bf10*/  ST.E.128 desc[UR4][R8.64], R44 ;  /* 0x0000002c08007985 */ /* 0x0001e2000c101d04 */
[----:B------:R-:W-:Y:S05]  /*1bf20*/  BRA `(.L_x_2884) ;  /* 0x0000001800107947 */ /* 0x000fea0003800000 */
.L_x_2877:
        /* <DEDUP_REMOVED lines=11> */
[----:B------:R-:W-:-:S02]  /*1bfe0*/  SHF.R.S32.HI R0, RZ, 0x1f, R195 ;  /* 0x0000001fff007819 */ /* 0x000fc400000114c3 */
[----:B------:R-:W-:Y:S01]  /*1bff0*/  IMAD.IADD R9, R9, 0x1, R11 ;  /* 0x0000000109097824 */ /* 0x000fe200078e020b */
[----:B------:R-:W-:Y:S01]  /*1c000*/  SHF.R.S32.HI R28, RZ, 0x1f, R206 ;  /* 0x0000001fff1c7819 */ /* 0x000fe200000114ce */
[----:B------:R-:W-:Y:S01]  /*1c010*/  IMAD.MOV.U32 R11, RZ, RZ, R29 ;  /* 0x000000ffff0b7224 */ /* 0x000fe200078e001d */
[----:B------:R-:W-:Y:S01]  /*1c020*/  SHF.R.S32.HI R30, RZ, 0x1f, R207 ;  /* 0x0000001fff1e7819 */ /* 0x000fe200000114cf */
[C---:B------:R-:W-:Y:S01]  /*1c030*/  IMAD.WIDE.U32 R8, R165.reuse, UR4, R8 ;  /* 0x00000004a5087c25 */ /* 0x040fe2000f8e0008 */
[----:B------:R-:W-:Y:S02]  /*1c040*/  SHF.R.S32.HI R31, RZ, 0x1f, R208 ;  /* 0x0000001fff1f7819 */ /* 0x000fe400000114d0 */
[----:B------:R-:W-:Y:S01]  /*1c050*/  SHF.R.S32.HI R32, RZ, 0x1f, R209 ;  /* 0x0000001fff207819 */ /* 0x000fe200000114d1 */
[----:B------:R-:W-:Y:S01]  /*1c060*/  IMAD R9, R165, UR5, R9 ;  /* 0x00000005a5097c24 */ /* 0x000fe2000f8e0209 */
[----:B------:R-:W-:Y:S01]  /*1c070*/  ULDC.64 UR4, c[0x0][0xb40] ;  /* 0x0002d00000047ab9 */ /* 0x000fe20000000a00 */
[----:B------:R-:W-:Y:S01]  /*1c080*/  SHF.R.S32.HI R33, RZ, 0x1f, R210 ;  /* 0x0000001fff217819 */ /* 0x000fe200000114d2 */
[----:B------:R-:W-:Y:S01]  /*1c090*/  IMAD R0, R0, UR4, RZ ;  /* 0x0000000400007c24 */ /* 0x000fe2000f8e02ff */
[----:B------:R-:W-:Y:S01]  /*1c0a0*/  SHF.R.S32.HI R34, RZ, 0x1f, R211 ;  /* 0x0000001fff227819 */ /* 0x000fe200000114d3 */
[----:B0-----:R-:W-:Y:S01]  /*1c0b0*/  @P4 IMAD.HI.U32 R10, R29, R10, RZ ;  /* 0x0000000a1d0a4227 */ /* 0x001fe200078e00ff */
[----:B------:R-:W-:-:S02]  /*1c0c0*/  SHF.R.S32.HI R35, RZ, 0x1f, R212 ;  /* 0x0000001fff237819 */ /* 0x000fc400000114d4 */
[----:B------:R-:W-:Y:S01]  /*1c0d0*/  SHF.R.S32.HI R36, RZ, 0x1f, R213 ;  /* 0x0000001fff247819 */ /* 0x000fe200000114d5 */
[C---:B------:R-:W-:Y:S01]  /*1c0e0*/  IMAD R13, R195.reuse, UR5, R0 ;  /* 0x00000005c30d7c24 */ /* 0x040fe2000f8e0200 */
[----:B------:R-:W-:Y:S01]  /*1c0f0*/  SHF.R.S32.HI R26, RZ, 0x1f, R216 ;  /* 0x0000001fff1a7819 */ /* 0x000fe200000114d8 */
[----:B------:R-:W-:Y:S01]  /*1c100*/  IMAD.WIDE.U32 R8, R195, UR4, R8 ;  /* 0x00000004c3087c25 */ /* 0x000fe2000f8e0008 */
[----:B-1----:R-:W-:Y:S01]  /*1c110*/  @P4 SHF.R.U32.HI R11, RZ, R15, R10 ;  /* 0x0000000fff0b4219 */ /* 0x002fe2000001160a */
[----:B------:R-:W-:Y:S01]  /*1c120*/  ULDC.64 UR4, c[0x0][0xb48] ;  /* 0x0002d20000047ab9 */ /* 0x000fe20000000a00 */
[----:B------:R-:W-:Y:S01]  /*1c130*/  SHF.R.S32.HI R21, RZ, 0x1f, R217 ;  /* 0x0000001fff157819 */ /* 0x000fe200000114d9 */
[----:B------:R-:W-:Y:S01]  /*1c140*/  IMAD.IADD R9, R9, 0x1, R13 ;  /* 0x0000000109097824 */ /* 0x000fe200078e020d */
[----:B------:R-:W-:Y:S02]  /*1c150*/  IADD3 R13, -R11, RZ, RZ ;  /* 0x000000ff0b0d7210 */ /* 0x000fe40007ffe1ff */
[----:B------:R-:W-:Y:S01]  /*1c160*/  SHF.R.S32.HI R0, RZ, 0x1f, R11 ;  /* 0x0000001fff007819 */ /* 0x000fe2000001140b */
[----:B------:R-:W-:-:S04]  /*1c170*/  IMAD.WIDE.U32 R8, R200, UR4, R8 ;  /* 0x00000004c8087c25 */ /* 0x000fc8000f8e0008 */
[----:B------:R-:W-:Y:S02]  /*1c180*/  IMAD R13, R4, R13, R29 ;  /* 0x0000000d040d7224 */ /* 0x000fe400078e021d */
[----:B------:R-:W-:Y:S02]  /*1c190*/  IMAD R0, R0, UR6, RZ ;  /* 0x0000000600007c24 */ /* 0x000fe4000f8e02ff */
        /* <DEDUP_REMOVED lines=15> */
[----:B------:R0:W-:Y:S01]  /*1c290*/  SYNCS.ARRIVE.TRANS64.RED.A1T0 RZ, [R10+URZ], RZ ;  /* 0x000000ff0aff79a7 */ /* 0x0001e2000810043f */
[----:B------:R0:W1:Y:S04]  /*1c2a0*/  SHFL.IDX PT, R8, R0, RZ, 0x1c1f ;  /* 0x001c1fff00087589 */ /* 0x00006800000e0000 */
[----:B------:R0:W2:Y:S01]  /*1c2b0*/  SHFL.IDX PT, R9, R4, RZ, 0x1c1f ;  /* 0x001c1fff04097589 */ /* 0x0000a200000e0000 */
[----:B------:R-:W-:Y:S05]  /*1c2c0*/  @P0 BRA `(.L_x_2886) ;  /* 0x0000000400040947 */ /* 0x000fea0003800000 */
[----:B------:R-:W-:Y:S01]  /*1c2d0*/  ULDC UR4, c[0x0][0xac8] ;  /* 0x0002b20000047ab9 */ /* 0x000fe20000000800 */
[----:B------:R-:W-:Y:S01]  /*1c2e0*/  ULDC.64 UR6, c[0x0][0x208] ;  /* 0x0000820000067ab9 */ /* 0x000fe20000000a00 */
        /* <DEDUP_REMOVED lines=63> */
.L_x_2886:
[----:B------:R-:W-:Y:S05]  /*1c6e0*/  BSYNC B1 ;  /* 0x0000000000017941 */ /* 0x000fea0003800000 */
.L_x_2885:
[----:B------:R-:W-:Y:S01]  /*1c6f0*/  ISETP.GE.AND P0, PT, R24, R3, PT ;  /* 0x000000031800720c */ /* 0x000fe20003f06270 */
[----:B--23--:R2:W3:Y:S04]  /*1c700*/  SHFL.IDX PT, R9, R4, 0x1, 0x1c1f ;  /* 0x003c1f0004097f89 */ /* 0x00c4e800000e0000 */
[----:B-1----:R2:W1:Y:S08]  /*1c710*/  SHFL.IDX PT, R8, R0, 0x1, 0x1c1f ;  /* 0x003c1f0000087f89 */ /* 0x00247000000e0000 */
[----:B--2---:R-:W-:Y:S05]  /*1c720*/  @P0 BRA `(.L_x_2884) ;  /* 0x0000001000100947 */ /* 0x004fea0003800000 */
[----:B------:R-:W-:Y:S01]  /*1c730*/  ULDC UR4, c[0x0][0xac8] ;  /* 0x0002b20000047ab9 */ /* 0x000fe20000000800 */
[----:B------:R-:W-:Y:S01]  /*1c740*/  ULDC.64 UR6, c[0x0][0x208] ;  /* 0x0000820000067ab9 */ /* 0x000fe20000000a00 */
        /* <DEDUP_REMOVED lines=31> */
[----:B------:R-:W-:Y:S02]  /*1c940*/  ISETP.GE.AND P4, PT, R207, UR4, PT ;  /* 0x00000004cf007c0c */ /* 0x000fe4000bf86270 */
[-C--:B------:R-:W-:Y:S01]  /*1c950*/  @!P1 LEA.HI.X R13, R210, R9.reuse, R33, 0x2, P5 ;  /* 0x00000009d20d9211 */ /* 0x080fe200028f1421 */
[----:B------:R-:W-:Y:S01]  /*1c960*/  @!P0 ST.E.64 desc[UR6][R10.64], R50 ;  /* 0x000000320a008985 */ /* 0x000fe2000c101b06 */
[----:B------:R-:W-:Y:S02]  /*1c970*/  @!P2 LEA.HI.X R15, R209, R9, R32, 0x2, P6 ;  /* 0x00000009d10fa211 */ /* 0x000fe400030f1420 */
[----:B------:R-:W-:Y:S01]  /*1c980*/  ISETP.GE.AND P0, PT, R204, UR4, PT ;  /* 0x00000004cc007c0c */ /* 0x000fe2000bf06270 */
[----:B------:R0:W-:Y:S01]  /*1c990*/  @!P1 ST.E.64 desc[UR6][R12.64], R54 ;  /* 0x000000360c009985 */ /* 0x0001e2000c101b06 */
[----:B------:R-:W-:Y:S02]  /*1c9a0*/  ISETP.GE.AND P1, PT, R205, UR4, PT ;  /* 0x00000004cd007c0c */ /* 0x000fe4000bf26270 */
[----:B--2---:R-:W-:Y:S01]  /*1c9b0*/  @!P3 LEA R20, P5, R208, R8, 0x2 ;  /* 0x00000008d014b211 */ /* 0x004fe200078a10ff */
[----:B------:R1:W-:Y:S01]  /*1c9c0*/  @!P2 ST.E.64 desc[UR6][R14.64], R58 ;  /* 0x0000003a0e00a985 */ /* 0x0003e2000c101b06 */
[----:B------:R-:W-:-:S02]  /*1c9d0*/  ISETP.GE.AND P2, PT, R206, UR4, PT ;  /* 0x00000004ce007c0c */ /* 0x000fc4000bf46270 */
[CC--:B---3--:R-:W-:Y:S02]  /*1c9e0*/  @!P4 LEA R24, P6, R207.reuse, R8.reuse, 0x2 ;  /* 0x00000008cf18c211 */ /* 0x0c8fe400078c10ff */
[-C--:B------:R-:W-:Y:S02]  /*1c9f0*/  @!P3 LEA.HI.X R21, R208, R9.reuse, R31, 0x2, P5 ;  /* 0x00000009d015b211 */ /* 0x080fe400028f141f */
[----:B------:R-:W-:Y:S02]  /*1ca00*/  @!P4 LEA.HI.X R25, R207, R9, R30, 0x2, P6 ;  /* 0x00000009cf19c211 */ /* 0x000fe400030f141e */
[----:B------:R-:W-:Y:S01]  /*1ca10*/  ISETP.GE.AND P5, PT, R203, UR4, PT ;  /* 0x00000004cb007c0c */ /* 0x000fe2000bfa6270 */
[----:B------:R2:W-:Y:S01]  /*1ca20*/  @!P3 ST.E.64 desc[UR6][R20.64], R62 ;  /* 0x0000003e1400b985 */ /* 0x0005e2000c101b06 */
[----:B0-----:R-:W-:-:S03]  /*1ca30*/  @!P1 LEA R12, P6, R205, R8, 0x2 ;  /* 0x00000008cd0c9211 */ /* 0x001fc600078c10ff */
[-C--:B------:R-:W-:Y:S01]  /*1ca40*/  @!P2 LEA R10, P3, R206, R8.reuse, 0x2 ;  /* 0x00000008ce0aa211 */ /* 0x080fe200078610ff */
[----:B------:R2:W-:Y:S01]  /*1ca50*/  @!P4 ST.E.64 desc[UR6][R24.64], R66 ;  /* 0x000000421800c985 */ /* 0x0005e2000c101b06 */
[-C--:B-1----:R-:W-:Y:S02]  /*1ca60*/  @!P0 LEA R14, P4, R204, R8.reuse, 0x2 ;  /* 0x00000008cc0e8211 */ /* 0x082fe400078810ff */
[-C--:B------:R-:W-:Y:S02]  /*1ca70*/  @!P2 LEA.HI.X R11, R206, R9.reuse, R28, 0x2, P3 ;  /* 0x00000009ce0ba211 */ /* 0x080fe400018f141c */
[-C--:B------:R-:W-:Y:S02]  /*1ca80*/  @!P1 LEA.HI.X R13, R205, R9.reuse, R229, 0x2, P6 ;  /* 0x00000009cd0d9211 */ /* 0x080fe400030f14e5 */
[----:B------:R-:W-:Y:S01]  /*1ca90*/  @!P0 LEA.HI.X R15, R204, R9, R228, 0x2, P4 ;  /* 0x00000009cc0f8211 */ /* 0x000fe200020f14e4 */
[----:B------:R2:W-:Y:S01]  /*1caa0*/  @!P2 ST.E.64 desc[UR6][R10.64], R70 ;  /* 0x000000460a00a985 */ /* 0x0005e2000c101b06 */
[----:B------:R-:W-:-:S03]  /*1cab0*/  @!P5 LEA R26, P3, R203, R8, 0x2 ;  /* 0x00000008cb1ad211 */ /* 0x000fc600078610ff */
[----:B------:R2:W-:Y:S01]  /*1cac0*/  @!P1 ST.E.64 desc[UR6][R12.64], R74 ;  /* 0x0000004a0c009985 */ /* 0x0005e2000c101b06 */
[----:B------:R-:W-:-:S03]  /*1cad0*/  @!P5 LEA.HI.X R27, R203, R9, R227, 0x2, P3 ;  /* 0x00000009cb1bd211 */ /* 0x000fc600018f14e3 */
[----:B------:R2:W-:Y:S01]  /*1cae0*/  @!P0 ST.E.64 desc[UR6][R14.64], R78 ;  /* 0x0000004e0e008985 */ /* 0x0005e2000c101b06 */
[----:B------:R-:W-:-:S03]  /*1caf0*/  ISETP.GE.AND P0, PT, R202, UR4, PT ;  /* 0x00000004ca007c0c */ /* 0x000fc6000bf06270 */
[----:B------:R2:W-:Y:S10]  /*1cb00*/  @!P5 ST.E.64 desc[UR6][R26.64], R82 ;  /* 0x000000521a00d985 */ /* 0x0005f4000c101b06 */
[----:B------:R-:W-:Y:S05]  /*1cb10*/  @P0 BRA `(.L_x_2884) ;  /* 0x0000000c00140947 */ /* 0x000fea0003800000 */
[----:B------:R-:W-:Y:S01]  /*1cb20*/  LEA R8, P0, R202, R8, 0x2 ;  /* 0x00000008ca087211 */ /* 0x000fe200078010ff */
[----:B------:R-:W-:-:S03]  /*1cb30*/  ULDC.64 UR4, c[0x0][0x208] ;  /* 0x0000820000047ab9 */ /* 0x000fc60000000a00 */
[----:B------:R-:W-:-:S05]  /*1cb40*/  LEA.HI.X R9, R202, R9, R226, 0x2, P0 ;  /* 0x00000009ca097211 */ /* 0x000fca00000f14e2 */
[----:B------:R4:W-:Y:S01]  /*1cb50*/  ST.E.64 desc[UR4][R8.64], R86 ;  /* 0x0000005608007985 */ /* 0x0009e2000c101b04 */
[----:B------:R-:W-:Y:S05]  /*1cb60*/  BRA `(.L_x_2884) ;  /* 0x0000000c00007947 */ /* 0x000fea0003800000 */
.L_x_2875:
[----:B------:R-:W-:Y:S01]  /*1cb70*/  ULDC.64 UR6, c[0x0][0xc08] ;  /* 0x0003020000067ab9 */ /* 0x000fe20000000a00 */
[----:B------:R-:W-:Y:S01]  /*1cb80*/  ULDC.64 UR4, c[0x0][0xc00] ;  /* 0x0003000000047ab9 */ /* 0x000fe20000000a00 */
[----:B------:R-:W-:Y:S01]  /*1cb90*/  ISETP.NE.U32.AND P1, PT, RZ, UR6, PT ;  /* 0x00000006ff007c0c */ /* 0x000fe2000bf25070 */
[----:B------:R-:W-:Y:S01]  /*1cba0*/  IMAD.MOV.U32 R3, RZ, RZ, RZ ;  /* 0x000000ffff037224 */ /* 0x000fe200078e00ff */
[----:B------:R-:W-:Y:S01]  /*1cbb0*/  IADD3 R8, P2, R196, UR4, RZ ;  /* 0x00000004c4087c10 */ /* 0x000fe2000ff5e0ff */
[----:B------:R-:W-:Y:S01]  /*1cbc0*/  ULDC.64 UR8, c[0x0][0x208] ;  /* 0x0000820000087ab9 */ /* 0x000fe20000000a00 */
[----:B------:R-:W-:Y:S02]  /*1cbd0*/  ISETP.NE.AND.EX P1, PT, RZ, UR7, PT, P1 ;  /* 0x00000007ff007c0c */ /* 0x000fe4000bf25310 */
[----:B------:R-:W-:Y:S01]  /*1cbe0*/  IADD3.X R9, R197, UR5, RZ, P2, !PT ;  /* 0x00000005c5097c10 */ /* 0x000fe200097fe4ff */
[----:B------:R-:W3:Y:S01]  /*1cbf0*/  S2R R33, SR_TID.X ;  /* 0x0000000000217919 */ /* 0x000ee20000002100 */
[----:B------:R-:W-:-:S04]  /*1cc00*/  ISETP.NE.U32.AND P0, PT, RZ, UR4, PT ;  /* 0x00000004ff007c0c */ /* 0x000fc8000bf05070 */
[----:B------:R-:W-:-:S05]  /*1cc10*/  ISETP.NE.AND.EX P0, PT, RZ, UR5, PT, P0 ;  /* 0x00000005ff007c0c */ /* 0x000fca000bf05300 */
[----:B------:R-:W-:-:S04]  /*1cc20*/  @P1 IADD3 R196, P2, R196, UR6, RZ ;  /* 0x00000006c4c41c10 */ /* 0x000fc8000ff5e0ff */
[----:B------:R-:W-:Y:S02]  /*1cc30*/  @P1 IADD3.X R197, R197, UR7, RZ, P2, !PT ;  /* 0x00000007c5c51c10 */ /* 0x000fe400097fe4ff */
[----:B------:R-:W-:Y:S01]  /*1cc40*/  ISETP.NE.AND P2, PT, R194, RZ, PT ;  /* 0x000000ffc200720c */ /* 0x000fe20003f45270 */
[----:B------:R-:W-:Y:S01]  /*1cc50*/  ULDC UR4, c[0x0][0xa88] ;  /* 0x0002a20000047ab9 */ /* 0x000fe20000000800 */
[----:B------:R0:W5:Y:S01]  /*1cc60*/  @P0 LDG.E R3, desc[UR8][R8.64] ;  /* 0x0000000808030981 */ /* 0x000162000c1e1900 */
[----:B------:R-:W-:-:S06]  /*1cc70*/  IMAD.U32 R0, RZ, RZ, UR4 ;  /* 0x00000004ff007e24 */ /* 0x000fcc000f8e00ff */
[----:B------:R0:W5:Y:S04]  /*1cc80*/  @P1 LDG.E R0, desc[UR8][R196.64] ;  /* 0x00000008c4001981 */ /* 0x000168000c1e1900 */
[----:B------:R-:W1:Y:S01]  /*1cc90*/  @!P2 LDC R194, c[0x0][0xad4] ;  /* 0x0002b500ffc2ab82 */ /* 0x000e620000000800 */
[----:B---3--:R-:W-:-:S05]  /*1cca0*/  VIADD R4, R33, 0xffffff80 ;  /* 0xffffff8021047836 */ /* 0x008fca0000000000 */
[----:B------:R-:W-:Y:S02]  /*1ccb0*/  ISETP.GT.AND P3, PT, R4, 0x7f, PT ;  /* 0x0000007f0400780c */ /* 0x000fe40003f64270 */
[----:B-1----:R-:W-:Y:S01]  /*1ccc0*/  ISETP.GT.AND P2, PT, R194, 0x1, PT ;  /* 0x00000001c200780c */ /* 0x002fe20003f44270 */
[----:B0-----:R-:W-:-:S12]  /*1ccd0*/  @P1 BRA `(.L_x_2887) ;  /* 0x0000000000141947 */ /* 0x001fd80003800000 */
[----:B------:R-:W-:Y:S05]  /*1cce0*/  @!P0 BRA `(.L_x_2887) ;  /* 0x0000000000108947 */ /* 0x000fea0003800000 */
[----:B------:R-:W-:Y:S02]  /*1ccf0*/  ULDC.64 UR4, c[0x0][0x208] ;  /* 0x0000820000047ab9 */ /* 0x000fe40000000a00 */
[----:B------:R-:W3:Y:S04]  /*1cd00*/  LDG.E R11, desc[UR4][R8.64] ;  /* 0x00000004080b7981 */ /* 0x000ee8000c1e1900 */
[----:B-----5:R-:W3:Y:S02]  /*1cd10*/  LDG.E R0, desc[UR4][R8.64+0x4] ;  /* 0x0000040408007981 */ /* 0x020ee4000c1e1900 */
[----:B---3--:R-:W-:-:S07]  /*1cd20*/  IMAD.IADD R0, R0, 0x1, -R11 ;  /* 0x0000000100007824 */ /* 0x008fce00078e0a0b */
.L_x_2887:
        /* <DEDUP_REMOVED lines=15> */
[----:B------:R-:W-:Y:S01]  /*1ce20*/  SEL R26, R26, 0x978, P0 ;  /* 0x000009781a1a7807 */ /* 0x000fe20000000000 */
[----:B------:R-:W-:-:S04]  /*1ce30*/  ULDC.64 UR4, c[0x0][0x208] ;  /* 0x0000820000047ab9 */ /* 0x000fc80000000a00 */
[----:B------:R-:W1:Y:S08]  /*1ce40*/  LDC.64 R20, c[0x0][R26+0x220] ;  /* 0x000088001a147b82 */ /* 0x000e700000000a00 */
[----:B------:R-:W4:Y:S08]  /*1ce50*/  LDC.64 R24, c[0x0][R26+0x218] ;  /* 0x000086001a187b82 */ /* 0x000f300000000a00 */
[----:B------:R-:W3:Y:S08]  /*1ce60*/  LDC.64 R12, c[0x0][R26+0x228] ;  /* 0x00008a001a0c7b82 */ /* 0x000ef00000000a00 */
[----:B------:R-:W5:Y:S08]  /*1ce70*/  @P1 LDC R4, c[0x0][0xbec] ;  /* 0x0002fb00ff041b82 */ /* 0x000f700000000800 */
[----:B------:R-:W2:Y:S08]  /*1ce80*/  LDC.64 R10, c[0x0][R26+0x210] ;  /* 0x000084001a0a7b82 */ /* 0x000eb00000000a00 */
[----:B------:R-:W3:Y:S01]  /*1ce90*/  @P1 LDC R31, c[0x0][0xbf0] ;  /* 0x0002fc00ff1f1b82 */ /* 0x000ee20000000800 */
[----:B-----5:R-:W-:-:S07]  /*1cea0*/  @P1 IMAD.HI.U32 R4, R33, R4, RZ ;  /* 0x0000000421041227 */ /* 0x020fce00078e00ff */
[----:B0-----:R-:W0:Y:S01]  /*1ceb0*/  @!P0 LDC R8, c[0x0][0xb50] ;  /* 0x0002d400ff088b82 */ /* 0x001e220000000800 */
[-C--:B-1----:R-:W-:Y:S02]  /*1cec0*/  IMAD R21, R21, R195.reuse, RZ ;  /* 0x000000c315157224 */ /* 0x082fe400078e02ff */
[----:B------:R-:W-:-:S05]  /*1ced0*/  IMAD.WIDE.U32 R14, R20, R195, RZ ;  /* 0x000000c3140e7225 */ /* 0x000fca00078e00ff */
[----:B------:R-:W1:Y:S01]  /*1cee0*/  @!P0 LDC R9, c[0x0][0xb54] ;  /* 0x0002d500ff098b82 */ /* 0x000e620000000800 */
[-C--:B----4-:R-:W-:Y:S02]  /*1cef0*/  IMAD R29, R25, R165.reuse, RZ ;  /* 0x000000a5191d7224 */ /* 0x090fe400078e02ff */
[----:B------:R-:W-:Y:S01]  /*1cf00*/  IMAD.WIDE.U32 R24, R24, R165, RZ ;  /* 0x000000a518187225 */ /* 0x000fe200078e00ff */
[----:B---3--:R-:W-:-:S03]  /*1cf10*/  @P1 SHF.R.U32.HI R27, RZ, R31, R4 ;  /* 0x0000001fff1b1219 */ /* 0x008fc60000011604 */
        /* <DEDUP_REMOVED lines=11> */
[----:B------:R-:W-:Y:S02]  /*1cfd0*/  IADD3 R12, P0, P1, R27, R24, R12 ;  /* 0x000000181b0c7210 */ /* 0x000fe4000791e00c */
[----:B------:R-:W-:Y:S02]  /*1cfe0*/  SHF.R.S32.HI R27, RZ, 0x1f, R27 ;  /* 0x0000001fff1b7819 */ /* 0x000fe4000001141b */
[----:B------:R-:W-:Y:S02]  /*1cff0*/  SHF.R.S32.HI R21, RZ, 0x1f, R15 ;  /* 0x0000001fff157819 */ /* 0x000fe4000001140f */
[----:B------:R-:W-:Y:S01]  /*1d000*/  IADD3.X R13, R27, R4, R25, P0, P1 ;  /* 0x000000041b0d7210 */ /* 0x000fe200007e2419 */
[----:B--2---:R-:W-:-:S04]  /*1d010*/  IMAD R4, R11, R15, RZ ;  /* 0x0000000f0b047224 */ /* 0x004fc800078e02ff */
[C---:B------:R-:W-:Y:S02]  /*1d020*/  IMAD R21, R10.reuse, R21, R4 ;  /* 0x000000150a157224 */ /* 0x040fe400078e0204 */
[----:B------:R-:W-:-:S04]  /*1d030*/  IMAD.WIDE.U32 R10, R10, R15, R12 ;  /* 0x0000000f0a0a7225 */ /* 0x000fc800078e000c */
[----:B------:R-:W-:Y:S01]  /*1d040*/  IMAD.IADD R4, R11, 0x1, R21 ;  /* 0x000000010b047824 */ /* 0x000fe200078e0215 */
[----:B0-----:R-:W-:Y:S01]  /*1d050*/  LEA R8, P0, R10, R8, 0x2 ;  /* 0x000000080a087211 */ /* 0x001fe200078010ff */
[----:B------:R-:W-:-:S03]  /*1d060*/  IMAD.MOV.U32 R11, RZ, RZ, -0x800000 ;  /* 0xff800000ff0b7424 */ /* 0x000fc600078e00ff */
[----:B-1----:R-:W-:-:S05]  /*1d070*/  LEA.HI.X R9, R10, R9, R4, 0x2, P0 ;  /* 0x000000090a097211 */ /* 0x002fca00000f1404 */
[----:B------:R0:W-:Y:S04]  /*1d080*/  STG.E desc[UR4][R8.64], R11 ;  /* 0x0000000b08007986 */ /* 0x0001e8000c101904 */
.L_x_2889:
[----:B------:R-:W-:Y:S05]  /*1d090*/  BSYNC B1 ;  /* 0x0000000000017941 */ /* 0x000fea0003800000 */
.L_x_2888:
[----:B------:R-:W-:Y:S05]  /*1d0a0*/  @P2 BRA `(.L_x_2884) ;  /* 0x0000000400b02947 */ /* 0x000fea0003800000 */
[----:B------:R-:W1:Y:S01]  /*1d0b0*/  LDC R15, c[0x0][0xbe8] ;  /* 0x0002fa00ff0f7b82 */ /* 0x000e620000000800 */
[----:B------:R-:W-:Y:S01]  /*1d0c0*/  ULDC.64 UR4, c[0x0][0xaa0] ;  /* 0x0002a80000047ab9 */ /* 0x000fe20000000a00 */
[----:B------:R-:W-:Y:S01]  /*1d0d0*/  ULDC.64 UR6, c[0x0][0xaf0] ;  /* 0x0002bc0000067ab9 */ /* 0x000fe20000000a00 */
[----:B------:R-:W-:Y:S01]  /*1d0e0*/  IMAD R4, R28, UR4, RZ ;  /* 0x000000041c047c24 */ /* 0x000fe2000f8e02ff */
[----:B------:R-:W-:Y:S01]  /*1d0f0*/  BSSY B1, `(.L_x_2890) ;  /* 0x000003a000017945 */ /* 0x000fe20003800000 */
[C---:B0-----:R-:W-:Y:S01]  /*1d100*/  IMAD.WIDE.U32 R8, R3.reuse, UR4, RZ ;  /* 0x0000000403087c25 */ /* 0x041fe2000f8e00ff */
[----:B------:R-:W-:Y:S02]  /*1d110*/  SHF.R.S32.HI R12, RZ, 0x1f, R192 ;  /* 0x0000001fff0c7819 */ /* 0x000fe400000114c0 */
[----:B------:R-:W-:Y:S01]  /*1d120*/  SHF.R.S32.HI R14, RZ, 0x1f, R189 ;  /* 0x0000001fff0e7819 */ /* 0x000fe200000114bd */
[----:B------:R-:W-:Y:S01]  /*1d130*/  IMAD R11, R3, UR5, R4 ;  /* 0x00000005030b7c24 */ /* 0x000fe2000f8e0204 */
[----:B------:R-:W-:Y:S01]  /*1d140*/  ULDC.64 UR4, c[0x0][0xae8] ;  /* 0x0002ba0000047ab9 */ /* 0x000fe20000000a00 */
[----:B------:R-:W-:-:S02]  /*1d150*/  IMAD R3, R193, 0x20, R221 ;  /* 0x00000020c1037824 */ /* 0x000fc400078e02dd */
[----:B------:R-:W-:Y:S02]  /*1d160*/  IMAD.IADD R9, R9, 0x1, R11 ;  /* 0x0000000109097824 */ /* 0x000fe400078e020b */
[----:B------:R-:W-:Y:S02]  /*1d170*/  IMAD.IADD R13, R186, 0x1, R3 ;  /* 0x00000001ba0d7824 */ /* 0x000fe400078e0203 */
[----:B------:R-:W-:-:S04]  /*1d180*/  IMAD.WIDE.U32 R8, R165, UR4, R8 ;  /* 0x00000004a5087c25 */ /* 0x000fc8000f8e0008 */
[----:B------:R-:W-:Y:S02]  /*1d190*/  IMAD.MOV.U32 R3, RZ, RZ, R13 ;  /* 0x000000ffff037224 */ /* 0x000fe400078e000d */
[----:B------:R-:W-:Y:S01]  /*1d1a0*/  IMAD R9, R165, UR5, R9 ;  /* 0x00000005a5097c24 */ /* 0x000fe2000f8e0209 */
[----:B-1----:R-:W-:Y:S01]  /*1d1b0*/  ISETP.NE.AND P0, PT, R15, 0x1, PT ;  /* 0x000000010f00780c */ /* 0x002fe20003f05270 */
[----:B------:R-:W-:Y:S01]  /*1d1c0*/  ULDC.64 UR4, c[0x0][0xae0] ;  /* 0x0002b80000047ab9 */ /* 0x000fe20000000a00 */
[----:B------:R-:W-:Y:S02]  /*1d1d0*/  IMAD.IADD R186, R221, 0x1, R186 ;  /* 0x00000001ddba7824 */ /* 0x000fe400078e02ba */
[----:B------:R-:W-:-:S09]  /*1d1e0*/  IMAD.WIDE.U32 R8, R195, UR6, R8 ;  /* 0x00000006c3087c25 */ /* 0x000fd2000f8e0008 */
[----:B------:R-:W0:Y:S08]  /*1d1f0*/  @P0 LDC R10, c[0x0][0xbec] ;  /* 0x0002fb00ff0a0b82 */ /* 0x000e300000000800 */
[----:B------:R-:W1:Y:S01]  /*1d200*/  @P0 LDC R21, c[0x0][0xbf0] ;  /* 0x0002fc00ff150b82 */ /* 0x000e620000000800 */
[----:B0-----:R-:W-:-:S04]  /*1d210*/  @P0 IMAD.HI.U32 R4, R13, R10, RZ ;  /* 0x0000000a0d040227 */ /* 0x001fc800078e00ff */
[----:B------:R-:W-:Y:S01]  /*1d220*/  IMAD R10, R220, UR6, RZ ;  /* 0x00000006dc0a7c24 */ /* 0x000fe2000f8e02ff */
[----:B-1----:R-:W-:-:S03]  /*1d230*/  @P0 SHF.R.U32.HI R3, RZ, R21, R4 ;  /* 0x00000015ff030219 */ /* 0x002fc60000011604 */
[----:B------:R-:W-:Y:S01]  /*1d240*/  IMAD R11, R195, UR7, R10 ;  /* 0x00000007c30b7c24 */ /* 0x000fe2000f8e020a */
[--C-:B------:R-:W-:Y:S01]  /*1d250*/  SHF.R.S32.HI R4, RZ, 0x1f, R3.reuse ;  /* 0x0000001fff047819 */ /* 0x100fe20000011403 */
        /* <DEDUP_REMOVED lines=9> */
[----:B------:R-:W-:Y:S02]  /*1d2f0*/  IMAD R4, R3, UR4, RZ ;  /* 0x0000000403047c24 */ /* 0x000fe4000f8e02ff */
[----:B------:R-:W-:Y:S02]  /*1d300*/  IMAD R15, R0, R15, RZ ;  /* 0x0000000f000f7224 */ /* 0x000fe400078e02ff */
[----:B------:R-:W-:-:S02]  /*1d310*/  IMAD R3, R11, UR5, R4 ;  /* 0x000000050b037c24 */ /* 0x000fc4000f8e0204 */
[----:B------:R-:W-:Y:S01]  /*1d320*/  IMAD.WIDE.U32 R8, R11, UR4, R8 ;  /* 0x000000040b087c25 */ /* 0x000fe2000f8e0008 */
[C---:B------:R-:W-:Y:S01]  /*1d330*/  ISETP.GE.AND P2, PT, R186.reuse, R15, PT ;  /* 0x0000000fba00720c */ /* 0x040fe20003f46270 */
[----:B------:R-:W-:Y:S02]  /*1d340*/  ULDC.64 UR4, c[0x0][0xa80] ;  /* 0x0002a00000047ab9 */ /* 0x000fe40000000a00 */
[----:B------:R-:W-:Y:S01]  /*1d350*/  VIADD R0, R186, 0x20 ;  /* 0x00000020ba007836 */ /* 0x000fe20000000000 */
[----:B------:R-:W-:Y:S01]  /*1d360*/  LEA R4, P3, R8, UR4, 0x1 ;  /* 0x0000000408047c11 */ /* 0x000fe2000f8608ff */
[----:B------:R-:W-:-:S03]  /*1d370*/  IMAD.IADD R3, R9, 0x1, R3 ;  /* 0x0000000109037824 */ /* 0x000fc600078e0203 */
[-C--:B------:R-:W-:Y:S01]  /*1d380*/  ISETP.GE.AND P1, PT, R0, R15.reuse, PT ;  /* 0x0000000f0000720c */ /* 0x080fe20003f26270 */
[----:B------:R-:W-:Y:S01]  /*1d390*/  VIADD R0, R186, 0x40 ;  /* 0x00000040ba007836 */ /* 0x000fe20000000000 */
[----:B------:R-:W-:Y:S02]  /*1d3a0*/  LEA.HI.X R3, R8, UR5, R3, 0x1, P3 ;  /* 0x0000000508037c11 */ /* 0x000fe400098f0c03 */
[----:B------:R0:W1:Y:S02]  /*1d3b0*/  SHFL.IDX PT, R8, R4, RZ, 0x181f ;  /* 0x00181fff04087589 */ /* 0x00006400000e0000 */
[----:B------:R-:W-:Y:S02]  /*1d3c0*/  ISETP.GE.AND P0, PT, R0, R15, PT ;  /* 0x0000000f0000720c */ /* 0x000fe40003f06270 */
[----:B------:R0:W3:Y:S01]  /*1d3d0*/  SHFL.IDX PT, R0, R3, RZ, 0x181f ;  /* 0x00181fff03007589 */ /* 0x0000e200000e0000 */
[----:B------:R-:W-:Y:S10]  /*1d3e0*/  @P2 BRA `(.L_x_2891) ;  /* 0x0000000000282947 */ /* 0x000ff40003800000 */
[----:B------:R-:W-:Y:S01]  /*1d3f0*/  ULDC UR4, c[0x0][0xac8] ;  /* 0x0002b20000047ab9 */ /* 0x000fe20000000800 */
[----:B------:R-:W-:Y:S01]  /*1d400*/  ULDC.64 UR6, c[0x0][0x208] ;  /* 0x0000820000067ab9 */ /* 0x000fe20000000a00 */
[----:B------:R-:W-:Y:S02]  /*1d410*/  ISETP.GE.AND P4, PT, R189, UR4, PT ;  /* 0x00000004bd007c0c */ /* 0x000fe4000bf86270 */
[----:B------:R-:W-:-:S11]  /*1d420*/  ISETP.GE.AND P5, PT, R192, UR4, PT ;  /* 0x00000004c0007c0c */ /* 0x000fd6000bfa6270 */
[CC--:B-1----:R-:W-:Y:S02]  /*1d430*/  @!P4 LEA R10, P2, R189.reuse, R8.reuse, 0x1 ;  /* 0x00000008bd0ac211 */ /* 0x0c2fe400078408ff */
[C---:B------:R-:W-:Y:S02]  /*1d440*/  @!P5 LEA R8, P3, R192.reuse, R8, 0x1 ;  /* 0x00000008c008d211 */ /* 0x040fe400078608ff */
[-C--:B---3--:R-:W-:Y:S02]  /*1d450*/  @!P4 LEA.HI.X R11, R189, R0.reuse, R14, 0x1, P2 ;  /* 0x00000000bd0bc211 */ /* 0x088fe400010f0c0e */
[----:B------:R-:W-:-:S03]  /*1d460*/  @!P5 LEA.HI.X R9, R192, R0, R12, 0x1, P3 ;  /* 0x00000000c009d211 */ /* 0x000fc600018f0c0c */
[----:B------:R1:W-:Y:S04]  /*1d470*/  @!P4 ST.E.128 desc[UR6][R10.64], RZ ;  /* 0x000000ff0a00c985 */ /* 0x0003e8000c101d06 */
[----:B------:R1:W-:Y:S02]  /*1d480*/  @!P5 ST.E.128 desc[UR6][R8.64], RZ ;  /* 0x000000ff0800d985 */ /* 0x0003e4000c101d06 */
.L_x_2891:
[----:B------:R-:W-:Y:S05]  /*1d490*/  BSYNC B1 ;  /* 0x0000000000017941 */ /* 0x000fea0003800000 */
.L_x_2890:
[----:B---3--:R3:W0:Y:S01]  /*1d4a0*/  SHFL.IDX PT, R0, R3, 0x1, 0x181f ;  /* 0x00381f0003007f89 */ /* 0x00862200000e0000 */
[----:B------:R-:W-:Y:S03]  /*1d4b0*/  BSSY B1, `(.L_x_2892) ;  /* 0x000000d000017945 */ /* 0x000fe60003800000 */
[----:B-1----:R3:W1:Y:S01]  /*1d4c0*/  SHFL.IDX PT, R8, R4, 0x1, 0x181f ;  /* 0x00381f0004087f89 */ /* 0x00266200000e0000 */
        /* <DEDUP_REMOVED lines=11> */
.L_x_2893:
[----:B------:R-:W-:Y:S05]  /*1d580*/  BSYNC B1 ;  /* 0x0000000000017941 */ /* 0x000fea0003800000 */
.L_x_2892:
[----:B0-----:R0:W0:Y:S01]  /*1d590*/  SHFL.IDX PT, R0, R3, 0x2, 0x181f ;  /* 0x00581f0003007f89 */ /* 0x00102200000e0000 */
[----:B------:R-:W-:Y:S03]  /*1d5a0*/  BSSY B1, `(.L_x_2894) ;  /* 0x000000d000017945 */ /* 0x000fe60003800000 */
[----:B-1----:R1:W0:Y:S01]  /*1d5b0*/  SHFL.IDX PT, R8, R4, 0x2, 0x181f ;  /* 0x00581f0004087f89 */ /* 0x00222200000e0000 */
[----:B------:R-:W-:Y:S05]  /*1d5c0*/  @P0 BRA `(.L_x_2895) ;  /* 0x0000000000280947 */ /* 0x000fea0003800000 */
[----:B------:R-:W-:Y:S01]  /*1d5d0*/  ULDC UR4, c[0x0][0xac8] ;  /* 0x0002b20000047ab9 */ /* 0x000fe20000000800 */
[----:B------:R-:W-:Y:S01]  /*1d5e0*/  ULDC.64 UR6, c[0x0][0x208] ;  /* 0x0000820000067ab9 */ /* 0x000fe20000000a00 */
        /* <DEDUP_REMOVED lines=8> */
.L_x_2895:
[----:B------:R-:W-:Y:S05]  /*1d670*/  BSYNC B1 ;  /* 0x0000000000017941 */ /* 0x000fea0003800000 */
.L_x_2894:
[----:B0-----:R-:W-:Y:S01]  /*1d680*/  VIADD R0, R186, 0x60 ;  /* 0x00000060ba007836 */ /* 0x001fe20000000000 */
[----:B---3--:R-:W0:Y:S04]  /*1d690*/  SHFL.IDX PT, R3, R3, 0x3, 0x181f ;  /* 0x00781f0003037f89 */ /* 0x008e2800000e0000 */
[----:B------:R-:W-:Y:S01]  /*1d6a0*/  ISETP.GE.AND P0, PT, R0, R15, PT ;  /* 0x0000000f0000720c */ /* 0x000fe20003f06270 */
[----:B-1----:R-:W1:-:S12]  /*1d6b0*/  SHFL.IDX PT, R4, R4, 0x3, 0x181f ;  /* 0x00781f0004047f89 */ /* 0x002e5800000e0000 */
        /* <DEDUP_REMOVED lines=11> */
.L_x_2884:
[----:B------:R-:W-:Y:S05]  /*1d770*/  BSYNC B0 ;  /* 0x0000000000007941 */ /* 0x000fea0003800000 */
.L_x_2874:
[----:B------:R-:W-:Y:S02]  /*1d780*/  ULDC UR4, c[0x0][0xc3c] ;  /* 0x00030f0000047ab9 */ /* 0x000fe40000000800 */
[----:B------:R-:W-:-:S13]  /*1d790*/  ISETP.GE.AND P0, PT, R7, UR4, PT ;  /* 0x0000000407007c0c */ /* 0x000fda000bf06270 */
[----:B------:R-:W-:Y:S05]  /*1d7a0*/  @!P0 BRA `(.L_x_2896) ;  /* 0xfffffe3c003c8947 */ /* 0x000fea000383ffff */
[----:B------:R-:W-:Y:S05]  /*1d7b0*/  BRA `(.L_x_2653) ;  /* 0x0000007c00047947 */ /* 0x000fea0003800000 */
.L_x_2651:
[----:B------:R-:W-:-:S08]  /*1d7c0*/  NOP ;  /* 0x0000000000007918 */ /* 0x000fd00000000000 */
[----:B------:R-:W0:-:S00]  /*1d7d0*/  USETMAXREG.DEALLOC.CTAPOOL 0x28 ;  /* 0x00000028000079c8 */ /* 0x000e0000080e0500 */
        /* <DEDUP_REMOVED lines=14> */
.L_x_2897:
[----:B------:R-:W-:Y:S01]  /*1d8c0*/  LOP3.LUT R7, R0, 0x1f, RZ, 0xc0, !PT ;  /* 0x0000001f00077812 */ /* 0x000fe200078ec0ff */
[----:B------:R-:W-:Y:S01]  /*1d8d0*/  ULDC UR4, c[0x0][0xc3c] ;  /* 0x00030f0000047ab9 */ /* 0x000fe20000000800 */
[----:B------:R-:W-:Y:S01]  /*1d8e0*/  IMAD.MOV.U32 R9, RZ, RZ, RZ ;  /* 0x000000ffff097224 */ /* 0x000fe200078e00ff */
[----:B------:R-:W-:Y:S01]  /*1d8f0*/  ULDC.64 UR6, c[0x0][0x208] ;  /* 0x0000820000067ab9 */ /* 0x000fe20000000a00 */
[----:B------:R-:W-:Y:S01]  /*1d900*/  ISETP.NE.AND P0, PT, R7, 0x1f, PT ;  /* 0x0000001f0700780c */ /* 0x000fe20003f05270 */
[----:B------:R-:W-:-:S03]  /*1d910*/  ULDC UR5, c[0x0][0xc38] ;  /* 0x00030e0000057ab9 */ /* 0x000fc60000000800 */
[----:B------:R-:W-:-:S13]  /*1d920*/  ISETP.GE.OR P1, PT, R7, UR4, !P0 ;  /* 0x0000000407007c0c */ /* 0x000fda000c726670 */
[----:B------:R-:W0:Y:S08]  /*1d930*/  @!P1 LDC.64 R4, c[0x0][0xc80] ;  /* 0x00032000ff049b82 */ /* 0x000e300000000a00 */
[----:B------:R-:W1:Y:S01]  /*1d940*/  @!P1 LDC.64 R2, c[0x0][0xc78] ;  /* 0x00031e00ff029b82 */ /* 0x000e620000000a00 */
[----:B0-----:R-:W-:-:S05]  /*1d950*/  @!P1 IMAD.WIDE.U32 R4, R7, 0x4, R4 ;  /* 0x0000000407049825 */ /* 0x001fca00078e0004 */
[----:B------:R-:W2:Y:S01]  /*1d960*/  @!P1 LDG.E R6, desc[UR6][R4.64] ;  /* 0x0000000604069981 */ /* 0x000ea2000c1e1900 */
[----:B-1----:R-:W-:-:S05]  /*1d970*/  @!P1 IMAD.WIDE.U32 R2, R7, 0x4, R2 ;  /* 0x0000000407029825 */ /* 0x002fca00078e0002 */
[----:B------:R-:W2:Y:S01]  /*1d980*/  @!P1 LDG.E R9, desc[UR6][R2.64] ;  /* 0x0000000602099981 */ /* 0x000ea2000c1e1900 */
[C---:B------:R-:W-:Y:S02]  /*1d990*/  ISETP.NE.AND P1, PT, R7.reuse, RZ, PT ;  /* 0x000000ff0700720c */ /* 0x040fe40003f25270 */
[C---:B------:R-:W-:Y:S02]  /*1d9a0*/  ISETP.GE.U32.AND P2, PT, R7.reuse, 0x2, PT ;  /* 0x000000020700780c */ /* 0x040fe40003f46070 */
[C---:B------:R-:W-:Y:S02]  /*1d9b0*/  ISETP.GE.U32.AND P3, PT, R7.reuse, 0x4, PT ;  /* 0x000000040700780c */ /* 0x040fe40003f66070 */
[C---:B------:R-:W-:Y:S02]  /*1d9c0*/  ISETP.GE.U32.AND P4, PT, R7.reuse, 0x8, PT ;  /* 0x000000080700780c */ /* 0x040fe40003f86070 */
[----:B------:R-:W-:Y:S01]  /*1d9d0*/  ISETP.GE.U32.AND P5, PT, R7, 0x10, PT ;  /* 0x000000100700780c */ /* 0x000fe20003fa6070 */
[----:B------:R-:W0:Y:S01]  /*1d9e0*/  S2UR UR6, SR_CTAID.X ;  /* 0x00000000000679c3 */ /* 0x000e220000002500 */
[----:B------:R-:W-:Y:S01]  /*1d9f0*/  UMOV UR4, URZ ;  /* 0x0000003f00047c82 */ /* 0x000fe20008000000 */
[----:B--2---:R-:W-:-:S05]  /*1da00*/  IMAD R8, R6, R9, RZ ;  /* 0x0000000906087224 */ /* 0x004fca00078e02ff */
        /* <DEDUP_REMOVED lines=23> */
.L_x_2901:
[----:B------:R-:W0:Y:S01]  /*1db80*/  LDC R2, c[0x0][0xc3c] ;  /* 0x00030f00ff027b82 */ /* 0x000e220000000800 */
[----:B------:R-:W-:Y:S01]  /*1db90*/  UIADD3 UR4, UR4, 0x1f, URZ ;  /* 0x0000001f04047890 */ /* 0x000fe2000fffe03f */
[----:B------:R-:W-:Y:S02]  /*1dba0*/  ULDC UR7, c[0x0][0xc3c] ;  /* 0x00030f0000077ab9 */ /* 0x000fe40000000800 */
[----:B------:R-:W-:-:S03]  /*1dbb0*/  IMAD.U32 R19, RZ, RZ, UR7 ;  /* 0x00000007ff137e24 */ /* 0x000fc6000f8e00ff */
[----:B0-----:R-:W-:-:S13]  /*1dbc0*/  ISETP.LE.AND P6, PT, R2, UR4, PT ;  /* 0x0000000402007c0c */ /* 0x001fda000bfc3270 */
[----:B------:R-:W-:Y:S05]  /*1dbd0*/  @P6 BRA `(.L_x_2900) ;  /* 0x0000000800b06947 */ /* 0x000fea0003800000 */
[----:B------:R-:W-:Y:S01]  /*1dbe0*/  VIADD R9, R7, UR4 ;  /* 0x0000000407097c36 */ /* 0x000fe20008000000 */
[----:B------:R-:W-:Y:S01]  /*1dbf0*/  ULDC.64 UR8, c[0x0][0x208] ;  /* 0x0000820000087ab9 */ /* 0x000fe20000000a00 */
        /* <DEDUP_REMOVED lines=30> */
.L_x_2899:
        /* <DEDUP_REMOVED lines=13> */
.L_x_2902:
        /* <DEDUP_REMOVED lines=62> */
.L_x_2903:
[----:B------:R-:W0:Y:S01]  /*1e290*/  LDC.64 R2, c[0x0][0xc90] ;  /* 0x00032400ff027b82 */ /* 0x000e220000000a00 */
[----:B------:R-:W-:Y:S01]  /*1e2a0*/  ULDC.64 UR6, c[0x0][0x208] ;  /* 0x0000820000067ab9 */ /* 0x000fe20000000a00 */
        /* <DEDUP_REMOVED lines=60> */
.L_x_2904:
[----:B------:R-:W-:-:S05]  /*1e670*/  LOP3.LUT R17, RZ, R2, RZ, 0x33, !PT ;  /* 0x00000002ff117212 */ /* 0x000fca00078e33ff */
[----:B------:R-:W-:Y:S01]  /*1e680*/  IMAD.IADD R17, R6, 0x1, R17 ;  /* 0x0000000106117824 */ /* 0x000fe200078e0211 */
[----:B------:R-:W-:Y:S06]  /*1e690*/  BRA `(.L_x_2905) ;  /* 0x00000000000c7947 */ /* 0x000fec0003800000 */
.L_x_2900:
[----:B------:R-:W-:Y:S02]  /*1e6a0*/  IMAD.MOV.U32 R17, RZ, RZ, RZ ;  /* 0x000000ffff117224 */ /* 0x000fe400078e00ff */
[----:B------:R-:W-:Y:S02]  /*1e6b0*/  IMAD.U32 R16, RZ, RZ, UR6 ;  /* 0x00000006ff107e24 */ /* 0x000fe4000f8e00ff */
[----:B------:R-:W-:-:S07]  /*1e6c0*/  IMAD.MOV.U32 R18, RZ, RZ, RZ ;  /* 0x000000ffff127224 */ /* 0x000fce00078e00ff */
.L_x_2905:
[----:B------:R-:W-:-:S13]  /*1e6d0*/  ISETP.NE.AND P0, PT, R7, RZ, PT ;  /* 0x000000ff0700720c */ /* 0x000fda0003f05270 */
[----:B------:R-:W0:Y:S01]  /*1e6e0*/  @!P0 S2R R3, SR_CgaCtaId ;  /* 0x0000000000038919 */ /* 0x000e220000008800 */
[----:B------:R-:W-:-:S04]  /*1e6f0*/  @!P0 MOV R2, 0x400 ;  /* 0x0000040000028802 */ /* 0x000fc80000000f00 */
[----:B0-----:R-:W-:-:S05]  /*1e700*/  @!P0 LEA R2, R3, R2, 0x18 ;  /* 0x0000000203028211 */ /* 0x001fca00078ec0ff */
[----:B------:R1:W-:Y:S01]  /*1e710*/  @!P0 STS.128 [R2+0x2a8d0], R16 ;  /* 0x02a8d01002008388 */ /* 0x0003e20000000c00 */
[----:B------:R-:W-:Y:S06]  /*1e720*/  BAR.ARV 0x5, 0x180 ;  /* 0x0146000000007b1d */ /* 0x000fec0000002000 */
.L_x_2898:
[----:B------:R2:W-:Y:S01]  /*1e730*/  STL [R1+0x24], RZ ;  /* 0x000024ff01007387 */ /* 0x0005e20000100800 */
[----:B------:R-:W-:Y:S01]  /*1e740*/  ULDC UR4, c[0x0][0xc3c] ;  /* 0x00030f0000047ab9 */ /* 0x000fe20000000800 */
[----:B------:R-:W-:Y:S01]  /*1e750*/  IMAD.MOV.U32 R29, RZ, RZ, 0x1 ;  /* 0x00000001ff1d7424 */ /* 0x000fe200078e00ff */
[----:B0-----:R-:W-:Y:S01]  /*1e760*/  ISETP.GE.AND P0, PT, R19, UR4, PT ;  /* 0x0000000413007c0c */ /* 0x001fe2000bf06270 */
[----:B------:R-:W-:-:S12]  /*1e770*/  IMAD.MOV.U32 R28, RZ, RZ, RZ ;  /* 0x000000ffff1c7224 */ /* 0x000fd800078e00ff */
[----:B--2---:R-:W-:Y:S05]  /*1e780*/  @P0 BRA `(.L_x_2906) ;  /* 0x0000006800340947 */ /* 0x004fea0003800000 */
[----:B------:R-:W0:Y:S01]  /*1e790*/  S2UR UR5, SR_CgaCtaId ;  /* 0x00000000000579c3 */ /* 0x000e220000008800 */
[----:B------:R2:W-:Y:S01]  /*1e7a0*/  STL [R1+0x24], RZ ;  /* 0x000024ff01007387 */ /* 0x0005e20000100800 */
[C---:B-1----:R-:W-:Y:S01]  /*1e7b0*/  IMAD.SHL.U32 R2, R0.reuse, 0x8, RZ ;  /* 0x0000000800027824 */ /* 0x042fe200078e00ff */
[----:B------:R-:W-:Y:S01]  /*1e7c0*/  LOP3.LUT R4, R0, 0x7f, RZ, 0xc0, !PT ;  /* 0x0000007f00047812 */ /* 0x000fe200078ec0ff */
[----:B------:R-:W-:Y:S01]  /*1e7d0*/  UMOV UR4, 0x400 ;  /* 0x0000040000047882 */ /* 0x000fe20000000000 */
[----:B------:R-:W-:Y:S01]  /*1e7e0*/  BSSY B8, `(.L_x_2906) ;  /* 0x0000687000087945 */ /* 0x000fe20003800000 */
[----:B------:R-:W-:Y:S01]  /*1e7f0*/  IMAD.MOV.U32 R31, RZ, RZ, 0x1 ;  /* 0x00000001ff1f7424 */ /* 0x000fe200078e00ff */
[----:B------:R-:W-:Y:S01]  /*1e800*/  LOP3.LUT R3, R2, 0x1f8, RZ, 0xc0, !PT ;  /* 0x000001f802037812 */ /* 0x000fe200078ec0ff */
[----:B------:R-:W-:Y:S01]  /*1e810*/  IMAD.SHL.U32 R34, R4, 0x8, RZ ;  /* 0x0000000804227824 */ /* 0x000fe200078e00ff */
[----:B------:R-:W-:Y:S01]  /*1e820*/  LOP3.LUT R2, R2, 0x38, RZ, 0xc0, !PT ;  /* 0x0000003802027812 */ /* 0x000fe200078ec0ff */
[----:B------:R-:W-:Y:S01]  /*1e830*/  IMAD.MOV.U32 R25, RZ, RZ, RZ ;  /* 0x000000ffff197224 */ /* 0x000fe200078e00ff */
[----:B------:R-:W-:Y:S01]  /*1e840*/  LOP3.LUT R3, R3, 0x38, R0, 0x78, !PT ;  /* 0x0000003803037812 */ /* 0x000fe200078e7800 */
[----:B------:R-:W-:Y:S01]  /*1e850*/  IMAD.SHL.U32 R0, R0, 0x10, RZ ;  /* 0x0000001000007824 */ /* 0x000fe200078e00ff */
[----:B------:R-:W-:Y:S01]  /*1e860*/  ULOP3.LUT UR37, UR60, 0x2, URZ, 0xfc, !UPT ;  /* 0x000000023c257892 */ /* 0x000fe2000f8efc3f */
[----:B------:R-:W-:Y:S01]  /*1e870*/  IMAD.MOV.U32 R28, RZ, RZ, RZ ;  /* 0x000000ffff1c7224 */ /* 0x000fe200078e00ff */
[----:B------:R-:W-:Y:S01]  /*1e880*/  LOP3.LUT R34, R3, 0x200, R34, 0xf8, !PT ;  /* 0x0000020003227812 */ /* 0x000fe200078ef822 */
[----:B------:R-:W-:Y:S01]  /*1e890*/  IMAD.MOV.U32 R29, RZ, RZ, 0x1 ;  /* 0x00000001ff1d7424 */ /* 0x000fe200078e00ff */
[----:B------:R-:W-:Y:S01]  /*1e8a0*/  SHF.R.U32.HI R3, RZ, 0x3, R4 ;  /* 0x00000003ff037819 */ /* 0x000fe20000011604 */
[----:B------:R-:W-:Y:S01]  /*1e8b0*/  ULDC.64 UR38, c[0x0][0x198] ;  /* 0x0000660000267ab9 */ /* 0x000fe20000000a00 */
[----:B------:R-:W-:-:S02]  /*1e8c0*/  ULDC UR36, c[0x0][0xc] ;  /* 0x0000030000247ab9 */ /* 0x000fc40000000800 */
[----:B------:R-:W-:Y:S02]  /*1e8d0*/  LOP3.LUT R4, R3, 0x70, R0, 0xf8, !PT ;  /* 0x0000007003047812 */ /* 0x000fe400078ef800 */
[C---:B------:R-:W-:Y:S01]  /*1e8e0*/  LOP3.LUT R3, R2.reuse, 0x40, RZ, 0xfc, !PT ;  /* 0x0000004002037812 */ /* 0x040fe200078efcff */
[----:B0-----:R-:W-:Y:S01]  /*1e8f0*/  ULEA UR4, UR5, UR4, 0x18 ;  /* 0x0000000405047291 */ /* 0x001fe2000f8ec03f */
[----:B------:R-:W-:-:S05]  /*1e900*/  LOP3.LUT R0, R2, 0x80, RZ, 0xfc, !PT ;  /* 0x0000008002007812 */ /* 0x000fca00078efcff */
[----:B------:R-:W-:-:S04]  /*1e910*/  IMAD.U32 R22, RZ, RZ, UR4 ;  /* 0x00000004ff167e24 */ /* 0x000fc8000f8e00ff */
[----:B--2---:R-:W-:-:S07]  /*1e920*/  IMAD R36, R34, 0x2, R22 ;  /* 0x0000000222247824 */ /* 0x004fce00078e0216 */
.L_x_3011:
[----:B0-----:R-:W0:Y:S01]  /*1e930*/  LDC.64 R32, c[0x0][0xc88] ;  /* 0x00032200ff207b82 */ /* 0x001e220000000a00 */
[----:B------:R-:W-:Y:S01]  /*1e940*/  ULDC.64 UR4, c[0x0][0x208] ;  /* 0x0000820000047ab9 */ /* 0x000fe20000000a00 */
[----:B0-----:R-:W-:-:S06]  /*1e950*/  IMAD.WIDE R32, R19, 0x4, R32 ;  /* 0x0000000413207825 */ /* 0x001fcc00078e0220 */
[----:B------:R-:W2:Y:S01]  /*1e960*/  LDG.E R32, desc[UR4][R32.64] ;  /* 0x0000000420207981 */ /* 0x000ea2000c1e1900 */
[----:B------:R-:W-:Y:S05]  /*1e970*/  YIELD ;  /* 0x0000000000007946 */ /* 0x000fea0003800000 */
[----:B------:R-:W-:Y:S01]  /*1e980*/  ULDC.64 UR4, c[0x0][0xa28] ;  /* 0x00028a0000047ab9 */ /* 0x000fe20000000a00 */
[----:B------:R-:W-:Y:S01]  /*1e990*/  ULDC.64 UR8, c[0x0][0xa18] ;  /* 0x0002860000087ab9 */ /* 0x000fe20000000a00 */
[----:B------:R-:W-:Y:S01]  /*1e9a0*/  ISETP.NE.U32.AND P0, PT, RZ, UR4, PT ;  /* 0x00000004ff007c0c */ /* 0x000fe2000bf05070 */
[----:B------:R-:W-:Y:S01]  /*1e9b0*/  IMAD.MOV.U32 R13, RZ, RZ, RZ ;  /* 0x000000ffff0d7224 */ /* 0x000fe200078e00ff */
[----:B------:R-:W-:Y:S01]  /*1e9c0*/  ULDC.64 UR10, c[0x0][0x208] ;  /* 0x00008200000a7ab9 */ /* 0x000fe20000000a00 */
[----:B------:R-:W-:Y:S01]  /*1e9d0*/  ULDC.64 UR6, c[0x0][0xa10] ;  /* 0x0002840000067ab9 */ /* 0x000fe20000000a00 */
[----:B------:R-:W-:-:S02]  /*1e9e0*/  ISETP.NE.AND.EX P0, PT, RZ, UR5, PT, P0 ;  /* 0x00000005ff007c0c */ /* 0x000fc4000bf05300 */
[----:B------:R-:W-:-:S04]  /*1e9f0*/  ISETP.NE.U32.AND P2, PT, RZ, UR8, PT ;  /* 0x00000008ff007c0c */ /* 0x000fc8000bf45070 */
[----:B------:R-:W-:Y:S02]  /*1ea00*/  ISETP.NE.AND.EX P2, PT, RZ, UR9, PT, P2 ;  /* 0x00000009ff007c0c */ /* 0x000fe4000bf45320 */
[----:B--2---:R-:W-:-:S05]  /*1ea10*/  SHF.R.S32.HI R0, RZ, 0x1f, R32 ;  /* 0x0000001fff007819 */ /* 0x004fca0000011420 */
[C---:B------:R-:W-:Y:S01]  /*1ea20*/  @P0 LEA R2, P1, R32.reuse, UR4, 0x2 ;  /* 0x0000000420020c11 */ /* 0x040fe2000f8210ff */
[C---:B------:R-:W-:Y:S01]  /*1ea30*/  IMAD.SHL.U32 R23, R32.reuse, 0x4, RZ ;  /* 0x0000000420177824 */ /* 0x040fe200078e00ff */
[C-C-:B------:R-:W-:Y:S01]  /*1ea40*/  SHF.L.U64.HI R24, R32.reuse, 0x2, R0.reuse ;  /* 0x0000000220187819 */ /* 0x140fe20000010200 */
[----:B------:R0:W-:Y:S01]  /*1ea50*/  STL [R1+0x18], R0 ;  /* 0x0000180001007387 */ /* 0x0001e20000100800 */
[----:B------:R-:W-:Y:S01]  /*1ea60*/  @P0 LEA.HI.X R3, R32, UR5, R0, 0x2, P1 ;  /* 0x0000000520030c11 */ /* 0x000fe200088f1400 */
[----:B------:R-:W-:-:S04]  /*1ea70*/  ULDC.64 UR4, c[0x0][0xa00] ;  /* 0x0002800000047ab9 */ /* 0x000fc80000000a00 */
[----:B-1----:R1:W2:Y:S01]  /*1ea80*/  @P0 LDG.E R13, desc[UR10][R2.64] ;  /* 0x0000000a020d0981 */ /* 0x0022a2000c1e1900 */
[----:B------:R-:W-:Y:S01]  /*1ea90*/  ISETP.NE.U32.AND P0, PT, RZ, UR4, PT ;  /* 0x00000004ff007c0c */ /* 0x000fe2000bf05070 */
[----:B------:R-:W-:Y:S01]  /*1eaa0*/  IMAD.MOV.U32 R35, RZ, RZ, RZ ;  /* 0x000000ffff237224 */ /* 0x000fe200078e00ff */
[----:B------:R-:W-:Y:S01]  /*1eab0*/  ISETP.NE.U32.AND P1, PT, RZ, UR6, PT ;  /* 0x00000006ff007c0c */ /* 0x000fe2000bf25070 */
[----:B0-----:R-:W-:Y:S01]  /*1eac0*/  IMAD.MOV.U32 R0, RZ, RZ, RZ ;  /* 0x000000ffff007224 */ /* 0x001fe200078e00ff */
[----:B------:R-:W-:Y:S02]  /*1ead0*/  ISETP.NE.AND.EX P0, PT, RZ, UR5, PT, P0 ;  /* 0x00000005ff007c0c */ /* 0x000fe4000bf05300 */
[----:B------:R-:W-:Y:S02]  /*1eae0*/  ISETP.NE.AND.EX P1, PT, RZ, UR7, PT, P1 ;  /* 0x00000007ff007c0c */ /* 0x000fe4000bf25310 */
[C---:B------:R-:W-:Y:S02]  /*1eaf0*/  IADD3 R4, P4, R23.reuse, UR6, RZ ;  /* 0x0000000617047c10 */ /* 0x040fe4000ff9e0ff */
[----:B-1----:R-:W-:Y:S01]  /*1eb00*/  IADD3 R2, P3, R23, UR4, RZ ;  /* 0x0000000417027c10 */ /* 0x002fe2000ff7e0ff */
[----:B------:R-:W-:Y:S01]  /*1eb10*/  ULDC UR4, c[0x0][0x288] ;  /* 0x0000a20000047ab9 */ /* 0x000fe20000000800 */
[----:B------:R-:W-:-:S02]  /*1eb20*/  IADD3.X R5, R24, UR7, RZ, P4, !PT ;  /* 0x0000000718057c10 */ /* 0x000fc4000a7fe4ff */
[C---:B------:R-:W-:Y:S02]  /*1eb30*/  IADD3.X R3, R24.reuse, UR5, RZ, P3, !PT ;  /* 0x0000000518037c10 */ /* 0x040fe40009ffe4ff */
[----:B------:R-:W-:Y:S01]  /*1eb40*/  @P2 IADD3 R6, P3, R23, UR8, RZ ;  /* 0x0000000817062c10 */ /* 0x000fe2000ff7e0ff */
[----:B------:R-:W-:Y:S01]  /*1eb50*/  IMAD.U32 R8, RZ, RZ, UR4 ;  /* 0x00000004ff087e24 */ /* 0x000fe2000f8e00ff */
[----:B------:R-:W-:Y:S01]  /*1eb60*/  ULDC.64 UR4, c[0x0][0x418] ;  /* 0x0001060000047ab9 */ /* 0x000fe20000000a00 */
[----:B------:R-:W5:Y:S01]  /*1eb70*/  @P0 LDG.E R35, desc[UR10][R2.64] ;  /* 0x0000000a02230981 */ /* 0x000f62000c1e1900 */
[----:B------:R-:W-:-:S03]  /*1eb80*/  @P2 IADD3.X R7, R24, UR9, RZ, P3, !PT ;  /* 0x0000000918072c10 */ /* 0x000fc60009ffe4ff */
[----:B------:R-:W5:Y:S04]  /*1eb90*/  @P1 LDG.E R0, desc[UR10][R4.64] ;  /* 0x0000000a04001981 */ /* 0x000f68000c1e1900 */
[----:B---3--:R0:W3:Y:S01]  /*1eba0*/  @P2 LDG.E R8, desc[UR10][R6.64] ;  /* 0x0000000a06082981 */ /* 0x0080e2000c1e1900 */
[----:B------:R-:W-:-:S03]  /*1ebb0*/  UISETP.NE.U32.AND UP0, UPT, UR4, URZ, UPT ;  /* 0x0000003f0400728c */ /* 0x000fc6000bf05070 */
[----:B------:R-:W-:Y:S01]  /*1ebc0*/  ULDC UR4, c[0x0][0x424] ;  /* 0x0001090000047ab9 */ /* 0x000fe20000000800 */
[----:B------:R-:W-:-:S03]  /*1ebd0*/  UISETP.NE.AND.EX UP0, UPT, UR5, URZ, UPT, UP0 ;  /* 0x0000003f0500728c */ /* 0x000fc6000bf05300 */
[----:B------:R-:W-:Y:S01]  /*1ebe0*/  ULDC UR5, c[0x0][0x2f0] ;  /* 0x0000bc0000057ab9 */ /* 0x000fe20000000800 */
[----:B------:R-:W-:-:S04]  /*1ebf0*/  USEL UR4, UR4, 0x1, UP0 ;  /* 0x0000000104047887 */ /* 0x000fc80008000000 */
[----:B------:R-:W-:-:S03]  /*1ec00*/  UIMAD UR4, UR4, UR5, URZ ;  /* 0x00000005040472a4 */ /* 0x000fc6000f8e023f */
[----:B------:R-:W-:Y:S02]  /*1ec10*/  ULDC UR5, c[0x0][0x348] ;  /* 0x0000d20000057ab9 */ /* 0x000fe40000000800 */
[----:B0-----:R-:W-:Y:S02]  /*1ec20*/  IMAD.U32 R6, RZ, RZ, UR5 ;  /* 0x00000005ff067e24 */ /* 0x001fe4000f8e00ff */
[----:B------:R-:W-:Y:S01]  /*1ec30*/  IMAD.U32 R10, RZ, RZ, UR4 ;  /* 0x00000004ff0a7e24 */ /* 0x000fe2000f8e00ff */
[----:B---3--:R0:W-:Y:S01]  /*1ec40*/  STL [R1+0x10], R8 ;  /* 0x0000100801007387 */ /* 0x0081e20000100800 */
[----:B------:R-:W-:-:S03]  /*1ec50*/  IMAD.MOV.U32 R12, RZ, RZ, R8 ;  /* 0x000000ffff0c7224 */ /* 0x000fc600078e0008 */
[----:B--2---:R0:W-:Y:S01]  /*1ec60*/  STL [R1+0x4], R13 ;  /* 0x0000040d01007387 */ /* 0x0041e20000100800 */
[----:B------:R-:W-:Y:S05]  /*1ec70*/  @P2 BRA `(.L_x_2907) ;  /* 0x0000000000182947 */ /* 0x000fea0003800000 */
[----:B------:R-:W-:Y:S05]  /*1ec80*/  @!P0 BRA `(.L_x_2907) ;  /* 0x0000000000148947 */ /* 0x000fea0003800000 */
[----:B------:R-:W-:Y:S02]  /*1ec90*/  ULDC.64 UR4, c[0x0][0x208] ;  /* 0x0000820000047ab9 */ /* 0x000fe40000000a00 */
[----:B0-----:R-:W2:Y:S04]  /*1eca0*/  LDG.E R8, desc[UR4][R2.64] ;  /* 0x0000000402087981 */ /* 0x001ea8000c1e1900 */
[----:B------:R-:W2:Y:S02]  /*1ecb0*/  LDG.E R7, desc[UR4][R2.64+0x4] ;  /* 0x0000040402077981 */ /* 0x000ea4000c1e1900 */
[----:B--2---:R-:W-:-:S05]  /*1ecc0*/  IMAD.IADD R12, R7, 0x1, -R8 ;  /* 0x00000001070c7824 */ /* 0x004fca00078e0a08 */
[----:B------:R1:W-:Y:S02]  /*1ecd0*/  STL [R1+0x10], R12 ;  /* 0x0000100c01007387 */ /* 0x0003e40000100800 */
.L_x_2907:
[----:B------:R-:W-:Y:S01]  /*1ece0*/  ULDC.64 UR4, c[0x0][0xa20] ;  /* 0x0002880000047ab9 */ /* 0x000fe20000000a00 */
[C---:B------:R-:W-:Y:S01]  /*1ecf0*/  LOP3.LUT R2, R18.reuse, 0xff000000, RZ, 0xc0, !PT ;  /* 0xff00000012027812 */ /* 0x040fe200078ec0ff */
        /* <DEDUP_REMOVED lines=8> */
[----:B------:R-:W-:Y:S01]  /*1ed80*/  IADD3 R2, P0, R23, UR4, RZ ;  /* 0x0000000417027c10 */ /* 0x000fe2000ff1e0ff */
[----:B------:R-:W-:-:S03]  /*1ed90*/  ULDC.64 UR6, c[0x0][0x208] ;  /* 0x0000820000067ab9 */ /* 0x000fc60000000a00 */
[----:B------:R-:W-:-:S05]  /*1eda0*/  IADD3.X R3, R24, UR5, RZ, P0, !PT ;  /* 0x0000000518037c10 */ /* 0x000fca00087fe4ff */
[----:B------:R2:W5:Y:S01]  /*1edb0*/  LDG.E R10, desc[UR6][R2.64] ;  /* 0x00000006020a7981 */ /* 0x000562000c1e1900 */
[----:B------:R-:W-:Y:S05]  /*1edc0*/  BRA `(.L_x_2909) ;  /* 0x0000000000287947 */ /* 0x000fea0003800000 */
.L_x_2908:
[----:B------:R-:W-:Y:S02]  /*1edd0*/  ULDC.64 UR4, c[0x0][0xa08] ;  /* 0x0002820000047ab9 */ /* 0x000fe40000000a00 */
[----:B------:R-:W-:-:S04]  /*1ede0*/  ISETP.NE.U32.AND P0, PT, RZ, UR4, PT ;  /* 0x00000004ff007c0c */ /* 0x000fc8000bf05070 */
[----:B------:R-:W-:-:S13]  /*1edf0*/  ISETP.NE.AND.EX P0, PT, RZ, UR5, PT, P0 ;  /* 0x00000005ff007c0c */ /* 0x000fda000bf05300 */
[----:B------:R-:W-:Y:S05]  /*1ee00*/  @!P0 BRA `(.L_x_2909) ;  /* 0x0000000000188947 */ /* 0x000fea0003800000 */
[----:B------:R-:W2:Y:S01]  /*1ee10*/  LDC.64 R2, c[0x0][0xa08] ;  /* 0x00028200ff027b82 */ /* 0x000ea20000000a00 */
[----:B------:R-:W-:Y:S01]  /*1ee20*/  ULDC.64 UR4, c[0x0][0x208] ;  /* 0x0000820000047ab9 */ /* 0x000fe20000000a00 */
[----:B--2---:R-:W-:-:S05]  /*1ee30*/  IMAD.WIDE R2, R33, 0x4, R2 ;  /* 0x0000000421027825 */ /* 0x004fca00078e0202 */
[----:B------:R-:W2:Y:S04]  /*1ee40*/  LDG.E R10, desc[UR4][R2.64] ;  /* 0x00000004020a7981 */ /* 0x000ea8000c1e1900 */
[----:B------:R-:W2:Y:S02]  /*1ee50*/  LDG.E R7, desc[UR4][R2.64+0x4] ;  /* 0x0000040402077981 */ /* 0x000ea4000c1e1900 */
[----:B--2---:R-:W-:-:S07]  /*1ee60*/  IMAD.IADD R10, R7, 0x1, -R10 ;  /* 0x00000001070a7824 */ /* 0x004fce00078e0a0a */
.L_x_2909:
[----:B------:R-:W-:Y:S01]  /*1ee70*/  ULDC.64 UR4, c[0x0][0x208] ;  /* 0x0000820000047ab9 */ /* 0x000fe20000000a00 */
[----:B--2---:R-:W2:Y:S01]  /*1ee80*/  LDC R3, c[0x0][0x448] ;  /* 0x00011200ff037b82 */ /* 0x004ea20000000800 */
[----:B------:R-:W3:Y:S04]  /*1ee90*/  @P1 LDG.E R2, desc[UR4][R4.64] ;  /* 0x0000000404021981 */ /* 0x000ee8000c1e1900 */
[----:B------:R4:W3:Y:S01]  /*1eea0*/  @P1 LDG.E R11, desc[UR4][R4.64+0x4] ;  /* 0x00000404040b1981 */ /* 0x0008e2000c1e1900 */
[----:B-----5:R-:W-:Y:S01]  /*1eeb0*/  IMAD.IADD R10, R10, 0x1, -R13 ;  /* 0x000000010a0a7824 */ /* 0x020fe200078e0a0d */
[----:B------:R-:W-:Y:S01]  /*1eec0*/  BSSY B0, `(.L_x_2910) ;  /* 0x0000035000007945 */ /* 0x000fe20003800000 */
[----:B------:R-:W-:Y:S01]  /*1eed0*/  IMAD.MOV.U32 R14, RZ, RZ, RZ ;  /* 0x000000ffff0e7224 */ /* 0x000fe200078e00ff */
[----:B----4-:R-:W-:-:S02]  /*1eee0*/  LOP3.LUT R4, R9, 0xff, RZ, 0xc0, !PT ;  /* 0x000000ff09047812 */ /* 0x010fc400078ec0ff */
[----:B------:R-:W-:Y:S02]  /*1eef0*/  SHF.R.U32.HI R5, RZ, 0x10, R9 ;  /* 0x00000010ff057819 */ /* 0x000fe40000011609 */
[----:B--2---:R-:W-:-:S13]  /*1ef00*/  ISETP.NE.AND P0, PT, R3, 0x1, PT ;  /* 0x000000010300780c */ /* 0x004fda0003f05270 */
[----:B------:R-:W0:Y:S08]  /*1ef10*/  @P0 LDC R7, c[0x0][0x44c] ;  /* 0x00011300ff070b82 */ /* 0x000e300000000800 */
[----:B------:R-:W2:Y:S01]  /*1ef20*/  @P0 LDC R3, c[0x0][0x450] ;  /* 0x00011400ff030b82 */ /* 0x000ea20000000800 */
[----:B---3--:R-:W-:Y:S02]  /*1ef30*/  @P1 IMAD.IADD R6, R11, 0x1, -R2 ;  /* 0x000000010b061824 */ /* 0x008fe400078e0a02 */
[----:B------:R-:W-:-:S02]  /*1ef40*/  IMAD.SHL.U32 R2, R17, 0x80, RZ ;  /* 0x0000008011027824 */ /* 0x000fc400078e00ff */
[----:B------:R-:W-:Y:S02]  /*1ef50*/  IMAD.IADD R37, R10, 0x1, R6 ;  /* 0x000000010a257824 */ /* 0x000fe400078e0206 */
[----:B------:R-:W-:-:S04]  /*1ef60*/  VIADD R2, R2, 0x7f ;  /* 0x0000007f02027836 */ /* 0x000fc80000000000 */
[----:B0-----:R-:W-:-:S04]  /*1ef70*/  @P0 IMAD.HI.U32 R8, R2, R7, RZ ;  /* 0x0000000702080227 */ /* 0x001fc800078e00ff */
[C---:B------:R-:W-:Y:S01]  /*1ef80*/  VIADD R7, R37.reuse, 0x5f ;  /* 0x0000005f25077836 */ /* 0x040fe20000000000 */
[----:B--2---:R-:W-:Y:S02]  /*1ef90*/  @P0 SHF.R.U32.HI R2, RZ, R3, R8 ;  /* 0x00000003ff020219 */ /* 0x004fe40000011608 */
[----:B------:R-:W-:Y:S01]  /*1efa0*/  IADD3 R8, R37, 0x60, -R12 ;  /* 0x0000006025087810 */ /* 0x000fe20007ffe80c */
[----:B------:R-:W-:-:S04]  /*1efb0*/  IMAD.HI R7, R7, 0x2aaaaaab, RZ ;  /* 0x2aaaaaab07077827 */ /* 0x000fc800078e02ff */
[----:B------:R-:W-:Y:S01]  /*1efc0*/  IMAD.IADD R2, R8, 0x1, R2 ;  /* 0x0000000108027824 */ /* 0x000fe200078e0202 */
[----:B------:R-:W-:-:S03]  /*1efd0*/  SHF.R.U32.HI R3, RZ, 0x1f, R7 ;  /* 0x0000001fff037819 */ /* 0x000fc60000011607 */
[----:B------:R-:W-:Y:S01]  /*1efe0*/  IMAD.HI R2, R2, 0x2aaaaaab, RZ ;  /* 0x2aaaaaab02027827 */ /* 0x000fe200078e02ff */
[----:B------:R-:W-:-:S04]  /*1eff0*/  LEA.HI.SX32 R7, R7, R3, 0x1c ;  /* 0x0000000307077211 */ /* 0x000fc800078fe2ff */
[----:B------:R-:W-:-:S04]  /*1f000*/  SHF.R.U32.HI R3, RZ, 0x1f, R2 ;  /* 0x0000001fff037819 */ /* 0x000fc80000011602 */
[----:B------:R-:W-:-:S04]  /*1f010*/  LEA.HI.SX32 R2, R2, R3, 0x1c ;  /* 0x0000000302027211 */ /* 0x000fc800078fe2ff */
[----:B------:R-:W-:-:S04]  /*1f020*/  VIMNMX R11, R7, R2, PT ;  /* 0x00000002070b7248 */ /* 0x000fc80003fe0100 */
[----:B------:R-:W-:-:S13]  /*1f030*/  ISETP.GE.AND P0, PT, R11, 0x1, PT ;  /* 0x000000010b00780c */ /* 0x000fda0003f06270 */
[----:B------:R-:W-:Y:S05]  /*1f040*/  @!P0 BRA `(.L_x_2911) ;  /* 0x0000000000708947 */ /* 0x000fea0003800000 */
[----:B------:R-:W-:Y:S01]  /*1f050*/  ISETP.NE.AND P0, PT, R5, RZ, PT ;  /* 0x000000ff0500720c */ /* 0x000fe20003f05270 */
[----:B------:R-:W-:-:S03]  /*1f060*/  ULDC UR4, c[0x0][0x9f0] ;  /* 0x00027c0000047ab9 */ /* 0x000fc60000000800 */
[----:B------:R-:W-:-:S04]  /*1f070*/  SEL R9, R5, UR4, P0 ;  /* 0x0000000405097c07 */ /* 0x000fc80008000000 */
[----:B------:R-:W-:Y:S02]  /*1f080*/  IABS R13, R9 ;  /* 0x00000009000d7213 */ /* 0x000fe40000000000 */
[----:B-1----:R-:W-:Y:S02]  /*1f090*/  IADD3 R12, R9, -0x1, R11 ;  /* 0xffffffff090c7810 */ /* 0x002fe40007ffe00b */
[----:B------:R-:W0:Y:S08]  /*1f0a0*/  I2F.RP R2, R13 ;  /* 0x0000000d00027306 */ /* 0x000e300000209400 */
        /* <DEDUP_REMOVED lines=22> */
.L_x_2911:
[----:B------:R-:W-:Y:S05]  /*1f210*/  BSYNC B0 ;  /* 0x0000000000007941 */ /* 0x000fea0003800000 */
.L_x_2910:
[-C--:B------:R-:W-:Y:S01]  /*1f220*/  IMAD R2, R4, R14.reuse, RZ ;  /* 0x0000000e04027224 */ /* 0x080fe200078e02ff */
[----:B------:R-:W-:Y:S04]  /*1f230*/  BSSY B0, `(.L_x_2912) ;  /* 0x0000133000007945 */ /* 0x000fe80003800000 */
[C---:B------:R-:W-:Y:S01]  /*1f240*/  VIADDMNMX R11, R2.reuse, R14, R11, PT ;  /* 0x0000000e020b7246 */ /* 0x040fe2000380010b */
[----:B------:R-:W-:-:S04]  /*1f250*/  IMAD R2, R2, 0x60, -R10 ;  /* 0x0000006002027824 */ /* 0x000fc800078e0a0a */
[----:B------:R-:W-:Y:S01]  /*1f260*/  IMAD R11, R11, 0x60, -R10 ;  /* 0x000000600b0b7824 */ /* 0x000fe200078e0a0a */
[----:B------:R-:W-:-:S04]  /*1f270*/  VIMNMX R2, RZ, R2, !PT ;  /* 0x00000002ff027248 */ /* 0x000fc80007fe0100 */
[----:B------:R-:W-:-:S04]  /*1f280*/  VIMNMX R11, R11, R6, PT ;  /* 0x000000060b0b7248 */ /* 0x000fc80003fe0100 */
[----:B------:R-:W-:Y:S01]  /*1f290*/  ISETP.GT.AND P0, PT, R11, R2, PT ;  /* 0x000000020b00720c */ /* 0x000fe20003f04270 */
[----:B------:R-:W-:-:S05]  /*1f2a0*/  IMAD.WIDE.U32 R2, R2, -0x55555555, RZ ;  /* 0xaaaaaaab02027825 */ /* 0x000fca00078e00ff */
[----:B------:R-:W-:-:S05]  /*1f2b0*/  SHF.R.U32.HI R6, RZ, 0x6, R3 ;  /* 0x00000006ff067819 */ /* 0x000fca0000011603 */
[----:B------:R-:W-:Y:S02]  /*1f2c0*/  IMAD.MOV.U32 R3, RZ, RZ, R6 ;  /* 0x000000ffff037224 */ /* 0x000fe400078e0006 */
[----:B------:R-:W-:-:S04]  /*1f2d0*/  @P0 VIADD R9, R11, 0x5f ;  /* 0x0000005f0b090836 */ /* 0x000fc80000000000 */
[----:B------:R-:W-:-:S05]  /*1f2e0*/  @P0 IMAD.HI R9, R9, 0x2aaaaaab, RZ ;  /* 0x2aaaaaab09090827 */ /* 0x000fca00078e02ff */
[----:B------:R-:W-:-:S04]  /*1f2f0*/  @P0 SHF.R.U32.HI R2, RZ, 0x1f, R9 ;  /* 0x0000001fff020819 */ /* 0x000fc80000011609 */
        /* <DEDUP_REMOVED lines=10> */
[----:B------:R0:W2:Y:S02]  /*1f3a0*/  SHFL.IDX PT, R14, R9, RZ, 0x1f ;  /* 0x00001fff090e7589 */ /* 0x0000a400000e0000 */
.L_x_3079:
[----:B--2---:R-:W-:Y:S02]  /*1f3b0*/  ISETP.NE.AND P0, PT, R14, RZ, PT ;  /* 0x000000ff0e00720c */ /* 0x004fe40003f05270 */
[----:B------:R-:W-:-:S11]  /*1f3c0*/  PLOP3.LUT P6, PT, PT, PT, PT, 0x8, 0x0 ;  /* 0x000000000000781c */ /* 0x000fd60003fce170 */
[----:B------:R-:W-:Y:S05]  /*1f3d0*/  @P0 BRA `(.L_x_2915) ;  /* 0x00000000000c0947 */ /* 0x000fea0003800000 */
[----:B------:R-:W-:-:S03]  /*1f3e0*/  UMOV UR4, 0xffffffff ;  /* 0xffffffff00047882 */ /* 0x000fc60000000000 */
[----:B------:R-:W-:Y:S05]  /*1f3f0*/  BRA.DIV UR4, `(.L_x_2916) ;  /* 0x0000007204b47947 */ /* 0x000fea000b800000 */
[----:B------:R-:W-:-:S13]  /*1f400*/  ELECT P6, URZ, PT ;  /* 0x00000000003f782f */ /* 0x000fda00038c0000 */
.L_x_2915:
        /* <DEDUP_REMOVED lines=9> */
.L_x_3082:
[----:B------:R-:W-:Y:S05]  /*1f4a0*/  BSYNC B1 ;  /* 0x0000000000017941 */ /* 0x000fea0003800000 */
.L_x_2917:
[----:B------:R-:W-:Y:S04]  /*1f4b0*/  BSSY B1, `(.L_x_2919) ;  /* 0x000007c000017945 */ /* 0x000fe80003800000 */
[----:B------:R-:W-:Y:S05]  /*1f4c0*/  @!P6 BRA `(.L_x_2920) ;  /* 0x0000000400e8e947 */ /* 0x000fea0003800000 */
[----:B------:R-:W-:Y:S01]  /*1f4d0*/  IMAD R13, R25, 0x8, R22 ;  /* 0x00000008190d7824 */ /* 0x000fe200078e0216 */
[----:B-1----:R-:W-:Y:S01]  /*1f4e0*/  SHF.L.U32 R12, R31, 0x1f, RZ ;  /* 0x0000001f1f0c7819 */ /* 0x002fe200000006ff */
[----:B------:R-:W1:Y:S01]  /*1f4f0*/  S2R R10, SR_TID.X ;  /* 0x00000000000a7919 */ /* 0x000e620000002100 */
[----:B------:R-:W-:Y:S02]  /*1f500*/  BSSY B2, `(.L_x_2921) ;  /* 0x0000005000027945 */ /* 0x000fe40003800000 */
[----:B------:R-:W2:Y:S01]  /*1f510*/  SYNCS.PHASECHK.TRANS64.TRYWAIT P0, [R13+URZ+0x2a8a0], R12 ;  /* 0x02a8a00c0d0075a7 */ /* 0x000ea2000800017f */
[----:B-1----:R-:W-:-:S04]  /*1f520*/  LOP3.LUT R10, R10, 0x7f, RZ, 0xc0, !PT ;  /* 0x0000007f0a0a7812 */ /* 0x002fc800078ec0ff */
[----:B------:R-:W-:Y:S01]  /*1f530*/  ISETP.NE.AND P1, PT, R10, RZ, PT ;  /* 0x000000ff0a00720c */ /* 0x000fe20003f25270 */
[----:B--2---:R-:W-:-:S12]  /*1f540*/  @!P0 BRA `(.L_x_2922) ;  /* 0x0000007000948947 */ /* 0x004fd80003800000 */
.L_x_3083:
[----:B------:R-:W-:Y:S05]  /*1f550*/  BSYNC B2 ;  /* 0x0000000000027941 */ /* 0x000fea0003800000 */
.L_x_2921:
        /* <DEDUP_REMOVED lines=9> */
.L_x_2924:
[----:B------:R-:W-:Y:S05]  /*1f5f0*/  BSYNC B2 ;  /* 0x0000000000027941 */ /* 0x000fea0003800000 */
.L_x_2923:
        /* <DEDUP_REMOVED lines=12> */
.L_x_2925:
        /* <DEDUP_REMOVED lines=16> */
.L_x_2926:
        /* <DEDUP_REMOVED lines=15> */
.L_x_2927:
        /* <DEDUP_REMOVED lines=13> */
.L_x_3084:
[----:B------:R-:W-:Y:S05]  /*1f980*/  BSYNC B2 ;  /* 0x0000000000027941 */ /* 0x000fea0003800000 */
.L_x_2928:
        /* <DEDUP_REMOVED lines=11> */
.L_x_2931:
[----:B------:R-:W-:Y:S05]  /*1fa40*/  BSYNC B2 ;  /* 0x0000000000027941 */ /* 0x000fea0003800000 */
.L_x_2930:
        /* <DEDUP_REMOVED lines=9> */
.L_x_2932:
        /* <DEDUP_REMOVED lines=15> */
.L_x_2933:
        /* <DEDUP_REMOVED lines=9> */
[----:B--2---:R-:W-:Y:S05]  /*1fc60*/  @P0 BRA.U.ANY `(.L_x_2933) ;  /* 0xfffffffd00d80947 */ /* 0x004fea000393ffff */
.L_x_2920:
[----:B------:R-:W-:Y:S05]  /*1fc70*/  BSYNC B1 ;  /* 0x0000000000017941 */ /* 0x000fea0003800000 */
.L_x_2919:
        /* <DEDUP_REMOVED lines=9> */
.L_x_2949:
[----:B------:R-:W-:Y:S05]  /*1fd10*/  YIELD ;  /* 0x0000000000007946 */ /* 0x000fea0003800000 */
[----:B------:R-:W-:Y:S04]  /*1fd20*/  BSSY B1, `(.L_x_2934) ;  /* 0x000007b000017945 */ /* 0x000fe80003800000 */
[----:B------:R-:W-:Y:S05]  /*1fd30*/  @!P6 BRA `(.L_x_2935) ;  /* 0x0000000400e4e947 */ /* 0x000fea0003800000 */
[----:B-1----:R-:W-:Y:S01]  /*1fd40*/  IMAD R12, R25, 0x8, R22 ;  /* 0x00000008190c7824 */ /* 0x002fe200078e0216 */
[----:B------:R-:W-:Y:S01]  /*1fd50*/  SHF.L.U32 R11, R31, 0x1f, RZ ;  /* 0x0000001f1f0b7819 */ /* 0x000fe200000006ff */
[----:B------:R-:W1:Y:S01]  /*1fd60*/  S2R R3, SR_TID.X ;  /* 0x0000000000037919 */ /* 0x000e620000002100 */
[----:B------:R-:W-:Y:S02]  /*1fd70*/  BSSY B2, `(.L_x_2936) ;  /* 0x0000005000027945 */ /* 0x000fe40003800000 */
[----:B------:R-:W2:Y:S01]  /*1fd80*/  SYNCS.PHASECHK.TRANS64.TRYWAIT P1, [R12+URZ+0x2a8a0], R11 ;  /* 0x02a8a00b0c0075a7 */ /* 0x000ea2000802017f */
[----:B-1----:R-:W-:-:S04]  /*1fd90*/  LOP3.LUT R3, R3, 0x7f, RZ, 0xc0, !PT ;  /* 0x0000007f03037812 */ /* 0x002fc800078ec0ff */
[----:B------:R-:W-:Y:S01]  /*1fda0*/  ISETP.NE.AND P2, PT, R3, RZ, PT ;  /* 0x000000ff0300720c */ /* 0x000fe20003f45270 */
[----:B--2---:R-:W-:-:S12]  /*1fdb0*/  @!P1 BRA `(.L_x_2937) ;  /* 0x0000006800a09947 */ /* 0x004fd80003800000 */
.L_x_3085:
[----:B------:R-:W-:Y:S05]  /*1fdc0*/  BSYNC B2 ;  /* 0x0000000000027941 */ /* 0x000fea0003800000 */
.L_x_2936:
        /* <DEDUP_REMOVED lines=9> */
.L_x_2939:
[----:B------:R-:W-:Y:S05]  /*1fe60*/  BSYNC B2 ;  /* 0x0000000000027941 */ /* 0x000fea0003800000 */
.L_x_2938:
        /* <DEDUP_REMOVED lines=11> */
.L_x_2940:
        /* <DEDUP_REMOVED lines=16> */
.L_x_2941:
        /* <DEDUP_REMOVED lines=15> */
.L_x_2942:
        /* <DEDUP_REMOVED lines=13> */
.L_x_3086:
[----:B------:R-:W-:Y:S05]  /*201e0*/  BSYNC B2 ;  /* 0x0000000000027941 */ /* 0x000fea0003800000 */
.L_x_2943:
        /* <DEDUP_REMOVED lines=11> */
.L_x_2946:
[----:B------:R-:W-:Y:S05]  /*202a0*/  BSYNC B2 ;  /* 0x0000000000027941 */ /* 0x000fea0003800000 */
.L_x_2945:
        /* <DEDUP_REMOVED lines=9> */
.L_x_2947:
        /* <DEDUP_REMOVED lines=15> */
.L_x_2948:
        /* <DEDUP_REMOVED lines=10> */
.L_x_2935:
[----:B------:R-:W-:Y:S05]  /*204d0*/  BSYNC B1 ;  /* 0x0000000000017941 */ /* 0x000fea0003800000 */
.L_x_2934:
        /* <DEDUP_REMOVED lines=8> */
.L_x_2913:
[----:B------:R-:W-:Y:S05]  /*20560*/  BSYNC B0 ;  /* 0x0000000000007941 */ /* 0x000fea0003800000 */
.L_x_2912:
[----:B------:R-:W2:Y:S01]  /*20570*/  LDC R0, c[0x0][0x448] ;  /* 0x00011200ff007b82 */ /* 0x000ea20000000800 */
[----:B------:R-:W-:Y:S01]  /*20580*/  LEA R2, R17, 0x7f, 0x7 ;  /* 0x0000007f11027811 */ /* 0x000fe200078e38ff */
[----:B------:R-:W-:Y:S06]  /*20590*/  @!P0 WARPSYNC.ALL ;  /* 0x0000000000008948 */ /* 0x000fec0003800000 */
[----:B------:R-:W-:Y:S01]  /*205a0*/  @!P0 BAR.SYNC.DEFER_BLOCKING 0xc, 0x180 ;  /* 0x0306000000008b1d */ /* 0x000fe20000010000 */
[----:B------:R-:W-:-:S05]  /*205b0*/  ISETP.NE.AND P2, PT, R5, RZ, PT ;  /* 0x000000ff0500720c */ /* 0x000fca0003f45270 */
[----:B------:R-:W-:Y:S08]  /*205c0*/  BSSY B0, `(.L_x_2950) ;  /* 0x0000029000007945 */ /* 0x000ff00003800000 */
[----:B------:R-:W3:Y:S01]  /*205d0*/  @!P2 LDC R5, c[0x0][0x9f0] ;  /* 0x00027c00ff05ab82 */ /* 0x000ee20000000800 */
[----:B--2---:R-:W-:-:S13]  /*205e0*/  ISETP.NE.AND P1, PT, R0, 0x1, PT ;  /* 0x000000010000780c */ /* 0x004fda0003f25270 */
[----:B0-----:R-:W0:Y:S08]  /*205f0*/  @P1 LDC R9, c[0x0][0x44c] ;  /* 0x00011300ff091b82 */ /* 0x001e300000000800 */
[----:B------:R-:W2:Y:S01]  /*20600*/  @P1 LDC R3, c[0x0][0x450] ;  /* 0x00011400ff031b82 */ /* 0x000ea20000000800 */
[----:B0-----:R-:W-:-:S05]  /*20610*/  @P1 IMAD.HI.U32 R0, R2, R9, RZ ;  /* 0x0000000902001227 */ /* 0x001fca00078e00ff */
[----:B--2---:R-:W-:Y:S01]  /*20620*/  @P1 SHF.R.U32.HI R2, RZ, R3, R0 ;  /* 0x00000003ff021219 */ /* 0x004fe20000011600 */
[----:B------:R-:W-:-:S04]  /*20630*/  IMAD.MOV.U32 R0, RZ, RZ, RZ ;  /* 0x000000ffff007224 */ /* 0x000fc800078e00ff */
[----:B------:R-:W-:-:S04]  /*20640*/  IMAD.IADD R2, R8, 0x1, R2 ;  /* 0x0000000108027824 */ /* 0x000fc800078e0202 */
[----:B------:R-:W-:-:S05]  /*20650*/  IMAD.HI R2, R2, 0x2aaaaaab, RZ ;  /* 0x2aaaaaab02027827 */ /* 0x000fca00078e02ff */
[----:B------:R-:W-:-:S04]  /*20660*/  SHF.R.U32.HI R3, RZ, 0x1f, R2 ;  /* 0x0000001fff037819 */ /* 0x000fc80000011602 */
[----:B------:R-:W-:-:S04]  /*20670*/  LEA.HI.SX32 R2, R2, R3, 0x1c ;  /* 0x0000000302027211 */ /* 0x000fc800078fe2ff */
[----:B------:R-:W-:-:S04]  /*20680*/  VIMNMX R7, R7, R2, PT ;  /* 0x0000000207077248 */ /* 0x000fc80003fe0100 */
[----:B------:R-:W-:-:S13]  /*20690*/  ISETP.GE.AND P1, PT, R7, 0x1, PT ;  /* 0x000000010700780c */ /* 0x000fda0003f26270 */
[----:B---3--:R-:W-:Y:S05]  /*206a0*/  @!P1 BRA `(.L_x_2951) ;  /* 0x0000000000689947 */ /* 0x008fea0003800000 */
[-C--:B------:R-:W-:Y:S01]  /*206b0*/  IABS R0, R5.reuse ;  /* 0x0000000500007213 */ /* 0x080fe20000000000 */
[----:B------:R-:W-:Y:S01]  /*206c0*/  IMAD.MOV.U32 R2, RZ, RZ, RZ ;  /* 0x000000ffff027224 */ /* 0x000fe200078e00ff */
[----:B------:R-:W-:Y:S02]  /*206d0*/  IABS R8, R5 ;  /* 0x0000000500087213 */ /* 0x000fe40000000000 */
[----:B------:R-:W0:Y:S03]  /*206e0*/  I2F.RP R9, R0 ;  /* 0x0000000000097306 */ /* 0x000e260000209400 */
[----:B------:R-:W-:-:S05]  /*206f0*/  IMAD.MOV R8, RZ, RZ, -R8 ;  /* 0x000000ffff087224 */ /* 0x000fca00078e0a08 */
[----:B0-----:R-:W0:Y:S02]  /*20700*/  MUFU.RCP R9, R9 ;  /* 0x0000000900097308 */ /* 0x001e240000001000 */
[----:B0-----:R-:W-:-:S06]  /*20710*/  VIADD R10, R9, 0xffffffe ;  /* 0x0ffffffe090a7836 */ /* 0x001fcc0000000000 */
[----:B------:R-:W0:Y:S02]  /*20720*/  F2I.FTZ.U32.TRUNC.NTZ R3, R10 ;  /* 0x0000000a00037305 */ /* 0x000e24000021f000 */
[----:B0-----:R-:W-:-:S04]  /*20730*/  IMAD.MOV R11, RZ, RZ, -R3 ;  /* 0x000000ffff0b7224 */ /* 0x001fc800078e0a03 */
[----:B------:R-:W-:-:S04]  /*20740*/  IMAD R11, R11, R0, RZ ;  /* 0x000000000b0b7224 */ /* 0x000fc800078e02ff */
[----:B------:R-:W-:Y:S01]  /*20750*/  IMAD.HI.U32 R6, R3, R11, R2 ;  /* 0x0000000b03067227 */ /* 0x000fe200078e0002 */
[----:B------:R-:W-:-:S04]  /*20760*/  IADD3 R3, R5, -0x1, R7 ;  /* 0xffffffff05037810 */ /* 0x000fc80007ffe007 */
        /* <DEDUP_REMOVED lines=14> */
.L_x_2951:
[----:B------:R-:W-:Y:S05]  /*20850*/  BSYNC B0 ;  /* 0x0000000000007941 */ /* 0x000fea0003800000 */
.L_x_2950:
[-C--:B------:R-:W-:Y:S01]  /*20860*/  IMAD R2, R4, R0.reuse, RZ ;  /* 0x0000000004027224 */ /* 0x080fe200078e02ff */
[----:B------:R-:W-:Y:S04]  /*20870*/  BSSY B7, `(.L_x_2952) ;  /* 0x0000377000077945 */ /* 0x000fe80003800000 */
[----:B------:R-:W-:Y:S01]  /*20880*/  VIADDMNMX R30, R2, R0, R7, PT ;  /* 0x00000000021e7246 */ /* 0x000fe20003800107 */
[----:B------:R0:W-:Y:S03]  /*20890*/  STL [R1], R2 ;  /* 0x0000000201007387 */ /* 0x0001e60000100800 */
        /* <DEDUP_REMOVED lines=9> */
[----:B------:R-:W2:Y:S01]  /*20930*/  LDC.64 R2, c[0x0][0xc60] ;  /* 0x00031800ff027b82 */ /* 0x000ea20000000a00 */
[----:B------:R-:W0:Y:S01]  /*20940*/  FLO.U32 R0, UR4 ;  /* 0x0000000400007d00 */ /* 0x000e2200080e0000 */
[----:B------:R-:W-:Y:S01]  /*20950*/  ULDC.64 UR6, c[0x0][0x208] ;  /* 0x0000820000067ab9 */ /* 0x000fe20000000a00 */
[----:B0-----:R-:W-:-:S06]  /*20960*/  ISETP.EQ.U32.AND P0, PT, R0, R5, PT ;  /* 0x000000050000720c */ /* 0x001fcc0003f02070 */
[----:B------:R-:W2:Y:S07]  /*20970*/  POPC R5, UR4 ;  /* 0x0000000400057d09 */ /* 0x000eae0008000000 */
[----:B--2---:R-:W2:Y:S01]  /*20980*/  @P0 ATOMG.E.ADD.STRONG.GPU PT, R3, desc[UR6][R2.64], R5 ;  /* 0x00000005020309a8 */ /* 0x004ea200081ee1c6 */
[----:B------:R-:W0:Y:S02]  /*20990*/  S2R R4, SR_LTMASK ;  /* 0x0000000000047919 */ /* 0x000e240000003900 */
[----:B0-----:R-:W-:-:S04]  /*209a0*/  LOP3.LUT R4, R4, UR4, RZ, 0xc0, !PT ;  /* 0x0000000404047c12 */ /* 0x001fc8000f8ec0ff */
[----:B------:R-:W0:Y:S01]  /*209b0*/  POPC R7, R4 ;  /* 0x0000000400077309 */ /* 0x000e220000000000 */
[----:B--2---:R-:W0:Y:S02]  /*209c0*/  SHFL.IDX PT, R0, R3, R0, 0x1f ;  /* 0x00001f0003007589 */ /* 0x004e2400000e0000 */
[----:B0-----:R-:W-:Y:S01]  /*209d0*/  IADD3 R16, R0, UR36, R7 ;  /* 0x0000002400107c10 */ /* 0x001fe2000fffe007 */
[----:B------:R-:W-:Y:S06]  /*209e0*/  BRA `(.L_x_2954) ;  /* 0x00000034007c7947 */ /* 0x000fec0003800000 */
.L_x_2953:
        /* <DEDUP_REMOVED lines=16> */
[----:B-1----:R-:W-:Y:S02]  /*20af0*/  IMAD.MOV.U32 R12, RZ, RZ, 0x1 ;  /* 0x00000001ff0c7424 */ /* 0x002fe400078e00ff */
[----:B------:R-:W-:-:S07]  /*20b00*/  IMAD.MOV.U32 R13, RZ, RZ, RZ ;  /* 0x000000ffff0d7224 */ /* 0x000fce00078e00ff */
[----:B------:R-:W-:-:S07]  /*20b10*/  LEPC R20, `(.L_x_2956) ;  /* 0x000000001014794e */ /* 0x000fce0000000000 */
[----:B0-----:R-:W-:Y:S05]  /*20b20*/  CALL.ABS.NOINC R2 ;  /* 0x0000000002007343 */ /* 0x001fea0003c00000 */
.L_x_2956:
[----:B------:R-:W-:Y:S05]  /*20b30*/  BSYNC B6 ;  /* 0x0000000000067941 */ /* 0x000fea0003800000 */
.L_x_2955:
        /* <DEDUP_REMOVED lines=9> */
[----:B------:R-:W-:Y:S02]  /*20bd0*/  IMAD.U32 R4, RZ, RZ, UR6 ;  /* 0x00000006ff047e24 */ /* 0x000fe4000f8e00ff */
[----:B------:R-:W-:Y:S02]  /*20be0*/  IMAD.U32 R5, RZ, RZ, UR7 ;  /* 0x00000007ff057e24 */ /* 0x000fe4000f8e00ff */
[----:B------:R-:W-:Y:S02]  /*20bf0*/  IMAD.U32 R6, RZ, RZ, UR8 ;  /* 0x00000008ff067e24 */ /* 0x000fe4000f8e00ff */
[----:B------:R-:W-:-:S02]  /*20c00*/  IMAD.U32 R7, RZ, RZ, UR9 ;  /* 0x00000009ff077e24 */ /* 0x000fc4000f8e00ff */
[----:B------:R-:W-:Y:S02]  /*20c10*/  IMAD.U32 R10, RZ, RZ, UR4 ;  /* 0x00000004ff0a7e24 */ /* 0x000fe4000f8e00ff */
[----:B------:R-:W-:Y:S02]  /*20c20*/  IMAD.U32 R11, RZ, RZ, UR5 ;  /* 0x00000005ff0b7e24 */ /* 0x000fe4000f8e00ff */
[----:B------:R-:W-:Y:S02]  /*20c30*/  IMAD.MOV.U32 R8, RZ, RZ, 0x70 ;  /* 0x00000070ff087424 */ /* 0x000fe400078e00ff */
[----:B-1----:R-:W-:Y:S02]  /*20c40*/  IMAD.MOV.U32 R12, RZ, RZ, 0x1 ;  /* 0x00000001ff0c7424 */ /* 0x002fe400078e00ff */
[----:B0-----:R-:W-:-:S07]  /*20c50*/  IMAD.MOV.U32 R13, RZ, RZ, RZ ;  /* 0x000000ffff0d7224 */ /* 0x001fce00078e00ff */
[----:B------:R-:W-:-:S07]  /*20c60*/  LEPC R20, `(.L_x_2959) ;  /* 0x000000001014794e */ /* 0x000fce0000000000 */
[----:B--2---:R-:W-:Y:S05]  /*20c70*/  CALL.ABS.NOINC R2 ;  /* 0x0000000002007343 */ /* 0x004fea0003c00000 */
.L_x_2959:
        /* <DEDUP_REMOVED lines=15> */
.L_x_2958:
[----:B------:R-:W-:Y:S05]  /*20d70*/  BSYNC B6 ;  /* 0x0000000000067941 */ /* 0x000fea0003800000 */
.L_x_2957:
[----:B------:R-:W2:Y:S01]  /*20d80*/  LDL R20, [R1+0x4] ;  /* 0x0000040001147983 */ /* 0x000ea20000100800 */
[----:B------:R-:W-:Y:S01]  /*20d90*/  ULDC.64 UR4, c[0x0][0x9f8] ;  /* 0x00027e0000047ab9 */ /* 0x000fe20000000a00 */
[----:B------:R-:W-:Y:S01]  /*20da0*/  ULDC.64 UR6, c[0x0][0x208] ;  /* 0x0000820000067ab9 */ /* 0x000fe20000000a00 */
[----:B------:R-:W-:Y:S01]  /*20db0*/  ISETP.NE.U32.AND P0, PT, RZ, UR4, PT ;  /* 0x00000004ff007c0c */ /* 0x000fe2000bf05070 */
[----:B------:R-:W0:Y:S01]  /*20dc0*/  S2R R21, SR_TID.X ;  /* 0x0000000000157919 */ /* 0x000e220000002100 */
[----:B------:R-:W3:Y:S02]  /*20dd0*/  LDC R0, c[0x0][0x430] ;  /* 0x00010c00ff007b82 */ /* 0x000ee40000000800 */
[----:B------:R-:W-:-:S13]  /*20de0*/  ISETP.NE.AND.EX P0, PT, RZ, UR5, PT, P0 ;  /* 0x00000005ff007c0c */ /* 0x000fda000bf05300 */
[----:B------:R-:W-:Y:S01]  /*20df0*/  @P0 IADD3 R2, P1, R23, UR4, RZ ;  /* 0x0000000417020c10 */ /* 0x000fe2000ff3e0ff */
[----:B------:R-:W4:Y:S01]  /*20e00*/  S2R R9, SR_TID.X ;  /* 0x0000000000097919 */ /* 0x000f220000002100 */
[----:B------:R-:W-:Y:S01]  /*20e10*/  VIADD R26, R30, 0xffffffff ;  /* 0xffffffff1e1a7836 */ /* 0x000fe20000000000 */
[----:B------:R-:W-:Y:S01]  /*20e20*/  ULDC UR4, c[0x0][0x320] ;  /* 0x0000c80000047ab9 */ /* 0x000fe20000000800 */
[----:B------:R-:W-:-:S05]  /*20e30*/  @P0 IADD3.X R3, R24, UR5, RZ, P1, !PT ;  /* 0x0000000518030c10 */ /* 0x000fca0008ffe4ff */
[----:B------:R1:W2:Y:S01]  /*20e40*/  @P0 LDG.E R33, desc[UR6][R2.64] ;  /* 0x0000000602210981 */ /* 0x0002a2000c1e1900 */
[----:B---3--:R-:W-:Y:S02]  /*20e50*/  ISETP.NE.AND P1, PT, R0, 0x1, PT ;  /* 0x000000010000780c */ /* 0x008fe40003f25270 */
[----:B0-----:R-:W-:-:S04]  /*20e60*/  LOP3.LUT R21, R21, 0x7f, RZ, 0xc0, !PT ;  /* 0x0000007f15157812 */ /* 0x001fc800078ec0ff */
[----:B------:R-:W-:-:S07]  /*20e70*/  SHF.R.U32.HI R21, RZ, 0x3, R21 ;  /* 0x00000003ff157819 */ /* 0x000fce0000011615 */
[----:B------:R-:W0:Y:S08]  /*20e80*/  @P1 LDC R8, c[0x0][0x434] ;  /* 0x00010d00ff081b82 */ /* 0x000e300000000800 */
[----:B------:R-:W3:Y:S01]  /*20e90*/  @P1 LDC R6, c[0x0][0x438] ;  /* 0x00010e00ff061b82 */ /* 0x000ee20000000800 */
[----:B----4-:R-:W-:-:S05]  /*20ea0*/  IMAD.SHL.U32 R9, R9, 0x10, RZ ;  /* 0x0000001009097824 */ /* 0x010fca00078e00ff */
[----:B------:R-:W-:Y:S02]  /*20eb0*/  LOP3.LUT R9, R21, 0x70, R9, 0xf8, !PT ;  /* 0x0000007015097812 */ /* 0x000fe400078ef809 */
[----:B------:R-:W4:Y:S03]  /*20ec0*/  S2R R21, SR_TID.X ;  /* 0x0000000000157919 */ /* 0x000f260000002100 */
[----:B------:R-:W-:-:S05]  /*20ed0*/  IMAD R4, R26, 0x60, R9 ;  /* 0x000000601a047824 */ /* 0x000fca00078e0209 */
[----:B------:R-:W-:-:S04]  /*20ee0*/  ISETP.GE.AND P0, PT, R4, R37, PT ;  /* 0x000000250400720c */ /* 0x000fc80003f06270 */
[----:B------:R-:W-:Y:S01]  /*20ef0*/  ISETP.GT.U32.OR P0, PT, R9, 0x5f, P0 ;  /* 0x0000005f0900780c */ /* 0x000fe20000704470 */
[----:B----4-:R-:W-:-:S05]  /*20f00*/  IMAD.SHL.U32 R21, R21, 0x8, RZ ;  /* 0x0000000815157824 */ /* 0x010fca00078e00ff */
[----:B------:R-:W-:Y:S02]  /*20f10*/  LOP3.LUT R21, R21, 0x38, RZ, 0xc0, !PT ;  /* 0x0000003815157812 */ /* 0x000fe400078ec0ff */
[----:B------:R-:W-:Y:S01]  /*20f20*/  LOP3.LUT R27, R27, 0xfffffff7, RZ, 0xc0, !PT ;  /* 0xfffffff71b1b7812 */ /* 0x000fe200078ec0ff */
[----:B------:R-:W-:Y:S01]  /*20f30*/  UMOV UR5, 0xffffffff ;  /* 0xffffffff00057882 */ /* 0x000fe20000000000 */
[----:B--2---:R-:W-:-:S04]  /*20f40*/  IMAD.IADD R5, R4, 0x1, R20 ;  /* 0x0000000104057824 */ /* 0x004fc800078e0214 */
[----:B0-----:R-:W-:-:S04]  /*20f50*/  @P1 IMAD.HI.U32 R7, R5, R8, RZ ;  /* 0x0000000805071227 */ /* 0x001fc800078e00ff */
[----:B------:R-:W-:Y:S01]  /*20f60*/  IMAD.MOV.U32 R4, RZ, RZ, R5 ;  /* 0x000000ffff047224 */ /* 0x000fe200078e0005 */
[----:B---3--:R-:W-:-:S05]  /*20f70*/  @P1 SHF.R.U32.HI R4, RZ, R6, R7 ;  /* 0x00000006ff041219 */ /* 0x008fca0000011607 */
[----:B-1----:R-:W-:-:S04]  /*20f80*/  IMAD.MOV R2, RZ, RZ, -R4 ;  /* 0x000000ffff027224 */ /* 0x002fc800078e0a04 */
[----:B------:R-:W-:Y:S02]  /*20f90*/  IMAD R0, R0, R2, R5 ;  /* 0x0000000200007224 */ /* 0x000fe400078e0205 */
[----:B------:R-:W0:Y:S01]  /*20fa0*/  @!P0 LDC.64 R2, c[0x0][0x428] ;  /* 0x00010a00ff028b82 */ /* 0x000e220000000a00 */
[----:B------:R-:W-:-:S04]  /*20fb0*/  LOP3.LUT R20, R21, 0x40, RZ, 0xfc, !PT ;  /* 0x0000004015147812 */ /* 0x000fc800078efcff */
[----:B------:R-:W-:Y:S02]  /*20fc0*/  ISETP.GE.AND P2, PT, R20, UR4, PT ;  /* 0x0000000414007c0c */ /* 0x000fe4000bf46270 */
[----:B------:R-:W-:Y:S02]  /*20fd0*/  ISETP.GE.AND P1, PT, R21, UR4, PT ;  /* 0x0000000415007c0c */ /* 0x000fe4000bf26270 */
[----:B------:R-:W-:Y:S01]  /*20fe0*/  SHF.R.S32.HI R10, RZ, 0x1f, R33 ;  /* 0x0000001fff0a7819 */ /* 0x000fe20000011421 */
[----:B------:R-:W-:Y:S01]  /*20ff0*/  IMAD.U32 R7, RZ, RZ, UR37 ;  /* 0x00000025ff077e24 */ /* 0x000fe2000f8e00ff */
[----:B------:R-:W-:Y:S01]  /*21000*/  SEL R5, RZ, 0xffffffff, P2 ;  /* 0xffffffffff057807 */ /* 0x000fe20001000000 */
[----:B------:R-:W-:Y:S01]  /*21010*/  ULDC UR4, c[0x0][0x2f4] ;  /* 0x0000bd0000047ab9 */ /* 0x000fe20000000800 */
[----:B------:R-:W-:-:S03]  /*21020*/  SEL R30, RZ, 0x1, P1 ;  /* 0x00000001ff1e7807 */ /* 0x000fc60000800000 */
[----:B------:R-:W-:-:S05]  /*21030*/  IMAD.SHL.U32 R5, R5, 0x2, RZ ;  /* 0x0000000205057824 */ /* 0x000fca00078e00ff */
[----:B------:R-:W-:Y:S02]  /*21040*/  LOP3.LUT R30, R5, 0x2, R30, 0xe2, !PT ;  /* 0x00000002051e7812 */ /* 0x000fe400078ee21e */
[--C-:B------:R-:W-:Y:S01]  /*21050*/  @!P0 SHF.R.S32.HI R5, RZ, 0x1f, R4.reuse ;  /* 0x0000001fff058819 */ /* 0x100fe20000011404 */
        /* <DEDUP_REMOVED lines=11> */
[----:B------:R-:W-:-:S11]  /*21110*/  ISETP.GE.AND P2, PT, R21, UR4, PT ;  /* 0x0000000415007c0c */ /* 0x000fd6000bf46270 */
[----:B------:R-:W-:-:S04]  /*21120*/  @P0 LOP3.LUT R27, R27, 0x8, RZ, 0xfc, !PT ;  /* 0x000000081b1b0812 */ /* 0x000fc800078efcff */
[----:B------:R-:W-:-:S04]  /*21130*/  LOP3.LUT R27, R27, 0xffffffef, RZ, 0xc0, !PT ;  /* 0xffffffef1b1b7812 */ /* 0x000fc800078ec0ff */
[----:B------:R-:W-:Y:S01]  /*21140*/  @P3 LOP3.LUT R27, R27, 0x10, RZ, 0xfc, !PT ;  /* 0x000000101b1b3812 */ /* 0x000fe200078efcff */
[----:B------:R0:W-:Y:S03]  /*21150*/  STL [R1+0x8], R10 ;  /* 0x0000080a01007387 */ /* 0x0001e60000100800 */
[----:B------:R-:W-:Y:S02]  /*21160*/  LOP3.LUT R27, R27, 0xfffffffb, RZ, 0xc0, !PT ;  /* 0xfffffffb1b1b7812 */ /* 0x000fe400078ec0ff */
[----:B------:R-:W-:Y:S02]  /*21170*/  LOP3.LUT R9, R21, 0x80, RZ, 0xfc, !PT ;  /* 0x0000008015097812 */ /* 0x000fe400078efcff */
[----:B------:R-:W-:Y:S02]  /*21180*/  ISETP.GE.AND P1, PT, R20, UR4, PT ;  /* 0x0000000414007c0c */ /* 0x000fe4000bf26270 */
[----:B------:R-:W-:-:S02]  /*21190*/  @P2 LOP3.LUT R27, R27, 0x4, RZ, 0xfc, !PT ;  /* 0x000000041b1b2812 */ /* 0x000fc400078efcff */
[----:B------:R-:W-:Y:S02]  /*211a0*/  ISETP.GE.AND P0, PT, R9, UR4, PT ;  /* 0x0000000409007c0c */ /* 0x000fe4000bf06270 */
[----:B------:R-:W-:-:S04]  /*211b0*/  LOP3.LUT R27, R27, 0xfffffffe, RZ, 0xc0, !PT ;  /* 0xfffffffe1b1b7812 */ /* 0x000fc800078ec0ff */
[----:B------:R-:W-:-:S04]  /*211c0*/  LOP3.LUT R27, R27, 0xfffffffd, RZ, 0xc0, !PT ;  /* 0xfffffffd1b1b7812 */ /* 0x000fc800078ec0ff */
[----:B------:R-:W-:-:S04]  /*211d0*/  @P1 LOP3.LUT R27, R27, 0x2, RZ, 0xfc, !PT ;  /* 0x000000021b1b1812 */ /* 0x000fc800078efcff */
[----:B------:R-:W-:Y:S01]  /*211e0*/  @P0 LOP3.LUT R27, R27, 0x1, RZ, 0xfc, !PT ;  /* 0x000000011b1b0812 */ /* 0x000fe200078efcff */
[----:B0-----:R-:W-:Y:S06]  /*211f0*/  BRA.DIV UR5, `(.L_x_2960) ;  /* 0x0000005605b87947 */ /* 0x001fec000b800000 */
.L_x_3089:
[----:B------:R-:W-:Y:S05]  /*21200*/  @!P3 BRA `(.L_x_2961) ;  /* 0x000000000004b947 */ /* 0x000fea0003800000 */
[----:B------:R-:W-:Y:S01]  /*21210*/  BPT.TRAP 0x1 ;  /* 0x000000040000795c */ /* 0x000fe20000300000 */
.L_x_2961:
        /* <DEDUP_REMOVED lines=23> */
.L_x_3090:
[----:B------:R-:W-:Y:S05]  /*21390*/  BSYNC B0 ;  /* 0x0000000000007941 */ /* 0x000fea0003800000 */
.L_x_2962:
        /* <DEDUP_REMOVED lines=32> */
[----:B------:R-:W-:Y:S01]  /*215a0*/  @P0 IMAD R8, R5, 0x2, R22 ;  /* 0x0000000205080824 */ /* 0x000fe200078e0216 */
[----:B------:R-:W-:Y:S02]  /*215b0*/  ULDC.64 UR4, c[0x0][0x208] ;  /* 0x0000820000047ab9 */ /* 0x000fe40000000a00 */
        /* <DEDUP_REMOVED lines=60> */
.L_x_3104:
[----:B------:R-:W-:Y:S01]  /*21980*/  ISETP.GE.AND P0, PT, R6, 0x51, PT ;  /* 0x000000510600780c */ /* 0x000fe20003f06270 */
[----:B------:R-:W-:-:S12]  /*21990*/  ULDC.64 UR4, c[0x0][0x208] ;  /* 0x0000820000047ab9 */ /* 0x000fd80000000a00 */
        /* <DEDUP_REMOVED lines=11> */
.L_x_2965:
[----:B------:R-:W-:Y:S02]  /*21a50*/  PLOP3.LUT P1, PT, P1, P0, PT, 0xa2, 0x0 ;  /* 0x000000000000781c */ /* 0x000fe40000f21472 */
[----:B------:R-:W-:-:S08]  /*21a60*/  @P0 R2UR P1, UR4, R7 ;  /* 0x00000000070402ca */ /* 0x000fd00000020000 */
[----:B------:R-:W-:-:S05]  /*21a70*/  @P0 PLOP3.LUT P0, PT, P1, PT, PT, 0x80, 0x0 ;  /* 0x000000000000081c */ /* 0x000fca0000f0f070 */
[----:B------:R-:W-:Y:S01]  /*21a80*/  @!P1 SYNCS.ARRIVE.TRANS64.RED.A0T1 RZ, [UR4+0x2a830], RZ ;  /* 0x02a830ffffff99a7 */ /* 0x000fe20008200404 */
[----:B------:R-:W-:Y:S07]  /*21a90*/  @!P1 ARRIVES.LDGSTSBAR.64.TRANSCNT [UR4+0x2a830] ;  /* 0x02a83000ff0099b0 */ /* 0x000fee0008000a84 */
[----:B------:R-:W-:Y:S05]  /*21aa0*/  @P0 BRA.U.ANY `(.L_x_2965) ;  /* 0xfffffffd00e80947 */ /* 0x000fea000393ffff */
[----:B------:R-:W-:Y:S01]  /*21ab0*/  NOP ;  /* 0x0000000000007918 */ /* 0x000fe20000000000 */
[----:B------:R-:W-:-:S05]  /*21ac0*/  IMAD.U32 R0, RZ, RZ, UR37 ;  /* 0x00000025ff007e24 */ /* 0x000fca000f8e00ff */
[----:B------:R-:W-:-:S13]  /*21ad0*/  ISETP.NE.AND P2, PT, R0, 0x3, PT ;  /* 0x000000030000780c */ /* 0x000fda0003f45270 */
[----:B------:R-:W-:Y:S05]  /*21ae0*/  @!P2 BRA `(.L_x_2966) ;  /* 0x000000000004a947 */ /* 0x000fea0003800000 */
[----:B------:R-:W-:Y:S01]  /*21af0*/  BPT.TRAP 0x1 ;  /* 0x000000040000795c */ /* 0x000fe20000300000 */
.L_x_2966:
        /* <DEDUP_REMOVED lines=29> */
[----:B-1----:R-:W-:-:S02]  /*21cd0*/  IMAD.U32 R7, RZ, RZ, UR7 ;  /* 0x00000007ff077e24 */ /* 0x002fc4000f8e00ff */
[----:B------:R-:W-:Y:S02]  /*21ce0*/  IMAD.U32 R10, RZ, RZ, UR8 ;  /* 0x00000008ff0a7e24 */ /* 0x000fe4000f8e00ff */
[----:B------:R-:W-:Y:S02]  /*21cf0*/  IMAD.U32 R11, RZ, RZ, UR9 ;  /* 0x00000009ff0b7e24 */ /* 0x000fe4000f8e00ff */
[----:B------:R-:W-:Y:S02]  /*21d00*/  IMAD.MOV.U32 R8, RZ, RZ, 0x70 ;  /* 0x00000070ff087424 */ /* 0x000fe400078e00ff */
[----:B------:R-:W-:Y:S02]  /*21d10*/  IMAD.MOV.U32 R12, RZ, RZ, 0x1 ;  /* 0x00000001ff0c7424 */ /* 0x000fe400078e00ff */
[----:B------:R-:W-:-:S07]  /*21d20*/  IMAD.MOV.U32 R13, RZ, RZ, RZ ;  /* 0x000000ffff0d7224 */ /* 0x000fce00078e00ff */
[----:B------:R-:W-:-:S07]  /*21d30*/  LEPC R20, `(.L_x_2968) ;  /* 0x000000001014794e */ /* 0x000fce0000000000 */
[----:B0-----:R-:W-:Y:S05]  /*21d40*/  CALL.ABS.NOINC R2 ;  /* 0x0000000002007343 */ /* 0x001fea0003c00000 */
.L_x_2968:
[----:B------:R-:W-:Y:S05]  /*21d50*/  BSYNC B6 ;  /* 0x0000000000067941 */ /* 0x000fea0003800000 */
.L_x_2967:
[----:B------:R-:W2:Y:S01]  /*21d60*/  LDL.LU R20, [R1+0x28] ;  /* 0x0000280001147983 */ /* 0x000ea20000300800 */
[----:B------:R-:W-:Y:S01]  /*21d70*/  ULDC.64 UR4, c[0x0][0x2d8] ;  /* 0x0000b60000047ab9 */ /* 0x000fe20000000a00 */
[----:B-1----:R-:W1:Y:S02]  /*21d80*/  LDC R7, c[0x0][0x448] ;  /* 0x00011200ff077b82 */ /* 0x002e640000000800 */
[----:B0-----:R-:W3:Y:S04]  /*21d90*/  LDL.LU.64 R2, [R1+0x18] ;  /* 0x0000180001027983 */ /* 0x001ee80000300a00 */
[----:B------:R0:W5:Y:S01]  /*21da0*/  LDL R10, [R1+0x10] ;  /* 0x00001000010a7983 */ /* 0x0001620000100800 */
[----:B-1----:R-:W-:-:S13]  /*21db0*/  ISETP.NE.AND P0, PT, R7, 0x1, PT ;  /* 0x000000010700780c */ /* 0x002fda0003f05270 */
[----:B------:R-:W1:Y:S01]  /*21dc0*/  @P0 LDC R6, c[0x0][0x44c] ;  /* 0x00011300ff060b82 */ /* 0x000e620000000800 */
[----:B------:R-:W4:Y:S02]  /*21dd0*/  S2R R8, SR_TID.X ;  /* 0x0000000000087919 */ /* 0x000f240000002100 */
[----:B----4-:R-:W-:-:S05]  /*21de0*/  IMAD.SHL.U32 R8, R8, 0x8, RZ ;  /* 0x0000000808087824 */ /* 0x010fca00078e00ff */
[----:B------:R-:W-:Y:S01]  /*21df0*/  LOP3.LUT R8, R8, 0x38, RZ, 0xc0, !PT ;  /* 0x0000003808087812 */ /* 0x000fe200078ec0ff */
[----:B---3--:R-:W-:Y:S02]  /*21e00*/  IMAD.MOV.U32 R3, RZ, RZ, R35 ;  /* 0x000000ffff037224 */ /* 0x008fe400078e0023 */
        /* <DEDUP_REMOVED lines=14> */
[----:B------:R-:W-:-:S05]  /*21ef0*/  LOP3.LUT R20, R21, 0x70, R20, 0xf8, !PT ;  /* 0x0000007015147812 */ /* 0x000fca00078ef814 */
[----:B------:R-:W-:Y:S01]  /*21f00*/  IMAD R5, R17, 0x80, R20 ;  /* 0x0000008011057824 */ /* 0x000fe200078e0214 */
[----:B------:R-:W2:Y:S03]  /*21f10*/  S2R R21, SR_TID.X ;  /* 0x0000000000157919 */ /* 0x000ea60000002100 */
        /* <DEDUP_REMOVED lines=33> */
[----:B-----5:R-:W-:Y:S01]  /*22130*/  IMAD R5, R10, R7, RZ ;  /* 0x000000070a057224 */ /* 0x020fe200078e02ff */
[----:B------:R-:W-:Y:S01]  /*22140*/  ULDC.64 UR4, c[0x0][0x208] ;  /* 0x0000820000047ab9 */ /* 0x000fe20000000a00 */
[----:B------:R-:W-:Y:S01]  /*22150*/  IMAD R17, R17, 0x80, R9 ;  /* 0x0000008011117824 */ /* 0x000fe200078e0209 */
        /* <DEDUP_REMOVED lines=69> */
[----:B0-----:R-:W-:-:S04]  /*225b0*/  @!P2 LEA R6, P4, R8, R3, 0x1 ;  /* 0x000000030806a211 */ /* 0x001fc800078808ff */
[----:B-1----:R-:W-:Y:S01]  /*225c0*/  @!P2 IADD3.X R7, RZ, R2, RZ, P4, !PT ;  /* 0x00000002ff07a210 */ /* 0x002fe200027fe4ff */
[----:B------:R-:W-:-:S04]  /*225d0*/  @!P2 IMAD.MOV.U32 R2, RZ, RZ, R6 ;  /* 0x000000ffff02a224 */ /* 0x000fc800078e0006 */
[----:B------:R-:W-:-:S05]  /*225e0*/  @!P2 IMAD.MOV.U32 R3, RZ, RZ, R7 ;  /* 0x000000ffff03a224 */ /* 0x000fca00078e0007 */
[----:B------:R0:W-:Y:S04]  /*225f0*/  @!P2 LDGSTS.E.BYPASS.LTC128B.128 [R36+0xf400], desc[UR4][R2.64], !P3 ;  /* 0x0f4000000224afae */ /* 0x0001e8000d901d44 */
[----:B------:R0:W-:Y:S04]  /*22600*/  @!P2 LDGSTS.E.BYPASS.LTC128B.128 [R36+0x13400], desc[UR4][R2.64+0x80], !P0 ;  /* 0x134000800224afae */ /* 0x0001e8000c101d44 */
[----:B--2---:R0:W-:Y:S02]  /*22610*/  @!P2 LDGSTS.E.BYPASS.LTC128B.128 [R36+0x17400], desc[UR4][R2.64+0x100], !P1 ;  /* 0x174001000224afae */ /* 0x0041e4000c901d44 */
.L_x_3121:
[----:B------:R-:W-:Y:S01]  /*22620*/  VIADD R0, R17, 0x70 ;  /* 0x0000007011007836 */ /* 0x000fe20000000000 */
[----:B------:R-:W-:Y:S04]  /*22630*/  BSSY B0, `(.L_x_2970) ;  /* 0x000000c000007945 */ /* 0x000fe80003800000 */
[----:B------:R-:W-:-:S13]  /*22640*/  ISETP.GE.AND P2, PT, R0, R5, PT ;  /* 0x000000050000720c */ /* 0x000fda0003f46270 */
[----:B------:R-:W-:Y:S05]  /*22650*/  @P2 BRA `(.L_x_2971) ;  /* 0x0000000000242947 */ /* 0x000fea0003800000 */
[----:B0-----:R-:W-:Y:S01]  /*22660*/  LEA R2, P2, R8, R14, 0x1 ;  /* 0x0000000e08027211 */ /* 0x001fe200078408ff */
[----:B------:R-:W-:-:S04]  /*22670*/  ULDC.64 UR4, c[0x0][0x208] ;  /* 0x0000820000047ab9 */ /* 0x000fc80000000a00 */
[----:B------:R-:W-:-:S05]  /*22680*/  IMAD.X R3, RZ, RZ, R4, P2 ;  /* 0x000000ffff037224 */ /* 0x000fca00010e0604 */
[----:B------:R-:W-:Y:S01]  /*22690*/  @!PT LDS RZ, [RZ] ;  /* 0x00000000fffff984 */ /* 0x000fe20000000800 */
[----:B------:R-:W-:Y:S01]  /*226a0*/  @!PT LDS RZ, [RZ] ;  /* 0x00000000fffff984 */ /* 0x000fe20000000800 */
[----:B------:R-:W-:Y:S01]  /*226b0*/  @!PT LDS RZ, [RZ] ;  /* 0x00000000fffff984 */ /* 0x000fe20000000800 */
[----:B------:R1:W-:Y:S04]  /*226c0*/  LDGSTS.E.BYPASS.LTC128B.128 [R36+0xfc00], desc[UR4][R2.64], !P3 ;  /* 0x0fc0000002247fae */ /* 0x0003e8000d901d44 */
[----:B------:R1:W-:Y:S04]  /*226d0*/  LDGSTS.E.BYPASS.LTC128B.128 [R36+0x13c00], desc[UR4][R2.64+0x80], !P0 ;  /* 0x13c0008002247fae */ /* 0x0003e8000c101d44 */
[----:B------:R1:W-:Y:S02]  /*226e0*/  LDGSTS.E.BYPASS.LTC128B.128 [R36+0x17c00], desc[UR4][R2.64+0x100], !P1 ;  /* 0x17c0010002247fae */ /* 0x0003e4000c901d44 */
.L_x_2971:
[----:B------:R-:W-:Y:S05]  /*226f0*/  BSYNC B0 ;  /* 0x0000000000007941 */ /* 0x000fea0003800000 */
.L_x_2970:
[----:B------:R-:W-:Y:S01]  /*22700*/  NOP ;  /* 0x0000000000007918 */ /* 0x000fe20000000000 */
[----:B------:R-:W-:-:S13]  /*22710*/  PLOP3.LUT P0, PT, PT, PT, PT, 0x80, 0x0 ;  /* 0x000000000000781c */ /* 0x000fda0003f0f070 */
.L_x_2972:
        /* <DEDUP_REMOVED lines=20> */
.L_x_3122:
[----:B------:R-:W-:Y:S05]  /*22860*/  BSYNC B0 ;  /* 0x0000000000007941 */ /* 0x000fea0003800000 */
.L_x_2973:
[----:B------:R-:W2:Y:S01]  /*22870*/  LDL R2, [R1] ;  /* 0x0000000001027983 */ /* 0x000ea20000100800 */
[----:B------:R-:W-:Y:S01]  /*22880*/  BSSY B0, `(.L_x_2975) ;  /* 0x0000100000007945 */ /* 0x000fe20003800000 */
[----:B--2---:R-:W-:-:S13]  /*22890*/  ISETP.GE.AND P0, PT, R0, R2, PT ;  /* 0x000000020000720c */ /* 0x004fda0003f06270 */
[----:B------:R-:W-:Y:S05]  /*228a0*/  @!P0 BRA `(.L_x_2976) ;  /* 0x0000000c00f48947 */ /* 0x000fea0003800000 */
[----:B------:R-:W-:Y:S02]  /*228b0*/  IMAD.MOV.U32 R10, RZ, RZ, R28 ;  /* 0x000000ffff0a7224 */ /* 0x000fe400078e001c */
[----:B------:R-:W-:Y:S02]  /*228c0*/  IMAD.MOV.U32 R17, RZ, RZ, R29 ;  /* 0x000000ffff117224 */ /* 0x000fe400078e001d */
[----:B------:R-:W-:-:S07]  /*228d0*/  IMAD.MOV.U32 R32, RZ, RZ, R26 ;  /* 0x000000ffff207224 */ /* 0x000fce00078e001a */
.L_x_2989:
[----:B------:R-:W2:Y:S01]  /*228e0*/  LDL R2, [R1+0x4] ;  /* 0x0000040001027983 */ /* 0x000ea20000100800 */
[----:B------:R-:W1:Y:S03]  /*228f0*/  LDC R8, c[0x0][0x430] ;  /* 0x00010c00ff087b82 */ /* 0x000e660000000800 */
[----:B------:R-:W3:Y:S01]  /*22900*/  LDL R6, [R1+0x8] ;  /* 0x0000080001067983 */ /* 0x000ee20000100800 */
[----:B0-----:R-:W0:Y:S01]  /*22910*/  S2R R3, SR_TID.X ;  /* 0x0000000000037919 */ /* 0x001e220000002100 */
[----:B------:R-:W4:Y:S01]  /*22920*/  S2R R7, SR_TID.X ;  /* 0x0000000000077919 */ /* 0x000f220000002100 */
[----:B-1----:R-:W-:-:S13]  /*22930*/  ISETP.NE.AND P0, PT, R8, 0x1, PT ;  /* 0x000000010800780c */ /* 0x002fda0003f05270 */
[----:B------:R-:W1:Y:S01]  /*22940*/  @P0 LDC R4, c[0x0][0x434] ;  /* 0x00010d00ff040b82 */ /* 0x000e620000000800 */
[----:B0-----:R-:W-:-:S04]  /*22950*/  LOP3.LUT R3, R3, 0x7f, RZ, 0xc0, !PT ;  /* 0x0000007f03037812 */ /* 0x001fc800078ec0ff */
[----:B------:R-:W-:Y:S01]  /*22960*/  SHF.R.U32.HI R3, RZ, 0x3, R3 ;  /* 0x00000003ff037819 */ /* 0x000fe20000011603 */
[----:B----4-:R-:W-:-:S05]  /*22970*/  IMAD.SHL.U32 R7, R7, 0x10, RZ ;  /* 0x0000001007077824 */ /* 0x010fca00078e00ff */
[----:B------:R-:W-:Y:S02]  /*22980*/  LOP3.LUT R7, R3, 0x70, R7, 0xf8, !PT ;  /* 0x0000007003077812 */ /* 0x000fe400078ef807 */
[----:B------:R-:W0:Y:S02]  /*22990*/  @P0 LDC R3, c[0x0][0x438] ;  /* 0x00010e00ff030b82 */ /* 0x000e240000000800 */
[----:B------:R-:W-:Y:S01]  /*229a0*/  ISETP.GT.U32.AND P1, PT, R7, 0x5f, PT ;  /* 0x0000005f0700780c */ /* 0x000fe20003f24070 */
[----:B------:R-:W-:Y:S01]  /*229b0*/  ULDC.64 UR4, c[0x0][0x208] ;  /* 0x0000820000047ab9 */ /* 0x000fe20000000a00 */
[----:B------:R-:W-:Y:S02]  /*229c0*/  VIADD R28, R10, 0x1 ;  /* 0x000000010a1c7836 */ /* 0x000fe40000000000 */
[----:B------:R-:W-:Y:S02]  /*229d0*/  IMAD.MOV.U32 R26, RZ, RZ, R0 ;  /* 0x000000ffff1a7224 */ /* 0x000fe400078e0000 */
[----:B--2---:R-:W-:-:S04]  /*229e0*/  IMAD R5, R0, 0x60, R2 ;  /* 0x0000006000057824 */ /* 0x004fc800078e0202 */
[----:B------:R-:W-:-:S04]  /*229f0*/  IMAD.IADD R5, R7, 0x1, R5 ;  /* 0x0000000107057824 */ /* 0x000fc800078e0205 */
[----:B-1----:R-:W-:-:S04]  /*22a00*/  @P0 IMAD.HI.U32 R4, R5, R4, RZ ;  /* 0x0000000405040227 */ /* 0x002fc800078e00ff */
[----:B------:R-:W-:Y:S01]  /*22a10*/  IMAD.MOV.U32 R2, RZ, RZ, R5 ;  /* 0x000000ffff027224 */ /* 0x000fe200078e0005 */
        /* <DEDUP_REMOVED lines=10> */
[----:B------:R-:W-:Y:S02]  /*22ac0*/  IMAD.MOV.U32 R7, RZ, RZ, RZ ;  /* 0x000000ffff077224 */ /* 0x000fe400078e00ff */
[----:B------:R-:W-:Y:S01]  /*22ad0*/  IMAD.U32 R6, RZ, RZ, UR37 ;  /* 0x00000025ff067e24 */ /* 0x000fe2000f8e00ff */
[----:B0-----:R-:W-:-:S04]  /*22ae0*/  @!P1 LEA R4, P0, R2, R4, 0x2 ;  /* 0x0000000402049211 */ /* 0x001fc800078010ff */
[----:B------:R-:W-:-:S05]  /*22af0*/  @!P1 LEA.HI.X R5, R2, R5, R3, 0x2, P0 ;  /* 0x0000000502059211 */ /* 0x000fca00000f1403 */
[----:B------:R0:W5:Y:S01]  /*22b00*/  @!P1 LDG.E R7, desc[UR4][R4.64] ;  /* 0x0000000404079981 */ /* 0x000162000c1e1900 */
[----:B------:R-:W-:Y:S02]  /*22b10*/  ISETP.NE.AND P1, PT, R6, 0x3, PT ;  /* 0x000000030600780c */ /* 0x000fe40003f25270 */
[C---:B------:R-:W-:Y:S01]  /*22b20*/  ISETP.NE.AND P0, PT, R28.reuse, 0x2, PT ;  /* 0x000000021c00780c */ /* 0x040fe20003f05270 */
[----:B------:R-:W-:Y:S05]  /*22b30*/  YIELD ;  /* 0x0000000000007946 */ /* 0x000fea0003800000 */
[----:B------:R-:W-:Y:S02]  /*22b40*/  SEL R2, RZ, 0x1, P0 ;  /* 0x00000001ff027807 */ /* 0x000fe40000000000 */
[----:B------:R-:W-:-:S02]  /*22b50*/  SEL R28, R28, RZ, P0 ;  /* 0x000000ff1c1c7207 */ /* 0x000fc40000000000 */
[----:B------:R-:W-:Y:S01]  /*22b60*/  LOP3.LUT R29, R17, R2, RZ, 0x3c, !PT ;  /* 0x00000002111d7212 */ /* 0x000fe200078e3cff */
[----:B0-----:R-:W-:Y:S06]  /*22b70*/  @!P1 BRA `(.L_x_2977) ;  /* 0x0000000000049947 */ /* 0x001fec0003800000 */
[----:B------:R-:W-:Y:S01]  /*22b80*/  BPT.TRAP 0x1 ;  /* 0x000000040000795c */ /* 0x000fe20000300000 */
.L_x_2977:
[----:B------:R-:W-:Y:S01]  /*22b90*/  IMAD R6, R28, 0x8, R22 ;  /* 0x000000081c067824 */ /* 0x000fe200078e0216 */
[----:B------:R-:W-:Y:S01]  /*22ba0*/  SHF.L.U32 R3, R29, 0x1f, RZ ;  /* 0x0000001f1d037819 */ /* 0x000fe200000006ff */
[----:B------:R-:W-:Y:S03]  /*22bb0*/  BSSY B1, `(.L_x_2978) ;  /* 0x0000003000017945 */ /* 0x000fe60003800000 */
[----:B------:R-:W0:Y:S02]  /*22bc0*/  SYNCS.PHASECHK.TRANS64.TRYWAIT P0, [R6+URZ+0x2a840], R3 ;  /* 0x02a84003060075a7 */ /* 0x000e24000800017f */
[----:B0-----:R-:W-:Y:S05]  /*22bd0*/  @!P0 BRA `(.L_x_2979) ;  /* 0x0000005000ac8947 */ /* 0x001fea0003800000 */
.L_x_3123:
[----:B------:R-:W-:Y:S05]  /*22be0*/  BSYNC B1 ;  /* 0x0000000000017941 */ /* 0x000fea0003800000 */
.L_x_2978:
[----:B------:R-:W-:Y:S01]  /*22bf0*/  SHF.R.S32.HI R20, RZ, 0x1f, R8 ;  /* 0x0000001fff147819 */ /* 0x000fe20000011408 */
[----:B------:R-:W-:Y:S01]  /*22c00*/  ULDC.64 UR4, c[0x0][0x300] ;  /* 0x0000c00000047ab9 */ /* 0x000fe20000000a00 */
[----:B-----5:R-:W-:Y:S01]  /*22c10*/  SHF.R.S32.HI R21, RZ, 0x1f, R7 ;  /* 0x0000001fff157819 */ /* 0x020fe20000011407 */
[----:B0-----:R-:W-:Y:S01]  /*22c20*/  IMAD.WIDE.U32 R2, R8, UR4, RZ ;  /* 0x0000000408027c25 */ /* 0x001fe2000f8e00ff */
[----:B------:R-:W-:Y:S01]  /*22c30*/  ULDC.64 UR6, c[0x0][0x2e8] ;  /* 0x0000ba0000067ab9 */ /* 0x000fe20000000a00 */
[C---:B------:R-:W-:Y:S02]  /*22c40*/  LOP3.LUT P3, RZ, R27.reuse, 0x4, RZ, 0xc0, !PT ;  /* 0x000000041bff7812 */ /* 0x040fe4000786c0ff */
        /* <DEDUP_REMOVED lines=20> */
[----:B------:R-:W-:Y:S01]  /*22d90*/  ULDC.64 UR4, c[0x0][0x208] ;  /* 0x0000820000047ab9 */ /* 0x000fe20000000a00 */
        /* <DEDUP_REMOVED lines=40> */
.L_x_3137:
[----:B--2---:R-:W-:Y:S01]  /*23020*/  IADD3 R2, P0, R2, R0, RZ ;  /* 0x0000000002027210 */ /* 0x004fe20007f1e0ff */
[----:B------:R-:W-:-:S04]  /*23030*/  ULDC.64 UR4, c[0x0][0x208] ;  /* 0x0000820000047ab9 */ /* 0x000fc80000000a00 */
        /* <DEDUP_REMOVED lines=9> */
.L_x_2981:
[----:B------:R-:W-:Y:S02]  /*230d0*/  PLOP3.LUT P1, PT, P1, P0, PT, 0xa2, 0x0 ;  /* 0x000000000000781c */ /* 0x000fe40000f21472 */
[----:B------:R-:W-:-:S08]  /*230e0*/  @P0 R2UR P1, UR4, R6 ;  /* 0x00000000060402ca */ /* 0x000fd00000020000 */
[----:B------:R-:W-:-:S05]  /*230f0*/  @P0 PLOP3.LUT P0, PT, P1, PT, PT, 0x80, 0x0 ;  /* 0x000000000000081c */ /* 0x000fca0000f0f070 */
[----:B------:R-:W-:Y:S01]  /*23100*/  @!P1 SYNCS.ARRIVE.TRANS64.RED.A0T1 RZ, [UR4+0x2a830], RZ ;  /* 0x02a830ffffff99a7 */ /* 0x000fe20008200404 */
[----:B------:R-:W-:Y:S07]  /*23110*/  @!P1 ARRIVES.LDGSTSBAR.64.TRANSCNT [UR4+0x2a830] ;  /* 0x02a83000ff0099b0 */ /* 0x000fee0008000a84 */
[----:B------:R-:W-:Y:S05]  /*23120*/  @P0 BRA.U.ANY `(.L_x_2981) ;  /* 0xfffffffd00e80947 */ /* 0x000fea000393ffff */
[----:B------:R-:W-:Y:S01]  /*23130*/  NOP ;  /* 0x0000000000007918 */ /* 0x000fe20000000000 */
[----:B-1----:R-:W-:-:S05]  /*23140*/  IMAD.U32 R2, RZ, RZ, UR37 ;  /* 0x00000025ff027e24 */ /* 0x002fca000f8e00ff */
[----:B------:R-:W-:-:S13]  /*23150*/  ISETP.NE.AND P2, PT, R2, 0x3, PT ;  /* 0x000000030200780c */ /* 0x000fda0003f45270 */
[----:B------:R-:W-:Y:S05]  /*23160*/  @!P2 BRA `(.L_x_2982) ;  /* 0x000000000004a947 */ /* 0x000fea0003800000 */
[----:B------:R-:W-:Y:S01]  /*23170*/  BPT.TRAP 0x1 ;  /* 0x000000040000795c */ /* 0x000fe20000300000 */
.L_x_2982:
[----:B------:R1:W-:Y:S01]  /*23180*/  SYNCS.ARRIVE.TRANS64.A1T0 RZ, [R6+URZ+0x2a830], RZ ;  /* 0x02a830ff06ff79a7 */ /* 0x0003e2000810003f */
[----:B------:R-:W-:Y:S05]  /*23190*/  @!P2 BRA `(.L_x_2983) ;  /* 0x000000000004a947 */ /* 0x000fea0003800000 */
[----:B------:R-:W-:Y:S01]  /*231a0*/  BPT.TRAP 0x1 ;  /* 0x000000040000795c */ /* 0x000fe20000300000 */
.L_x_2983:
[----:B------:R-:W-:Y:S01]  /*231b0*/  SHF.L.U32 R2, R17, 0x1f, RZ ;  /* 0x0000001f11027819 */ /* 0x000fe200000006ff */
[----:B------:R-:W-:Y:S01]  /*231c0*/  IMAD R4, R10, 0x8, R22 ;  /* 0x000000080a047824 */ /* 0x000fe200078e0216 */
[----:B------:R-:W-:Y:S03]  /*231d0*/  BSSY B1, `(.L_x_2984) ;  /* 0x0000003000017945 */ /* 0x000fe60003800000 */
[----:B------:R-:W2:Y:S02]  /*231e0*/  SYNCS.PHASECHK.TRANS64.TRYWAIT P0, [R4+URZ+0x2a860], R2 ;  /* 0x02a86002040075a7 */ /* 0x000ea4000800017f */
[----:B--2---:R-:W-:Y:S05]  /*231f0*/  @!P0 BRA `(.L_x_2985) ;  /* 0x0000005400288947 */ /* 0x004fea0003800000 */
.L_x_3138:
[----:B------:R-:W-:Y:S05]  /*23200*/  BSYNC B1 ;  /* 0x0000000000017941 */ /* 0x000fea0003800000 */
.L_x_2984:
[----:B------:R-:W3:Y:S01]  /*23210*/  S2R R3, SR_TID.X ;  /* 0x0000000000037919 */ /* 0x000ee20000002100 */
[----:B------:R-:W-:Y:S01]  /*23220*/  UMOV UR4, 0xffffffff ;  /* 0xffffffff00047882 */ /* 0x000fe20000000000 */
[----:B-1----:R-:W-:Y:S01]  /*23230*/  IMAD R6, R32, -0x60, R37 ;  /* 0xffffffa020067824 */ /* 0x002fe200078e0225 */
[----:B------:R-:W-:Y:S01]  /*23240*/  LOP3.LUT P0, RZ, R30, 0x2, RZ, 0xc0, !PT ;  /* 0x000000021eff7812 */ /* 0x000fe2000780c0ff */
[----:B0-----:R-:W-:Y:S01]  /*23250*/  IMAD R5, R10, 0x3000, R34 ;  /* 0x000030000a057824 */ /* 0x001fe200078e0222 */
[----:B---3--:R-:W-:-:S04]  /*23260*/  LOP3.LUT R3, R3, 0x7f, RZ, 0xc0, !PT ;  /* 0x0000007f03037812 */ /* 0x008fc800078ec0ff */
[----:B------:R-:W-:-:S05]  /*23270*/  SHF.R.U32.HI R3, RZ, 0x3, R3 ;  /* 0x00000003ff037819 */ /* 0x000fca0000011603 */
[----:B------:R-:W-:Y:S01]  /*23280*/  IMAD.IADD R6, R6, 0x1, -R3 ;  /* 0x0000000106067824 */ /* 0x000fe200078e0a03 */
[----:B------:R-:W-:Y:S06]  /*23290*/  BRA.DIV UR4, `(.L_x_2986) ;  /* 0x0000005604147947 */ /* 0x000fec000b800000 */
[----:B--2---:R-:W0:Y:S01]  /*232a0*/  SHFL.IDX PT, R2, R23, RZ, 0x181f ;  /* 0x00181fff17027589 */ /* 0x004e2200000e0000 */
[----:B------:R-:W-:Y:S01]  /*232b0*/  IMAD R5, R5, 0x2, R22 ;  /* 0x0000000205057824 */ /* 0x000fe200078e0216 */
[----:B------:R-:W-:Y:S02]  /*232c0*/  ULDC.64 UR4, c[0x0][0x208] ;  /* 0x0000820000047ab9 */ /* 0x000fe40000000a00 */
        /* <DEDUP_REMOVED lines=43> */
.L_x_3152:
[C---:B------:R-:W-:Y:S01]  /*23580*/  ISETP.LT.OR P1, PT, R6.reuse, 0x51, !P1 ;  /* 0x000000510600780c */ /* 0x040fe20004f21670 */
[----:B------:R-:W-:Y:S01]  /*23590*/  ULDC.64 UR4, c[0x0][0x208] ;  /* 0x0000820000047ab9 */ /* 0x000fe20000000a00 */
[----:B------:R-:W-:Y:S02]  /*235a0*/  ISETP.LT.OR P0, PT, R6, 0x51, !P0 ;  /* 0x000000510600780c */ /* 0x000fe40004701670 */
[----:B-1----:R-:W-:-:S05]  /*235b0*/  IADD3 R2, P2, R2, R0, RZ ;  /* 0x0000000002027210 */ /* 0x002fca0007f5e0ff */
[----:B------:R-:W-:-:S05]  /*235c0*/  IMAD.X R3, RZ, RZ, R24, P2 ;  /* 0x000000ffff037224 */ /* 0x000fca00010e0618 */
[----:B------:R-:W-:Y:S01]  /*235d0*/  @!PT LDS RZ, [RZ] ;  /* 0x00000000fffff984 */ /* 0x000fe20000000800 */
[----:B------:R-:W-:Y:S01]  /*235e0*/  @!PT LDS RZ, [RZ] ;  /* 0x00000000fffff984 */ /* 0x000fe20000000800 */
[----:B------:R-:W-:Y:S01]  /*235f0*/  @!PT LDS RZ, [RZ] ;  /* 0x00000000fffff984 */ /* 0x000fe20000000800 */
[----:B------:R-:W-:Y:S04]  /*23600*/  LDGSTS.E.BYPASS.LTC128B.128 [R5+0x2c00], desc[UR4][R2.64], !P1 ;  /* 0x02c0000002057fae */ /* 0x000fe8000c901d44 */
[----:B------:R1:W-:Y:S01]  /*23610*/  LDGSTS.E.BYPASS.LTC128B.128 [R5+0x5c00], desc[UR4][R2.64+0x80], !P0 ;  /* 0x05c0008002057fae */ /* 0x0003e2000c101d44 */
[----:B------:R-:W-:Y:S01]  /*23620*/  ULDC.64 UR4, c[0x0][0x328] ;  /* 0x0000ca0000047ab9 */ /* 0x000fe20000000a00 */
[----:B------:R-:W-:Y:S01]  /*23630*/  PLOP3.LUT P0, PT, PT, PT, PT, 0x80, 0x0 ;  /* 0x000000000000781c */ /* 0x000fe20003f0f070 */
[----:B------:R-:W-:Y:S01]  /*23640*/  IMAD R9, R20, UR4, RZ ;  /* 0x0000000414097c24 */ /* 0x000fe2000f8e02ff */
[----:B------:R-:W-:-:S03]  /*23650*/  NOP ;  /* 0x0000000000007918 */ /* 0x000fc60000000000 */
[C---:B------:R-:W-:Y:S02]  /*23660*/  IMAD R9, R8.reuse, UR5, R9 ;  /* 0x0000000508097c24 */ /* 0x040fe4000f8e0209 */
[----:B-1----:R-:W-:Y:S01]  /*23670*/  IMAD.WIDE.U32 R2, R8, UR4, RZ ;  /* 0x0000000408027c25 */ /* 0x002fe2000f8e00ff */
[----:B------:R-:W-:-:S03]  /*23680*/  ULDC.64 UR4, c[0x0][0x338] ;  /* 0x0000ce0000047ab9 */ /* 0x000fc60000000a00 */
[----:B------:R-:W-:Y:S02]  /*23690*/  IMAD.IADD R3, R3, 0x1, R9 ;  /* 0x0000000103037824 */ /* 0x000fe400078e0209 */
[----:B------:R-:W-:Y:S02]  /*236a0*/  IMAD R0, R21, UR4, RZ ;  /* 0x0000000415007c24 */ /* 0x000fe4000f8e02ff */
[----:B------:R-:W-:-:S04]  /*236b0*/  IMAD.WIDE.U32 R2, R7, UR4, R2 ;  /* 0x0000000407027c25 */ /* 0x000fc8000f8e0002 */
[----:B------:R-:W-:-:S04]  /*236c0*/  IMAD R9, R7, UR5, R0 ;  /* 0x0000000507097c24 */ /* 0x000fc8000f8e0200 */
[----:B------:R-:W-:-:S07]  /*236d0*/  IMAD.IADD R9, R3, 0x1, R9 ;  /* 0x0000000103097824 */ /* 0x000fce00078e0209 */
.L_x_2987:
        /* <DEDUP_REMOVED lines=11> */
.L_x_2988:
        /* <DEDUP_REMOVED lines=15> */
.L_x_2976:
[----:B------:R-:W-:Y:S05]  /*23880*/  BSYNC B0 ;  /* 0x0000000000007941 */ /* 0x000fea0003800000 */
.L_x_2975:
        /* <DEDUP_REMOVED lines=8> */
[----:B------:R-:W1:Y:S01]  /*23910*/  FLO.U32 R0, UR4 ;  /* 0x0000000400007d00 */ /* 0x000e6200080e0000 */
[----:B------:R-:W-:Y:S01]  /*23920*/  ULDC.64 UR6, c[0x0][0x208] ;  /* 0x0000820000067ab9 */ /* 0x000fe20000000a00 */
        /* <DEDUP_REMOVED lines=8> */
.L_x_2991:
[----:B------:R-:W-:Y:S05]  /*239b0*/  BSYNC B0 ;  /* 0x0000000000007941 */ /* 0x000fea0003800000 */
.L_x_2990:
[----:B------:R-:W-:-:S05]  /*239c0*/  IMAD.U32 R0, RZ, RZ, UR37 ;  /* 0x00000025ff007e24 */ /* 0x000fca000f8e00ff */
[----:B------:R-:W-:-:S13]  /*239d0*/  ISETP.NE.AND P0, PT, R0, 0x3, PT ;  /* 0x000000030000780c */ /* 0x000fda0003f05270 */
[----:B------:R-:W-:Y:S05]  /*239e0*/  @!P0 BRA `(.L_x_2992) ;  /* 0x0000000000048947 */ /* 0x000fea0003800000 */
[----:B------:R-:W-:Y:S01]  /*239f0*/  BPT.TRAP 0x1 ;  /* 0x000000040000795c */ /* 0x000fe20000300000 */
.L_x_2992:
[----:B------:R-:W-:Y:S01]  /*23a00*/  IMAD R0, R28, 0x8, R22 ;  /* 0x000000081c007824 */ /* 0x000fe200078e0216 */
[----:B0-----:R-:W-:Y:S01]  /*23a10*/  SHF.L.U32 R3, R29, 0x1f, RZ ;  /* 0x0000001f1d037819 */ /* 0x001fe200000006ff */
[----:B------:R-:W-:Y:S01]  /*23a20*/  BSSY B0, `(.L_x_2993) ;  /* 0x0000004000007945 */ /* 0x000fe20003800000 */
[----:B------:R-:W-:Y:S02]  /*23a30*/  IMAD R6, R26, -0x60, R37 ;  /* 0xffffffa01a067824 */ /* 0x000fe400078e0225 */
[----:B------:R-:W0:Y:S02]  /*23a40*/  SYNCS.PHASECHK.TRANS64.TRYWAIT P0, [R0+URZ+0x2a860], R3 ;  /* 0x02a86003000075a7 */ /* 0x000e24000800017f */
[----:B0-----:R-:W-:Y:S05]  /*23a50*/  @!P0 BRA `(.L_x_2994) ;  /* 0x00000054001c8947 */ /* 0x001fea0003800000 */
.L_x_3153:
[----:B------:R-:W-:Y:S05]  /*23a60*/  BSYNC B0 ;  /* 0x0000000000007941 */ /* 0x000fea0003800000 */
.L_x_2993:
        /* <DEDUP_REMOVED lines=11> */
[----:B------:R-:W2:Y:S01]  /*23b20*/  SHFL.IDX PT, R14, R23, RZ, 0x181f ;  /* 0x00181fff170e7589 */ /* 0x000ea200000e0000 */
[----:B------:R-:W-:Y:S01]  /*23b30*/  ISETP.NE.U32.AND P1, PT, R2, 0x1, PT ;  /* 0x000000010200780c */ /* 0x000fe20003f25070 */
[----:B------:R-:W-:Y:S01]  /*23b40*/  ULDC.64 UR4, c[0x0][0x208] ;  /* 0x0000820000047ab9 */ /* 0x000fe20000000a00 */
        /* <DEDUP_REMOVED lines=44> */
.L_x_3167:
[C---:B------:R-:W-:Y:S01]  /*23e10*/  ISETP.LT.OR P1, PT, R6.reuse, 0x51, P1 ;  /* 0x000000510600780c */ /* 0x040fe20000f21670 */
[----:B------:R-:W-:Y:S01]  /*23e20*/  ULDC.64 UR4, c[0x0][0x208] ;  /* 0x0000820000047ab9 */ /* 0x000fe20000000a00 */
        /* <DEDUP_REMOVED lines=10> */
.L_x_2996:
[----:B------:R-:W-:Y:S02]  /*23ed0*/  PLOP3.LUT P1, PT, P1, P0, PT, 0xa2, 0x0 ;  /* 0x000000000000781c */ /* 0x000fe40000f21472 */
[----:B------:R-:W-:-:S08]  /*23ee0*/  @P0 R2UR P1, UR4, R0 ;  /* 0x00000000000402ca */ /* 0x000fd00000020000 */
[----:B------:R-:W-:-:S05]  /*23ef0*/  @P0 PLOP3.LUT P0, PT, P1, PT, PT, 0x80, 0x0 ;  /* 0x000000000000081c */ /* 0x000fca0000f0f070 */
[----:B------:R-:W-:Y:S01]  /*23f00*/  @!P1 SYNCS.ARRIVE.TRANS64.RED.A0T1 RZ, [UR4+0x2a850], RZ ;  /* 0x02a850ffffff99a7 */ /* 0x000fe20008200404 */
[----:B------:R-:W-:Y:S07]  /*23f10*/  @!P1 ARRIVES.LDGSTSBAR.64.TRANSCNT [UR4+0x2a850] ;  /* 0x02a85000ff0099b0 */ /* 0x000fee0008000a84 */
[----:B------:R-:W-:Y:S05]  /*23f20*/  @P0 BRA.U.ANY `(.L_x_2996) ;  /* 0xfffffffd00e80947 */ /* 0x000fea000393ffff */
[----:B------:R-:W-:Y:S01]  /*23f30*/  NOP ;  /* 0x0000000000007918 */ /* 0x000fe20000000000 */
[----:B0-----:R-:W-:-:S05]  /*23f40*/  IMAD.U32 R2, RZ, RZ, UR37 ;  /* 0x00000025ff027e24 */ /* 0x001fca000f8e00ff */
[----:B------:R-:W-:-:S13]  /*23f50*/  ISETP.NE.AND P2, PT, R2, 0x3, PT ;  /* 0x000000030200780c */ /* 0x000fda0003f45270 */
[----:B------:R-:W-:Y:S05]  /*23f60*/  @!P2 BRA `(.L_x_2997) ;  /* 0x000000000004a947 */ /* 0x000fea0003800000 */
[----:B------:R-:W-:Y:S01]  /*23f70*/  BPT.TRAP 0x1 ;  /* 0x000000040000795c */ /* 0x000fe20000300000 */
.L_x_2997:
[----:B------:R-:W-:Y:S01]  /*23f80*/  VIADD R28, R28, 0x1 ;  /* 0x000000011c1c7836 */ /* 0x000fe20000000000 */
[----:B------:R0:W-:Y:S04]  /*23f90*/  SYNCS.ARRIVE.TRANS64.A1T0 RZ, [R0+URZ+0x2a850], RZ ;  /* 0x02a850ff00ff79a7 */ /* 0x0001e8000810003f */
[----:B------:R-:W-:-:S04]  /*23fa0*/  ISETP.NE.AND P0, PT, R28, 0x2, PT ;  /* 0x000000021c00780c */ /* 0x000fc80003f05270 */
[----:B0-----:R-:W-:Y:S02]  /*23fb0*/  SEL R0, RZ, 0x1, P0 ;  /* 0x00000001ff007807 */ /* 0x001fe40000000000 */
[----:B------:R-:W-:Y:S02]  /*23fc0*/  SEL R28, R28, RZ, P0 ;  /* 0x000000ff1c1c7207 */ /* 0x000fe40000000000 */
[----:B------:R-:W-:-:S07]  /*23fd0*/  LOP3.LUT R29, R29, R0, RZ, 0x3c, !PT ;  /* 0x000000001d1d7212 */ /* 0x000fce00078e3cff */
.L_x_2954:
[----:B------:R-:W-:Y:S05]  /*23fe0*/  BSYNC B7 ;  /* 0x0000000000077941 */ /* 0x000fea0003800000 */
.L_x_2952:
        /* <DEDUP_REMOVED lines=11> */
.L_x_2998:
[----:B------:R-:W0:Y:S01]  /*240a0*/  S2R R8, SR_TID.X ;  /* 0x0000000000087919 */ /* 0x000e220000002100 */
[----:B------:R-:W-:Y:S01]  /*240b0*/  UMOV UR4, 0xffffffff ;  /* 0xffffffff00047882 */ /* 0x000fe20000000000 */
[----:B0-----:R-:W-:-:S04]  /*240c0*/  LOP3.LUT R8, R8, 0x1f, RZ, 0xc0, !PT ;  /* 0x0000001f08087812 */ /* 0x001fc800078ec0ff */
[----:B------:R-:W-:Y:S01]  /*240d0*/  ISETP.NE.AND P0, PT, R8, 0x1f, PT ;  /* 0x0000001f0800780c */ /* 0x000fe20003f05270 */
[----:B------:R-:W-:-:S12]  /*240e0*/  BRA.DIV UR4, `(.L_x_3000) ;  /* 0x00000056048c7947 */ /* 0x000fd8000b800000 */
[----:B------:R-:W-:Y:S01]  /*240f0*/  IMAD.IADD R7, R19, 0x1, R8 ;  /* 0x0000000113077824 */ /* 0x000fe200078e0208 */
[----:B------:R-:W-:Y:S01]  /*24100*/  ULDC UR4, c[0x0][0xc3c] ;  /* 0x00030f0000047ab9 */ /* 0x000fe20000000800 */
[----:B------:R-:W-:-:S03]  /*24110*/  ULDC.64 UR6, c[0x0][0x208] ;  /* 0x0000820000067ab9 */ /* 0x000fc60000000a00 */
[----:B------:R-:W-:-:S13]  /*24120*/  ISETP.GE.OR P1, PT, R7, UR4, !P0 ;  /* 0x0000000407007c0c */ /* 0x000fda000c726670 */
[----:B------:R-:W0:Y:S08]  /*24130*/  @!P1 LDC.64 R2, c[0x0][0xc80] ;  /* 0x00032000ff029b82 */ /* 0x000e300000000a00 */
[----:B------:R-:W2:Y:S01]  /*24140*/  @!P1 LDC.64 R4, c[0x0][0xc78] ;  /* 0x00031e00ff049b82 */ /* 0x000ea20000000a00 */
[----:B0-----:R-:W-:-:S05]  /*24150*/  @!P1 IMAD.WIDE R2, R7, 0x4, R2 ;  /* 0x0000000407029825 */ /* 0x001fca00078e0202 */
[----:B------:R2:W3:Y:S02]  /*24160*/  @!P1 LDG.E R6, desc[UR6][R2.64] ;  /* 0x0000000602069981 */ /* 0x0004e4000c1e1900 */
[----:B--2---:R-:W-:-:S05]  /*24170*/  @!P1 IMAD.WIDE R2, R7, 0x4, R4 ;  /* 0x0000000407029825 */ /* 0x004fca00078e0204 */
[----:B------:R-:W2:Y:S01]  /*24180*/  @!P1 LDG.E R5, desc[UR6][R2.64] ;  /* 0x0000000602059981 */ /* 0x000ea2000c1e1900 */
        /* <DEDUP_REMOVED lines=8> */
[----:B---3--:R-:W-:-:S02]  /*24210*/  @!P1 IMAD.MOV.U32 R17, RZ, RZ, R6 ;  /* 0x000000ffff119224 */ /* 0x008fc400078e0006 */
[----:B------:R-:W-:Y:S02]  /*24220*/  IMAD.MOV.U32 R6, RZ, RZ, RZ ;  /* 0x000000ffff067224 */ /* 0x000fe400078e00ff */
[----:B--2---:R-:W-:Y:S01]  /*24230*/  @!P1 IMAD.MOV.U32 R4, RZ, RZ, R5 ;  /* 0x000000ffff049224 */ /* 0x004fe200078e0005 */
        /* <DEDUP_REMOVED lines=17> */
[----:B------:R0:W2:Y:S02]  /*24350*/  SHFL.IDX PT, R14, R2, 0x1f, 0x1f ;  /* 0x03e01f00020e7f89 */ /* 0x0000a400000e0000 */
.L_x_3177:
[----:B------:R-:W-:Y:S02]  /*24360*/  ULDC UR4, c[0x0][0xc38] ;  /* 0x00030e0000047ab9 */ /* 0x000fe40000000800 */
[----:B------:R-:W-:-:S04]  /*24370*/  IMAD.U32 R5, RZ, RZ, UR4 ;  /* 0x00000004ff057e24 */ /* 0x000fc8000f8e00ff */
[----:B--2---:R-:W-:-:S04]  /*24380*/  IMAD R14, R14, R5, RZ ;  /* 0x000000050e0e7224 */ /* 0x004fc800078e02ff */
[----:B------:R-:W-:-:S05]  /*24390*/  IMAD.IADD R7, R7, 0x1, R14 ;  /* 0x0000000107077824 */ /* 0x000fca00078e020e */
[----:B------:R-:W-:-:S13]  /*243a0*/  ISETP.GT.AND P6, PT, R7, R0, PT ;  /* 0x000000000700720c */ /* 0x000fda0003fc4270 */
[----:B------:R-:W-:Y:S05]  /*243b0*/  @P6 BRA `(.L_x_3001) ;  /* 0x0000000000a86947 */ /* 0x000fea0003800000 */
.L_x_3004:
[----:B0-----:R-:W0:Y:S01]  /*243c0*/  LDC R2, c[0x0][0xc3c] ;  /* 0x00030f00ff027b82 */ /* 0x001e220000000800 */
[----:B------:R-:W-:-:S05]  /*243d0*/  VIADD R19, R19, 0x1f ;  /* 0x0000001f13137836 */ /* 0x000fca0000000000 */
[----:B0-----:R-:W-:-:S13]  /*243e0*/  ISETP.GE.AND P6, PT, R19, R2, PT ;  /* 0x000000021300720c */ /* 0x001fda0003fc6270 */
[----:B------:R-:W-:Y:S05]  /*243f0*/  @P6 BRA `(.L_x_3002) ;  /* 0x0000000800c46947 */ /* 0x000fea0003800000 */
[----:B------:R-:W0:Y:S01]  /*24400*/  S2R R3, SR_TID.X ;  /* 0x0000000000037919 */ /* 0x000e220000002100 */
[----:B------:R-:W-:Y:S01]  /*24410*/  IMAD.MOV.U32 R17, RZ, RZ, RZ ;  /* 0x000000ffff117224 */ /* 0x000fe200078e00ff */
[----:B------:R-:W-:Y:S01]  /*24420*/  ULDC.64 UR4, c[0x0][0x208] ;  /* 0x0000820000047ab9 */ /* 0x000fe20000000a00 */
[----:B0-----:R-:W-:-:S05]  /*24430*/  LOP3.LUT R3, R3, 0x1f, RZ, 0xc0, !PT ;  /* 0x0000001f03037812 */ /* 0x001fca00078ec0ff */
[----:B------:R-:W-:-:S05]  /*24440*/  IMAD.IADD R9, R19, 0x1, R3 ;  /* 0x0000000113097824 */ /* 0x000fca00078e0203 */
[----:B------:R-:W-:-:S13]  /*24450*/  ISETP.GE.OR P6, PT, R9, R2, !P0 ;  /* 0x000000020900720c */ /* 0x000fda00047c6670 */
[----:B------:R-:W0:Y:S08]  /*24460*/  @!P6 LDC.64 R2, c[0x0][0xc80] ;  /* 0x00032000ff02eb82 */ /* 0x000e300000000a00 */
[----:B------:R-:W2:Y:S01]  /*24470*/  @!P6 LDC.64 R4, c[0x0][0xc78] ;  /* 0x00031e00ff04eb82 */ /* 0x000ea20000000a00 */
[----:B0-----:R-:W-:-:S05]  /*24480*/  @!P6 IMAD.WIDE R2, R9, 0x4, R2 ;  /* 0x000000040902e825 */ /* 0x001fca00078e0202 */
[----:B------:R2:W3:Y:S02]  /*24490*/  @!P6 LDG.E R17, desc[UR4][R2.64] ;  /* 0x000000040211e981 */ /* 0x0004e4000c1e1900 */
[----:B--2---:R-:W-:-:S04]  /*244a0*/  @!P6 IMAD.WIDE R2, R9, 0x4, R4 ;  /* 0x000000040902e825 */ /* 0x004fc800078e0204 */
[----:B------:R-:W-:-:S06]  /*244b0*/  IMAD.MOV.U32 R4, RZ, RZ, RZ ;  /* 0x000000ffff047224 */ /* 0x000fcc00078e00ff */
[----:B------:R-:W3:Y:S01]  /*244c0*/  @!P6 LDG.E R4, desc[UR4][R2.64] ;  /* 0x000000040204e981 */ /* 0x000ee2000c1e1900 */
[----:B------:R-:W-:Y:S01]  /*244d0*/  UMOV UR4, 0xffffffff ;  /* 0xffffffff00047882 */ /* 0x000fe20000000000 */
[----:B---3--:R-:W-:Y:S02]  /*244e0*/  IMAD R13, R4, R17, RZ ;  /* 0x00000011040d7224 */ /* 0x008fe400078e02ff */
        /* <DEDUP_REMOVED lines=17> */
.L_x_3185:
[----:B------:R-:W-:Y:S02]  /*24600*/  ULDC UR4, c[0x0][0xc38] ;  /* 0x00030e0000047ab9 */ /* 0x000fe40000000800 */
[----:B------:R-:W-:-:S04]  /*24610*/  IMAD.U32 R5, RZ, RZ, UR4 ;  /* 0x00000004ff057e24 */ /* 0x000fc8000f8e00ff */
[----:B--2---:R-:W-:-:S04]  /*24620*/  IMAD R14, R14, R5, RZ ;  /* 0x000000050e0e7224 */ /* 0x004fc800078e02ff */
[----:B------:R-:W-:-:S05]  /*24630*/  IMAD.IADD R7, R14, 0x1, R7 ;  /* 0x000000010e077824 */ /* 0x000fca00078e0207 */
[----:B------:R-:W-:-:S13]  /*24640*/  ISETP.GT.AND P6, PT, R7, R0, PT ;  /* 0x000000000700720c */ /* 0x000fda0003fc4270 */
[----:B------:R-:W-:Y:S05]  /*24650*/  @!P6 BRA `(.L_x_3004) ;  /* 0xfffffffc0058e947 */ /* 0x000fea000383ffff */
.L_x_3001:
[----:B------:R-:W-:Y:S01]  /*24660*/  IMAD.IADD R7, R7, 0x1, -R14 ;  /* 0x0000000107077824 */ /* 0x000fe200078e0a0e */
[----:B------:R-:W-:-:S03]  /*24670*/  UMOV UR4, 0xffffffff ;  /* 0xffffffff00047882 */ /* 0x000fc60000000000 */
[----:B------:R-:W-:-:S05]  /*24680*/  IMAD R3, R2, R5, R7 ;  /* 0x0000000502037224 */ /* 0x000fca00078e0207 */
[----:B------:R-:W-:Y:S01]  /*24690*/  ISETP.GT.AND P6, PT, R3, R0, PT ;  /* 0x000000000300720c */ /* 0x000fe20003fc4270 */
[----:B------:R-:W-:-:S12]  /*246a0*/  BRA.DIV UR4, `(.L_x_3005) ;  /* 0x0000005a04147947 */ /* 0x000fd8000b800000 */
[----:B------:R-:W-:-:S04]  /*246b0*/  VOTE.ANY R3, PT, !P6 ;  /* 0x0000000000037806 */ /* 0x000fc800070e0100 */
[----:B-1----:R-:W1:Y:S02]  /*246c0*/  POPC R12, R3 ;  /* 0x00000003000c7309 */ /* 0x002e640000000000 */
[----:B-1----:R1:W2:Y:S01]  /*246d0*/  SHFL.IDX PT, R17, R17, R12, 0x1f ;  /* 0x00001f0c11117589 */ /* 0x0022a200000e0000 */
[----:B------:R-:W-:-:S03]  /*246e0*/  IMAD.IADD R19, R12, 0x1, R19 ;  /* 0x000000010c137824 */ /* 0x000fc600078e0213 */
[----:B------:R1:W3:Y:S04]  /*246f0*/  SHFL.IDX PT, R4, R4, R12, 0x1f ;  /* 0x00001f0c04047589 */ /* 0x0002e800000e0000 */
.L_x_3190:
[----:B------:R-:W-:-:S13]  /*24700*/  ISETP.NE.AND P0, PT, R3, RZ, PT ;  /* 0x000000ff0300720c */ /* 0x000fda0003f05270 */
[----:B------:R-:W-:Y:S05]  /*24710*/  @!P0 BRA `(.L_x_3006) ;  /* 0x0000000000108947 */ /* 0x000fea0003800000 */
[----:B------:R-:W-:Y:S01]  /*24720*/  UMOV UR4, 0xffffffff ;  /* 0xffffffff00047882 */ /* 0x000fe20000000000 */
[----:B-1----:R-:W-:Y:S02]  /*24730*/  VIADD R12, R12, 0xffffffff ;  /* 0xffffffff0c0c7836 */ /* 0x002fe40000000000 */
[----:B------:R-:W-:Y:S05]  /*24740*/  BRA.DIV UR4, `(.L_x_3007) ;  /* 0x0000005a04487947 */ /* 0x000fea000b800000 */
[----:B------:R4:W1:Y:S02]  /*24750*/  SHFL.IDX PT, R6, R2, R12, 0x1f ;  /* 0x00001f0c02067589 */ /* 0x00086400000e0000 */
.L_x_3006:
        /* <DEDUP_REMOVED lines=39> */
[----:B------:R-:W-:-:S05]  /*249d0*/  IABS R3, R7 ;  /* 0x0000000700037213 */ /* 0x000fca0000000000 */
        /* <DEDUP_REMOVED lines=9> */
[----:B------:R-:W-:-:S04]  /*24a70*/  IMAD.MOV R2, RZ, RZ, -R7 ;  /* 0x000000ffff027224 */ /* 0x000fc800078e0a07 */
[----:B------:R-:W-:Y:S02]  /*24a80*/  IMAD R2, R17, R2, R0 ;  /* 0x0000000211027224 */ /* 0x000fe400078e0200 */
        /* <DEDUP_REMOVED lines=8> */
.L_x_3008:
[----:B0---4-:R-:W0:Y:S01]  /*24b10*/  LDC.64 R2, c[0x0][0xc90] ;  /* 0x00032400ff027b82 */ /* 0x011e220000000a00 */
[----:B------:R-:W-:Y:S01]  /*24b20*/  ULDC.64 UR4, c[0x0][0x208] ;  /* 0x0000820000047ab9 */ /* 0x000fe20000000a00 */
        /* <DEDUP_REMOVED lines=59> */
.L_x_3009:
[----:B------:R-:W-:-:S05]  /*24ee0*/  LOP3.LUT R2, RZ, R2, RZ, 0x33, !PT ;  /* 0x00000002ff027212 */ /* 0x000fca00078e33ff */
[----:B------:R-:W-:Y:S01]  /*24ef0*/  IMAD.IADD R17, R17, 0x1, R2 ;  /* 0x0000000111117824 */ /* 0x000fe200078e0202 */
[----:B------:R-:W-:Y:S06]  /*24f00*/  BRA `(.L_x_3010) ;  /* 0x00000000001c7947 */ /* 0x000fec0003800000 */
.L_x_3002:
[----:B------:R-:W-:Y:S01]  /*24f10*/  UMOV UR4, URZ ;  /* 0x0000003f00047c82 */ /* 0x000fe20008000000 */
[----:B------:R-:W-:Y:S01]  /*24f20*/  UMOV UR5, URZ ;  /* 0x0000003f00057c82 */ /* 0x000fe20008000000 */
[----:B------:R-:W-:Y:S01]  /*24f30*/  ULDC UR6, c[0x0][0xc3c] ;  /* 0x00030f0000067ab9 */ /* 0x000fe20000000800 */
[----:B------:R-:W-:Y:S02]  /*24f40*/  IMAD.MOV.U32 R16, RZ, RZ, R0 ;  /* 0x000000ffff107224 */ /* 0x000fe400078e0000 */
[----:B------:R-:W-:Y:S02]  /*24f50*/  IMAD.U32 R17, RZ, RZ, UR4 ;  /* 0x00000004ff117e24 */ /* 0x000fe4000f8e00ff */
[----:B------:R-:W-:Y:S02]  /*24f60*/  IMAD.U32 R18, RZ, RZ, UR5 ;  /* 0x00000005ff127e24 */ /* 0x000fe4000f8e00ff */
[----:B------:R-:W-:-:S07]  /*24f70*/  IMAD.U32 R19, RZ, RZ, UR6 ;  /* 0x00000006ff137e24 */ /* 0x000fce000f8e00ff */
.L_x_3010:
        /* <DEDUP_REMOVED lines=10> */
.L_x_2999:
[----:B------:R-:W-:Y:S02]  /*25020*/  ULDC UR4, c[0x0][0xc3c] ;  /* 0x00030f0000047ab9 */ /* 0x000fe40000000800 */
[----:B--2---:R-:W-:-:S13]  /*25030*/  ISETP.GE.AND P0, PT, R19, UR4, PT ;  /* 0x0000000413007c0c */ /* 0x004fda000bf06270 */
[----:B------:R-:W-:Y:S05]  /*25040*/  @!P0 BRA `(.L_x_3011) ;  /* 0xffffff9800388947 */ /* 0x000fea000383ffff */
[----:B------:R-:W-:Y:S05]  /*25050*/  BSYNC B8 ;  /* 0x0000000000087941 */ /* 0x000fea0003800000 */
.L_x_2906:
[----:B------:R-:W2:Y:S01]  /*25060*/  LDL.LU R0, [R1+0x24] ;  /* 0x0000240001007983 */ /* 0x000ea20000300800 */
[----:B------:R-:W-:Y:S01]  /*25070*/  BSSY B0, `(.L_x_3012) ;  /* 0x000000b000007945 */ /* 0x000fe20003800000 */
[----:B------:R-:W4:Y:S01]  /*25080*/  S2R R5, SR_CgaCtaId ;  /* 0x0000000000057919 */ /* 0x000f220000008800 */
[----:B--2---:R-:W-:-:S05]  /*25090*/  VIADD R0, R0, 0x1 ;  /* 0x0000000100007836 */ /* 0x004fca0000000000 */
[----:B-1----:R-:W-:-:S04]  /*250a0*/  LEA.HI R2, R0, R0, RZ, 0x1 ;  /* 0x0000000000027211 */ /* 0x002fc800078f08ff */
[----:B------:R-:W-:Y:S02]  /*250b0*/  LOP3.LUT R3, R2, 0xfffffffe, RZ, 0xc0, !PT ;  /* 0xfffffffe02037812 */ /* 0x000fe400078ec0ff */
[----:B------:R-:W-:-:S03]  /*250c0*/  MOV R2, 0x400 ;  /* 0x0000040000027802 */ /* 0x000fc60000000f00 */
[----:B------:R-:W-:Y:S01]  /*250d0*/  IMAD.IADD R0, R0, 0x1, -R3 ;  /* 0x0000000100007824 */ /* 0x000fe200078e0a03 */
[----:B----4-:R-:W-:-:S04]  /*250e0*/  LEA R5, R5, R2, 0x18 ;  /* 0x0000000205057211 */ /* 0x010fc800078ec0ff */
[----:B------:R-:W-:-:S04]  /*250f0*/  SHF.L.U32 R0, R0, 0x1f, RZ ;  /* 0x0000001f00007819 */ /* 0x000fc800000006ff */
[----:B------:R-:W1:Y:S02]  /*25100*/  SYNCS.PHASECHK.TRANS64.TRYWAIT P0, [R5+URZ+0x2a820], R0 ;  /* 0x02a82000050075a7 */ /* 0x000e64000800017f */
[----:B-1----:R-:W-:Y:S05]  /*25110*/  @!P0 BRA `(.L_x_3013) ;  /* 0x0000004c00fc8947 */ /* 0x002fea0003800000 */
.L_x_3193:
[----:B------:R-:W-:Y:S05]  /*25120*/  BSYNC B0 ;  /* 0x0000000000007941 */ /* 0x000fea0003800000 */
.L_x_3012:
[----:B------:R-:W-:-:S03]  /*25130*/  UMOV UR4, 0xffffffff ;  /* 0xffffffff00047882 */ /* 0x000fc60000000000 */
[----:B------:R-:W-:Y:S05]  /*25140*/  BRA.DIV UR4, `(.L_x_3014) ;  /* 0x0000005204047947 */ /* 0x000fea000b800000 */
[----:B-1----:R-:W1:Y:S02]  /*25150*/  S2R R0, SR_TID.X ;  /* 0x0000000000007919 */ /* 0x002e640000002100 */
[----:B-1----:R-:W-:-:S04]  /*25160*/  SHF.R.U32.HI R0, RZ, 0x5, R0 ;  /* 0x00000005ff007819 */ /* 0x002fc80000011600 */
[----:B------:R-:W-:-:S05]  /*25170*/  LOP3.LUT R0, R0, 0x3, RZ, 0xc0, !PT ;  /* 0x0000000300007812 */ /* 0x000fca00078ec0ff */
[----:B------:R1:W2:Y:S02]  /*25180*/  SHFL.IDX PT, R14, R0, RZ, 0x1f ;  /* 0x00001fff000e7589 */ /* 0x0002a400000e0000 */
.L_x_3196:
[----:B--2---:R-:W-:-:S13]  /*25190*/  ISETP.NE.AND P0, PT, R14, RZ, PT ;  /* 0x000000ff0e00720c */ /* 0x004fda0003f05270 */
[----:B------:R-:W-:Y:S05]  /*251a0*/  @P0 BRA `(.L_x_2653) ;  /* 0x0000000000880947 */ /* 0x000fea0003800000 */
[----:B------:R-:W-:-:S03]  /*251b0*/  UMOV UR4, 0xffffffff ;  /* 0xffffffff00047882 */ /* 0x000fc60000000000 */
[----:B------:R-:W-:Y:S05]  /*251c0*/  BRA.DIV UR4, `(.L_x_3015) ;  /* 0x0000005204187947 */ /* 0x000fea000b800000 */
[----:B------:R-:W-:-:S13]  /*251d0*/  ELECT P6, URZ, PT ;  /* 0x00000000003f782f */ /* 0x000fda00038c0000 */
.L_x_3199:
[----:B------:R-:W-:Y:S05]  /*251e0*/  @!P6 BRA `(.L_x_2653) ;  /* 0x000000000078e947 */ /* 0x000fea0003800000 */
[----:B------:R-:W-:-:S06]  /*251f0*/  ULOP3.LUT UR4, UR60, 0x2, URZ, 0xfc, !UPT ;  /* 0x000000023c047892 */ /* 0x000fcc000f8efc3f */
[----:B-1----:R-:W-:-:S05]  /*25200*/  IMAD.U32 R0, RZ, RZ, UR4 ;  /* 0x00000004ff007e24 */ /* 0x002fca000f8e00ff */
[----:B------:R-:W-:-:S13]  /*25210*/  ISETP.NE.AND P0, PT, R0, 0x3, PT ;  /* 0x000000030000780c */ /* 0x000fda0003f05270 */
[----:B------:R-:W-:Y:S05]  /*25220*/  @!P0 BRA `(.L_x_3016) ;  /* 0x0000000000048947 */ /* 0x000fea0003800000 */
[----:B------:R-:W-:Y:S01]  /*25230*/  BPT.TRAP 0x1 ;  /* 0x000000040000795c */ /* 0x000fe20000300000 */
.L_x_3016:
[C---:B------:R-:W-:Y:S01]  /*25240*/  IMAD R3, R28.reuse, 0x8, R5 ;  /* 0x000000081c037824 */ /* 0x040fe200078e0205 */
[----:B------:R-:W-:Y:S01]  /*25250*/  SHF.L.U32 R2, R29, 0x1f, RZ ;  /* 0x0000001f1d027819 */ /* 0x000fe200000006ff */
[----:B------:R-:W-:-:S03]  /*25260*/  VIADD R28, R28, 0x1 ;  /* 0x000000011c1c7836 */ /* 0x000fc60000000000 */
[----:B------:R-:W1:Y:S02]  /*25270*/  SYNCS.PHASECHK.TRANS64.TRYWAIT P1, [R3+URZ+0x2a840], R2 ;  /* 0x02a84002030075a7 */ /* 0x000e64000802017f */
[----:B------:R-:W-:-:S04]  /*25280*/  ISETP.NE.AND P2, PT, R28, 0x2, PT ;  /* 0x000000021c00780c */ /* 0x000fc80003f45270 */
[----:B------:R-:W-:Y:S01]  /*25290*/  SEL R0, RZ, 0x1, P2 ;  /* 0x00000001ff007807 */ /* 0x000fe20001000000 */
[----:B-1----:R-:W-:Y:S08]  /*252a0*/  @!P1 BRA `(.L_x_3017) ;  /* 0x0000005000009947 */ /* 0x002ff00003800000 */
.L_x_3200:
[----:B------:R-:W-:Y:S02]  /*252b0*/  SEL R28, R28, RZ, P2 ;  /* 0x000000ff1c1c7207 */ /* 0x000fe40001000000 */
[----:B------:R-:W-:Y:S01]  /*252c0*/  LOP3.LUT R0, R29, R0, RZ, 0x3c, !PT ;  /* 0x000000001d007212 */ /* 0x000fe200078e3cff */
[----:B------:R-:W-:Y:S06]  /*252d0*/  @!P0 BRA `(.L_x_3018) ;  /* 0x0000000000048947 */ /* 0x000fec0003800000 */
[----:B------:R-:W-:Y:S01]  /*252e0*/  BPT.TRAP 0x1 ;  /* 0x000000040000795c */ /* 0x000fe20000300000 */
.L_x_3018:
[----:B------:R-:W-:Y:S01]  /*252f0*/  IMAD R5, R28, 0x8, R5 ;  /* 0x000000081c057824 */ /* 0x000fe200078e0205 */
[----:B------:R-:W-:-:S04]  /*25300*/  SHF.L.U32 R0, R0, 0x1f, RZ ;  /* 0x0000001f00007819 */ /* 0x000fc800000006ff */
[----:B------:R-:W2:Y:S02]  /*25310*/  SYNCS.PHASECHK.TRANS64.TRYWAIT P1, [R5+URZ+0x2a840], R0 ;  /* 0x02a84000050075a7 */ /* 0x000ea4000802017f */
[----:B--2---:R-:W-:Y:S05]  /*25320*/  @!P1 BRA `(.L_x_3019) ;  /* 0x0000004c00f49947 */ /* 0x004fea0003800000 */
.L_x_3201:
[----:B------:R-:W-:Y:S05]  /*25330*/  @!P0 BRA `(.L_x_3020) ;  /* 0x0000000000048947 */ /* 0x000fea0003800000 */
[----:B------:R-:W-:Y:S01]  /*25340*/  BPT.TRAP 0x1 ;  /* 0x000000040000795c */ /* 0x000fe20000300000 */
.L_x_3020:
[----:B------:R-:W4:Y:S02]  /*25350*/  SYNCS.PHASECHK.TRANS64.TRYWAIT P1, [R3+URZ+0x2a860], R2 ;  /* 0x02a86002030075a7 */ /* 0x000f24000802017f */
[----:B----4-:R-:W-:Y:S05]  /*25360*/  @!P1 BRA `(.L_x_3021) ;  /* 0x0000004c00f89947 */ /* 0x010fea0003800000 */
.L_x_3202:
[----:B------:R-:W-:Y:S05]  /*25370*/  @!P0 BRA `(.L_x_3022) ;  /* 0x0000000000048947 */ /* 0x000fea0003800000 */
[----:B------:R-:W-:Y:S01]  /*25380*/  BPT.TRAP 0x1 ;  /* 0x000000040000795c */ /* 0x000fe20000300000 */
.L_x_3022:
[----:B------:R0:W0:Y:S02]  /*25390*/  SYNCS.PHASECHK.TRANS64.TRYWAIT P0, [R5+URZ+0x2a860], R0 ;  /* 0x02a86000050075a7 */ /* 0x000024000800017f */
[----:B0-----:R-:W-:Y:S05]  /*253a0*/  @!P0 NANOSLEEP.SYNCS 0x989680 ;  /* 0x009896800000895d */ /* 0x001fea0003900000 */
[----:B------:R-:W0:Y:S02]  /*253b0*/  @!P0 SYNCS.PHASECHK.TRANS64 P0, [R5+URZ+0x2a860], R0 ;  /* 0x02a86000050085a7 */ /* 0x000e24000800007f */
[----:B0-----:R-:W-:Y:S05]  /*253c0*/  @!P0 BRA `(.L_x_3022) ;  /* 0xfffffffc00f08947 */ /* 0x001fea000383ffff */
.L_x_2653:
[----:B------:R-:W-:Y:S05]  /*253d0*/  BSYNC B9 ;  /* 0x0000000000097941 */ /* 0x000fea0003800000 */
.L_x_2650:
[----:B------:R-:W-:Y:S05]  /*253e0*/  EXIT ;  /* 0x000000000000794d */ /* 0x000fea0003800000 */
.L_x_2673:
[----:B0-----:R0:W1:Y:S02]  /*253f0*/  SYNCS.PHASECHK.TRANS64.TRYWAIT P6, [R84+URZ+0x2a890], R85 ;  /* 0x02a89055540075a7 */ /* 0x00106400080c017f */
[----:B-1----:R-:W-:Y:S05]  /*25400*/  @!P6 NANOSLEEP.SYNCS 0x989680 ;  /* 0x009896800000e95d */ /* 0x002fea0003900000 */
[----:B------:R-:W1:Y:S02]  /*25410*/  @!P6 SYNCS.PHASECHK.TRANS64 P6, [R84+URZ+0x2a890], R85 ;  /* 0x02a890555400e5a7 */ /* 0x000e6400080c007f */
[----:B-1----:R-:W-:Y:S05]  /*25420*/  @!P6 BRA `(.L_x_2673) ;  /* 0xfffffffc00f0e947 */ /* 0x002fea000383ffff */
[----:B------:R-:W-:Y:S05]  /*25430*/  BRA `(.L_x_3023) ;  /* 0xfffffde800007947 */ /* 0x000fea000383ffff */
.L_x_2674:
        /* <DEDUP_REMOVED lines=8> */
.L_x_3025:
[----:B------:R-:W-:Y:S05]  /*254c0*/  BSYNC B1 ;  /* 0x0000000000017941 */ /* 0x000fea0003800000 */
.L_x_3024:
        /* <DEDUP_REMOVED lines=8> */
.L_x_3026:
[----:B------:R-:W-:Y:S01]  /*25550*/  IMAD.MOV.U32 R11, RZ, RZ, R14 ;  /* 0x000000ffff0b7224 */ /* 0x000fe200078e000e */
[----:B------:R-:W-:Y:S06]  /*25560*/  BRA `(.L_x_3027) ;  /* 0xfffffde400c87947 */ /* 0x000fec000383ffff */
.L_x_2699:
        /* <DEDUP_REMOVED lines=8> */
.L_x_3029:
[----:B------:R-:W-:Y:S05]  /*255f0*/  BSYNC B1 ;  /* 0x0000000000017941 */ /* 0x000fea0003800000 */
.L_x_3028:
        /* <DEDUP_REMOVED lines=8> */
.L_x_3030:
[----:B------:R-:W-:Y:S01]  /*25680*/  IMAD.MOV.U32 R119, RZ, RZ, R14 ;  /* 0x000000ffff777224 */ /* 0x000fe200078e000e */
[----:B------:R-:W-:Y:S06]  /*25690*/  BRA `(.L_x_3031) ;  /* 0xfffffdfc00407947 */ /* 0x000fec000383ffff */
.L_x_2729:
[----:B0-----:R0:W1:Y:S02]  /*256a0*/  SYNCS.PHASECHK.TRANS64.TRYWAIT P6, [R84+URZ+0x2a890], R85 ;  /* 0x02a89055540075a7 */ /* 0x00106400080c017f */
[----:B-1----:R-:W-:Y:S05]  /*256b0*/  @!P6 NANOSLEEP.SYNCS 0x989680 ;  /* 0x009896800000e95d */ /* 0x002fea0003900000 */
[----:B------:R-:W1:Y:S02]  /*256c0*/  @!P6 SYNCS.PHASECHK.TRANS64 P6, [R84+URZ+0x2a890], R85 ;  /* 0x02a890555400e5a7 */ /* 0x000e6400080c007f */
[----:B-1----:R-:W-:Y:S05]  /*256d0*/  @!P6 BRA `(.L_x_2729) ;  /* 0xfffffffc00f0e947 */ /* 0x002fea000383ffff */
[----:B------:R-:W-:Y:S05]  /*256e0*/  BRA `(.L_x_3032) ;  /* 0xfffffe1c00b07947 */ /* 0x000fea000383ffff */
.L_x_2730:
        /* <DEDUP_REMOVED lines=8> */
.L_x_3034:
[----:B------:R-:W-:Y:S05]  /*25770*/  BSYNC B1 ;  /* 0x0000000000017941 */ /* 0x000fea0003800000 */
.L_x_3033:
        /* <DEDUP_REMOVED lines=8> */
.L_x_3035:
[----:B------:R-:W-:Y:S01]  /*25800*/  IMAD.MOV.U32 R11, RZ, RZ, R14 ;  /* 0x000000ffff0b7224 */ /* 0x000fe200078e000e */
[----:B------:R-:W-:Y:S06]  /*25810*/  BRA `(.L_x_3036) ;  /* 0xfffffe1c00807947 */ /* 0x000fec000383ffff */
.L_x_2743:
        /* <DEDUP_REMOVED lines=8> */
.L_x_3038:
[----:B------:R-:W-:Y:S05]  /*258a0*/  BSYNC B1 ;  /* 0x0000000000017941 */ /* 0x000fea0003800000 */
.L_x_3037:
        /* <DEDUP_REMOVED lines=8> */
.L_x_3039:
[----:B------:R-:W-:Y:S01]  /*25930*/  IMAD.MOV.U32 R119, RZ, RZ, R14 ;  /* 0x000000ffff777224 */ /* 0x000fe200078e000e */
[----:B------:R-:W-:Y:S06]  /*25940*/  BRA `(.L_x_3040) ;  /* 0xfffffe3400607947 */ /* 0x000fec000383ffff */
.L_x_2756:
[----:B0-----:R0:W1:Y:S02]  /*25950*/  SYNCS.PHASECHK.TRANS64.TRYWAIT P4, [R84+URZ+0x2a890], R85 ;  /* 0x02a89055540075a7 */ /* 0x001064000808017f */
[----:B-1----:R-:W-:Y:S05]  /*25960*/  @!P4 NANOSLEEP.SYNCS 0x989680 ;  /* 0x009896800000c95d */ /* 0x002fea0003900000 */
[----:B------:R-:W1:Y:S02]  /*25970*/  @!P4 SYNCS.PHASECHK.TRANS64 P4, [R84+URZ+0x2a890], R85 ;  /* 0x02a890555400c5a7 */ /* 0x000e64000808007f */
[----:B-1----:R-:W-:Y:S05]  /*25980*/  @!P4 BRA `(.L_x_2756) ;  /* 0xfffffffc00f0c947 */ /* 0x002fea000383ffff */
[----:B------:R-:W-:Y:S05]  /*25990*/  BRA `(.L_x_3041) ;  /* 0xfffffe4c00787947 */ /* 0x000fea000383ffff */
.L_x_2757:
        /* <DEDUP_REMOVED lines=8> */
.L_x_3043:
[----:B------:R-:W-:Y:S05]  /*25a20*/  BSYNC B1 ;  /* 0x0000000000017941 */ /* 0x000fea0003800000 */
.L_x_3042:
        /* <DEDUP_REMOVED lines=8> */
.L_x_3044:
[----:B------:R-:W-:Y:S01]  /*25ab0*/  IMAD.MOV.U32 R37, RZ, RZ, R14 ;  /* 0x000000ffff257224 */ /* 0x000fe200078e000e */
[----:B------:R-:W-:Y:S06]  /*25ac0*/  BRA `(.L_x_3045) ;  /* 0xfffffe4c00947947 */ /* 0x000fec000383ffff */
.L_x_2760:
        /* <DEDUP_REMOVED lines=8> */
.L_x_3047:
[----:B------:R-:W-:Y:S05]  /*25b50*/  BSYNC B1 ;  /* 0x0000000000017941 */ /* 0x000fea0003800000 */
.L_x_3046:
        /* <DEDUP_REMOVED lines=8> */
.L_x_3048:
[----:B------:R-:W-:Y:S01]  /*25be0*/  IMAD.MOV.U32 R37, RZ, RZ, R14 ;  /* 0x000000ffff257224 */ /* 0x000fe200078e000e */
[----:B------:R-:W-:Y:S06]  /*25bf0*/  BRA `(.L_x_3049) ;  /* 0xfffffe4c00f47947 */ /* 0x000fec000383ffff */
.L_x_2764:
[----:B---3--:R3:W0:Y:S02]  /*25c00*/  SYNCS.PHASECHK.TRANS64.TRYWAIT P0, [R84+URZ+0x2a8b0], R85 ;  /* 0x02a8b055540075a7 */ /* 0x008624000800017f */
[----:B0-----:R-:W-:Y:S05]  /*25c10*/  @!P0 NANOSLEEP.SYNCS 0x989680 ;  /* 0x009896800000895d */ /* 0x001fea0003900000 */
[----:B------:R-:W0:Y:S02]  /*25c20*/  @!P0 SYNCS.PHASECHK.TRANS64 P0, [R84+URZ+0x2a8b0], R85 ;  /* 0x02a8b055540085a7 */ /* 0x000e24000800007f */
[----:B0-----:R-:W-:Y:S05]  /*25c30*/  @!P0 BRA `(.L_x_2764) ;  /* 0xfffffffc00f08947 */ /* 0x001fea000383ffff */
[----:B------:R-:W-:Y:S05]  /*25c40*/  BRA `(.L_x_3050) ;  /* 0xfffffe5000d07947 */ /* 0x000fea000383ffff */
.L_x_2784:
[----:B------:R-:W-:Y:S01]  /*25c50*/  BSSY B1, `(.L_x_3051) ;  /* 0x0000008000017945 */ /* 0x000fe20003800000 */
[----:B------:R-:W-:Y:S02]  /*25c60*/  IMAD.MOV.U32 R13, RZ, RZ, R0 ;  /* 0x000000ffff0d7224 */ /* 0x000fe400078e0000 */
[----:B------:R-:W-:Y:S02]  /*25c70*/  IMAD.MOV.U32 R12, RZ, RZ, RZ ;  /* 0x000000ffff0c7224 */ /* 0x000fe400078e00ff */
[----:B------:R-:W-:Y:S02]  /*25c80*/  IMAD.MOV.U32 R11, RZ, RZ, 0x1c1f ;  /* 0x00001c1fff0b7424 */ /* 0x000fe400078e00ff */
[----:B------:R-:W-:-:S07]  /*25c90*/  IMAD.MOV.U32 R15, RZ, RZ, -0x1 ;  /* 0xffffffffff0f7424 */ /* 0x000fce00078e00ff */
[----:B-1--4-:R-:W-:Y:S05]  /*25ca0*/  WARPSYNC.COLLECTIVE R15, `(.L_x_3052) ;  /* 0x000000000f087348 */ /* 0x012fea0003c00000 */
[----:B------:R0:W2:Y:S02]  /*25cb0*/  SHFL.IDX P6, R14, R13, R12, R11 ;  /* 0x0000000c0d0e7389 */ /* 0x0000a400000c000b */
[----:B012-4-:R-:W-:Y:S01]  /*25cc0*/  ENDCOLLECTIVE ;  /* 0x000000000000791b */ /* 0x017fe20003800000 */
.L_x_3052:
[----:B------:R-:W-:Y:S05]  /*25cd0*/  BSYNC B1 ;  /* 0x0000000000017941 */ /* 0x000fea0003800000 */
.L_x_3051:
        /* <DEDUP_REMOVED lines=8> */
.L_x_3053:
[----:B------:R-:W-:Y:S02]  /*25d60*/  IMAD.MOV.U32 R13, RZ, RZ, R63 ;  /* 0x000000ffff0d7224 */ /* 0x000fe400078e003f */
[----:B------:R-:W-:-:S07]  /*25d70*/  IMAD.MOV.U32 R6, RZ, RZ, R14 ;  /* 0x000000ffff067224 */ /* 0x000fce00078e000e */
[----:B------:R-:W-:Y:S05]  /*25d80*/  WARPSYNC.COLLECTIVE R15, `(.L_x_3054) ;  /* 0x000000000f087348 */ /* 0x000fea0003c00000 */
[----:B------:R0:W1:Y:S02]  /*25d90*/  SHFL.IDX P6, R14, R13, R12, R11 ;  /* 0x0000000c0d0e7389 */ /* 0x00006400000c000b */
[----:B01----:R-:W-:Y:S01]  /*25da0*/  ENDCOLLECTIVE ;  /* 0x000000000000791b */ /* 0x003fe20003800000 */
.L_x_3054:
[----:B------:R-:W-:Y:S02]  /*25db0*/  IMAD.MOV.U32 R13, RZ, RZ, R62 ;  /* 0x000000ffff0d7224 */ /* 0x000fe400078e003e */
[----:B------:R-:W-:-:S07]  /*25dc0*/  IMAD.MOV.U32 R9, RZ, RZ, R14 ;  /* 0x000000ffff097224 */ /* 0x000fce00078e000e */
[----:B------:R-:W-:Y:S05]  /*25dd0*/  WARPSYNC.COLLECTIVE R15, `(.L_x_3055) ;  /* 0x000000000f087348 */ /* 0x000fea0003c00000 */
[----:B------:R0:W1:Y:S02]  /*25de0*/  SHFL.IDX P6, R14, R13, R12, R11 ;  /* 0x0000000c0d0e7389 */ /* 0x00006400000c000b */
[----:B01----:R-:W-:Y:S01]  /*25df0*/  ENDCOLLECTIVE ;  /* 0x000000000000791b */ /* 0x003fe20003800000 */
.L_x_3055:
[----:B------:R-:W-:Y:S01]  /*25e00*/  IMAD.MOV.U32 R8, RZ, RZ, R14 ;  /* 0x000000ffff087224 */ /* 0x000fe200078e000e */
[----:B------:R-:W-:Y:S06]  /*25e10*/  BRA `(.L_x_3056) ;  /* 0xfffffe6400107947 */ /* 0x000fec000383ffff */
.L_x_2787:
[----:B------:R-:W-:Y:S01]  /*25e20*/  BSSY B1, `(.L_x_3057) ;  /* 0x0000008000017945 */ /* 0x000fe20003800000 */
[----:B------:R-:W-:Y:S02]  /*25e30*/  IMAD.MOV.U32 R13, RZ, RZ, R0 ;  /* 0x000000ffff0d7224 */ /* 0x000fe400078e0000 */
[----:B------:R-:W-:Y:S02]  /*25e40*/  IMAD.MOV.U32 R12, RZ, RZ, 0x1 ;  /* 0x00000001ff0c7424 */ /* 0x000fe400078e00ff */
[----:B------:R-:W-:Y:S02]  /*25e50*/  IMAD.MOV.U32 R11, RZ, RZ, 0x1c1f ;  /* 0x00001c1fff0b7424 */ /* 0x000fe400078e00ff */
[----:B------:R-:W-:-:S07]  /*25e60*/  IMAD.MOV.U32 R15, RZ, RZ, -0x1 ;  /* 0xffffffffff0f7424 */ /* 0x000fce00078e00ff */
[----:B-1--4-:R-:W-:Y:S05]  /*25e70*/  WARPSYNC.COLLECTIVE R15, `(.L_x_3058) ;  /* 0x000000000f087348 */ /* 0x012fea0003c00000 */
[----:B------:R0:W2:Y:S02]  /*25e80*/  SHFL.IDX P6, R14, R13, R12, R11 ;  /* 0x0000000c0d0e7389 */ /* 0x0000a400000c000b */
[----:B012-4-:R-:W-:Y:S01]  /*25e90*/  ENDCOLLECTIVE ;  /* 0x000000000000791b */ /* 0x017fe20003800000 */
.L_x_3058:
[----:B------:R-:W-:Y:S05]  /*25ea0*/  BSYNC B1 ;  /* 0x0000000000017941 */ /* 0x000fea0003800000 */
.L_x_3057:
        /* <DEDUP_REMOVED lines=8> */
.L_x_3059:
[----:B------:R-:W-:Y:S02]  /*25f30*/  IMAD.MOV.U32 R13, RZ, RZ, R63 ;  /* 0x000000ffff0d7224 */ /* 0x000fe400078e003f */
[----:B------:R-:W-:-:S07]  /*25f40*/  IMAD.MOV.U32 R65, RZ, RZ, R14 ;  /* 0x000000ffff417224 */ /* 0x000fce00078e000e */
[----:B------:R-:W-:Y:S05]  /*25f50*/  WARPSYNC.COLLECTIVE R15, `(.L_x_3060) ;  /* 0x000000000f087348 */ /* 0x000fea0003c00000 */
[----:B------:R0:W1:Y:S02]  /*25f60*/  SHFL.IDX P6, R14, R13, R12, R11 ;  /* 0x0000000c0d0e7389 */ /* 0x00006400000c000b */
[----:B01----:R-:W-:Y:S01]  /*25f70*/  ENDCOLLECTIVE ;  /* 0x000000000000791b */ /* 0x003fe20003800000 */
.L_x_3060:
[----:B------:R-:W-:Y:S02]  /*25f80*/  IMAD.MOV.U32 R13, RZ, RZ, R62 ;  /* 0x000000ffff0d7224 */ /* 0x000fe400078e003e */
[----:B------:R-:W-:-:S07]  /*25f90*/  IMAD.MOV.U32 R63, RZ, RZ, R14 ;  /* 0x000000ffff3f7224 */ /* 0x000fce00078e000e */
[----:B------:R-:W-:Y:S05]  /*25fa0*/  WARPSYNC.COLLECTIVE R15, `(.L_x_3061) ;  /* 0x000000000f087348 */ /* 0x000fea0003c00000 */
[----:B------:R0:W1:Y:S02]  /*25fb0*/  SHFL.IDX P6, R14, R13, R12, R11 ;  /* 0x0000000c0d0e7389 */ /* 0x00006400000c000b */
[----:B01----:R-:W-:Y:S01]  /*25fc0*/  ENDCOLLECTIVE ;  /* 0x000000000000791b */ /* 0x003fe20003800000 */
.L_x_3061:
[----:B------:R-:W-:Y:S01]  /*25fd0*/  IMAD.MOV.U32 R62, RZ, RZ, R14 ;  /* 0x000000ffff3e7224 */ /* 0x000fe200078e000e */
[----:B------:R-:W-:Y:S06]  /*25fe0*/  BRA `(.L_x_3062) ;  /* 0xfffffe6800cc7947 */ /* 0x000fec000383ffff */
.L_x_2791:
[----:B0-----:R0:W1:Y:S02]  /*25ff0*/  SYNCS.PHASECHK.TRANS64.TRYWAIT P0, [R2+URZ+0x2a800], R5 ;  /* 0x02a80005020075a7 */ /* 0x001064000800017f */
[----:B-1----:R-:W-:Y:S05]  /*26000*/  @!P0 NANOSLEEP.SYNCS 0x989680 ;  /* 0x009896800000895d */ /* 0x002fea0003900000 */
[----:B------:R-:W1:Y:S02]  /*26010*/  @!P0 SYNCS.PHASECHK.TRANS64 P0, [R2+URZ+0x2a800], R5 ;  /* 0x02a80005020085a7 */ /* 0x000e64000800007f */
[----:B-1----:R-:W-:Y:S05]  /*26020*/  @!P0 BRA `(.L_x_2791) ;  /* 0xfffffffc00f08947 */ /* 0x002fea000383ffff */
[----:B------:R-:W-:Y:S05]  /*26030*/  BRA `(.L_x_3063) ;  /* 0xfffffe7400007947 */ /* 0x000fea000383ffff */
.L_x_2815:
        /* <DEDUP_REMOVED lines=8> */
.L_x_3065:
[----:B------:R-:W-:Y:S05]  /*260c0*/  BSYNC B1 ;  /* 0x0000000000017941 */ /* 0x000fea0003800000 */
.L_x_3064:
        /* <DEDUP_REMOVED lines=8> */
.L_x_3066:
[----:B------:R-:W-:Y:S02]  /*26150*/  IMAD.MOV.U32 R13, RZ, RZ, R61 ;  /* 0x000000ffff0d7224 */ /* 0x000fe400078e003d */
[----:B------:R-:W-:-:S07]  /*26160*/  IMAD.MOV.U32 R4, RZ, RZ, R14 ;  /* 0x000000ffff047224 */ /* 0x000fce00078e000e */
[----:B------:R-:W-:Y:S05]  /*26170*/  WARPSYNC.COLLECTIVE R15, `(.L_x_3067) ;  /* 0x000000000f087348 */ /* 0x000fea0003c00000 */
[----:B------:R0:W1:Y:S02]  /*26180*/  SHFL.IDX P6, R14, R13, R12, R11 ;  /* 0x0000000c0d0e7389 */ /* 0x00006400000c000b */
[----:B01----:R-:W-:Y:S01]  /*26190*/  ENDCOLLECTIVE ;  /* 0x000000000000791b */ /* 0x003fe20003800000 */
.L_x_3067:
[----:B------:R-:W-:Y:S02]  /*261a0*/  IMAD.MOV.U32 R13, RZ, RZ, R0 ;  /* 0x000000ffff0d7224 */ /* 0x000fe400078e0000 */
[----:B------:R-:W-:-:S07]  /*261b0*/  IMAD.MOV.U32 R7, RZ, RZ, R14 ;  /* 0x000000ffff077224 */ /* 0x000fce00078e000e */
[----:B------:R-:W-:Y:S05]  /*261c0*/  WARPSYNC.COLLECTIVE R15, `(.L_x_3068) ;  /* 0x000000000f087348 */ /* 0x000fea0003c00000 */
[----:B------:R0:W1:Y:S02]  /*261d0*/  SHFL.IDX P6, R14, R13, R12, R11 ;  /* 0x0000000c0d0e7389 */ /* 0x00006400000c000b */
[----:B01----:R-:W-:Y:S01]  /*261e0*/  ENDCOLLECTIVE ;  /* 0x000000000000791b */ /* 0x003fe20003800000 */
.L_x_3068:
[----:B------:R-:W-:Y:S05]  /*261f0*/  BRA `(.L_x_3069) ;  /* 0xfffffe9800947947 */ /* 0x000fea000383ffff */
.L_x_2818:
[----:B------:R-:W-:Y:S01]  /*26200*/  BSSY B1, `(.L_x_3070) ;  /* 0x0000008000017945 */ /* 0x000fe20003800000 */
[----:B------:R-:W-:Y:S02]  /*26210*/  IMAD.MOV.U32 R13, RZ, RZ, R48 ;  /* 0x000000ffff0d7224 */ /* 0x000fe400078e0030 */
[----:B------:R-:W-:Y:S02]  /*26220*/  IMAD.MOV.U32 R12, RZ, RZ, 0x1 ;  /* 0x00000001ff0c7424 */ /* 0x000fe400078e00ff */
[----:B------:R-:W-:Y:S02]  /*26230*/  IMAD.MOV.U32 R11, RZ, RZ, 0x1c1f ;  /* 0x00001c1fff0b7424 */ /* 0x000fe400078e00ff */
[----:B------:R-:W-:-:S07]  /*26240*/  IMAD.MOV.U32 R15, RZ, RZ, -0x1 ;  /* 0xffffffffff0f7424 */ /* 0x000fce00078e00ff */
[----:B------:R-:W-:Y:S05]  /*26250*/  WARPSYNC.COLLECTIVE R15, `(.L_x_3071) ;  /* 0x000000000f087348 */ /* 0x000fea0003c00000 */
[----:B------:R0:W1:Y:S02]  /*26260*/  SHFL.IDX P6, R14, R13, R12, R11 ;  /* 0x0000000c0d0e7389 */ /* 0x00006400000c000b */
[----:B01----:R-:W-:Y:S01]  /*26270*/  ENDCOLLECTIVE ;  /* 0x000000000000791b */ /* 0x003fe20003800000 */
.L_x_3071:
[----:B------:R-:W-:Y:S05]  /*26280*/  BSYNC B1 ;  /* 0x0000000000017941 */ /* 0x000fea0003800000 */
.L_x_3070:
        /* <DEDUP_REMOVED lines=8> */
.L_x_3072:
[----:B------:R-:W-:Y:S02]  /*26310*/  IMAD.MOV.U32 R13, RZ, RZ, R61 ;  /* 0x000000ffff0d7224 */ /* 0x000fe400078e003d */
[----:B------:R-:W-:-:S07]  /*26320*/  IMAD.MOV.U32 R20, RZ, RZ, R14 ;  /* 0x000000ffff147224 */ /* 0x000fce00078e000e */
[----:B------:R-:W-:Y:S05]  /*26330*/  WARPSYNC.COLLECTIVE R15, `(.L_x_3073) ;  /* 0x000000000f087348 */ /* 0x000fea0003c00000 */
[----:B------:R0:W1:Y:S02]  /*26340*/  SHFL.IDX P6, R14, R13, R12, R11 ;  /* 0x0000000c0d0e7389 */ /* 0x00006400000c000b */
[----:B01----:R-:W-:Y:S01]  /*26350*/  ENDCOLLECTIVE ;  /* 0x000000000000791b */ /* 0x003fe20003800000 */
.L_x_3073:
[----:B------:R-:W-:Y:S02]  /*26360*/  IMAD.MOV.U32 R13, RZ, RZ, R0 ;  /* 0x000000ffff0d7224 */ /* 0x000fe400078e0000 */
[----:B------:R-:W-:-:S07]  /*26370*/  IMAD.MOV.U32 R61, RZ, RZ, R14 ;  /* 0x000000ffff3d7224 */ /* 0x000fce00078e000e */
[----:B------:R-:W-:Y:S05]  /*26380*/  WARPSYNC.COLLECTIVE R15, `(.L_x_3074) ;  /* 0x000000000f087348 */ /* 0x000fea0003c00000 */
[----:B------:R0:W1:Y:S02]  /*26390*/  SHFL.IDX P6, R14, R13, R12, R11 ;  /* 0x0000000c0d0e7389 */ /* 0x00006400000c000b */
[----:B01----:R-:W-:Y:S01]  /*263a0*/  ENDCOLLECTIVE ;  /* 0x000000000000791b */ /* 0x003fe20003800000 */
.L_x_3074:
[----:B------:R-:W-:Y:S01]  /*263b0*/  IMAD.MOV.U32 R0, RZ, RZ, R14 ;  /* 0x000000ffff007224 */ /* 0x000fe200078e000e */
[----:B------:R-:W-:Y:S06]  /*263c0*/  BRA `(.L_x_3075) ;  /* 0xfffffe9c00dc7947 */ /* 0x000fec000383ffff */
.L_x_2822:
[----:B0-----:R0:W1:Y:S02]  /*263d0*/  SYNCS.PHASECHK.TRANS64.TRYWAIT P0, [R2+URZ+0x2a800], R61 ;  /* 0x02a8003d020075a7 */ /* 0x001064000800017f */
[----:B-1----:R-:W-:Y:S05]  /*263e0*/  @!P0 NANOSLEEP.SYNCS 0x989680 ;  /* 0x009896800000895d */ /* 0x002fea0003900000 */
[----:B------:R-:W1:Y:S02]  /*263f0*/  @!P0 SYNCS.PHASECHK.TRANS64 P0, [R2+URZ+0x2a800], R61 ;  /* 0x02a8003d020085a7 */ /* 0x000e64000800007f */
[----:B-1----:R-:W-:Y:S05]  /*26400*/  @!P0 BRA `(.L_x_2822) ;  /* 0xfffffffc00f08947 */ /* 0x002fea000383ffff */
[----:B------:R-:W-:Y:S05]  /*26410*/  BRA `(.L_x_3076) ;  /* 0xfffffea400787947 */ /* 0x000fea000383ffff */
.L_x_2836:
[----:B-1----:R1:W3:Y:S02]  /*26420*/  SYNCS.PHASECHK.TRANS64.TRYWAIT P1, [R9+URZ+0x2a830], R0 ;  /* 0x02a83000090075a7 */ /* 0x0022e4000802017f */
[----:B---3--:R-:W-:Y:S05]  /*26430*/  @!P1 NANOSLEEP.SYNCS 0x989680 ;  /* 0x009896800000995d */ /* 0x008fea0003900000 */
[----:B------:R-:W3:Y:S02]  /*26440*/  @!P1 SYNCS.PHASECHK.TRANS64 P1, [R9+URZ+0x2a830], R0 ;  /* 0x02a83000090095a7 */ /* 0x000ee4000802007f */
[----:B---3--:R-:W-:Y:S05]  /*26450*/  @!P1 BRA `(.L_x_2836) ;  /* 0xfffffffc00f09947 */ /* 0x008fea000383ffff */
[----:B------:R-:W-:Y:S05]  /*26460*/  BRA `(.L_x_2835) ;  /* 0xfffffecc00f07947 */ /* 0x000fea000383ffff */
.L_x_2844:
[----:B-1----:R1:W2:Y:S02]  /*26470*/  SYNCS.PHASECHK.TRANS64.TRYWAIT P2, [R9+URZ+0x2a830], R4 ;  /* 0x02a83004090075a7 */ /* 0x0022a4000804017f */
[----:B--2---:R-:W-:Y:S05]  /*26480*/  @!P2 NANOSLEEP.SYNCS 0x989680 ;  /* 0x009896800000a95d */ /* 0x004fea0003900000 */
[----:B------:R-:W2:Y:S02]  /*26490*/  @!P2 SYNCS.PHASECHK.TRANS64 P2, [R9+URZ+0x2a830], R4 ;  /* 0x02a830040900a5a7 */ /* 0x000ea4000804007f */
[----:B--2---:R-:W-:Y:S05]  /*264a0*/  @!P2 BRA `(.L_x_2844) ;  /* 0xfffffffc00f0a947 */ /* 0x004fea000383ffff */
[----:B------:R-:W-:Y:S05]  /*264b0*/  BRA `(.L_x_2843) ;  /* 0xfffffef000947947 */ /* 0x000fea000383ffff */
.L_x_2849:
[----:B-1----:R1:W2:Y:S02]  /*264c0*/  SYNCS.PHASECHK.TRANS64.TRYWAIT P2, [R21+URZ+0x2a850], R0 ;  /* 0x02a85000150075a7 */ /* 0x0022a4000804017f */
[----:B--2---:R-:W-:Y:S05]  /*264d0*/  @!P2 NANOSLEEP.SYNCS 0x989680 ;  /* 0x009896800000a95d */ /* 0x004fea0003900000 */
[----:B------:R-:W2:Y:S02]  /*264e0*/  @!P2 SYNCS.PHASECHK.TRANS64 P2, [R21+URZ+0x2a850], R0 ;  /* 0x02a850001500a5a7 */ /* 0x000ea4000804007f */
[----:B--2---:R-:W-:Y:S05]  /*264f0*/  @!P2 BRA `(.L_x_2849) ;  /* 0xfffffffc00f0a947 */ /* 0x004fea000383ffff */
[----:B------:R-:W-:Y:S05]  /*26500*/  BRA `(.L_x_2848) ;  /* 0xfffffefc00347947 */ /* 0x000fea000383ffff */
.L_x_2859:
[----:B-1----:R1:W2:Y:S02]  /*26510*/  SYNCS.PHASECHK.TRANS64.TRYWAIT P1, [R3+URZ+0x2a830], R4 ;  /* 0x02a83004030075a7 */ /* 0x0022a4000802017f */
[----:B--2---:R-:W-:Y:S05]  /*26520*/  @!P1 NANOSLEEP.SYNCS 0x989680 ;  /* 0x009896800000995d */ /* 0x004fea0003900000 */
[----:B------:R-:W2:Y:S02]  /*26530*/  @!P1 SYNCS.PHASECHK.TRANS64 P1, [R3+URZ+0x2a830], R4 ;  /* 0x02a83004030095a7 */ /* 0x000ea4000802007f */
[----:B--2---:R-:W-:Y:S05]  /*26540*/  @!P1 BRA `(.L_x_2859) ;  /* 0xfffffffc00f09947 */ /* 0x004fea000383ffff */
[----:B------:R-:W-:Y:S05]  /*26550*/  BRA `(.L_x_2858) ;  /* 0xffffff1800047947 */ /* 0x000fea000383ffff */
.L_x_2864:
[----:B-1----:R1:W2:Y:S02]  /*26560*/  SYNCS.PHASECHK.TRANS64.TRYWAIT P1, [R20+URZ+0x2a850], R0 ;  /* 0x02a85000140075a7 */ /* 0x0022a4000802017f */
[----:B--2---:R-:W-:Y:S05]  /*26570*/  @!P1 NANOSLEEP.SYNCS 0x989680 ;  /* 0x009896800000995d */ /* 0x004fea0003900000 */
[----:B------:R-:W2:Y:S02]  /*26580*/  @!P1 SYNCS.PHASECHK.TRANS64 P1, [R20+URZ+0x2a850], R0 ;  /* 0x02a85000140095a7 */ /* 0x000ea4000802007f */
[----:B--2---:R-:W-:Y:S05]  /*26590*/  @!P1 BRA `(.L_x_2864) ;  /* 0xfffffffc00f09947 */ /* 0x004fea000383ffff */
[----:B------:R-:W-:Y:S05]  /*265a0*/  BRA `(.L_x_2863) ;  /* 0xffffff20009c7947 */ /* 0x000fea000383ffff */
.L_x_2872:
[----:B-1----:R1:W2:Y:S02]  /*265b0*/  SYNCS.PHASECHK.TRANS64.TRYWAIT P1, [R5+URZ+0x2a850], R8 ;  /* 0x02a85008050075a7 */ /* 0x0022a4000802017f */
[----:B--2---:R-:W-:Y:S05]  /*265c0*/  @!P1 NANOSLEEP.SYNCS 0x989680 ;  /* 0x009896800000995d */ /* 0x004fea0003900000 */
[----:B------:R-:W2:Y:S02]  /*265d0*/  @!P1 SYNCS.PHASECHK.TRANS64 P1, [R5+URZ+0x2a850], R8 ;  /* 0x02a85008050095a7 */ /* 0x000ea4000802007f */
[----:B--2---:R-:W-:Y:S05]  /*265e0*/  @!P1 BRA `(.L_x_2872) ;  /* 0xfffffffc00f09947 */ /* 0x004fea000383ffff */
[----:B------:R-:W-:Y:S05]  /*265f0*/  BRA `(.L_x_2871) ;  /* 0xffffff38007c7947 */ /* 0x000fea000383ffff */
.L_x_2914:
[----:B-1----:R-:W0:Y:S01]  /*26600*/  S2R R12, SR_TID.X ;  /* 0x00000000000c7919 */ /* 0x002e220000002100 */
        /* <DEDUP_REMOVED lines=10> */
.L_x_3078:
[----:B------:R-:W-:Y:S05]  /*266b0*/  BSYNC B1 ;  /* 0x0000000000017941 */ /* 0x000fea0003800000 */
.L_x_3077:
[----:B------:R-:W-:Y:S05]  /*266c0*/  BRA `(.L_x_3079) ;  /* 0xffffff8c00387947 */ /* 0x000fea000383ffff */
.L_x_2916:
[----:B------:R-:W-:Y:S01]  /*266d0*/  BSSY B1, `(.L_x_3080) ;  /* 0x0000006000017945 */ /* 0x000fe20003800000 */
[----:B------:R-:W-:-:S07]  /*266e0*/  IMAD.MOV.U32 R15, RZ, RZ, -0x1 ;  /* 0xffffffffff0f7424 */ /* 0x000fce00078e00ff */
[----:B01----:R-:W-:Y:S05]  /*266f0*/  WARPSYNC.COLLECTIVE R15, `(.L_x_3081) ;  /* 0x000000000f0c7348 */ /* 0x003fea0003c00000 */
[----:B------:R-:W-:Y:S02]  /*26700*/  ELECT P6, UR62, PT ;  /* 0x00000000003e782f */ /* 0x000fe400038c0000 */
[----:B------:R-:W-:Y:S01]  /*26710*/  MOV R14, UR62 ;  /* 0x0000003e000e7c02 */ /* 0x000fe20008000f00 */
[----:B01----:R-:W-:Y:S10]  /*26720*/  ENDCOLLECTIVE ;  /* 0x000000000000791b */ /* 0x003ff40003800000 */
.L_x_3081:
[----:B------:R-:W-:Y:S05]  /*26730*/  BSYNC B1 ;  /* 0x0000000000017941 */ /* 0x000fea0003800000 */
.L_x_3080:
[----:B------:R-:W-:Y:S05]  /*26740*/  BRA `(.L_x_2915) ;  /* 0xffffff8c00307947 */ /* 0x000fea000383ffff */
.L_x_2918:
[----:B0-----:R0:W2:Y:S02]  /*26750*/  SYNCS.PHASECHK.TRANS64.TRYWAIT P0, [R22+URZ+0x2a820], R9 ;  /* 0x02a82009160075a7 */ /* 0x0010a4000800017f */
[----:B--2---:R-:W-:Y:S05]  /*26760*/  @!P0 NANOSLEEP.SYNCS 0x989680 ;  /* 0x009896800000895d */ /* 0x004fea0003900000 */
[----:B------:R-:W2:Y:S02]  /*26770*/  @!P0 SYNCS.PHASECHK.TRANS64 P0, [R22+URZ+0x2a820], R9 ;  /* 0x02a82009160085a7 */ /* 0x000ea4000800007f */
[----:B--2---:R-:W-:Y:S05]  /*26780*/  @!P0 BRA `(.L_x_2918) ;  /* 0xfffffffc00f08947 */ /* 0x004fea000383ffff */
[----:B------:R-:W-:Y:S05]  /*26790*/  BRA `(.L_x_3082) ;  /* 0xffffff8c00407947 */ /* 0x000fea000383ffff */
.L_x_2922:
[----:B-1----:R1:W2:Y:S02]  /*267a0*/  SYNCS.PHASECHK.TRANS64.TRYWAIT P0, [R13+URZ+0x2a8a0], R12 ;  /* 0x02a8a00c0d0075a7 */ /* 0x0022a4000800017f */
[----:B--2---:R-:W-:Y:S05]  /*267b0*/  @!P0 NANOSLEEP.SYNCS 0x989680 ;  /* 0x009896800000895d */ /* 0x004fea0003900000 */
[----:B------:R-:W2:Y:S02]  /*267c0*/  @!P0 SYNCS.PHASECHK.TRANS64 P0, [R13+URZ+0x2a8a0], R12 ;  /* 0x02a8a00c0d0085a7 */ /* 0x000ea4000800007f */
[----:B--2---:R-:W-:Y:S05]  /*267d0*/  @!P0 BRA `(.L_x_2922) ;  /* 0xfffffffc00f08947 */ /* 0x004fea000383ffff */
[----:B------:R-:W-:Y:S05]  /*267e0*/  BRA `(.L_x_3083) ;  /* 0xffffff8c00587947 */ /* 0x000fea000383ffff */
.L_x_2929:
[----:B0-----:R0:W2:Y:S02]  /*267f0*/  SYNCS.PHASECHK.TRANS64.TRYWAIT P0, [R13+URZ+0x2a8c0], R12 ;  /* 0x02a8c00c0d0075a7 */ /* 0x0010a4000800017f */
[----:B--2---:R-:W-:Y:S05]  /*26800*/  @!P0 NANOSLEEP.SYNCS 0x989680 ;  /* 0x009896800000895d */ /* 0x004fea0003900000 */
[----:B------:R-:W2:Y:S02]  /*26810*/  @!P0 SYNCS.PHASECHK.TRANS64 P0, [R13+URZ+0x2a8c0], R12 ;  /* 0x02a8c00c0d0085a7 */ /* 0x000ea4000800007f */
[----:B--2---:R-:W-:Y:S05]  /*26820*/  @!P0 BRA `(.L_x_2929) ;  /* 0xfffffffc00f08947 */ /* 0x004fea000383ffff */
[----:B------:R-:W-:Y:S05]  /*26830*/  BRA `(.L_x_3084) ;  /* 0xffffff9000507947 */ /* 0x000fea000383ffff */
.L_x_2937:
[----:B-1----:R1:W2:Y:S02]  /*26840*/  SYNCS.PHASECHK.TRANS64.TRYWAIT P1, [R12+URZ+0x2a8a0], R11 ;  /* 0x02a8a00b0c0075a7 */ /* 0x0022a4000802017f */
[----:B--2---:R-:W-:Y:S05]  /*26850*/  @!P1 NANOSLEEP.SYNCS 0x989680 ;  /* 0x009896800000995d */ /* 0x004fea0003900000 */
[----:B------:R-:W2:Y:S02]  /*26860*/  @!P1 SYNCS.PHASECHK.TRANS64 P1, [R12+URZ+0x2a8a0], R11 ;  /* 0x02a8a00b0c0095a7 */ /* 0x000ea4000802007f */
[----:B--2---:R-:W-:Y:S05]  /*26870*/  @!P1 BRA `(.L_x_2937) ;  /* 0xfffffffc00f09947 */ /* 0x004fea000383ffff */
[----:B------:R-:W-:Y:S05]  /*26880*/  BRA `(.L_x_3085) ;  /* 0xffffff94004c7947 */ /* 0x000fea000383ffff */
.L_x_2944:
[----:B0-----:R0:W2:Y:S02]  /*26890*/  SYNCS.PHASECHK.TRANS64.TRYWAIT P1, [R12+URZ+0x2a8c0], R11 ;  /* 0x02a8c00b0c0075a7 */ /* 0x0010a4000802017f */
[----:B--2---:R-:W-:Y:S05]  /*268a0*/  @!P1 NANOSLEEP.SYNCS 0x989680 ;  /* 0x009896800000995d */ /* 0x004fea0003900000 */
[----:B------:R-:W2:Y:S02]  /*268b0*/  @!P1 SYNCS.PHASECHK.TRANS64 P1, [R12+URZ+0x2a8c0], R11 ;  /* 0x02a8c00b0c0095a7 */ /* 0x000ea4000802007f */
[----:B--2---:R-:W-:Y:S05]  /*268c0*/  @!P1 BRA `(.L_x_2944) ;  /* 0xfffffffc00f09947 */ /* 0x004fea000383ffff */
[----:B------:R-:W-:Y:S05]  /*268d0*/  BRA `(.L_x_3086) ;  /* 0xffffff9800407947 */ /* 0x000fea000383ffff */
.L_x_2960:
        /* <DEDUP_REMOVED lines=11> */
.L_x_3088:
[----:B------:R-:W-:Y:S05]  /*26990*/  BSYNC B0 ;  /* 0x0000000000007941 */ /* 0x000fea0003800000 */
.L_x_3087:
[----:B------:R-:W-:Y:S05]  /*269a0*/  BRA `(.L_x_3089) ;  /* 0xffffffa800147947 */ /* 0x000fea000383ffff */
.L_x_2963:
[----:B0-----:R0:W1:Y:S02]  /*269b0*/  SYNCS.PHASECHK.TRANS64.TRYWAIT P0, [R7+URZ+0x2a840], R2 ;  /* 0x02a84002070075a7 */ /* 0x001064000800017f */
[----:B-1----:R-:W-:Y:S05]  /*269c0*/  @!P0 NANOSLEEP.SYNCS 0x989680 ;  /* 0x009896800000895d */ /* 0x002fea0003900000 */
[----:B------:R-:W1:Y:S02]  /*269d0*/  @!P0 SYNCS.PHASECHK.TRANS64 P0, [R7+URZ+0x2a840], R2 ;  /* 0x02a84002070085a7 */ /* 0x000e64000800007f */
[----:B-1----:R-:W-:Y:S05]  /*269e0*/  @!P0 BRA `(.L_x_2963) ;  /* 0xfffffffc00f08947 */ /* 0x002fea000383ffff */
[----:B------:R-:W-:Y:S05]  /*269f0*/  BRA `(.L_x_3090) ;  /* 0xffffffa800647947 */ /* 0x000fea000383ffff */
.L_x_2964:
        /* <DEDUP_REMOVED lines=8> */
.L_x_3092:
[----:B------:R-:W-:Y:S05]  /*26a80*/  BSYNC B0 ;  /* 0x0000000000007941 */ /* 0x000fea0003800000 */
.L_x_3091:
        /* <DEDUP_REMOVED lines=9> */
.L_x_3093:
[----:B------:R-:W-:Y:S01]  /*26b20*/  ULDC.64 UR4, c[0x0][0x208] ;  /* 0x0000820000047ab9 */ /* 0x000fe20000000a00 */
[----:B------:R-:W-:Y:S02]  /*26b30*/  IMAD.MOV.U32 R13, RZ, RZ, R0 ;  /* 0x000000ffff0d7224 */ /* 0x000fe400078e0000 */
[----:B------:R-:W-:Y:S02]  /*26b40*/  IMAD.MOV.U32 R12, RZ, RZ, 0x1 ;  /* 0x00000001ff0c7424 */ /* 0x000fe400078e00ff */
[----:B------:R-:W-:-:S05]  /*26b50*/  IMAD.MOV.U32 R3, RZ, RZ, R14 ;  /* 0x000000ffff037224 */ /* 0x000fca00078e000e */
[----:B------:R-:W-:-:S05]  /*26b60*/  @P0 LEA R3, P1, R9, R3, 0x1 ;  /* 0x0000000309030211 */ /* 0x000fca00078208ff */
[----:B------:R-:W-:Y:S01]  /*26b70*/  @P0 IMAD.X R2, RZ, RZ, R2, P1 ;  /* 0x000000ffff020224 */ /* 0x000fe200008e0602 */
[----:B------:R-:W-:-:S04]  /*26b80*/  ISETP.GE.AND P1, PT, R6, 0x11, PT ;  /* 0x000000110600780c */ /* 0x000fc80003f26270 */
[----:B------:R-:W-:-:S04]  /*26b90*/  @P0 LOP3.LUT R3, R3, R2, RZ, 0x3c, !PT ;  /* 0x0000000203030212 */ /* 0x000fc800078e3cff */
[----:B------:R-:W-:-:S04]  /*26ba0*/  @P0 LOP3.LUT R2, R3, R2, RZ, 0x3c, !PT ;  /* 0x0000000203020212 */ /* 0x000fc800078e3cff */
[----:B------:R-:W-:-:S05]  /*26bb0*/  @P0 LOP3.LUT R3, R3, R2, RZ, 0x3c, !PT ;  /* 0x0000000203030212 */ /* 0x000fca00078e3cff */
[----:B------:R-:W-:Y:S01]  /*26bc0*/  @!PT LDS RZ, [RZ] ;  /* 0x00000000fffff984 */ /* 0x000fe20000000800 */
[----:B------:R-:W-:Y:S01]  /*26bd0*/  @!PT LDS RZ, [RZ] ;  /* 0x00000000fffff984 */ /* 0x000fe20000000800 */
[----:B------:R-:W-:Y:S01]  /*26be0*/  @!PT LDS RZ, [RZ] ;  /* 0x00000000fffff984 */ /* 0x000fe20000000800 */
[----:B------:R0:W-:Y:S04]  /*26bf0*/  @P0 LDGSTS.E.BYPASS.LTC128B.128 [R8+0x18400], desc[UR4][R2.64], !P4 ;  /* 0x1840000002080fae */ /* 0x0001e8000e101d44 */
[----:B------:R0:W-:Y:S04]  /*26c00*/  @P0 LDGSTS.E.BYPASS.LTC128B.128 [R8+0x1b400], desc[UR4][R2.64+0x80], !P3 ;  /* 0x1b40008002080fae */ /* 0x0001e8000d901d44 */
[----:B------:R0:W-:Y:S02]  /*26c10*/  @P0 LDGSTS.E.BYPASS.LTC128B.128 [R8+0x1e400], desc[UR4][R2.64+0x100], !P2 ;  /* 0x1e40010002080fae */ /* 0x0001e4000d101d44 */
[----:B0-----:R-:W-:Y:S05]  /*26c20*/  WARPSYNC.COLLECTIVE R15, `(.L_x_3094) ;  /* 0x000000000f087348 */ /* 0x001fea0003c00000 */
[----:B------:R1:W2:Y:S02]  /*26c30*/  SHFL.IDX P6, R14, R13, R12, R11 ;  /* 0x0000000c0d0e7389 */ /* 0x0002a400000c000b */
[----:B012---:R-:W-:Y:S01]  /*26c40*/  ENDCOLLECTIVE ;  /* 0x000000000000791b */ /* 0x007fe20003800000 */
.L_x_3094:
[----:B------:R-:W-:Y:S02]  /*26c50*/  @P1 IMAD R8, R5, 0x2, R22 ;  /* 0x0000000205081824 */ /* 0x000fe400078e0216 */
[----:B------:R-:W-:Y:S02]  /*26c60*/  IMAD.MOV.U32 R13, RZ, RZ, R4 ;  /* 0x000000ffff0d7224 */ /* 0x000fe400078e0004 */
[----:B------:R-:W-:-:S07]  /*26c70*/  IMAD.MOV.U32 R2, RZ, RZ, R14 ;  /* 0x000000ffff027224 */ /* 0x000fce00078e000e */
[----:B------:R-:W-:Y:S05]  /*26c80*/  WARPSYNC.COLLECTIVE R15, `(.L_x_3095) ;  /* 0x000000000f087348 */ /* 0x000fea0003c00000 */
[----:B------:R0:W1:Y:S02]  /*26c90*/  SHFL.IDX P6, R14, R13, R12, R11 ;  /* 0x0000000c0d0e7389 */ /* 0x00006400000c000b */
[----:B01----:R-:W-:Y:S01]  /*26ca0*/  ENDCOLLECTIVE ;  /* 0x000000000000791b */ /* 0x003fe20003800000 */
.L_x_3095:
[----:B------:R-:W-:Y:S01]  /*26cb0*/  ULDC.64 UR4, c[0x0][0x208] ;  /* 0x0000820000047ab9 */ /* 0x000fe20000000a00 */
[----:B------:R-:W-:Y:S02]  /*26cc0*/  IMAD.MOV.U32 R13, RZ, RZ, R0 ;  /* 0x000000ffff0d7224 */ /* 0x000fe400078e0000 */
[----:B------:R-:W-:Y:S02]  /*26cd0*/  IMAD.MOV.U32 R12, RZ, RZ, 0x2 ;  /* 0x00000002ff0c7424 */ /* 0x000fe400078e00ff */
[----:B------:R-:W-:-:S05]  /*26ce0*/  IMAD.MOV.U32 R3, RZ, RZ, R14 ;  /* 0x000000ffff037224 */ /* 0x000fca00078e000e */
[----:B------:R-:W-:-:S05]  /*26cf0*/  @P1 LEA R3, P0, R9, R3, 0x1 ;  /* 0x0000000309031211 */ /* 0x000fca00078008ff */
[----:B------:R-:W-:-:S05]  /*26d00*/  @P1 IMAD.X R2, RZ, RZ, R2, P0 ;  /* 0x000000ffff021224 */ /* 0x000fca00000e0602 */
        /* <DEDUP_REMOVED lines=8> */
[----:B------:R0:W-:Y:S01]  /*26d90*/  @P1 LDGSTS.E.BYPASS.LTC128B.128 [R8+0x1ec00], desc[UR4][R2.64+0x100], !P2 ;  /* 0x1ec0010002081fae */ /* 0x0001e2000d101d44 */
[----:B------:R-:W-:-:S13]  /*26da0*/  ISETP.GE.AND P1, PT, R6, 0x21, PT ;  /* 0x000000210600780c */ /* 0x000fda0003f26270 */
[----:B0-----:R-:W-:Y:S05]  /*26db0*/  WARPSYNC.COLLECTIVE R15, `(.L_x_3096) ;  /* 0x000000000f087348 */ /* 0x001fea0003c00000 */
[----:B------:R1:W2:Y:S02]  /*26dc0*/  SHFL.IDX P6, R14, R13, R12, R11 ;  /* 0x0000000c0d0e7389 */ /* 0x0002a400000c000b */
[----:B012---:R-:W-:Y:S01]  /*26dd0*/  ENDCOLLECTIVE ;  /* 0x000000000000791b */ /* 0x007fe20003800000 */
.L_x_3096:
[----:B------:R-:W-:Y:S02]  /*26de0*/  @P1 IMAD R8, R5, 0x2, R22 ;  /* 0x0000000205081824 */ /* 0x000fe400078e0216 */
[----:B------:R-:W-:Y:S01]  /*26df0*/  IMAD.MOV.U32 R13, RZ, RZ, R4 ;  /* 0x000000ffff0d7224 */ /* 0x000fe200078e0004 */
[----:B------:R-:W-:-:S07]  /*26e00*/  MOV R2, R14 ;  /* 0x0000000e00027202 */ /* 0x000fce0000000f00 */
[----:B------:R-:W-:Y:S05]  /*26e10*/  WARPSYNC.COLLECTIVE R15, `(.L_x_3097) ;  /* 0x000000000f087348 */ /* 0x000fea0003c00000 */
[----:B------:R0:W1:Y:S02]  /*26e20*/  SHFL.IDX P6, R14, R13, R12, R11 ;  /* 0x0000000c0d0e7389 */ /* 0x00006400000c000b */
[----:B01----:R-:W-:Y:S01]  /*26e30*/  ENDCOLLECTIVE ;  /* 0x000000000000791b */ /* 0x003fe20003800000 */
.L_x_3097:
        /* <DEDUP_REMOVED lines=19> */
.L_x_3098:
[----:B------:R-:W-:Y:S02]  /*26f70*/  @P1 IMAD R8, R5, 0x2, R22 ;  /* 0x0000000205081824 */ /* 0x000fe400078e0216 */
[----:B------:R-:W-:Y:S02]  /*26f80*/  IMAD.MOV.U32 R13, RZ, RZ, R4 ;  /* 0x000000ffff0d7224 */ /* 0x000fe400078e0004 */
[----:B------:R-:W-:-:S07]  /*26f90*/  IMAD.MOV.U32 R2, RZ, RZ, R14 ;  /* 0x000000ffff027224 */ /* 0x000fce00078e000e */
[----:B------:R-:W-:Y:S05]  /*26fa0*/  WARPSYNC.COLLECTIVE R15, `(.L_x_3099) ;  /* 0x000000000f087348 */ /* 0x000fea0003c00000 */
[----:B------:R0:W1:Y:S02]  /*26fb0*/  SHFL.IDX P6, R14, R13, R12, R11 ;  /* 0x0000000c0d0e7389 */ /* 0x00006400000c000b */
[----:B01----:R-:W-:Y:S01]  /*26fc0*/  ENDCOLLECTIVE ;  /* 0x000000000000791b */ /* 0x003fe20003800000 */
.L_x_3099:
        /* <DEDUP_REMOVED lines=19> */
.L_x_3100:
[----:B------:R-:W-:Y:S02]  /*27100*/  @P1 IMAD R8, R5, 0x2, R22 ;  /* 0x0000000205081824 */ /* 0x000fe400078e0216 */
[----:B------:R-:W-:Y:S02]  /*27110*/  IMAD.MOV.U32 R13, RZ, RZ, R4 ;  /* 0x000000ffff0d7224 */ /* 0x000fe400078e0004 */
[----:B------:R-:W-:-:S07]  /*27120*/  IMAD.MOV.U32 R2, RZ, RZ, R14 ;  /* 0x000000ffff027224 */ /* 0x000fce00078e000e */
[----:B------:R-:W-:Y:S05]  /*27130*/  WARPSYNC.COLLECTIVE R15, `(.L_x_3101) ;  /* 0x000000000f087348 */ /* 0x000fea0003c00000 */
[----:B------:R0:W1:Y:S02]  /*27140*/  SHFL.IDX P6, R14, R13, R12, R11 ;  /* 0x0000000c0d0e7389 */ /* 0x00006400000c000b */
[----:B01----:R-:W-:Y:S01]  /*27150*/  ENDCOLLECTIVE ;  /* 0x000000000000791b */ /* 0x003fe20003800000 */
.L_x_3101:
        /* <DEDUP_REMOVED lines=18> */
.L_x_3102:
[----:B------:R-:W-:Y:S02]  /*27280*/  IMAD.MOV.U32 R13, RZ, RZ, R4 ;  /* 0x000000ffff0d7224 */ /* 0x000fe400078e0004 */
[----:B------:R-:W-:-:S07]  /*27290*/  IMAD.MOV.U32 R0, RZ, RZ, R14 ;  /* 0x000000ffff007224 */ /* 0x000fce00078e000e */
[----:B------:R-:W-:Y:S05]  /*272a0*/  WARPSYNC.COLLECTIVE R15, `(.L_x_3103) ;  /* 0x000000000f087348 */ /* 0x000fea0003c00000 */
[----:B------:R0:W1:Y:S02]  /*272b0*/  SHFL.IDX P6, R14, R13, R12, R11 ;  /* 0x0000000c0d0e7389 */ /* 0x00006400000c000b */
[----:B01----:R-:W-:Y:S01]  /*272c0*/  ENDCOLLECTIVE ;  /* 0x000000000000791b */ /* 0x003fe20003800000 */
.L_x_3103:
[----:B------:R-:W-:Y:S01]  /*272d0*/  IMAD.MOV.U32 R2, RZ, RZ, R14 ;  /* 0x000000ffff027224 */ /* 0x000fe200078e000e */
[----:B------:R-:W-:Y:S06]  /*272e0*/  BRA `(.L_x_3104) ;  /* 0xffffffa400a47947 */ /* 0x000fec000383ffff */
.L_x_2969:
[----:B------:R-:W-:Y:S02]  /*272f0*/  IMAD.MOV.U32 R13, RZ, RZ, R4 ;  /* 0x000000ffff0d7224 */ /* 0x000fe400078e0004 */
[----:B------:R-:W-:Y:S02]  /*27300*/  IMAD.MOV.U32 R12, RZ, RZ, RZ ;  /* 0x000000ffff0c7224 */ /* 0x000fe400078e00ff */
[----:B------:R-:W-:Y:S02]  /*27310*/  IMAD.MOV.U32 R11, RZ, RZ, 0x181f ;  /* 0x0000181fff0b7424 */ /* 0x000fe400078e00ff */
[----:B------:R-:W-:Y:S02]  /*27320*/  IMAD.MOV.U32 R15, RZ, RZ, -0x1 ;  /* 0xffffffffff0f7424 */ /* 0x000fe400078e00ff */
[----:B-----5:R-:W-:Y:S02]  /*27330*/  IMAD R5, R10, R7, RZ ;  /* 0x000000070a057224 */ /* 0x020fe400078e02ff */
[----:B------:R-:W-:-:S07]  /*27340*/  IMAD R17, R17, 0x80, R9 ;  /* 0x0000008011117824 */ /* 0x000fce00078e0209 */
[----:B------:R-:W-:Y:S05]  /*27350*/  WARPSYNC.COLLECTIVE R15, `(.L_x_3105) ;  /* 0x000000000f087348 */ /* 0x000fea0003c00000 */
[----:B------:R0:W1:Y:S02]  /*27360*/  SHFL.IDX P6, R14, R13, R12, R11 ;  /* 0x0000000c0d0e7389 */ /* 0x00006400000c000b */
[----:B01----:R-:W-:Y:S01]  /*27370*/  ENDCOLLECTIVE ;  /* 0x000000000000791b */ /* 0x003fe20003800000 */
.L_x_3105:
[----:B------:R-:W-:Y:S01]  /*27380*/  ISETP.GE.AND P2, PT, R17, R5, PT ;  /* 0x000000051100720c */ /* 0x000fe20003f46270 */
[----:B------:R-:W-:Y:S02]  /*27390*/  IMAD.MOV.U32 R13, RZ, RZ, R0 ;  /* 0x000000ffff0d7224 */ /* 0x000fe400078e0000 */
[----:B------:R-:W-:-:S10]  /*273a0*/  IMAD.MOV.U32 R2, RZ, RZ, R14 ;  /* 0x000000ffff027224 */ /* 0x000fd400078e000e */
[----:B------:R-:W-:Y:S05]  /*273b0*/  WARPSYNC.COLLECTIVE R15, `(.L_x_3106) ;  /* 0x000000000f087348 */ /* 0x000fea0003c00000 */
[----:B------:R0:W1:Y:S02]  /*273c0*/  SHFL.IDX P6, R14, R13, R12, R11 ;  /* 0x0000000c0d0e7389 */ /* 0x00006400000c000b */
[----:B01----:R-:W-:Y:S01]  /*273d0*/  ENDCOLLECTIVE ;  /* 0x000000000000791b */ /* 0x003fe20003800000 */
.L_x_3106:
[----:B------:R-:W-:Y:S01]  /*273e0*/  ULDC.64 UR4, c[0x0][0x208] ;  /* 0x0000820000047ab9 */ /* 0x000fe20000000a00 */
[----:B------:R-:W-:Y:S02]  /*273f0*/  IMAD.MOV.U32 R13, RZ, RZ, R4 ;  /* 0x000000ffff0d7224 */ /* 0x000fe400078e0004 */
[----:B------:R-:W-:Y:S02]  /*27400*/  IMAD.MOV.U32 R12, RZ, RZ, 0x1 ;  /* 0x00000001ff0c7424 */ /* 0x000fe400078e00ff */
[----:B------:R-:W-:-:S05]  /*27410*/  IMAD.MOV.U32 R3, RZ, RZ, R14 ;  /* 0x000000ffff037224 */ /* 0x000fca00078e000e */
[----:B------:R-:W-:-:S05]  /*27420*/  @!P2 LEA R6, P4, R8, R3, 0x1 ;  /* 0x000000030806a211 */ /* 0x000fca00078808ff */
[----:B------:R-:W-:Y:S02]  /*27430*/  @!P2 IMAD.X R3, RZ, RZ, R2, P4 ;  /* 0x000000ffff03a224 */ /* 0x000fe400020e0602 */
[----:B------:R-:W-:Y:S02]  /*27440*/  @!P2 IMAD.MOV.U32 R2, RZ, RZ, R6 ;  /* 0x000000ffff02a224 */ /* 0x000fe400078e0006 */
[----:B------:R-:W-:-:S03]  /*27450*/  VIADD R6, R17, 0x10 ;  /* 0x0000001011067836 */ /* 0x000fc60000000000 */
[----:B------:R-:W-:Y:S01]  /*27460*/  @!PT LDS RZ, [RZ] ;  /* 0x00000000fffff984 */ /* 0x000fe20000000800 */
[----:B------:R-:W-:Y:S01]  /*27470*/  @!PT LDS RZ, [RZ] ;  /* 0x00000000fffff984 */ /* 0x000fe20000000800 */
[----:B------:R-:W-:Y:S01]  /*27480*/  @!PT LDS RZ, [RZ] ;  /* 0x00000000fffff984 */ /* 0x000fe20000000800 */
[----:B------:R0:W-:Y:S04]  /*27490*/  @!P2 LDGSTS.E.BYPASS.LTC128B.128 [R36+0xc400], desc[UR4][R2.64], !P3 ;  /* 0x0c4000000224afae */ /* 0x0001e8000d901d44 */
[----:B------:R0:W-:Y:S04]  /*274a0*/  @!P2 LDGSTS.E.BYPASS.LTC128B.128 [R36+0x10400], desc[UR4][R2.64+0x80], !P0 ;  /* 0x104000800224afae */ /* 0x0001e8000c101d44 */
[----:B------:R0:W-:Y:S01]  /*274b0*/  @!P2 LDGSTS.E.BYPASS.LTC128B.128 [R36+0x14400], desc[UR4][R2.64+0x100], !P1 ;  /* 0x144001000224afae */ /* 0x0001e2000c901d44 */
[----:B------:R-:W-:-:S13]  /*274c0*/  ISETP.GE.AND P2, PT, R6, R5, PT ;  /* 0x000000050600720c */ /* 0x000fda0003f46270 */
[----:B0-----:R-:W-:Y:S05]  /*274d0*/  WARPSYNC.COLLECTIVE R15, `(.L_x_3107) ;  /* 0x000000000f087348 */ /* 0x001fea0003c00000 */
[----:B------:R1:W2:Y:S02]  /*274e0*/  SHFL.IDX P6, R14, R13, R12, R11 ;  /* 0x0000000c0d0e7389 */ /* 0x0002a400000c000b */
[----:B012---:R-:W-:Y:S01]  /*274f0*/  ENDCOLLECTIVE ;  /* 0x000000000000791b */ /* 0x007fe20003800000 */
.L_x_3107:
[----:B------:R-:W-:Y:S02]  /*27500*/  IMAD.MOV.U32 R13, RZ, RZ, R0 ;  /* 0x000000ffff0d7224 */ /* 0x000fe400078e0000 */
[----:B------:R-:W-:-:S07]  /*27510*/  IMAD.MOV.U32 R2, RZ, RZ, R14 ;  /* 0x000000ffff027224 */ /* 0x000fce00078e000e */
[----:B------:R-:W-:Y:S05]  /*27520*/  WARPSYNC.COLLECTIVE R15, `(.L_x_3108) ;  /* 0x000000000f087348 */ /* 0x000fea0003c00000 */
[----:B------:R0:W1:Y:S02]  /*27530*/  SHFL.IDX P6, R14, R13, R12, R11 ;  /* 0x0000000c0d0e7389 */ /* 0x00006400000c000b */
[----:B01----:R-:W-:Y:S01]  /*27540*/  ENDCOLLECTIVE ;  /* 0x000000000000791b */ /* 0x003fe20003800000 */
.L_x_3108:
[----:B------:R-:W-:Y:S01]  /*27550*/  ULDC.64 UR4, c[0x0][0x208] ;  /* 0x0000820000047ab9 */ /* 0x000fe20000000a00 */
[----:B------:R-:W-:Y:S02]  /*27560*/  IMAD.MOV.U32 R13, RZ, RZ, R4 ;  /* 0x000000ffff0d7224 */ /* 0x000fe400078e0004 */
[----:B------:R-:W-:Y:S02]  /*27570*/  IMAD.MOV.U32 R12, RZ, RZ, 0x2 ;  /* 0x00000002ff0c7424 */ /* 0x000fe400078e00ff */
[----:B------:R-:W-:-:S05]  /*27580*/  IMAD.MOV.U32 R3, RZ, RZ, R14 ;  /* 0x000000ffff037224 */ /* 0x000fca00078e000e */
[----:B------:R-:W-:-:S05]  /*27590*/  @!P2 LEA R6, P4, R8, R3, 0x1 ;  /* 0x000000030806a211 */ /* 0x000fca00078808ff */
[----:B------:R-:W-:Y:S02]  /*275a0*/  @!P2 IMAD.X R7, RZ, RZ, R2, P4 ;  /* 0x000000ffff07a224 */ /* 0x000fe400020e0602 */
[----:B------:R-:W-:Y:S02]  /*275b0*/  @!P2 IMAD.MOV.U32 R2, RZ, RZ, R6 ;  /* 0x000000ffff02a224 */ /* 0x000fe400078e0006 */
        /* <DEDUP_REMOVED lines=12> */
.L_x_3109:
[----:B------:R-:W-:Y:S02]  /*27680*/  IMAD.MOV.U32 R13, RZ, RZ, R0 ;  /* 0x000000ffff0d7224 */ /* 0x000fe400078e0000 */
[----:B------:R-:W-:-:S07]  /*27690*/  IMAD.MOV.U32 R2, RZ, RZ, R14 ;  /* 0x000000ffff027224 */ /* 0x000fce00078e000e */
[----:B------:R-:W-:Y:S05]  /*276a0*/  WARPSYNC.COLLECTIVE R15, `(.L_x_3110) ;  /* 0x000000000f087348 */ /* 0x000fea0003c00000 */
[----:B------:R0:W1:Y:S02]  /*276b0*/  SHFL.IDX P6, R14, R13, R12, R11 ;  /* 0x0000000c0d0e7389 */ /* 0x00006400000c000b */
[----:B01----:R-:W-:Y:S01]  /*276c0*/  ENDCOLLECTIVE ;  /* 0x000000000000791b */ /* 0x003fe20003800000 */
.L_x_3110:
        /* <DEDUP_REMOVED lines=19> */
.L_x_3111:
[----:B------:R-:W-:Y:S02]  /*27800*/  IMAD.MOV.U32 R13, RZ, RZ, R0 ;  /* 0x000000ffff0d7224 */ /* 0x000fe400078e0000 */
[----:B------:R-:W-:-:S07]  /*27810*/  IMAD.MOV.U32 R2, RZ, RZ, R14 ;  /* 0x000000ffff027224 */ /* 0x000fce00078e000e */
[----:B------:R-:W-:Y:S05]  /*27820*/  WARPSYNC.COLLECTIVE R15, `(.L_x_3112) ;  /* 0x000000000f087348 */ /* 0x000fea0003c00000 */
[----:B------:R0:W1:Y:S02]  /*27830*/  SHFL.IDX P6, R14, R13, R12, R11 ;  /* 0x0000000c0d0e7389 */ /* 0x00006400000c000b */
[----:B01----:R-:W-:Y:S01]  /*27840*/  ENDCOLLECTIVE ;  /* 0x000000000000791b */ /* 0x003fe20003800000 */
.L_x_3112:
        /* <DEDUP_REMOVED lines=19> */
.L_x_3113:
[----:B------:R-:W-:Y:S02]  /*27980*/  IMAD.MOV.U32 R13, RZ, RZ, R0 ;  /* 0x000000ffff0d7224 */ /* 0x000fe400078e0000 */
[----:B------:R-:W-:-:S07]  /*27990*/  IMAD.MOV.U32 R2, RZ, RZ, R14 ;  /* 0x000000ffff027224 */ /* 0x000fce00078e000e */
[----:B------:R-:W-:Y:S05]  /*279a0*/  WARPSYNC.COLLECTIVE R15, `(.L_x_3114) ;  /* 0x000000000f087348 */ /* 0x000fea0003c00000 */
[----:B------:R0:W1:Y:S02]  /*279b0*/  SHFL.IDX P6, R14, R13, R12, R11 ;  /* 0x0000000c0d0e7389 */ /* 0x00006400000c000b */
[----:B01----:R-:W-:Y:S01]  /*279c0*/  ENDCOLLECTIVE ;  /* 0x000000000000791b */ /* 0x003fe20003800000 */
.L_x_3114:
        /* <DEDUP_REMOVED lines=19> */
.L_x_3115:
[----:B------:R-:W-:Y:S02]  /*27b00*/  IMAD.MOV.U32 R13, RZ, RZ, R0 ;  /* 0x000000ffff0d7224 */ /* 0x000fe400078e0000 */
[----:B------:R-:W-:-:S07]  /*27b10*/  IMAD.MOV.U32 R2, RZ, RZ, R14 ;  /* 0x000000ffff027224 */ /* 0x000fce00078e000e */
[----:B------:R-:W-:Y:S05]  /*27b20*/  WARPSYNC.COLLECTIVE R15, `(.L_x_3116) ;  /* 0x000000000f087348 */ /* 0x000fea0003c00000 */
[----:B------:R0:W1:Y:S02]  /*27b30*/  SHFL.IDX P6, R14, R13, R12, R11 ;  /* 0x0000000c0d0e7389 */ /* 0x00006400000c000b */
[----:B01----:R-:W-:Y:S01]  /*27b40*/  ENDCOLLECTIVE ;  /* 0x000000000000791b */ /* 0x003fe20003800000 */
.L_x_3116:
        /* <DEDUP_REMOVED lines=19> */
.L_x_3117:
[----:B------:R-:W-:Y:S02]  /*27c80*/  IMAD.MOV.U32 R13, RZ, RZ, R0 ;  /* 0x000000ffff0d7224 */ /* 0x000fe400078e0000 */
[----:B------:R-:W-:-:S07]  /*27c90*/  IMAD.MOV.U32 R2, RZ, RZ, R14 ;  /* 0x000000ffff027224 */ /* 0x000fce00078e000e */
[----:B------:R-:W-:Y:S05]  /*27ca0*/  WARPSYNC.COLLECTIVE R15, `(.L_x_3118) ;  /* 0x000000000f087348 */ /* 0x000fea0003c00000 */
[----:B------:R0:W1:Y:S02]  /*27cb0*/  SHFL.IDX P6, R14, R13, R12, R11 ;  /* 0x0000000c0d0e7389 */ /* 0x00006400000c000b */
[----:B01----:R-:W-:Y:S01]  /*27cc0*/  ENDCOLLECTIVE ;  /* 0x000000000000791b */ /* 0x003fe20003800000 */
.L_x_3118:
[----:B------:R-:W-:Y:S01]  /*27cd0*/  ULDC.64 UR4, c[0x0][0x208] ;  /* 0x0000820000047ab9 */ /* 0x000fe20000000a00 */
[----:B------:R-:W-:Y:S02]  /*27ce0*/  IMAD.MOV.U32 R13, RZ, RZ, R4 ;  /* 0x000000ffff0d7224 */ /* 0x000fe400078e0004 */
[----:B------:R-:W-:Y:S02]  /*27cf0*/  IMAD.MOV.U32 R12, RZ, RZ, 0x7 ;  /* 0x00000007ff0c7424 */ /* 0x000fe400078e00ff */
[----:B------:R-:W-:-:S05]  /*27d00*/  IMAD.MOV.U32 R3, RZ, RZ, R14 ;  /* 0x000000ffff037224 */ /* 0x000fca00078e000e */
[----:B------:R-:W-:-:S05]  /*27d10*/  @!P2 LEA R6, P4, R8, R3, 0x1 ;  /* 0x000000030806a211 */ /* 0x000fca00078808ff */
[----:B------:R-:W-:Y:S02]  /*27d20*/  @!P2 IMAD.X R7, RZ, RZ, R2, P4 ;  /* 0x000000ffff07a224 */ /* 0x000fe400020e0602 */
[----:B------:R-:W-:Y:S02]  /*27d30*/  @!P2 IMAD.MOV.U32 R2, RZ, RZ, R6 ;  /* 0x000000ffff02a224 */ /* 0x000fe400078e0006 */
[----:B------:R-:W-:-:S05]  /*27d40*/  @!P2 IMAD.MOV.U32 R3, RZ, RZ, R7 ;  /* 0x000000ffff03a224 */ /* 0x000fca00078e0007 */
[----:B------:R-:W-:Y:S01]  /*27d50*/  @!PT LDS RZ, [RZ] ;  /* 0x00000000fffff984 */ /* 0x000fe20000000800 */
[----:B------:R-:W-:Y:S01]  /*27d60*/  @!PT LDS RZ, [RZ] ;  /* 0x00000000fffff984 */ /* 0x000fe20000000800 */
[----:B------:R-:W-:Y:S01]  /*27d70*/  @!PT LDS RZ, [RZ] ;  /* 0x00000000fffff984 */ /* 0x000fe20000000800 */
[----:B------:R0:W-:Y:S04]  /*27d80*/  @!P2 LDGSTS.E.BYPASS.LTC128B.128 [R36+0xf400], desc[UR4][R2.64], !P3 ;  /* 0x0f4000000224afae */ /* 0x0001e8000d901d44 */
[----:B------:R0:W-:Y:S04]  /*27d90*/  @!P2 LDGSTS.E.BYPASS.LTC128B.128 [R36+0x13400], desc[UR4][R2.64+0x80], !P0 ;  /* 0x134000800224afae */ /* 0x0001e8000c101d44 */
[----:B------:R0:W-:Y:S02]  /*27da0*/  @!P2 LDGSTS.E.BYPASS.LTC128B.128 [R36+0x17400], desc[UR4][R2.64+0x100], !P1 ;  /* 0x174001000224afae */ /* 0x0001e4000c901d44 */
[----:B0-----:R-:W-:Y:S05]  /*27db0*/  WARPSYNC.COLLECTIVE R15, `(.L_x_3119) ;  /* 0x000000000f087348 */ /* 0x001fea0003c00000 */
[----:B------:R1:W2:Y:S02]  /*27dc0*/  SHFL.IDX P6, R14, R13, R12, R11 ;  /* 0x0000000c0d0e7389 */ /* 0x0002a400000c000b */
[----:B012---:R-:W-:Y:S01]  /*27dd0*/  ENDCOLLECTIVE ;  /* 0x000000000000791b */ /* 0x007fe20003800000 */
.L_x_3119:
[----:B------:R-:W-:Y:S02]  /*27de0*/  IMAD.MOV.U32 R13, RZ, RZ, R0 ;  /* 0x000000ffff0d7224 */ /* 0x000fe400078e0000 */
[----:B------:R-:W-:-:S07]  /*27df0*/  IMAD.MOV.U32 R4, RZ, RZ, R14 ;  /* 0x000000ffff047224 */ /* 0x000fce00078e000e */
[----:B------:R-:W-:Y:S05]  /*27e00*/  WARPSYNC.COLLECTIVE R15, `(.L_x_3120) ;  /* 0x000000000f087348 */ /* 0x000fea0003c00000 */
[----:B------:R0:W1:Y:S02]  /*27e10*/  SHFL.IDX P6, R14, R13, R12, R11 ;  /* 0x0000000c0d0e7389 */ /* 0x00006400000c000b */
[----:B01----:R-:W-:Y:S01]  /*27e20*/  ENDCOLLECTIVE ;  /* 0x000000000000791b */ /* 0x003fe20003800000 */
.L_x_3120:
[----:B------:R-:W-:Y:S05]  /*27e30*/  BRA `(.L_x_3121) ;  /* 0xffffffa400f87947 */ /* 0x000fea000383ffff */
.L_x_2974:
[----:B0-----:R0:W1:Y:S02]  /*27e40*/  SYNCS.PHASECHK.TRANS64.TRYWAIT P0, [R22+URZ+0x2a820], R3 ;  /* 0x02a82003160075a7 */ /* 0x001064000800017f */
[----:B-1----:R-:W-:Y:S05]  /*27e50*/  @!P0 NANOSLEEP.SYNCS 0x989680 ;  /* 0x009896800000895d */ /* 0x002fea0003900000 */
[----:B------:R-:W1:Y:S02]  /*27e60*/  @!P0 SYNCS.PHASECHK.TRANS64 P0, [R22+URZ+0x2a820], R3 ;  /* 0x02a82003160085a7 */ /* 0x000e64000800007f */
[----:B-1----:R-:W-:Y:S05]  /*27e70*/  @!P0 BRA `(.L_x_2974) ;  /* 0xfffffffc00f08947 */ /* 0x002fea000383ffff */
[----:B------:R-:W-:Y:S05]  /*27e80*/  BRA `(.L_x_3122) ;  /* 0xffffffa800747947 */ /* 0x000fea000383ffff */
.L_x_2979:
[----:B0-----:R0:W1:Y:S02]  /*27e90*/  SYNCS.PHASECHK.TRANS64.TRYWAIT P0, [R6+URZ+0x2a840], R3 ;  /* 0x02a84003060075a7 */ /* 0x001064000800017f */
[----:B-1----:R-:W-:Y:S05]  /*27ea0*/  @!P0 NANOSLEEP.SYNCS 0x989680 ;  /* 0x009896800000895d */ /* 0x002fea0003900000 */
[----:B------:R-:W1:Y:S02]  /*27eb0*/  @!P0 SYNCS.PHASECHK.TRANS64 P0, [R6+URZ+0x2a840], R3 ;  /* 0x02a84003060085a7 */ /* 0x000e64000800007f */
[----:B-1----:R-:W-:Y:S05]  /*27ec0*/  @!P0 BRA `(.L_x_2979) ;  /* 0xfffffffc00f08947 */ /* 0x002fea000383ffff */
[----:B------:R-:W-:Y:S05]  /*27ed0*/  BRA `(.L_x_3123) ;  /* 0xffffffac00407947 */ /* 0x000fea000383ffff */
.L_x_2980:
        /* <DEDUP_REMOVED lines=8> */
.L_x_3125:
[----:B------:R-:W-:Y:S05]  /*27f60*/  BSYNC B1 ;  /* 0x0000000000017941 */ /* 0x000fea0003800000 */
.L_x_3124:
        /* <DEDUP_REMOVED lines=10> */
.L_x_3126:
[----:B------:R-:W-:Y:S01]  /*28010*/  ULDC.64 UR4, c[0x0][0x208] ;  /* 0x0000820000047ab9 */ /* 0x000fe20000000a00 */
[----:B------:R-:W-:Y:S02]  /*28020*/  IMAD.MOV.U32 R13, RZ, RZ, R5 ;  /* 0x000000ffff0d7224 */ /* 0x000fe400078e0005 */
[----:B------:R-:W-:Y:S02]  /*28030*/  IMAD.MOV.U32 R12, RZ, RZ, 0x1 ;  /* 0x00000001ff0c7424 */ /* 0x000fe400078e00ff */
[----:B------:R-:W-:Y:S02]  /*28040*/  IMAD.SHL.U32 R35, R35, 0x8, RZ ;  /* 0x0000000823237824 */ /* 0x000fe400078e00ff */
[----:B------:R-:W-:-:S03]  /*28050*/  IMAD.MOV.U32 R2, RZ, RZ, R14 ;  /* 0x000000ffff027224 */ /* 0x000fc600078e000e */
[----:B------:R-:W-:-:S05]  /*28060*/  LOP3.LUT R35, R35, 0x38, RZ, 0xc0, !PT ;  /* 0x0000003823237812 */ /* 0x000fca00078ec0ff */
[----:B------:R-:W-:-:S05]  /*28070*/  IMAD.SHL.U32 R0, R35, 0x2, RZ ;  /* 0x0000000223007824 */ /* 0x000fca00078e00ff */
[----:B------:R-:W-:-:S05]  /*28080*/  IADD3 R2, P0, R2, R0, RZ ;  /* 0x0000000002027210 */ /* 0x000fca0007f1e0ff */
[----:B------:R-:W-:-:S05]  /*28090*/  IMAD.X R3, RZ, RZ, R3, P0 ;  /* 0x000000ffff037224 */ /* 0x000fca00000e0603 */
[----:B------:R-:W-:Y:S01]  /*280a0*/  @!PT LDS RZ, [RZ] ;  /* 0x00000000fffff984 */ /* 0x000fe20000000800 */
[----:B------:R-:W-:Y:S01]  /*280b0*/  @!PT LDS RZ, [RZ] ;  /* 0x00000000fffff984 */ /* 0x000fe20000000800 */
[----:B------:R-:W-:Y:S01]  /*280c0*/  @!PT LDS RZ, [RZ] ;  /* 0x00000000fffff984 */ /* 0x000fe20000000800 */
[----:B------:R0:W-:Y:S04]  /*280d0*/  LDGSTS.E.BYPASS.LTC128B.128 [R4+0x18400], desc[UR4][R2.64], !P3 ;  /* 0x1840000002047fae */ /* 0x0001e8000d901d44 */
[----:B------:R0:W-:Y:S04]  /*280e0*/  LDGSTS.E.BYPASS.LTC128B.128 [R4+0x1b400], desc[UR4][R2.64+0x80], !P2 ;  /* 0x1b40008002047fae */ /* 0x0001e8000d101d44 */
[----:B------:R0:W-:Y:S02]  /*280f0*/  LDGSTS.E.BYPASS.LTC128B.128 [R4+0x1e400], desc[UR4][R2.64+0x100], !P1 ;  /* 0x1e40010002047fae */ /* 0x0001e4000c901d44 */
[----:B0-----:R-:W-:Y:S05]  /*28100*/  WARPSYNC.COLLECTIVE R15, `(.L_x_3127) ;  /* 0x000000000f087348 */ /* 0x001fea0003c00000 */
[----:B------:R1:W2:Y:S02]  /*28110*/  SHFL.IDX P6, R14, R13, R12, R11 ;  /* 0x0000000c0d0e7389 */ /* 0x0002a400000c000b */
[----:B012---:R-:W-:Y:S01]  /*28120*/  ENDCOLLECTIVE ;  /* 0x000000000000791b */ /* 0x007fe20003800000 */
.L_x_3127:
[----:B------:R-:W-:Y:S02]  /*28130*/  IMAD.MOV.U32 R13, RZ, RZ, R9 ;  /* 0x000000ffff0d7224 */ /* 0x000fe400078e0009 */
[----:B------:R-:W-:-:S07]  /*28140*/  IMAD.MOV.U32 R3, RZ, RZ, R14 ;  /* 0x000000ffff037224 */ /* 0x000fce00078e000e */
[----:B------:R-:W-:Y:S05]  /*28150*/  WARPSYNC.COLLECTIVE R15, `(.L_x_3128) ;  /* 0x000000000f087348 */ /* 0x000fea0003c00000 */
[----:B------:R0:W1:Y:S02]  /*28160*/  SHFL.IDX P6, R14, R13, R12, R11 ;  /* 0x0000000c0d0e7389 */ /* 0x00006400000c000b */
[----:B01----:R-:W-:Y:S01]  /*28170*/  ENDCOLLECTIVE ;  /* 0x000000000000791b */ /* 0x003fe20003800000 */
.L_x_3128:
[----:B------:R-:W-:Y:S01]  /*28180*/  ULDC.64 UR4, c[0x0][0x208] ;  /* 0x0000820000047ab9 */ /* 0x000fe20000000a00 */
[----:B------:R-:W-:Y:S02]  /*28190*/  IMAD.MOV.U32 R13, RZ, RZ, R5 ;  /* 0x000000ffff0d7224 */ /* 0x000fe400078e0005 */
[----:B------:R-:W-:Y:S02]  /*281a0*/  IMAD.MOV.U32 R12, RZ, RZ, 0x2 ;  /* 0x00000002ff0c7424 */ /* 0x000fe400078e00ff */
[----:B------:R-:W-:-:S05]  /*281b0*/  IMAD.MOV.U32 R2, RZ, RZ, R14 ;  /* 0x000000ffff027224 */ /* 0x000fca00078e000e */
        /* <DEDUP_REMOVED lines=11> */
.L_x_3129:
[----:B------:R-:W-:Y:S02]  /*28270*/  IMAD.MOV.U32 R13, RZ, RZ, R9 ;  /* 0x000000ffff0d7224 */ /* 0x000fe400078e0009 */
[----:B------:R-:W-:-:S07]  /*28280*/  IMAD.MOV.U32 R35, RZ, RZ, R14 ;  /* 0x000000ffff237224 */ /* 0x000fce00078e000e */
[----:B------:R-:W-:Y:S05]  /*28290*/  WARPSYNC.COLLECTIVE R15, `(.L_x_3130) ;  /* 0x000000000f087348 */ /* 0x000fea0003c00000 */
[----:B------:R0:W1:Y:S02]  /*282a0*/  SHFL.IDX P6, R14, R13, R12, R11 ;  /* 0x0000000c0d0e7389 */ /* 0x00006400000c000b */
[----:B01----:R-:W-:Y:S01]  /*282b0*/  ENDCOLLECTIVE ;  /* 0x000000000000791b */ /* 0x003fe20003800000 */
.L_x_3130:
        /* <DEDUP_REMOVED lines=15> */
.L_x_3131:
[----:B------:R-:W-:Y:S02]  /*283b0*/  IMAD.MOV.U32 R13, RZ, RZ, R9 ;  /* 0x000000ffff0d7224 */ /* 0x000fe400078e0009 */
[----:B------:R-:W-:-:S07]  /*283c0*/  IMAD.MOV.U32 R35, RZ, RZ, R14 ;  /* 0x000000ffff237224 */ /* 0x000fce00078e000e */
[----:B------:R-:W-:Y:S05]  /*283d0*/  WARPSYNC.COLLECTIVE R15, `(.L_x_3132) ;  /* 0x000000000f087348 */ /* 0x000fea0003c00000 */
[----:B------:R0:W1:Y:S02]  /*283e0*/  SHFL.IDX P6, R14, R13, R12, R11 ;  /* 0x0000000c0d0e7389 */ /* 0x00006400000c000b */
[----:B01----:R-:W-:Y:S01]  /*283f0*/  ENDCOLLECTIVE ;  /* 0x000000000000791b */ /* 0x003fe20003800000 */
.L_x_3132:
        /* <DEDUP_REMOVED lines=15> */
.L_x_3133:
[----:B------:R-:W-:Y:S02]  /*284f0*/  IMAD.MOV.U32 R13, RZ, RZ, R9 ;  /* 0x000000ffff0d7224 */ /* 0x000fe400078e0009 */
[----:B------:R-:W-:-:S07]  /*28500*/  IMAD.MOV.U32 R35, RZ, RZ, R14 ;  /* 0x000000ffff237224 */ /* 0x000fce00078e000e */
[----:B------:R-:W-:Y:S05]  /*28510*/  WARPSYNC.COLLECTIVE R15, `(.L_x_3134) ;  /* 0x000000000f087348 */ /* 0x000fea0003c00000 */
[----:B------:R0:W1:Y:S02]  /*28520*/  SHFL.IDX P6, R14, R13, R12, R11 ;  /* 0x0000000c0d0e7389 */ /* 0x00006400000c000b */
[----:B01----:R-:W-:Y:S01]  /*28530*/  ENDCOLLECTIVE ;  /* 0x000000000000791b */ /* 0x003fe20003800000 */
.L_x_3134:
        /* <DEDUP_REMOVED lines=15> */
.L_x_3135:
[----:B------:R-:W-:Y:S02]  /*28630*/  IMAD.MOV.U32 R13, RZ, RZ, R9 ;  /* 0x000000ffff0d7224 */ /* 0x000fe400078e0009 */
[----:B------:R-:W-:-:S07]  /*28640*/  IMAD.MOV.U32 R35, RZ, RZ, R14 ;  /* 0x000000ffff237224 */ /* 0x000fce00078e000e */
[----:B------:R-:W-:Y:S05]  /*28650*/  WARPSYNC.COLLECTIVE R15, `(.L_x_3136) ;  /* 0x000000000f087348 */ /* 0x000fea0003c00000 */
[----:B------:R0:W1:Y:S02]  /*28660*/  SHFL.IDX P6, R14, R13, R12, R11 ;  /* 0x0000000c0d0e7389 */ /* 0x00006400000c000b */
[----:B01----:R-:W-:Y:S01]  /*28670*/  ENDCOLLECTIVE ;  /* 0x000000000000791b */ /* 0x003fe20003800000 */
.L_x_3136:
[----:B------:R-:W-:Y:S01]  /*28680*/  IMAD.MOV.U32 R2, RZ, RZ, R14 ;  /* 0x000000ffff027224 */ /* 0x000fe200078e000e */
[----:B------:R-:W-:Y:S06]  /*28690*/  BRA `(.L_x_3137) ;  /* 0xffffffa800607947 */ /* 0x000fec000383ffff */
.L_x_2985:
[----:B--2---:R2:W3:Y:S02]  /*286a0*/  SYNCS.PHASECHK.TRANS64.TRYWAIT P0, [R4+URZ+0x2a860], R2 ;  /* 0x02a86002040075a7 */ /* 0x0044e4000800017f */
[----:B---3--:R-:W-:Y:S05]  /*286b0*/  @!P0 NANOSLEEP.SYNCS 0x989680 ;  /* 0x009896800000895d */ /* 0x008fea0003900000 */
[----:B------:R-:W3:Y:S02]  /*286c0*/  @!P0 SYNCS.PHASECHK.TRANS64 P0, [R4+URZ+0x2a860], R2 ;  /* 0x02a86002040085a7 */ /* 0x000ee4000800007f */
[----:B---3--:R-:W-:Y:S05]  /*286d0*/  @!P0 BRA `(.L_x_2985) ;  /* 0xfffffffc00f08947 */ /* 0x008fea000383ffff */
[----:B------:R-:W-:Y:S05]  /*286e0*/  BRA `(.L_x_3138) ;  /* 0xffffffa800c47947 */ /* 0x000fea000383ffff */
.L_x_2986:
[----:B------:R-:W-:Y:S01]  /*286f0*/  BSSY B1, `(.L_x_3139) ;  /* 0x0000008000017945 */ /* 0x000fe20003800000 */
[----:B------:R-:W-:Y:S02]  /*28700*/  IMAD.MOV.U32 R13, RZ, RZ, R24 ;  /* 0x000000ffff0d7224 */ /* 0x000fe400078e0018 */
[----:B------:R-:W-:Y:S02]  /*28710*/  IMAD.MOV.U32 R12, RZ, RZ, RZ ;  /* 0x000000ffff0c7224 */ /* 0x000fe400078e00ff */
[----:B------:R-:W-:Y:S02]  /*28720*/  IMAD.MOV.U32 R11, RZ, RZ, 0x181f ;  /* 0x0000181fff0b7424 */ /* 0x000fe400078e00ff */
[----:B------:R-:W-:-:S07]  /*28730*/  IMAD.MOV.U32 R15, RZ, RZ, -0x1 ;  /* 0xffffffffff0f7424 */ /* 0x000fce00078e00ff */
[----:B--2---:R-:W-:Y:S05]  /*28740*/  WARPSYNC.COLLECTIVE R15, `(.L_x_3140) ;  /* 0x000000000f087348 */ /* 0x004fea0003c00000 */
[----:B------:R0:W1:Y:S02]  /*28750*/  SHFL.IDX P6, R14, R13, R12, R11 ;  /* 0x0000000c0d0e7389 */ /* 0x00006400000c000b */
[----:B012---:R-:W-:Y:S01]  /*28760*/  ENDCOLLECTIVE ;  /* 0x000000000000791b */ /* 0x007fe20003800000 */
.L_x_3140:
[----:B------:R-:W-:Y:S05]  /*28770*/  BSYNC B1 ;  /* 0x0000000000017941 */ /* 0x000fea0003800000 */
.L_x_3139:
        /* <DEDUP_REMOVED lines=9> */
.L_x_3141:
[----:B------:R-:W-:Y:S01]  /*28810*/  ULDC.64 UR4, c[0x0][0x208] ;  /* 0x0000820000047ab9 */ /* 0x000fe20000000a00 */
[----:B------:R-:W-:Y:S02]  /*28820*/  IMAD.MOV.U32 R13, RZ, RZ, R24 ;  /* 0x000000ffff0d7224 */ /* 0x000fe400078e0018 */
[----:B------:R-:W-:Y:S02]  /*28830*/  IMAD.MOV.U32 R12, RZ, RZ, 0x1 ;  /* 0x00000001ff0c7424 */ /* 0x000fe400078e00ff */
[----:B------:R-:W-:-:S05]  /*28840*/  IMAD.MOV.U32 R2, RZ, RZ, R14 ;  /* 0x000000ffff027224 */ /* 0x000fca00078e000e */
[----:B------:R-:W-:-:S05]  /*28850*/  IADD3 R2, P1, R2, R0, RZ ;  /* 0x0000000002027210 */ /* 0x000fca0007f3e0ff */
[----:B------:R-:W-:Y:S01]  /*28860*/  IMAD.X R3, RZ, RZ, R3, P1 ;  /* 0x000000ffff037224 */ /* 0x000fe200008e0603 */
[----:B------:R-:W-:-:S04]  /*28870*/  LOP3.LUT P1, RZ, R30, 0x1, RZ, 0xc0, !PT ;  /* 0x000000011eff7812 */ /* 0x000fc8000782c0ff */
[----:B------:R-:W-:-:S13]  /*28880*/  ISETP.LT.OR P2, PT, R6, 0x1, !P1 ;  /* 0x000000010600780c */ /* 0x000fda0004f41670 */
[----:B------:R-:W-:Y:S01]  /*28890*/  @!PT LDS RZ, [RZ] ;  /* 0x00000000fffff984 */ /* 0x000fe20000000800 */
[----:B------:R-:W-:Y:S01]  /*288a0*/  @!PT LDS RZ, [RZ] ;  /* 0x00000000fffff984 */ /* 0x000fe20000000800 */
[----:B------:R-:W-:Y:S01]  /*288b0*/  @!PT LDS RZ, [RZ] ;  /* 0x00000000fffff984 */ /* 0x000fe20000000800 */
[----:B------:R0:W-:Y:S01]  /*288c0*/  LDGSTS.E.BYPASS.LTC128B.128 [R5+0x400], desc[UR4][R2.64], !P2 ;  /* 0x0040000002057fae */ /* 0x0001e2000d101d44 */
[----:B------:R-:W-:-:S13]  /*288d0*/  ISETP.LT.OR P2, PT, R6, 0x1, !P0 ;  /* 0x000000010600780c */ /* 0x000fda0004741670 */
[----:B------:R0:W-:Y:S02]  /*288e0*/  LDGSTS.E.BYPASS.LTC128B.128 [R5+0x3400], desc[UR4][R2.64+0x80], !P2 ;  /* 0x0340008002057fae */ /* 0x0001e4000d101d44 */
[----:B0-----:R-:W-:Y:S05]  /*288f0*/  WARPSYNC.COLLECTIVE R15, `(.L_x_3142) ;  /* 0x000000000f087348 */ /* 0x001fea0003c00000 */
[----:B------:R1:W2:Y:S02]  /*28900*/  SHFL.IDX P6, R14, R13, R12, R11 ;  /* 0x0000000c0d0e7389 */ /* 0x0002a400000c000b */
[----:B012---:R-:W-:Y:S01]  /*28910*/  ENDCOLLECTIVE ;  /* 0x000000000000791b */ /* 0x007fe20003800000 */
.L_x_3142:
[----:B------:R-:W-:Y:S02]  /*28920*/  IMAD.MOV.U32 R13, RZ, RZ, R23 ;  /* 0x000000ffff0d7224 */ /* 0x000fe400078e0017 */
[----:B------:R-:W-:-:S07]  /*28930*/  IMAD.MOV.U32 R3, RZ, RZ, R14 ;  /* 0x000000ffff037224 */ /* 0x000fce00078e000e */
[----:B------:R-:W-:Y:S05]  /*28940*/  WARPSYNC.COLLECTIVE R15, `(.L_x_3143) ;  /* 0x000000000f087348 */ /* 0x000fea0003c00000 */
[----:B------:R0:W1:Y:S02]  /*28950*/  SHFL.IDX P6, R14, R13, R12, R11 ;  /* 0x0000000c0d0e7389 */ /* 0x00006400000c000b */
[----:B01----:R-:W-:Y:S01]  /*28960*/  ENDCOLLECTIVE ;  /* 0x000000000000791b */ /* 0x003fe20003800000 */
.L_x_3143:
[----:B------:R-:W-:Y:S01]  /*28970*/  ULDC.64 UR4, c[0x0][0x208] ;  /* 0x0000820000047ab9 */ /* 0x000fe20000000a00 */
[----:B------:R-:W-:Y:S02]  /*28980*/  IMAD.MOV.U32 R13, RZ, RZ, R24 ;  /* 0x000000ffff0d7224 */ /* 0x000fe400078e0018 */
[----:B------:R-:W-:Y:S02]  /*28990*/  IMAD.MOV.U32 R12, RZ, RZ, 0x2 ;  /* 0x00000002ff0c7424 */ /* 0x000fe400078e00ff */
[----:B------:R-:W-:-:S05]  /*289a0*/  IMAD.MOV.U32 R2, RZ, RZ, R14 ;  /* 0x000000ffff027224 */ /* 0x000fca00078e000e */
[----:B------:R-:W-:-:S05]  /*289b0*/  IADD3 R2, P2, R2, R0, RZ ;  /* 0x0000000002027210 */ /* 0x000fca0007f5e0ff */
[----:B------:R-:W-:Y:S01]  /*289c0*/  IMAD.X R3, RZ, RZ, R3, P2 ;  /* 0x000000ffff037224 */ /* 0x000fe200010e0603 */
        /* <DEDUP_REMOVED lines=10> */
.L_x_3144:
[----:B------:R-:W-:Y:S02]  /*28a70*/  IMAD.MOV.U32 R13, RZ, RZ, R23 ;  /* 0x000000ffff0d7224 */ /* 0x000fe400078e0017 */
[----:B------:R-:W-:-:S07]  /*28a80*/  IMAD.MOV.U32 R3, RZ, RZ, R14 ;  /* 0x000000ffff037224 */ /* 0x000fce00078e000e */
[----:B------:R-:W-:Y:S05]  /*28a90*/  WARPSYNC.COLLECTIVE R15, `(.L_x_3145) ;  /* 0x000000000f087348 */ /* 0x000fea0003c00000 */
[----:B------:R0:W1:Y:S02]  /*28aa0*/  SHFL.IDX P6, R14, R13, R12, R11 ;  /* 0x0000000c0d0e7389 */ /* 0x00006400000c000b */
[----:B01----:R-:W-:Y:S01]  /*28ab0*/  ENDCOLLECTIVE ;  /* 0x000000000000791b */ /* 0x003fe20003800000 */
.L_x_3145:
        /* <DEDUP_REMOVED lines=16> */
.L_x_3146:
[----:B------:R-:W-:Y:S02]  /*28bc0*/  IMAD.MOV.U32 R13, RZ, RZ, R23 ;  /* 0x000000ffff0d7224 */ /* 0x000fe400078e0017 */
[----:B------:R-:W-:-:S07]  /*28bd0*/  IMAD.MOV.U32 R3, RZ, RZ, R14 ;  /* 0x000000ffff037224 */ /* 0x000fce00078e000e */
[----:B------:R-:W-:Y:S05]  /*28be0*/  WARPSYNC.COLLECTIVE R15, `(.L_x_3147) ;  /* 0x000000000f087348 */ /* 0x000fea0003c00000 */
[----:B------:R0:W1:Y:S02]  /*28bf0*/  SHFL.IDX P6, R14, R13, R12, R11 ;  /* 0x0000000c0d0e7389 */ /* 0x00006400000c000b */
[----:B01----:R-:W-:Y:S01]  /*28c00*/  ENDCOLLECTIVE ;  /* 0x000000000000791b */ /* 0x003fe20003800000 */
.L_x_3147:
        /* <DEDUP_REMOVED lines=16> */
.L_x_3148:
[----:B------:R-:W-:Y:S02]  /*28d10*/  IMAD.MOV.U32 R13, RZ, RZ, R23 ;  /* 0x000000ffff0d7224 */ /* 0x000fe400078e0017 */
[----:B------:R-:W-:-:S07]  /*28d20*/  IMAD.MOV.U32 R3, RZ, RZ, R14 ;  /* 0x000000ffff037224 */ /* 0x000fce00078e000e */
[----:B------:R-:W-:Y:S05]  /*28d30*/  WARPSYNC.COLLECTIVE R15, `(.L_x_3149) ;  /* 0x000000000f087348 */ /* 0x000fea0003c00000 */
[----:B------:R0:W1:Y:S02]  /*28d40*/  SHFL.IDX P6, R14, R13, R12, R11 ;  /* 0x0000000c0d0e7389 */ /* 0x00006400000c000b */
[----:B01----:R-:W-:Y:S01]  /*28d50*/  ENDCOLLECTIVE ;  /* 0x000000000000791b */ /* 0x003fe20003800000 */
.L_x_3149:
        /* <DEDUP_REMOVED lines=16> */
.L_x_3150:
[----:B------:R-:W-:Y:S02]  /*28e60*/  IMAD.MOV.U32 R13, RZ, RZ, R23 ;  /* 0x000000ffff0d7224 */ /* 0x000fe400078e0017 */
[----:B------:R-:W-:-:S07]  /*28e70*/  IMAD.MOV.U32 R24, RZ, RZ, R14 ;  /* 0x000000ffff187224 */ /* 0x000fce00078e000e */
[----:B------:R-:W-:Y:S05]  /*28e80*/  WARPSYNC.COLLECTIVE R15, `(.L_x_3151) ;  /* 0x000000000f087348 */ /* 0x000fea0003c00000 */
[----:B------:R0:W1:Y:S02]  /*28e90*/  SHFL.IDX P6, R14, R13, R12, R11 ;  /* 0x0000000c0d0e7389 */ /* 0x00006400000c000b */
[----:B01----:R-:W-:Y:S01]  /*28ea0*/  ENDCOLLECTIVE ;  /* 0x000000000000791b */ /* 0x003fe20003800000 */
.L_x_3151:
[----:B------:R-:W-:Y:S01]  /*28eb0*/  IMAD.MOV.U32 R2, RZ, RZ, R14 ;  /* 0x000000ffff027224 */ /* 0x000fe200078e000e */
[----:B------:R-:W-:Y:S06]  /*28ec0*/  BRA `(.L_x_3152) ;  /* 0xffffffa400ac7947 */ /* 0x000fec000383ffff */
.L_x_2994:
[----:B0-----:R0:W1:Y:S02]  /*28ed0*/  SYNCS.PHASECHK.TRANS64.TRYWAIT P0, [R0+URZ+0x2a860], R3 ;  /* 0x02a86003000075a7 */ /* 0x001064000800017f */
[----:B-1----:R-:W-:Y:S05]  /*28ee0*/  @!P0 NANOSLEEP.SYNCS 0x989680 ;  /* 0x009896800000895d */ /* 0x002fea0003900000 */
[----:B------:R-:W1:Y:S02]  /*28ef0*/  @!P0 SYNCS.PHASECHK.TRANS64 P0, [R0+URZ+0x2a860], R3 ;  /* 0x02a86003000085a7 */ /* 0x000e64000800007f */
[----:B-1----:R-:W-:Y:S05]  /*28f00*/  @!P0 BRA `(.L_x_2994) ;  /* 0xfffffffc00f08947 */ /* 0x002fea000383ffff */
[----:B------:R-:W-:Y:S05]  /*28f10*/  BRA `(.L_x_3153) ;  /* 0xffffffa800d07947 */ /* 0x000fea000383ffff */
.L_x_2995:
        /* <DEDUP_REMOVED lines=8> */
.L_x_3155:
[----:B------:R-:W-:Y:S05]  /*28fa0*/  BSYNC B0 ;  /* 0x0000000000007941 */ /* 0x000fea0003800000 */
.L_x_3154:
        /* <DEDUP_REMOVED lines=15> */
.L_x_3156:
[----:B------:R-:W-:Y:S01]  /*290a0*/  ULDC.64 UR4, c[0x0][0x208] ;  /* 0x0000820000047ab9 */ /* 0x000fe20000000a00 */
[----:B------:R-:W-:Y:S02]  /*290b0*/  IMAD.MOV.U32 R13, RZ, RZ, R24 ;  /* 0x000000ffff0d7224 */ /* 0x000fe400078e0018 */
[----:B------:R-:W-:Y:S02]  /*290c0*/  IMAD.MOV.U32 R12, RZ, RZ, 0x1 ;  /* 0x00000001ff0c7424 */ /* 0x000fe400078e00ff */
[----:B------:R-:W-:-:S05]  /*290d0*/  IMAD.SHL.U32 R5, R5, 0x8, RZ ;  /* 0x0000000805057824 */ /* 0x000fca00078e00ff */
[----:B------:R-:W-:-:S05]  /*290e0*/  LOP3.LUT R5, R5, 0x38, RZ, 0xc0, !PT ;  /* 0x0000003805057812 */ /* 0x000fca00078ec0ff */
[----:B------:R-:W-:-:S05]  /*290f0*/  IMAD.SHL.U32 R5, R5, 0x2, RZ ;  /* 0x0000000205057824 */ /* 0x000fca00078e00ff */
[----:B------:R-:W-:-:S05]  /*29100*/  IADD3 R2, P2, R14, R5, RZ ;  /* 0x000000050e027210 */ /* 0x000fca0007f5e0ff */
[----:B------:R-:W-:-:S05]  /*29110*/  IMAD.X R3, RZ, RZ, R3, P2 ;  /* 0x000000ffff037224 */ /* 0x000fca00010e0603 */
[----:B------:R-:W-:Y:S01]  /*29120*/  @!PT LDS RZ, [RZ] ;  /* 0x00000000fffff984 */ /* 0x000fe20000000800 */
[----:B------:R-:W-:Y:S01]  /*29130*/  @!PT LDS RZ, [RZ] ;  /* 0x00000000fffff984 */ /* 0x000fe20000000800 */
[----:B------:R-:W-:Y:S01]  /*29140*/  @!PT LDS RZ, [RZ] ;  /* 0x00000000fffff984 */ /* 0x000fe20000000800 */
[----:B------:R0:W-:Y:S01]  /*29150*/  LDGSTS.E.BYPASS.LTC128B.128 [R4+0x400], desc[UR4][R2.64], !P3 ;  /* 0x0040000002047fae */ /* 0x0001e2000d901d44 */
[----:B------:R-:W-:-:S03]  /*29160*/  ISETP.LT.OR P3, PT, R6, 0x11, P1 ;  /* 0x000000110600780c */ /* 0x000fc60000f61670 */
[----:B------:R0:W-:Y:S01]  /*29170*/  LDGSTS.E.BYPASS.LTC128B.128 [R4+0x3400], desc[UR4][R2.64+0x80], !P4 ;  /* 0x0340008002047fae */ /* 0x0001e2000e101d44 */
[----:B------:R-:W-:-:S13]  /*29180*/  ISETP.LT.OR P4, PT, R6, 0x11, !P0 ;  /* 0x000000110600780c */ /* 0x000fda0004781670 */
[----:B0-----:R-:W-:Y:S05]  /*29190*/  WARPSYNC.COLLECTIVE R15, `(.L_x_3157) ;  /* 0x000000000f087348 */ /* 0x001fea0003c00000 */
[----:B------:R1:W2:Y:S02]  /*291a0*/  SHFL.IDX P6, R14, R13, R12, R11 ;  /* 0x0000000c0d0e7389 */ /* 0x0002a400000c000b */
[----:B012---:R-:W-:Y:S01]  /*291b0*/  ENDCOLLECTIVE ;  /* 0x000000000000791b */ /* 0x007fe20003800000 */
.L_x_3157:
[----:B------:R-:W-:Y:S02]  /*291c0*/  IMAD.MOV.U32 R13, RZ, RZ, R23 ;  /* 0x000000ffff0d7224 */ /* 0x000fe400078e0017 */
[----:B------:R-:W-:-:S07]  /*291d0*/  IMAD.MOV.U32 R8, RZ, RZ, R14 ;  /* 0x000000ffff087224 */ /* 0x000fce00078e000e */
[----:B------:R-:W-:Y:S05]  /*291e0*/  WARPSYNC.COLLECTIVE R15, `(.L_x_3158) ;  /* 0x000000000f087348 */ /* 0x000fea0003c00000 */
[----:B------:R0:W1:Y:S02]  /*291f0*/  SHFL.IDX P6, R14, R13, R12, R11 ;  /* 0x0000000c0d0e7389 */ /* 0x00006400000c000b */
[----:B01----:R-:W-:Y:S01]  /*29200*/  ENDCOLLECTIVE ;  /* 0x000000000000791b */ /* 0x003fe20003800000 */
.L_x_3158:
[----:B------:R-:W-:Y:S01]  /*29210*/  ULDC.64 UR4, c[0x0][0x208] ;  /* 0x0000820000047ab9 */ /* 0x000fe20000000a00 */
[----:B------:R-:W-:Y:S02]  /*29220*/  IMAD.MOV.U32 R13, RZ, RZ, R24 ;  /* 0x000000ffff0d7224 */ /* 0x000fe400078e0018 */
[----:B------:R-:W-:Y:S01]  /*29230*/  IMAD.MOV.U32 R12, RZ, RZ, 0x2 ;  /* 0x00000002ff0c7424 */ /* 0x000fe200078e00ff */
        /* <DEDUP_REMOVED lines=12> */
.L_x_3159:
[----:B------:R-:W-:Y:S02]  /*29300*/  IMAD.MOV.U32 R13, RZ, RZ, R23 ;  /* 0x000000ffff0d7224 */ /* 0x000fe400078e0017 */
[----:B------:R-:W-:-:S07]  /*29310*/  IMAD.MOV.U32 R7, RZ, RZ, R14 ;  /* 0x000000ffff077224 */ /* 0x000fce00078e000e */
[----:B------:R-:W-:Y:S05]  /*29320*/  WARPSYNC.COLLECTIVE R15, `(.L_x_3160) ;  /* 0x000000000f087348 */ /* 0x000fea0003c00000 */
[----:B------:R0:W1:Y:S02]  /*29330*/  SHFL.IDX P6, R14, R13, R12, R11 ;  /* 0x0000000c0d0e7389 */ /* 0x00006400000c000b */
[----:B01----:R-:W-:Y:S01]  /*29340*/  ENDCOLLECTIVE ;  /* 0x000000000000791b */ /* 0x003fe20003800000 */
.L_x_3160:
        /* <DEDUP_REMOVED lines=16> */
.L_x_3161:
[----:B------:R-:W-:Y:S02]  /*29450*/  IMAD.MOV.U32 R13, RZ, RZ, R23 ;  /* 0x000000ffff0d7224 */ /* 0x000fe400078e0017 */
[----:B------:R-:W-:-:S07]  /*29460*/  IMAD.MOV.U32 R8, RZ, RZ, R14 ;  /* 0x000000ffff087224 */ /* 0x000fce00078e000e */
[----:B------:R-:W-:Y:S05]  /*29470*/  WARPSYNC.COLLECTIVE R15, `(.L_x_3162) ;  /* 0x000000000f087348 */ /* 0x000fea0003c00000 */
[----:B------:R0:W1:Y:S02]  /*29480*/  SHFL.IDX P6, R14, R13, R12, R11 ;  /* 0x0000000c0d0e7389 */ /* 0x00006400000c000b */
[----:B01----:R-:W-:Y:S01]  /*29490*/  ENDCOLLECTIVE ;  /* 0x000000000000791b */ /* 0x003fe20003800000 */
.L_x_3162:
        /* <DEDUP_REMOVED lines=15> */
.L_x_3163:
[----:B------:R-:W-:Y:S02]  /*29590*/  IMAD.MOV.U32 R13, RZ, RZ, R23 ;  /* 0x000000ffff0d7224 */ /* 0x000fe400078e0017 */
[----:B------:R-:W-:-:S07]  /*295a0*/  IMAD.MOV.U32 R7, RZ, RZ, R14 ;  /* 0x000000ffff077224 */ /* 0x000fce00078e000e */
[----:B------:R-:W-:Y:S05]  /*295b0*/  WARPSYNC.COLLECTIVE R15, `(.L_x_3164) ;  /* 0x000000000f087348 */ /* 0x000fea0003c00000 */
[----:B------:R0:W1:Y:S02]  /*295c0*/  SHFL.IDX P6, R14, R13, R12, R11 ;  /* 0x0000000c0d0e7389 */ /* 0x00006400000c000b */
[----:B01----:R-:W-:Y:S01]  /*295d0*/  ENDCOLLECTIVE ;  /* 0x000000000000791b */ /* 0x003fe20003800000 */
.L_x_3164:
        /* <DEDUP_REMOVED lines=10> */
[----:B------:R0:W-:Y:S02]  /*29680*/  LDGSTS.E.BYPASS.LTC128B.128 [R4+0x5400], desc[UR4][R2.64+0x80], !P4 ;  /* 0x0540008002047fae */ /* 0x0001e4000e101d44 */
[----:B0-----:R-:W-:Y:S05]  /*29690*/  WARPSYNC.COLLECTIVE R15, `(.L_x_3165) ;  /* 0x000000000f087348 */ /* 0x001fea0003c00000 */
[----:B------:R1:W2:Y:S02]  /*296a0*/  SHFL.IDX P6, R14, R13, R12, R11 ;  /* 0x0000000c0d0e7389 */ /* 0x0002a400000c000b */
[----:B012---:R-:W-:Y:S01]  /*296b0*/  ENDCOLLECTIVE ;  /* 0x000000000000791b */ /* 0x007fe20003800000 */
.L_x_3165:
[----:B------:R-:W-:Y:S02]  /*296c0*/  IMAD.MOV.U32 R13, RZ, RZ, R23 ;  /* 0x000000ffff0d7224 */ /* 0x000fe400078e0017 */
[----:B------:R-:W-:-:S07]  /*296d0*/  IMAD.MOV.U32 R24, RZ, RZ, R14 ;  /* 0x000000ffff187224 */ /* 0x000fce00078e000e */
[----:B------:R-:W-:Y:S05]  /*296e0*/  WARPSYNC.COLLECTIVE R15, `(.L_x_3166) ;  /* 0x000000000f087348 */ /* 0x000fea0003c00000 */
[----:B------:R0:W1:Y:S02]  /*296f0*/  SHFL.IDX P6, R14, R13, R12, R11 ;  /* 0x0000000c0d0e7389 */ /* 0x00006400000c000b */
[----:B01----:R-:W-:Y:S01]  /*29700*/  ENDCOLLECTIVE ;  /* 0x000000000000791b */ /* 0x003fe20003800000 */
.L_x_3166:
[----:B------:R-:W-:Y:S05]  /*29710*/  BRA `(.L_x_3167) ;  /* 0xffffffa400bc7947 */ /* 0x000fea000383ffff */
.L_x_3000:
[----:B------:R-:W-:Y:S01]  /*29720*/  BSSY B0, `(.L_x_3168) ;  /* 0x0000008000007945 */ /* 0x000fe20003800000 */
[----:B------:R-:W-:Y:S02]  /*29730*/  IMAD.MOV.U32 R13, RZ, RZ, R16 ;  /* 0x000000ffff0d7224 */ /* 0x000fe400078e0010 */
[----:B-1----:R-:W-:Y:S02]  /*29740*/  IMAD.MOV.U32 R12, RZ, RZ, RZ ;  /* 0x000000ffff0c7224 */ /* 0x002fe400078e00ff */
[----:B------:R-:W-:Y:S02]  /*29750*/  IMAD.MOV.U32 R11, RZ, RZ, 0x1f ;  /* 0x0000001fff0b7424 */ /* 0x000fe400078e00ff */
[----:B------:R-:W-:-:S07]  /*29760*/  IMAD.MOV.U32 R15, RZ, RZ, -0x1 ;  /* 0xffffffffff0f7424 */ /* 0x000fce00078e00ff */
[----:B------:R-:W-:Y:S05]  /*29770*/  WARPSYNC.COLLECTIVE R15, `(.L_x_3169) ;  /* 0x000000000f087348 */ /* 0x000fea0003c00000 */
[----:B------:R0:W1:Y:S02]  /*29780*/  SHFL.IDX P6, R14, R13, R12, R11 ;  /* 0x0000000c0d0e7389 */ /* 0x00006400000c000b */
[----:B01----:R-:W-:Y:S01]  /*29790*/  ENDCOLLECTIVE ;  /* 0x000000000000791b */ /* 0x003fe20003800000 */
.L_x_3169:
[----:B------:R-:W-:Y:S05]  /*297a0*/  BSYNC B0 ;  /* 0x0000000000007941 */ /* 0x000fea0003800000 */
.L_x_3168:
        /* <DEDUP_REMOVED lines=9> */
.L_x_3170:
[----:B------:R-:W-:Y:S01]  /*29840*/  ULDC UR4, c[0x0][0xc3c] ;  /* 0x00030f0000047ab9 */ /* 0x000fe20000000800 */
[----:B------:R-:W-:Y:S01]  /*29850*/  ULDC.64 UR6, c[0x0][0x208] ;  /* 0x0000820000067ab9 */ /* 0x000fe20000000a00 */
        /* <DEDUP_REMOVED lines=23> */
.L_x_3171:
[----:B------:R-:W-:Y:S01]  /*299d0*/  IMAD.MOV.U32 R12, RZ, RZ, 0x2 ;  /* 0x00000002ff0c7424 */ /* 0x000fe200078e00ff */
[----:B------:R-:W-:-:S05]  /*299e0*/  SEL R14, R14, RZ, P1 ;  /* 0x000000ff0e0e7207 */ /* 0x000fca0000800000 */
[----:B------:R-:W-:-:S04]  /*299f0*/  IMAD.IADD R5, R13, 0x1, R14 ;  /* 0x000000010d057824 */ /* 0x000fc800078e020e */
[----:B------:R-:W-:-:S07]  /*29a00*/  IMAD.MOV.U32 R13, RZ, RZ, R5 ;  /* 0x000000ffff0d7224 */ /* 0x000fce00078e0005 */
[----:B------:R-:W-:Y:S05]  /*29a10*/  WARPSYNC.COLLECTIVE R15, `(.L_x_3172) ;  /* 0x000000000f087348 */ /* 0x000fea0003c00000 */
[----:B------:R0:W1:Y:S02]  /*29a20*/  SHFL.UP P6, R14, R13, R12, R11 ;  /* 0x0400000c0d0e7389 */ /* 0x00006400000c000b */
[----:B01----:R-:W-:Y:S01]  /*29a30*/  ENDCOLLECTIVE ;  /* 0x000000000000791b */ /* 0x003fe20003800000 */
.L_x_3172:
[----:B------:R-:W-:Y:S01]  /*29a40*/  IMAD.MOV.U32 R12, RZ, RZ, 0x4 ;  /* 0x00000004ff0c7424 */ /* 0x000fe200078e00ff */
[----:B------:R-:W-:-:S05]  /*29a50*/  SEL R2, R14, RZ, P2 ;  /* 0x000000ff0e027207 */ /* 0x000fca0001000000 */
[----:B------:R-:W-:-:S04]  /*29a60*/  IMAD.IADD R2, R5, 0x1, R2 ;  /* 0x0000000105027824 */ /* 0x000fc800078e0202 */
[----:B------:R-:W-:-:S07]  /*29a70*/  IMAD.MOV.U32 R13, RZ, RZ, R2 ;  /* 0x000000ffff0d7224 */ /* 0x000fce00078e0002 */
[----:B------:R-:W-:Y:S05]  /*29a80*/  WARPSYNC.COLLECTIVE R15, `(.L_x_3173) ;  /* 0x000000000f087348 */ /* 0x000fea0003c00000 */
[----:B------:R0:W1:Y:S02]  /*29a90*/  SHFL.UP P6, R14, R13, R12, R11 ;  /* 0x0400000c0d0e7389 */ /* 0x00006400000c000b */
[----:B01----:R-:W-:Y:S01]  /*29aa0*/  ENDCOLLECTIVE ;  /* 0x000000000000791b */ /* 0x003fe20003800000 */
.L_x_3173:
[----:B------:R-:W-:Y:S01]  /*29ab0*/  IMAD.MOV.U32 R12, RZ, RZ, 0x8 ;  /* 0x00000008ff0c7424 */ /* 0x000fe200078e00ff */
[----:B------:R-:W-:-:S05]  /*29ac0*/  SEL R3, R14, RZ, P3 ;  /* 0x000000ff0e037207 */ /* 0x000fca0001800000 */
[----:B------:R-:W-:-:S04]  /*29ad0*/  IMAD.IADD R3, R2, 0x1, R3 ;  /* 0x0000000102037824 */ /* 0x000fc800078e0203 */
[----:B------:R-:W-:-:S07]  /*29ae0*/  IMAD.MOV.U32 R13, RZ, RZ, R3 ;  /* 0x000000ffff0d7224 */ /* 0x000fce00078e0003 */
[----:B------:R-:W-:Y:S05]  /*29af0*/  WARPSYNC.COLLECTIVE R15, `(.L_x_3174) ;  /* 0x000000000f087348 */ /* 0x000fea0003c00000 */
[----:B------:R0:W1:Y:S02]  /*29b00*/  SHFL.UP P6, R14, R13, R12, R11 ;  /* 0x0400000c0d0e7389 */ /* 0x00006400000c000b */
[----:B01----:R-:W-:Y:S01]  /*29b10*/  ENDCOLLECTIVE ;  /* 0x000000000000791b */ /* 0x003fe20003800000 */
.L_x_3174:
[----:B------:R-:W-:Y:S01]  /*29b20*/  IMAD.MOV.U32 R12, RZ, RZ, 0x10 ;  /* 0x00000010ff0c7424 */ /* 0x000fe200078e00ff */
[----:B------:R-:W-:-:S05]  /*29b30*/  SEL R14, R14, RZ, P4 ;  /* 0x000000ff0e0e7207 */ /* 0x000fca0002000000 */
[----:B------:R-:W-:-:S04]  /*29b40*/  IMAD.IADD R5, R3, 0x1, R14 ;  /* 0x0000000103057824 */ /* 0x000fc800078e020e */
[----:B------:R-:W-:-:S07]  /*29b50*/  IMAD.MOV.U32 R13, RZ, RZ, R5 ;  /* 0x000000ffff0d7224 */ /* 0x000fce00078e0005 */
[----:B------:R-:W-:Y:S05]  /*29b60*/  WARPSYNC.COLLECTIVE R15, `(.L_x_3175) ;  /* 0x000000000f087348 */ /* 0x000fea0003c00000 */
[----:B------:R0:W1:Y:S02]  /*29b70*/  SHFL.UP P6, R14, R13, R12, R11 ;  /* 0x0400000c0d0e7389 */ /* 0x00006400000c000b */
[----:B01----:R-:W-:Y:S01]  /*29b80*/  ENDCOLLECTIVE ;  /* 0x000000000000791b */ /* 0x003fe20003800000 */
.L_x_3175:
        /* <DEDUP_REMOVED lines=8> */
.L_x_3176:
[----:B------:R-:W-:Y:S05]  /*29c10*/  BRA `(.L_x_3177) ;  /* 0xffffffa400d07947 */ /* 0x000fea000383ffff */
.L_x_3003:
[----:B------:R-:W-:Y:S01]  /*29c20*/  BSSY B0, `(.L_x_3178) ;  /* 0x0000007000007945 */ /* 0x000fe20003800000 */
[----:B-1----:R-:W-:Y:S02]  /*29c30*/  IMAD.MOV.U32 R12, RZ, RZ, 0x1 ;  /* 0x00000001ff0c7424 */ /* 0x002fe400078e00ff */
[----:B------:R-:W-:Y:S02]  /*29c40*/  IMAD.MOV.U32 R11, RZ, RZ, RZ ;  /* 0x000000ffff0b7224 */ /* 0x000fe400078e00ff */
[----:B------:R-:W-:-:S07]  /*29c50*/  IMAD.MOV.U32 R15, RZ, RZ, -0x1 ;  /* 0xffffffffff0f7424 */ /* 0x000fce00078e00ff */
[----:B------:R-:W-:Y:S05]  /*29c60*/  WARPSYNC.COLLECTIVE R15, `(.L_x_3179) ;  /* 0x000000000f087348 */ /* 0x000fea0003c00000 */
[----:B------:R0:W1:Y:S02]  /*29c70*/  SHFL.UP P6, R14, R13, R12, R11 ;  /* 0x0400000c0d0e7389 */ /* 0x00006400000c000b */
[----:B01----:R-:W-:Y:S01]  /*29c80*/  ENDCOLLECTIVE ;  /* 0x000000000000791b */ /* 0x003fe20003800000 */
.L_x_3179:
[----:B------:R-:W-:Y:S05]  /*29c90*/  BSYNC B0 ;  /* 0x0000000000007941 */ /* 0x000fea0003800000 */
.L_x_3178:
        /* <DEDUP_REMOVED lines=8> */
.L_x_3180:
[----:B------:R-:W-:Y:S01]  /*29d20*/  IMAD.MOV.U32 R12, RZ, RZ, 0x4 ;  /* 0x00000004ff0c7424 */ /* 0x000fe200078e00ff */
[----:B------:R-:W-:-:S05]  /*29d30*/  SEL R2, R14, RZ, P2 ;  /* 0x000000ff0e027207 */ /* 0x000fca0001000000 */
[----:B------:R-:W-:-:S04]  /*29d40*/  IMAD.IADD R2, R13, 0x1, R2 ;  /* 0x000000010d027824 */ /* 0x000fc800078e0202 */
[----:B------:R-:W-:-:S07]  /*29d50*/  IMAD.MOV.U32 R13, RZ, RZ, R2 ;  /* 0x000000ffff0d7224 */ /* 0x000fce00078e0002 */
[----:B------:R-:W-:Y:S05]  /*29d60*/  WARPSYNC.COLLECTIVE R15, `(.L_x_3181) ;  /* 0x000000000f087348 */ /* 0x000fea0003c00000 */
[----:B------:R0:W1:Y:S02]  /*29d70*/  SHFL.UP P6, R14, R13, R12, R11 ;  /* 0x0400000c0d0e7389 */ /* 0x00006400000c000b */
[----:B01----:R-:W-:Y:S01]  /*29d80*/  ENDCOLLECTIVE ;  /* 0x000000000000791b */ /* 0x003fe20003800000 */
.L_x_3181:
[----:B------:R-:W-:Y:S01]  /*29d90*/  IMAD.MOV.U32 R12, RZ, RZ, 0x8 ;  /* 0x00000008ff0c7424 */ /* 0x000fe200078e00ff */
[----:B------:R-:W-:-:S05]  /*29da0*/  SEL R3, R14, RZ, P3 ;  /* 0x000000ff0e037207 */ /* 0x000fca0001800000 */
[----:B------:R-:W-:-:S04]  /*29db0*/  IMAD.IADD R3, R2, 0x1, R3 ;  /* 0x0000000102037824 */ /* 0x000fc800078e0203 */
[----:B------:R-:W-:-:S07]  /*29dc0*/  IMAD.MOV.U32 R13, RZ, RZ, R3 ;  /* 0x000000ffff0d7224 */ /* 0x000fce00078e0003 */
[----:B------:R-:W-:Y:S05]  /*29dd0*/  WARPSYNC.COLLECTIVE R15, `(.L_x_3182) ;  /* 0x000000000f087348 */ /* 0x000fea0003c00000 */
[----:B------:R0:W1:Y:S02]  /*29de0*/  SHFL.UP P6, R14, R13, R12, R11 ;  /* 0x0400000c0d0e7389 */ /* 0x00006400000c000b */
[----:B01----:R-:W-:Y:S01]  /*29df0*/  ENDCOLLECTIVE ;  /* 0x000000000000791b */ /* 0x003fe20003800000 */
.L_x_3182:
[----:B------:R-:W-:Y:S01]  /*29e00*/  IMAD.MOV.U32 R12, RZ, RZ, 0x10 ;  /* 0x00000010ff0c7424 */ /* 0x000fe200078e00ff */
[----:B------:R-:W-:-:S05]  /*29e10*/  SEL R14, R14, RZ, P4 ;  /* 0x000000ff0e0e7207 */ /* 0x000fca0002000000 */
[----:B------:R-:W-:-:S04]  /*29e20*/  IMAD.IADD R5, R3, 0x1, R14 ;  /* 0x0000000103057824 */ /* 0x000fc800078e020e */
[----:B------:R-:W-:-:S07]  /*29e30*/  IMAD.MOV.U32 R13, RZ, RZ, R5 ;  /* 0x000000ffff0d7224 */ /* 0x000fce00078e0005 */
[----:B------:R-:W-:Y:S05]  /*29e40*/  WARPSYNC.COLLECTIVE R15, `(.L_x_3183) ;  /* 0x000000000f087348 */ /* 0x000fea0003c00000 */
[----:B------:R0:W1:Y:S02]  /*29e50*/  SHFL.UP P6, R14, R13, R12, R11 ;  /* 0x0400000c0d0e7389 */ /* 0x00006400000c000b */
[----:B01----:R-:W-:Y:S01]  /*29e60*/  ENDCOLLECTIVE ;  /* 0x000000000000791b */ /* 0x003fe20003800000 */
.L_x_3183:
        /* <DEDUP_REMOVED lines=8> */
.L_x_3184:
[----:B------:R-:W-:Y:S05]  /*29ef0*/  BRA `(.L_x_3185) ;  /* 0xffffffa400c07947 */ /* 0x000fea000383ffff */
.L_x_3005:
[----:B------:R-:W-:Y:S01]  /*29f00*/  BSSY B0, `(.L_x_3186) ;  /* 0x0000006000007945 */ /* 0x000fe20003800000 */
[----:B------:R-:W-:Y:S01]  /*29f10*/  PLOP3.LUT P6, PT, P6, PT, PT, 0x8, 0x0 ;  /* 0x000000000000781c */ /* 0x000fe200037ce170 */
[----:B------:R-:W-:-:S12]  /*29f20*/  IMAD.MOV.U32 R15, RZ, RZ, -0x1 ;  /* 0xffffffffff0f7424 */ /* 0x000fd800078e00ff */
[----:B01----:R-:W-:Y:S05]  /*29f30*/  WARPSYNC.COLLECTIVE R15, `(.L_x_3187) ;  /* 0x000000000f087348 */ /* 0x003fea0003c00000 */
[----:B------:R-:W-:Y:S01]  /*29f40*/  VOTE.ANY R14, PT, P6 ;  /* 0x00000000000e7806 */ /* 0x000fe200030e0100 */
[----:B01----:R-:W-:Y:S06]  /*29f50*/  ENDCOLLECTIVE ;  /* 0x000000000000791b */ /* 0x003fec0003800000 */
.L_x_3187:
[----:B------:R-:W-:Y:S05]  /*29f60*/  BSYNC B0 ;  /* 0x0000000000007941 */ /* 0x000fea0003800000 */
.L_x_3186:
        /* <DEDUP_REMOVED lines=8> */
.L_x_3188:
[----:B------:R-:W-:Y:S02]  /*29ff0*/  IMAD.IADD R19, R12, 0x1, R19 ;  /* 0x000000010c137824 */ /* 0x000fe400078e0213 */
[----:B------:R-:W-:Y:S02]  /*2a000*/  IMAD.MOV.U32 R13, RZ, RZ, R4 ;  /* 0x000000ffff0d7224 */ /* 0x000fe400078e0004 */
[----:B------:R-:W-:-:S07]  /*2a010*/  IMAD.MOV.U32 R17, RZ, RZ, R14 ;  /* 0x000000ffff117224 */ /* 0x000fce00078e000e */
[----:B------:R-:W-:Y:S05]  /*2a020*/  WARPSYNC.COLLECTIVE R15, `(.L_x_3189) ;  /* 0x000000000f087348 */ /* 0x000fea0003c00000 */
[----:B------:R0:W1:Y:S02]  /*2a030*/  SHFL.IDX P6, R14, R13, R12, R11 ;  /* 0x0000000c0d0e7389 */ /* 0x00006400000c000b */
[----:B01----:R-:W-:Y:S01]  /*2a040*/  ENDCOLLECTIVE ;  /* 0x000000000000791b */ /* 0x003fe20003800000 */
.L_x_3189:
[----:B------:R-:W-:Y:S01]  /*2a050*/  IMAD.MOV.U32 R4, RZ, RZ, R14 ;  /* 0x000000ffff047224 */ /* 0x000fe200078e000e */
[----:B------:R-:W-:Y:S06]  /*2a060*/  BRA `(.L_x_3190) ;  /* 0xffffffa400a47947 */ /* 0x000fec000383ffff */
.L_x_3007:
[----:B------:R-:W-:Y:S01]  /*2a070*/  BSSY B0, `(.L_x_3191) ;  /* 0x0000007000007945 */ /* 0x000fe20003800000 */
[----:B------:R-:W-:Y:S02]  /*2a080*/  IMAD.MOV.U32 R13, RZ, RZ, R2 ;  /* 0x000000ffff0d7224 */ /* 0x000fe400078e0002 */
[----:B------:R-:W-:Y:S02]  /*2a090*/  IMAD.MOV.U32 R11, RZ, RZ, 0x1f ;  /* 0x0000001fff0b7424 */ /* 0x000fe400078e00ff */
[----:B------:R-:W-:-:S07]  /*2a0a0*/  IMAD.MOV.U32 R15, RZ, RZ, -0x1 ;  /* 0xffffffffff0f7424 */ /* 0x000fce00078e00ff */
[----:B0-23--:R-:W-:Y:S05]  /*2a0b0*/  WARPSYNC.COLLECTIVE R15, `(.L_x_3192) ;  /* 0x000000000f087348 */ /* 0x00dfea0003c00000 */
[----:B------:R1:W4:Y:S02]  /*2a0c0*/  SHFL.IDX P6, R14, R13, R12, R11 ;  /* 0x0000000c0d0e7389 */ /* 0x00032400000c000b */
[----:B01234-:R-:W-:Y:S01]  /*2a0d0*/  ENDCOLLECTIVE ;  /* 0x000000000000791b */ /* 0x01ffe20003800000 */
.L_x_3192:
[----:B------:R-:W-:Y:S05]  /*2a0e0*/  BSYNC B0 ;  /* 0x0000000000007941 */ /* 0x000fea0003800000 */
.L_x_3191:
[----:B------:R-:W-:Y:S01]  /*2a0f0*/  IMAD.MOV.U32 R6, RZ, RZ, R14 ;  /* 0x000000ffff067224 */ /* 0x000fe200078e000e */
[----:B------:R-:W-:Y:S06]  /*2a100*/  BRA `(.L_x_3006) ;  /* 0xffffffa400947947 */ /* 0x000fec000383ffff */
.L_x_3013:
[----:B-1----:R1:W2:Y:S02]  /*2a110*/  SYNCS.PHASECHK.TRANS64.TRYWAIT P0, [R5+URZ+0x2a820], R0 ;  /* 0x02a82000050075a7 */ /* 0x0022a4000800017f */
[----:B--2---:R-:W-:Y:S05]  /*2a120*/  @!P0 NANOSLEEP.SYNCS 0x989680 ;  /* 0x009896800000895d */ /* 0x004fea0003900000 */
[----:B------:R-:W2:Y:S02]  /*2a130*/  @!P0 SYNCS.PHASECHK.TRANS64 P0, [R5+URZ+0x2a820], R0 ;  /* 0x02a82000050085a7 */ /* 0x000ea4000800007f */
[----:B--2---:R-:W-:Y:S05]  /*2a140*/  @!P0 BRA `(.L_x_3013) ;  /* 0xfffffffc00f08947 */ /* 0x004fea000383ffff */
[----:B------:R-:W-:Y:S05]  /*2a150*/  BRA `(.L_x_3193) ;  /* 0xffffffac00f07947 */ /* 0x000fea000383ffff */
.L_x_3014:
        /* <DEDUP_REMOVED lines=11> */
.L_x_3195:
[----:B------:R-:W-:Y:S05]  /*2a210*/  BSYNC B0 ;  /* 0x0000000000007941 */ /* 0x000fea0003800000 */
.L_x_3194:
[----:B------:R-:W-:Y:S05]  /*2a220*/  BRA `(.L_x_3196) ;  /* 0xffffffac00d87947 */ /* 0x000fea000383ffff */
.L_x_3015:
[----:B------:R-:W-:Y:S01]  /*2a230*/  BSSY B0, `(.L_x_3197) ;  /* 0x0000006000007945 */ /* 0x000fe20003800000 */
[----:B------:R-:W-:-:S07]  /*2a240*/  IMAD.MOV.U32 R15, RZ, RZ, -0x1 ;  /* 0xffffffffff0f7424 */ /* 0x000fce00078e00ff */
[----:B01-3--:R-:W-:Y:S05]  /*2a250*/  WARPSYNC.COLLECTIVE R15, `(.L_x_3198) ;  /* 0x000000000f0c7348 */ /* 0x00bfea0003c00000 */
[----:B------:R-:W-:Y:S02]  /*2a260*/  ELECT P6, UR62, PT ;  /* 0x00000000003e782f */ /* 0x000fe400038c0000 */
[----:B------:R-:W-:Y:S01]  /*2a270*/  MOV R14, UR62 ;  /* 0x0000003e000e7c02 */ /* 0x000fe20008000f00 */
[----:B01-3--:R-:W-:Y:S10]  /*2a280*/  ENDCOLLECTIVE ;  /* 0x000000000000791b */ /* 0x00bff40003800000 */
.L_x_3198:
[----:B------:R-:W-:Y:S05]  /*2a290*/  BSYNC B0 ;  /* 0x0000000000007941 */ /* 0x000fea0003800000 */
.L_x_3197:
[----:B------:R-:W-:Y:S05]  /*2a2a0*/  BRA `(.L_x_3199) ;  /* 0xffffffac00cc7947 */ /* 0x000fea000383ffff */
.L_x_3017:
[----:B-1----:R1:W2:Y:S02]  /*2a2b0*/  SYNCS.PHASECHK.TRANS64.TRYWAIT P1, [R3+URZ+0x2a840], R2 ;  /* 0x02a84002030075a7 */ /* 0x0022a4000802017f */
[----:B--2---:R-:W-:Y:S05]  /*2a2c0*/  @!P1 NANOSLEEP.SYNCS 0x989680 ;  /* 0x009896800000995d */ /* 0x004fea0003900000 */
[----:B------:R-:W2:Y:S02]  /*2a2d0*/  @!P1 SYNCS.PHASECHK.TRANS64 P1, [R3+URZ+0x2a840], R2 ;  /* 0x02a84002030095a7 */ /* 0x000ea4000802007f */
[----:B--2---:R-:W-:Y:S05]  /*2a2e0*/  @!P1 BRA `(.L_x_3017) ;  /* 0xfffffffc00f09947 */ /* 0x004fea000383ffff */
[----:B------:R-:W-:Y:S05]  /*2a2f0*/  BRA `(.L_x_3200) ;  /* 0xffffffac00ec7947 */ /* 0x000fea000383ffff */
.L_x_3019:
[----:B--2---:R2:W4:Y:S02]  /*2a300*/  SYNCS.PHASECHK.TRANS64.TRYWAIT P1, [R5+URZ+0x2a840], R0 ;  /* 0x02a84000050075a7 */ /* 0x004524000802017f */
[----:B----4-:R-:W-:Y:S05]  /*2a310*/  @!P1 NANOSLEEP.SYNCS 0x989680 ;  /* 0x009896800000995d */ /* 0x010fea0003900000 */
[----:B------:R-:W4:Y:S02]  /*2a320*/  @!P1 SYNCS.PHASECHK.TRANS64 P1, [R5+URZ+0x2a840], R0 ;  /* 0x02a84000050095a7 */ /* 0x000f24000802007f */
[----:B----4-:R-:W-:Y:S05]  /*2a330*/  @!P1 BRA `(.L_x_3019) ;  /* 0xfffffffc00f09947 */ /* 0x010fea000383ffff */
[----:B------:R-:W-:Y:S05]  /*2a340*/  BRA `(.L_x_3201) ;  /* 0xffffffac00f87947 */ /* 0x000fea000383ffff */
.L_x_3021:
[----:B----4-:R4:W0:Y:S02]  /*2a350*/  SYNCS.PHASECHK.TRANS64.TRYWAIT P1, [R3+URZ+0x2a860], R2 ;  /* 0x02a86002030075a7 */ /* 0x010824000802017f */
[----:B0-----:R-:W-:Y:S05]  /*2a360*/  @!P1 NANOSLEEP.SYNCS 0x989680 ;  /* 0x009896800000995d */ /* 0x001fea0003900000 */
[----:B------:R-:W0:Y:S02]  /*2a370*/  @!P1 SYNCS.PHASECHK.TRANS64 P1, [R3+URZ+0x2a860], R2 ;  /* 0x02a86002030095a7 */ /* 0x000e24000802007f */
[----:B0-----:R-:W-:Y:S05]  /*2a380*/  @!P1 BRA `(.L_x_3021) ;  /* 0xfffffffc00f09947 */ /* 0x001fea000383ffff */
[----:B------:R-:W-:Y:S05]  /*2a390*/  BRA `(.L_x_3202) ;  /* 0xffffffac00f47947 */ /* 0x000fea000383ffff */
.L_x_3203:
        /* <DEDUP_REMOVED lines=14> */
.L_x_3212:


//--------------------- .nv.global.init           --------------------------
	.section	.nv.global.init,"aw",@progbits
.nv.global.init:
	.type		$str$23,@object
	.size		$str$23,($str$24 - $str$23)
$str$23:
        /*0000*/ 	.byte	0x28, 0x61, 0x64, 0x64, 0x72, 0x65, 0x73, 0x73, 0x20, 0x26, 0x20, 0x6d, 0x61, 0x73, 0x6b, 0x29
        /*0010*/ 	.byte	0x20, 0x3d, 0x3d, 0x20, 0x30, 0x00
	.type		$str$24,@object
	.size		$str$24,(__unnamed_4 - $str$24)
$str$24:
        /*0016*/ 	.byte	0x2f, 0x74, 0x6d, 0x70, 0x2f, 0x6f, 0x73, 0x73, 0x5f, 0x6b, 0x65, 0x72, 0x6e, 0x65, 0x6c, 0x73
        /*0026*/ 	.byte	0x5f, 0x73, 0x72, 0x63, 0x2f, 0x66, 0x6c, 0x61, 0x73, 0x68, 0x5f, 0x61, 0x74, 0x74, 0x65, 0x6e
        /*0036*/ 	.byte	0x74, 0x69, 0x6f, 0x6e, 0x2f, 0x63, 0x73, 0x72, 0x63, 0x2f, 0x63, 0x75, 0x74, 0x6c, 0x61, 0x73
        /*0046*/ 	.byte	0x73, 0x2f, 0x69, 0x6e, 0x63, 0x6c, 0x75, 0x64, 0x65, 0x2f, 0x63, 0x75, 0x74, 0x65, 0x2f, 0x70
        /*0056*/ 	.byte	0x6f, 0x69, 0x6e, 0x74, 0x65, 0x72, 0x5f, 0x66, 0x6c, 0x61, 0x67, 0x67, 0x65, 0x64, 0x2e, 0x68
        /*0066*/ 	.byte	0x70, 0x70, 0x00
	.type		__unnamed_4,@object
	.size		__unnamed_4,(__unnamed_6 - __unnamed_4)
__unnamed_4:
        /* <DEDUP_REMOVED lines=25> */
	.type		__unnamed_6,@object
	.size		__unnamed_6,(__unnamed_3 - __unnamed_6)
__unnamed_6:
        /* <DEDUP_REMOVED lines=25> */
	.type		__unnamed_3,@object
	.size		__unnamed_3,(__unnamed_5 - __unnamed_3)
__unnamed_3:
        /* <DEDUP_REMOVED lines=29> */
	.type		__unnamed_5,@object
	.size		__unnamed_5,(__unnamed_2 - __unnamed_5)
__unnamed_5:
        /* <DEDUP_REMOVED lines=29> */
	.type		__unnamed_2,@object
	.size		__unnamed_2,(__unnamed_1 - __unnamed_2)
__unnamed_2:
        /* <DEDUP_REMOVED lines=29> */
	.type		__unnamed_1,@object
	.size		__unnamed_1,(.L_0 - __unnamed_1)
__unnamed_1:
        /* <DEDUP_REMOVED lines=29> */
        /*0ab1*/ 	.byte	0x5d, 0x00
.L_0:


//--------------------- .nv.shared._ZN7cutlass13device_kernelIN5flash11enable_sm90INS1_16FlashAttnFwdSm90INS1_25CollectiveMainloopFwdSm90ILi2EN4cute5tupleIJNS5_1CILi1EEES8_S8_EEENS6_IJNS7_ILi128EEENS7_ILi96EEENS7_ILi192EEEEEELi128ENS_10bfloat16_tEfNS_4arch4Sm90ELb0ELb0ELb0ELb0ELb1ELb0ELb0ELb1ELb1ELb1ELb1ELb0EEENS1_21CollectiveEpilogueFwdINS6_IJSA_SA_SB_EEES9_SE_SG_Li256ELb0ELb1ELb1ELb0EEENS1_19SingleTileSchedulerILb0ELb1ELb1ELi128EEEEEEEEEvNT_6ParamsE --------------------------
	.section	.nv.shared._ZN7cutlass13device_kernelIN5flash11enable_sm90INS1_16FlashAttnFwdSm90INS1_25CollectiveMainloopFwdSm90ILi2EN4cute5tupleIJNS5_1CILi1EEES8_S8_EEENS6_IJNS7_ILi128EEENS7_ILi96EEENS7_ILi192EEEEEELi128ENS_10bfloat16_tEfNS_4arch4Sm90ELb0ELb0ELb0ELb0ELb1ELb0ELb0ELb1ELb1ELb1ELb1ELb0EEENS1_21CollectiveEpilogueFwdINS6_IJSA_SA_SB_EEES9_SE_SG_Li256ELb0ELb1ELb1ELb0EEENS1_19SingleTileSchedulerILb0ELb1ELb1ELi128EEEEEEEEEvNT_6ParamsE,"aw",@nobits
	.sectionflags	@""
	.align	16
	.zero		1024


//--------------------- .nv.shared.reserved.0     --------------------------
	.section	.nv.shared.reserved.0,"aw",@nobits
	.weak		__nv_reservedSMEM_offset_0_alias
	.size		__nv_reservedSMEM_offset_0_alias, 0, 0
	.other		__nv_reservedSMEM_offset_0_alias,@"STO_CUDA_RESERVED_SHARED STV_DEFAULT"
__nv_reservedSMEM_offset_0_alias:
	.zero		0


//--------------------- .nv.global                --------------------------
	.section	.nv.global,"aw",@nobits
.nv.global:
	.type		_ZN82_INTERNAL_795d3125_46_flash_fwd_hdim192_128_bf16_paged_split_sm90_cu_a7f3af4d_36584cute1_E,@object
	.size		_ZN82_INTERNAL_795d3125_46_flash_fwd_hdim192_128_bf16_paged_split_sm90_cu_a7f3af4d_36584cute1_E,(_ZN82_INTERNAL_795d3125_46_flash_fwd_hdim192_128_bf16_paged_split_sm90_cu_a7f3af4d_36584cuda3std3__45__cpo6cbeginE - _ZN82_INTERNAL_795d3125_46_flash_fwd_hdim192_128_bf16_paged_split_sm90_cu_a7f3af4d_36584cute1_E)
_ZN82_INTERNAL_795d3125_46_flash_fwd_hdim192_128_bf16_paged_split_sm90_cu_a7f3af4d_36584cute1_E:
	.zero		1
	.type		_ZN82_INTERNAL_795d3125_46_flash_fwd_hdim192_128_bf16_paged_split_sm90_cu_a7f3af4d_36584cuda3std3__45__cpo6cbeginE,@object
	.size		_ZN82_INTERNAL_795d3125_46_flash_fwd_hdim192_128_bf16_paged_split_sm90_cu_a7f3af4d_36584cuda3std3__45__cpo6cbeginE,(_ZN82_INTERNAL_795d3125_46_flash_fwd_hdim192_128_bf16_paged_split_sm90_cu_a7f3af4d_36584cuda3std3__48in_placeE - _ZN82_INTERNAL_795d3125_46_flash_fwd_hdim192_128_bf16_paged_split_sm90_cu_a7f3af4d_36584cuda3std3__45__cpo6cbeginE)
_ZN82_INTERNAL_795d3125_46_flash_fwd_hdim192_128_bf16_paged_split_sm90_cu_a7f3af4d_36584cuda3std3__45__cpo6cbeginE:
	.zero		1
	.type		_ZN82_INTERNAL_795d3125_46_flash_fwd_hdim192_128_bf16_paged_split_sm90_cu_a7f3af4d_36584cuda3std3__48in_placeE,@object
	.size		_ZN82_INTERNAL_795d3125_46_flash_fwd_hdim192_128_bf16_paged_split_sm90_cu_a7f3af4d_36584cuda3std3__48in_placeE,(_ZN82_INTERNAL_795d3125_46_flash_fwd_hdim192_128_bf16_paged_split_sm90_cu_a7f3af4d_36584cuda3std6ranges3__45__cpo9iter_moveE - _ZN82_INTERNAL_795d3125_46_flash_fwd_hdim192_128_bf16_paged_split_sm90_cu_a7f3af4d_36584cuda3std3__48in_placeE)
_ZN82_INTERNAL_795d3125_46_flash_fwd_hdim192_128_bf16_paged_split_sm90_cu_a7f3af4d_36584cuda3std3__48in_placeE:
	.zero		1
	.type		_ZN82_INTERNAL_795d3125_46_flash_fwd_hdim192_128_bf16_paged_split_sm90_cu_a7f3af4d_36584cuda3std6ranges3__45__cpo9iter_moveE,@object
	.size		_ZN82_INTERNAL_795d3125_46_flash_fwd_hdim192_128_bf16_paged_split_sm90_cu_a7f3af4d_36584cuda3std6ranges3__45__cpo9iter_moveE,(_ZN82_INTERNAL_795d3125_46_flash_fwd_hdim192_128_bf16_paged_split_sm90_cu_a7f3af4d_36584cuda3std3__45__cpo5beginE - _ZN82_INTERNAL_795d3125_46_flash_fwd_hdim192_128_bf16_paged_split_sm90_cu_a7f3af4d_36584cuda3std6ranges3__45__cpo9iter_moveE)
_ZN82_INTERNAL_795d3125_46_flash_fwd_hdim192_128_bf16_paged_split_sm90_cu_a7f3af4d_36584cuda3std6ranges3__45__cpo9iter_moveE:
	.zero		1
	.type		_ZN82_INTERNAL_795d3125_46_flash_fwd_hdim192_128_bf16_paged_split_sm90_cu_a7f3af4d_36584cuda3std3__45__cpo5beginE,@object
	.size		_ZN82_INTERNAL_795d3125_46_flash_fwd_hdim192_128_bf16_paged_split_sm90_cu_a7f3af4d_36584cuda3std3__45__cpo5beginE,(_ZN82_INTERNAL_795d3125_46_flash_fwd_hdim192_128_bf16_paged_split_sm90_cu_a7f3af4d_36584cuda3std3__484_GLOBAL__N__795d3125_46_flash_fwd_hdim192_128_bf16_paged_split_sm90_cu_a7f3af4d_36586ignoreE - _ZN82_INTERNAL_795d3125_46_flash_fwd_hdim192_128_bf16_paged_split_sm90_cu_a7f3af4d_36584cuda3std3__45__cpo5beginE)
_ZN82_INTERNAL_795d3125_46_flash_fwd_hdim192_128_bf16_paged_split_sm90_cu_a7f3af4d_36584cuda3std3__45__cpo5beginE:
	.zero		1
	.type		_ZN82_INTERNAL_795d3125_46_flash_fwd_hdim192_128_bf16_paged_split_sm90_cu_a7f3af4d_36584cuda3std3__484_GLOBAL__N__795d3125_46_flash_fwd_hdim192_128_bf16_paged_split_sm90_cu_a7f3af4d_36586ignoreE,@object
	.size		_ZN82_INTERNAL_795d3125_46_flash_fwd_hdim192_128_bf16_paged_split_sm90_cu_a7f3af4d_36584cuda3std3__484_GLOBAL__N__795d3125_46_flash_fwd_hdim192_128_bf16_paged_split_sm90_cu_a7f3af4d_36586ignoreE,(_ZN82_INTERNAL_795d3125_46_flash_fwd_hdim192_128_bf16_paged_split_sm90_cu_a7f3af4d_36584cute7productE - _ZN82_INTERNAL_795d3125_46_flash_fwd_hdim192_128_bf16_paged_split_sm90_cu_a7f3af4d_36584cuda3std3__484_GLOBAL__N__795d3125_46_flash_fwd_hdim192_128_bf16_paged_split_sm90_cu_a7f3af4d_36586ignoreE)
_ZN82_INTERNAL_795d3125_46_flash_fwd_hdim192_128_bf16_paged_split_sm90_cu_a7f3af4d_36584cuda3std3__484_GLOBAL__N__795d3125_46_flash_fwd_hdim192_128_bf16_paged_split_sm90_cu_a7f3af4d_36586ignoreE:
	.zero		1
	.type		_ZN82_INTERNAL_795d3125_46_flash_fwd_hdim192_128_bf16_paged_split_sm90_cu_a7f3af4d_36584cute7productE,@object
	.size		_ZN82_INTERNAL_795d3125_46_flash_fwd_hdim192_128_bf16_paged_split_sm90_cu_a7f3af4d_36584cute7productE,(_ZN82_INTERNAL_795d3125_46_flash_fwd_hdim192_128_bf16_paged_split_sm90_cu_a7f3af4d_36584cuda3std3__45__cpo3endE - _ZN82_INTERNAL_795d3125_46_flash_fwd_hdim192_128_bf16_paged_split_sm90_cu_a7f3af4d_36584cute7productE)
_ZN82_INTERNAL_795d3125_46_flash_fwd_hdim192_128_bf16_paged_split_sm90_cu_a7f3af4d_36584cute7productE:
	.zero		1
	.type		_ZN82_INTERNAL_795d3125_46_flash_fwd_hdim192_128_bf16_paged_split_sm90_cu_a7f3af4d_36584cuda3std3__45__cpo3endE,@object
	.size		_ZN82_INTERNAL_795d3125_46_flash_fwd_hdim192_128_bf16_paged_split_sm90_cu_a7f3af4d_36584cuda3std3__45__cpo3endE,(_ZN82_INTERNAL_795d3125_46_flash_fwd_hdim192_128_bf16_paged_split_sm90_cu_a7f3af4d_36584cuda3std3__419piecewise_constructE - _ZN82_INTERNAL_795d3125_46_flash_fwd_hdim192_128_bf16_paged_split_sm90_cu_a7f3af4d_36584cuda3std3__45__cpo3endE)
_ZN82_INTERNAL_795d3125_46_flash_fwd_hdim192_128_bf16_paged_split_sm90_cu_a7f3af4d_36584cuda3std3__45__cpo3endE:
	.zero		1
	.type		_ZN82_INTERNAL_795d3125_46_flash_fwd_hdim192_128_bf16_paged_split_sm90_cu_a7f3af4d_36584cuda3std3__419piecewise_constructE,@object
	.size		_ZN82_INTERNAL_795d3125_46_flash_fwd_hdim192_128_bf16_paged_split_sm90_cu_a7f3af4d_36584cuda3std3__419piecewise_constructE,(_ZN82_INTERNAL_795d3125_46_flash_fwd_hdim192_128_bf16_paged_split_sm90_cu_a7f3af4d_36584cuda3std3__45__cpo4cendE - _ZN82_INTERNAL_795d3125_46_flash_fwd_hdim192_128_bf16_paged_split_sm90_cu_a7f3af4d_36584cuda3std3__419piecewise_constructE)
_ZN82_INTERNAL_795d3125_46_flash_fwd_hdim192_128_bf16_paged_split_sm90_cu_a7f3af4d_36584cuda3std3__419piecewise_constructE:
	.zero		1
	.type		_ZN82_INTERNAL_795d3125_46_flash_fwd_hdim192_128_bf16_paged_split_sm90_cu_a7f3af4d_36584cuda3std3__45__cpo4cendE,@object
	.size		_ZN82_INTERNAL_795d3125_46_flash_fwd_hdim192_128_bf16_paged_split_sm90_cu_a7f3af4d_36584cuda3std3__45__cpo4cendE,(_ZN82_INTERNAL_795d3125_46_flash_fwd_hdim192_128_bf16_paged_split_sm90_cu_a7f3af4d_36584cuda3std6ranges3__45__cpo4swapE - _ZN82_INTERNAL_795d3125_46_flash_fwd_hdim192_128_bf16_paged_split_sm90_cu_a7f3af4d_36584cuda3std3__45__cpo4cendE)
_ZN82_INTERNAL_795d3125_46_flash_fwd_hdim192_128_bf16_paged_split_sm90_cu_a7f3af4d_36584cuda3std3__45__cpo4cendE:
	.zero		1
	.type		_ZN82_INTERNAL_795d3125_46_flash_fwd_hdim192_128_bf16_paged_split_sm90_cu_a7f3af4d_36584cuda3std6ranges3__45__cpo4swapE,@object
	.size		_ZN82_INTERNAL_795d3125_46_flash_fwd_hdim192_128_bf16_paged_split_sm90_cu_a7f3af4d_36584cuda3std6ranges3__45__cpo4swapE,(.L_13 - _ZN82_INTERNAL_795d3125_46_flash_fwd_hdim192_128_bf16_paged_split_sm90_cu_a7f3af4d_36584cuda3std6ranges3__45__cpo4swapE)
_ZN82_INTERNAL_795d3125_46_flash_fwd_hdim192_128_bf16_paged_split_sm90_cu_a7f3af4d_36584cuda3std6ranges3__45__cpo4swapE:
	.zero		1
.L_13:


//--------------------- .nv.shared._ZN7cutlass13device_kernelIN5flash11enable_sm90INS1_16FlashAttnFwdSm90INS1_25CollectiveMainloopFwdSm90ILi2EN4cute5tupleIJNS5_1CILi1EEES8_S8_EEENS6_IJNS7_ILi128EEENS7_ILi96EEENS7_ILi192EEEEEELi128ENS_10bfloat16_tEfNS_4arch4Sm90ELb0ELb0ELb0ELb1ELb1ELb0ELb0ELb1ELb1ELb1ELb1ELb0EEENS1_21CollectiveEpilogueFwdINS6_IJSA_SA_SB_EEES9_SE_SG_Li256ELb1ELb1ELb1ELb0EEENS1_36VarlenDynamicPersistentTileSchedulerILi128ELi96ELi256ELi128ELb1ELb1ELb1ELb0ELb1ELb1EEEEEEEEEvNT_6ParamsE --------------------------
	.section	.nv.shared._ZN7cutlass13device_kernelIN5flash11enable_sm90INS1_16FlashAttnFwdSm90INS1_25CollectiveMainloopFwdSm90ILi2EN4cute5tupleIJNS5_1CILi1EEES8_S8_EEENS6_IJNS7_ILi128EEENS7_ILi96EEENS7_ILi192EEEEEELi128ENS_10bfloat16_tEfNS_4arch4Sm90ELb0ELb0ELb0ELb1ELb1ELb0ELb0ELb1ELb1ELb1ELb1ELb0EEENS1_21CollectiveEpilogueFwdINS6_IJSA_SA_SB_EEES9_SE_SG_Li256ELb1ELb1ELb1ELb0EEENS1_36VarlenDynamicPersistentTileSchedulerILi128ELi96ELi256ELi128ELb1ELb1ELb1ELb0ELb1ELb1EEEEEEEEEvNT_6ParamsE,"aw",@nobits
	.sectionflags	@""
	.align	16
	.zero		1024


//--------------------- .nv.shared._ZN7cutlass13device_kernelIN5flash11enable_sm90INS1_16FlashAttnFwdSm90INS1_25CollectiveMainloopFwdSm90ILi2EN4cute5tupleIJNS5_1CILi1EEES8_S8_EEENS6_IJNS7_ILi128EEENS7_ILi96EEENS7_ILi192EEEEEELi128ENS_10bfloat16_tEfNS_4arch4Sm90ELb0ELb0ELb0ELb1ELb1ELb1ELb0ELb1ELb1ELb1ELb1ELb0EEENS1_21CollectiveEpilogueFwdINS6_IJSA_SA_SB_EEES9_SE_SG_Li256ELb1ELb1ELb1ELb0EEENS1_36VarlenDynamicPersistentTileSchedulerILi128ELi96ELi256ELi128ELb1ELb1ELb1ELb0ELb1ELb1EEEEEEEEEvNT_6ParamsE --------------------------
	.section	.nv.shared._ZN7cutlass13device_kernelIN5flash11enable_sm90INS1_16FlashAttnFwdSm90INS1_25CollectiveMainloopFwdSm90ILi2EN4cute5tupleIJNS5_1CILi1EEES8_S8_EEENS6_IJNS7_ILi128EEENS7_ILi96EEENS7_ILi192EEEEEELi128ENS_10bfloat16_tEfNS_4arch4Sm90ELb0ELb0ELb0ELb1ELb1ELb1ELb0ELb1ELb1ELb1ELb1ELb0EEENS1_21CollectiveEpilogueFwdINS6_IJSA_SA_SB_EEES9_SE_SG_Li256ELb1ELb1ELb1ELb0EEENS1_36VarlenDynamicPersistentTileSchedulerILi128ELi96ELi256ELi128ELb1ELb1ELb1ELb0ELb1ELb1EEEEEEEEEvNT_6ParamsE,"aw",@nobits
	.sectionflags	@""
	.align	16
	.zero		1024


//--------------------- .nv.shared._ZN7cutlass13device_kernelIN5flash11enable_sm90INS1_16FlashAttnFwdSm90INS1_25CollectiveMainloopFwdSm90ILi2EN4cute5tupleIJNS5_1CILi1EEES8_S8_EEENS6_IJNS7_ILi128EEENS7_ILi96EEENS7_ILi192EEEEEELi128ENS_10bfloat16_tEfNS_4arch4Sm90ELb0ELb1ELb0ELb0ELb1ELb0ELb0ELb1ELb1ELb1ELb1ELb0EEENS1_21CollectiveEpilogueFwdINS6_IJSA_SA_SB_EEES9_SE_SG_Li256ELb0ELb1ELb1ELb0EEENS1_19SingleTileSchedulerILb0ELb1ELb1ELi128EEEEEEEEEvNT_6ParamsE --------------------------
	.section	.nv.shared._ZN7cutlass13device_kernelIN5flash11enable_sm90INS1_16FlashAttnFwdSm90INS1_25CollectiveMainloopFwdSm90ILi2EN4cute5tupleIJNS5_1CILi1EEES8_S8_EEENS6_IJNS7_ILi128EEENS7_ILi96EEENS7_ILi192EEEEEELi128ENS_10bfloat16_tEfNS_4arch4Sm90ELb0ELb1ELb0ELb0ELb1ELb0ELb0ELb1ELb1ELb1ELb1ELb0EEENS1_21CollectiveEpilogueFwdINS6_IJSA_SA_SB_EEES9_SE_SG_Li256ELb0ELb1ELb1ELb0EEENS1_19SingleTileSchedulerILb0ELb1ELb1ELi128EEEEEEEEEvNT_6ParamsE,"aw",@nobits
	.sectionflags	@""
	.align	16
	.zero		1024


//--------------------- .nv.shared._ZN7cutlass13device_kernelIN5flash11enable_sm90INS1_16FlashAttnFwdSm90INS1_25CollectiveMainloopFwdSm90ILi2EN4cute5tupleIJNS5_1CILi1EEES8_S8_EEENS6_IJNS7_ILi128EEENS7_ILi96EEENS7_ILi192EEEEEELi128ENS_10bfloat16_tEfNS_4arch4Sm90ELb0ELb1ELb0ELb1ELb1ELb0ELb0ELb1ELb1ELb1ELb1ELb0EEENS1_21CollectiveEpilogueFwdINS6_IJSA_SA_SB_EEES9_SE_SG_Li256ELb1ELb1ELb1ELb0EEENS1_36VarlenDynamicPersistentTileSchedulerILi128ELi96ELi256ELi128ELb1ELb1ELb1ELb1ELb0ELb1EEEEEEEEEvNT_6ParamsE --------------------------
	.section	.nv.shared._ZN7cutlass13device_kernelIN5flash11enable_sm90INS1_16FlashAttnFwdSm90INS1_25CollectiveMainloopFwdSm90ILi2EN4cute5tupleIJNS5_1CILi1EEES8_S8_EEENS6_IJNS7_ILi128EEENS7_ILi96EEENS7_ILi192EEEEEELi128ENS_10bfloat16_tEfNS_4arch4Sm90ELb0ELb1ELb0ELb1ELb1ELb0ELb0ELb1ELb1ELb1ELb1ELb0EEENS1_21CollectiveEpilogueFwdINS6_IJSA_SA_SB_EEES9_SE_SG_Li256ELb1ELb1ELb1ELb0EEENS1_36VarlenDynamicPersistentTileSchedulerILi128ELi96ELi256ELi128ELb1ELb1ELb1ELb1ELb0ELb1EEEEEEEEEvNT_6ParamsE,"aw",@nobits
	.sectionflags	@""
	.align	16
	.zero		1024


//--------------------- .nv.shared._ZN7cutlass13device_kernelIN5flash11enable_sm90INS1_16FlashAttnFwdSm90INS1_25CollectiveMainloopFwdSm90ILi2EN4cute5tupleIJNS5_1CILi1EEES8_S8_EEENS6_IJNS7_ILi128EEENS7_ILi96EEENS7_ILi192EEEEEELi128ENS_10bfloat16_tEfNS_4arch4Sm90ELb0ELb1ELb0ELb1ELb1ELb1ELb0ELb1ELb1ELb1ELb1ELb0EEENS1_21CollectiveEpilogueFwdINS6_IJSA_SA_SB_EEES9_SE_SG_Li256ELb1ELb1ELb1ELb0EEENS1_36VarlenDynamicPersistentTileSchedulerILi128ELi96ELi256ELi128ELb1ELb1ELb1ELb1ELb0ELb1EEEEEEEEEvNT_6ParamsE --------------------------
	.section	.nv.shared._ZN7cutlass13device_kernelIN5flash11enable_sm90INS1_16FlashAttnFwdSm90INS1_25CollectiveMainloopFwdSm90ILi2EN4cute5tupleIJNS5_1CILi1EEES8_S8_EEENS6_IJNS7_ILi128EEENS7_ILi96EEENS7_ILi192EEEEEELi128ENS_10bfloat16_tEfNS_4arch4Sm90ELb0ELb1ELb0ELb1ELb1ELb1ELb0ELb1ELb1ELb1ELb1ELb0EEENS1_21CollectiveEpilogueFwdINS6_IJSA_SA_SB_EEES9_SE_SG_Li256ELb1ELb1ELb1ELb0EEENS1_36VarlenDynamicPersistentTileSchedulerILi128ELi96ELi256ELi128ELb1ELb1ELb1ELb1ELb0ELb1EEEEEEEEEvNT_6ParamsE,"aw",@nobits
	.sectionflags	@""
	.align	16
	.zero		1024


//--------------------- .nv.shared._ZN7cutlass13device_kernelIN5flash11enable_sm90INS1_16FlashAttnFwdSm90INS1_25CollectiveMainloopFwdSm90ILi2EN4cute5tupleIJNS5_1CILi1EEES8_S8_EEENS6_IJNS7_ILi128EEENS7_ILi96EEENS7_ILi192EEEEEELi128ENS_10bfloat16_tEfNS_4arch4Sm90ELb1ELb0ELb0ELb0ELb1ELb0ELb0ELb1ELb1ELb1ELb1ELb0EEENS1_21CollectiveEpilogueFwdINS6_IJSA_SA_SB_EEES9_SE_SG_Li256ELb0ELb1ELb1ELb0EEENS1_19SingleTileSchedulerILb0ELb1ELb1ELi128EEEEEEEEEvNT_6ParamsE --------------------------
	.section	.nv.shared._ZN7cutlass13device_kernelIN5flash11enable_sm90INS1_16FlashAttnFwdSm90INS1_25CollectiveMainloopFwdSm90ILi2EN4cute5tupleIJNS5_1CILi1EEES8_S8_EEENS6_IJNS7_ILi128EEENS7_ILi96EEENS7_ILi192EEEEEELi128ENS_10bfloat16_tEfNS_4arch4Sm90ELb1ELb0ELb0ELb0ELb1ELb0ELb0ELb1ELb1ELb1ELb1ELb0EEENS1_21CollectiveEpilogueFwdINS6_IJSA_SA_SB_EEES9_SE_SG_Li256ELb0ELb1ELb1ELb0EEENS1_19SingleTileSchedulerILb0ELb1ELb1ELi128EEEEEEEEEvNT_6ParamsE,"aw",@nobits
	.sectionflags	@""
	.align	16
	.zero		1024


//--------------------- .nv.shared._ZN7cutlass13device_kernelIN5flash11enable_sm90INS1_16FlashAttnFwdSm90INS1_25CollectiveMainloopFwdSm90ILi2EN4cute5tupleIJNS5_1CILi1EEES8_S8_EEENS6_IJNS7_ILi128EEENS7_ILi96EEENS7_ILi192EEEEEELi128ENS_10bfloat16_tEfNS_4arch4Sm90ELb1ELb0ELb0ELb1ELb1ELb0ELb0ELb1ELb1ELb1ELb1ELb0EEENS1_21CollectiveEpilogueFwdINS6_IJSA_SA_SB_EEES9_SE_SG_Li256ELb1ELb1ELb1ELb0EEENS1_36VarlenDynamicPersistentTileSchedulerILi128ELi96ELi256ELi128ELb1ELb1ELb1ELb1ELb1ELb1EEEEEEEEEvNT_6ParamsE --------------------------
	.section	.nv.shared._ZN7cutlass13device_kernelIN5flash11enable_sm90INS1_16FlashAttnFwdSm90INS1_25CollectiveMainloopFwdSm90ILi2EN4cute5tupleIJNS5_1CILi1EEES8_S8_EEENS6_IJNS7_ILi128EEENS7_ILi96EEENS7_ILi192EEEEEELi128ENS_10bfloat16_tEfNS_4arch4Sm90ELb1ELb0ELb0ELb1ELb1ELb0ELb0ELb1ELb1ELb1ELb1ELb0EEENS1_21CollectiveEpilogueFwdINS6_IJSA_SA_SB_EEES9_SE_SG_Li256ELb1ELb1ELb1ELb0EEENS1_36VarlenDynamicPersistentTileSchedulerILi128ELi96ELi256ELi128ELb1ELb1ELb1ELb1ELb1ELb1EEEEEEEEEvNT_6ParamsE,"aw",@nobits
	.sectionflags	@""
	.align	16
	.zero		1024


//--------------------- .nv.shared._ZN7cutlass13device_kernelIN5flash11enable_sm90INS1_16FlashAttnFwdSm90INS1_25CollectiveMainloopFwdSm90ILi2EN4cute5tupleIJNS5_1CILi1EEES8_S8_EEENS6_IJNS7_ILi128EEENS7_ILi96EEENS7_ILi192EEEEEELi128ENS_10bfloat16_tEfNS_4arch4Sm90ELb1ELb0ELb0ELb1ELb1ELb1ELb0ELb1ELb1ELb1ELb1ELb0EEENS1_21CollectiveEpilogueFwdINS6_IJSA_SA_SB_EEES9_SE_SG_Li256ELb1ELb1ELb1ELb0EEENS1_36VarlenDynamicPersistentTileSchedulerILi128ELi96ELi256ELi128ELb1ELb1ELb1ELb1ELb1ELb1EEEEEEEEEvNT_6ParamsE --------------------------
	.section	.nv.shared._ZN7cutlass13device_kernelIN5flash11enable_sm90INS1_16FlashAttnFwdSm90INS1_25CollectiveMainloopFwdSm90ILi2EN4cute5tupleIJNS5_1CILi1EEES8_S8_EEENS6_IJNS7_ILi128EEENS7_ILi96EEENS7_ILi192EEEEEELi128ENS_10bfloat16_tEfNS_4arch4Sm90ELb1ELb0ELb0ELb1ELb1ELb1ELb0ELb1ELb1ELb1ELb1ELb0EEENS1_21CollectiveEpilogueFwdINS6_IJSA_SA_SB_EEES9_SE_SG_Li256ELb1ELb1ELb1ELb0EEENS1_36VarlenDynamicPersistentTileSchedulerILi128ELi96ELi256ELi128ELb1ELb1ELb1ELb1ELb1ELb1EEEEEEEEEvNT_6ParamsE,"aw",@nobits
	.sectionflags	@""
	.align	16
	.zero		1024


//--------------------- .nv.constant0._ZN7cutlass13device_kernelIN5flash11enable_sm90INS1_16FlashAttnFwdSm90INS1_25CollectiveMainloopFwdSm90ILi2EN4cute5tupleIJNS5_1CILi1EEES8_S8_EEENS6_IJNS7_ILi128EEENS7_ILi96EEENS7_ILi192EEEEEELi128ENS_10bfloat16_tEfNS_4arch4Sm90ELb0ELb0ELb0ELb0ELb1ELb0ELb0ELb1ELb1ELb1ELb1ELb0EEENS1_21CollectiveEpilogueFwdINS6_IJSA_SA_SB_EEES9_SE_SG_Li256ELb0ELb1ELb1ELb0EEENS1_19SingleTileSchedulerILb0ELb1ELb1ELi128EEEEEEEEEvNT_6ParamsE --------------------------
	.section	.nv.constant0._ZN7cutlass13device_kernelIN5flash11enable_sm90INS1_16FlashAttnFwdSm90INS1_25CollectiveMainloopFwdSm90ILi2EN4cute5tupleIJNS5_1CILi1EEES8_S8_EEENS6_IJNS7_ILi128EEENS7_ILi96EEENS7_ILi192EEEEEELi128ENS_10bfloat16_tEfNS_4arch4Sm90ELb0ELb0ELb0ELb0ELb1ELb0ELb0ELb1ELb1ELb1ELb1ELb0EEENS1_21CollectiveEpilogueFwdINS6_IJSA_SA_SB_EEES9_SE_SG_Li256ELb0ELb1ELb1ELb0EEENS1_19SingleTileSchedulerILb0ELb1ELb1ELi128EEEEEEEEEvNT_6ParamsE,"a",@progbits
	.sectionflags	@""
	.align	4
.nv.constant0._ZN7cutlass13device_kernelIN5flash11enable_sm90INS1_16FlashAttnFwdSm90INS1_25CollectiveMainloopFwdSm90ILi2EN4cute5tupleIJNS5_1CILi1EEES8_S8_EEENS6_IJNS7_ILi128EEENS7_ILi96EEENS7_ILi192EEEEEELi128ENS_10bfloat16_tEfNS_4arch4Sm90ELb0ELb0ELb0ELb0ELb1ELb0ELb0ELb1ELb1ELb1ELb1ELb0EEENS1_21CollectiveEpilogueFwdINS6_IJSA_SA_SB_EEES9_SE_SG_Li256ELb0ELb1ELb1ELb0EEENS1_19SingleTileSchedulerILb0ELb1ELb1ELi128EEEEEEEEEvNT_6ParamsE:
	.zero		3200


//--------------------- .nv.constant0._ZN7cutlass13device_kernelIN5flash11enable_sm90INS1_16FlashAttnFwdSm90INS1_25CollectiveMainloopFwdSm90ILi2EN4cute5tupleIJNS5_1CILi1EEES8_S8_EEENS6_IJNS7_ILi128EEENS7_ILi96EEENS7_ILi192EEEEEELi128ENS_10bfloat16_tEfNS_4arch4Sm90ELb0ELb0ELb0ELb1ELb1ELb0ELb0ELb1ELb1ELb1ELb1ELb0EEENS1_21CollectiveEpilogueFwdINS6_IJSA_SA_SB_EEES9_SE_SG_Li256ELb1ELb1ELb1ELb0EEENS1_36VarlenDynamicPersistentTileSchedulerILi128ELi96ELi256ELi128ELb1ELb1ELb1ELb0ELb1ELb1EEEEEEEEEvNT_6ParamsE --------------------------
	.section	.nv.constant0._ZN7cutlass13device_kernelIN5flash11enable_sm90INS1_16FlashAttnFwdSm90INS1_25CollectiveMainloopFwdSm90ILi2EN4cute5tupleIJNS5_1CILi1EEES8_S8_EEENS6_IJNS7_ILi128EEENS7_ILi96EEENS7_ILi192EEEEEELi128ENS_10bfloat16_tEfNS_4arch4Sm90ELb0ELb0ELb0ELb1ELb1ELb0ELb0ELb1ELb1ELb1ELb1ELb0EEENS1_21CollectiveEpilogueFwdINS6_IJSA_SA_SB_EEES9_SE_SG_Li256ELb1ELb1ELb1ELb0EEENS1_36VarlenDynamicPersistentTileSchedulerILi128ELi96ELi256ELi128ELb1ELb1ELb1ELb0ELb1ELb1EEEEEEEEEvNT_6ParamsE,"a",@progbits
	.sectionflags	@""
	.align	4
.nv.constant0._ZN7cutlass13device_kernelIN5flash11enable_sm90INS1_16FlashAttnFwdSm90INS1_25CollectiveMainloopFwdSm90ILi2EN4cute5tupleIJNS5_1CILi1EEES8_S8_EEENS6_IJNS7_ILi128EEENS7_ILi96EEENS7_ILi192EEEEEELi128ENS_10bfloat16_tEfNS_4arch4Sm90ELb0ELb0ELb0ELb1ELb1ELb0ELb0ELb1ELb1ELb1ELb1ELb0EEENS1_21CollectiveEpilogueFwdINS6_IJSA_SA_SB_EEES9_SE_SG_Li256ELb1ELb1ELb1ELb0EEENS1_36VarlenDynamicPersistentTileSchedulerILi128ELi96ELi256ELi128ELb1ELb1ELb1ELb0ELb1ELb1EEEEEEEEEvNT_6ParamsE:
	.zero		3328


//--------------------- .nv.constant0._ZN7cutlass13device_kernelIN5flash11enable_sm90INS1_16FlashAttnFwdSm90INS1_25CollectiveMainloopFwdSm90ILi2EN4cute5tupleIJNS5_1CILi1EEES8_S8_EEENS6_IJNS7_ILi128EEENS7_ILi96EEENS7_ILi192EEEEEELi128ENS_10bfloat16_tEfNS_4arch4Sm90ELb0ELb0ELb0ELb1ELb1ELb1ELb0ELb1ELb1ELb1ELb1ELb0EEENS1_21CollectiveEpilogueFwdINS6_IJSA_SA_SB_EEES9_SE_SG_Li256ELb1ELb1ELb1ELb0EEENS1_36VarlenDynamicPersistentTileSchedulerILi128ELi96ELi256ELi128ELb1ELb1ELb1ELb0ELb1ELb1EEEEEEEEEvNT_6ParamsE --------------------------
	.section	.nv.constant0._ZN7cutlass13device_kernelIN5flash11enable_sm90INS1_16FlashAttnFwdSm90INS1_25CollectiveMainloopFwdSm90ILi2EN4cute5tupleIJNS5_1CILi1EEES8_S8_EEENS6_IJNS7_ILi128EEENS7_ILi96EEENS7_ILi192EEEEEELi128ENS_10bfloat16_tEfNS_4arch4Sm90ELb0ELb0ELb0ELb1ELb1ELb1ELb0ELb1ELb1ELb1ELb1ELb0EEENS1_21CollectiveEpilogueFwdINS6_IJSA_SA_SB_EEES9_SE_SG_Li256ELb1ELb1ELb1ELb0EEENS1_36VarlenDynamicPersistentTileSchedulerILi128ELi96ELi256ELi128ELb1ELb1ELb1ELb0ELb1ELb1EEEEEEEEEvNT_6ParamsE,"a",@progbits
	.sectionflags	@""
	.align	4
.nv.constant0._ZN7cutlass13device_kernelIN5flash11enable_sm90INS1_16FlashAttnFwdSm90INS1_25CollectiveMainloopFwdSm90ILi2EN4cute5tupleIJNS5_1CILi1EEES8_S8_EEENS6_IJNS7_ILi128EEENS7_ILi96EEENS7_ILi192EEEEEELi128ENS_10bfloat16_tEfNS_4arch4Sm90ELb0ELb0ELb0ELb1ELb1ELb1ELb0ELb1ELb1ELb1ELb1ELb0EEENS1_21CollectiveEpilogueFwdINS6_IJSA_SA_SB_EEES9_SE_SG_Li256ELb1ELb1ELb1ELb0EEENS1_36VarlenDynamicPersistentTileSchedulerILi128ELi96ELi256ELi128ELb1ELb1ELb1ELb0ELb1ELb1EEEEEEEEEvNT_6ParamsE:
	.zero		3328


//--------------------- .nv.constant0._ZN7cutlass13device_kernelIN5flash11enable_sm90INS1_16FlashAttnFwdSm90INS1_25CollectiveMainloopFwdSm90ILi2EN4cute5tupleIJNS5_1CILi1EEES8_S8_EEENS6_IJNS7_ILi128EEENS7_ILi96EEENS7_ILi192EEEEEELi128ENS_10bfloat16_tEfNS_4arch4Sm90ELb0ELb1ELb0ELb0ELb1ELb0ELb0ELb1ELb1ELb1ELb1ELb0EEENS1_21CollectiveEpilogueFwdINS6_IJSA_SA_SB_EEES9_SE_SG_Li256ELb0ELb1ELb1ELb0EEENS1_19SingleTileSchedulerILb0ELb1ELb1ELi128EEEEEEEEEvNT_6ParamsE --------------------------
	.section	.nv.constant0._ZN7cutlass13device_kernelIN5flash11enable_sm90INS1_16FlashAttnFwdSm90INS1_25CollectiveMainloopFwdSm90ILi2EN4cute5tupleIJNS5_1CILi1EEES8_S8_EEENS6_IJNS7_ILi128EEENS7_ILi96EEENS7_ILi192EEEEEELi128ENS_10bfloat16_tEfNS_4arch4Sm90ELb0ELb1ELb0ELb0ELb1ELb0ELb0ELb1ELb1ELb1ELb1ELb0EEENS1_21CollectiveEpilogueFwdINS6_IJSA_SA_SB_EEES9_SE_SG_Li256ELb0ELb1ELb1ELb0EEENS1_19SingleTileSchedulerILb0ELb1ELb1ELi128EEEEEEEEEvNT_6ParamsE,"a",@progbits
	.sectionflags	@""
	.align	4
.nv.constant0._ZN7cutlass13device_kernelIN5flash11enable_sm90INS1_16FlashAttnFwdSm90INS1_25CollectiveMainloopFwdSm90ILi2EN4cute5tupleIJNS5_1CILi1EEES8_S8_EEENS6_IJNS7_ILi128EEENS7_ILi96EEENS7_ILi192EEEEEELi128ENS_10bfloat16_tEfNS_4arch4Sm90ELb0ELb1ELb0ELb0ELb1ELb0ELb0ELb1ELb1ELb1ELb1ELb0EEENS1_21CollectiveEpilogueFwdINS6_IJSA_SA_SB_EEES9_SE_SG_Li256ELb0ELb1ELb1ELb0EEENS1_19SingleTileSchedulerILb0ELb1ELb1ELi128EEEEEEEEEvNT_6ParamsE:
	.zero		3200


//--------------------- .nv.constant0._ZN7cutlass13device_kernelIN5flash11enable_sm90INS1_16FlashAttnFwdSm90INS1_25CollectiveMainloopFwdSm90ILi2EN4cute5tupleIJNS5_1CILi1EEES8_S8_EEENS6_IJNS7_ILi128EEENS7_ILi96EEENS7_ILi192EEEEEELi128ENS_10bfloat16_tEfNS_4arch4Sm90ELb0ELb1ELb0ELb1ELb1ELb0ELb0ELb1ELb1ELb1ELb1ELb0EEENS1_21CollectiveEpilogueFwdINS6_IJSA_SA_SB_EEES9_SE_SG_Li256ELb1ELb1ELb1ELb0EEENS1_36VarlenDynamicPersistentTileSchedulerILi128ELi96ELi256ELi128ELb1ELb1ELb1ELb1ELb0ELb1EEEEEEEEEvNT_6ParamsE --------------------------
	.section	.nv.constant0._ZN7cutlass13device_kernelIN5flash11enable_sm90INS1_16FlashAttnFwdSm90INS1_25CollectiveMainloopFwdSm90ILi2EN4cute5tupleIJNS5_1CILi1EEES8_S8_EEENS6_IJNS7_ILi128EEENS7_ILi96EEENS7_ILi192EEEEEELi128ENS_10bfloat16_tEfNS_4arch4Sm90ELb0ELb1ELb0ELb1ELb1ELb0ELb0ELb1ELb1ELb1ELb1ELb0EEENS1_21CollectiveEpilogueFwdINS6_IJSA_SA_SB_EEES9_SE_SG_Li256ELb1ELb1ELb1ELb0EEENS1_36VarlenDynamicPersistentTileSchedulerILi128ELi96ELi256ELi128ELb1ELb1ELb1ELb1ELb0ELb1EEEEEEEEEvNT_6ParamsE,"a",@progbits
	.sectionflags	@""
	.align	4
.nv.constant0._ZN7cutlass13device_kernelIN5flash11enable_sm90INS1_16FlashAttnFwdSm90INS1_25CollectiveMainloopFwdSm90ILi2EN4cute5tupleIJNS5_1CILi1EEES8_S8_EEENS6_IJNS7_ILi128EEENS7_ILi96EEENS7_ILi192EEEEEELi128ENS_10bfloat16_tEfNS_4arch4Sm90ELb0ELb1ELb0ELb1ELb1ELb0ELb0ELb1ELb1ELb1ELb1ELb0EEENS1_21CollectiveEpilogueFwdINS6_IJSA_SA_SB_EEES9_SE_SG_Li256ELb1ELb1ELb1ELb0EEENS1_36VarlenDynamicPersistentTileSchedulerILi128ELi96ELi256ELi128ELb1ELb1ELb1ELb1ELb0ELb1EEEEEEEEEvNT_6ParamsE:
	.zero		3328


//--------------------- .nv.constant0._ZN7cutlass13device_kernelIN5flash11enable_sm90INS1_16FlashAttnFwdSm90INS1_25CollectiveMainloopFwdSm90ILi2EN4cute5tupleIJNS5_1CILi1EEES8_S8_EEENS6_IJNS7_ILi128EEENS7_ILi96EEENS7_ILi192EEEEEELi128ENS_10bfloat16_tEfNS_4arch4Sm90ELb0ELb1ELb0ELb1ELb1ELb1ELb0ELb1ELb1ELb1ELb1ELb0EEENS1_21CollectiveEpilogueFwdINS6_IJSA_SA_SB_EEES9_SE_SG_Li256ELb1ELb1ELb1ELb0EEENS1_36VarlenDynamicPersistentTileSchedulerILi128ELi96ELi256ELi128ELb1ELb1ELb1ELb1ELb0ELb1EEEEEEEEEvNT_6ParamsE --------------------------
	.section	.nv.constant0._ZN7cutlass13device_kernelIN5flash11enable_sm90INS1_16FlashAttnFwdSm90INS1_25CollectiveMainloopFwdSm90ILi2EN4cute5tupleIJNS5_1CILi1EEES8_S8_EEENS6_IJNS7_ILi128EEENS7_ILi96EEENS7_ILi192EEEEEELi128ENS_10bfloat16_tEfNS_4arch4Sm90ELb0ELb1ELb0ELb1ELb1ELb1ELb0ELb1ELb1ELb1ELb1ELb0EEENS1_21CollectiveEpilogueFwdINS6_IJSA_SA_SB_EEES9_SE_SG_Li256ELb1ELb1ELb1ELb0EEENS1_36VarlenDynamicPersistentTileSchedulerILi128ELi96ELi256ELi128ELb1ELb1ELb1ELb1ELb0ELb1EEEEEEEEEvNT_6ParamsE,"a",@progbits
	.sectionflags	@""
	.align	4
.nv.constant0._ZN7cutlass13device_kernelIN5flash11enable_sm90INS1_16FlashAttnFwdSm90INS1_25CollectiveMainloopFwdSm90ILi2EN4cute5tupleIJNS5_1CILi1EEES8_S8_EEENS6_IJNS7_ILi128EEENS7_ILi96EEENS7_ILi192EEEEEELi128ENS_10bfloat16_tEfNS_4arch4Sm90ELb0ELb1ELb0ELb1ELb1ELb1ELb0ELb1ELb1ELb1ELb1ELb0EEENS1_21CollectiveEpilogueFwdINS6_IJSA_SA_SB_EEES9_SE_SG_Li256ELb1ELb1ELb1ELb0EEENS1_36VarlenDynamicPersistentTileSchedulerILi128ELi96ELi256ELi128ELb1ELb1ELb1ELb1ELb0ELb1EEEEEEEEEvNT_6ParamsE:
	.zero		3328


//--------------------- .nv.constant0._ZN7cutlass13device_kernelIN5flash11enable_sm90INS1_16FlashAttnFwdSm90INS1_25CollectiveMainloopFwdSm90ILi2EN4cute5tupleIJNS5_1CILi1EEES8_S8_EEENS6_IJNS7_ILi128EEENS7_ILi96EEENS7_ILi192EEEEEELi128ENS_10bfloat16_tEfNS_4arch4Sm90ELb1ELb0ELb0ELb0ELb1ELb0ELb0ELb1ELb1ELb1ELb1ELb0EEENS1_21CollectiveEpilogueFwdINS6_IJSA_SA_SB_EEES9_SE_SG_Li256ELb0ELb1ELb1ELb0EEENS1_19SingleTileSchedulerILb0ELb1ELb1ELi128EEEEEEEEEvNT_6ParamsE --------------------------
	.section	.nv.constant0._ZN7cutlass13device_kernelIN5flash11enable_sm90INS1_16FlashAttnFwdSm90INS1_25CollectiveMainloopFwdSm90ILi2EN4cute5tupleIJNS5_1CILi1EEES8_S8_EEENS6_IJNS7_ILi128EEENS7_ILi96EEENS7_ILi192EEEEEELi128ENS_10bfloat16_tEfNS_4arch4Sm90ELb1ELb0ELb0ELb0ELb1ELb0ELb0ELb1ELb1ELb1ELb1ELb0EEENS1_21CollectiveEpilogueFwdINS6_IJSA_SA_SB_EEES9_SE_SG_Li256ELb0ELb1ELb1ELb0EEENS1_19SingleTileSchedulerILb0ELb1ELb1ELi128EEEEEEEEEvNT_6ParamsE,"a",@progbits
	.sectionflags	@""
	.align	4
.nv.constant0._ZN7cutlass13device_kernelIN5flash11enable_sm90INS1_16FlashAttnFwdSm90INS1_25CollectiveMainloopFwdSm90ILi2EN4cute5tupleIJNS5_1CILi1EEES8_S8_EEENS6_IJNS7_ILi128EEENS7_ILi96EEENS7_ILi192EEEEEELi128ENS_10bfloat16_tEfNS_4arch4Sm90ELb1ELb0ELb0ELb0ELb1ELb0ELb0ELb1ELb1ELb1ELb1ELb0EEENS1_21CollectiveEpilogueFwdINS6_IJSA_SA_SB_EEES9_SE_SG_Li256ELb0ELb1ELb1ELb0EEENS1_19SingleTileSchedulerILb0ELb1ELb1ELi128EEEEEEEEEvNT_6ParamsE:
	.zero		3200


//--------------------- .nv.constant0._ZN7cutlass13device_kernelIN5flash11enable_sm90INS1_16FlashAttnFwdSm90INS1_25CollectiveMainloopFwdSm90ILi2EN4cute5tupleIJNS5_1CILi1EEES8_S8_EEENS6_IJNS7_ILi128EEENS7_ILi96EEENS7_ILi192EEEEEELi128ENS_10bfloat16_tEfNS_4arch4Sm90ELb1ELb0ELb0ELb1ELb1ELb0ELb0ELb1ELb1ELb1ELb1ELb0EEENS1_21CollectiveEpilogueFwdINS6_IJSA_SA_SB_EEES9_SE_SG_Li256ELb1ELb1ELb1ELb0EEENS1_36VarlenDynamicPersistentTileSchedulerILi128ELi96ELi256ELi128ELb1ELb1ELb1ELb1ELb1ELb1EEEEEEEEEvNT_6ParamsE --------------------------
	.section	.nv.constant0._ZN7cutlass13device_kernelIN5flash11enable_sm90INS1_16FlashAttnFwdSm90INS1_25CollectiveMainloopFwdSm90ILi2EN4cute5tupleIJNS5_1CILi1EEES8_S8_EEENS6_IJNS7_ILi128EEENS7_ILi96EEENS7_ILi192EEEEEELi128ENS_10bfloat16_tEfNS_4arch4Sm90ELb1ELb0ELb0ELb1ELb1ELb0ELb0ELb1ELb1ELb1ELb1ELb0EEENS1_21CollectiveEpilogueFwdINS6_IJSA_SA_SB_EEES9_SE_SG_Li256ELb1ELb1ELb1ELb0EEENS1_36VarlenDynamicPersistentTileSchedulerILi128ELi96ELi256ELi128ELb1ELb1ELb1ELb1ELb1ELb1EEEEEEEEEvNT_6ParamsE,"a",@progbits
	.sectionflags	@""
	.align	4
.nv.constant0._ZN7cutlass13device_kernelIN5flash11enable_sm90INS1_16FlashAttnFwdSm90INS1_25CollectiveMainloopFwdSm90ILi2EN4cute5tupleIJNS5_1CILi1EEES8_S8_EEENS6_IJNS7_ILi128EEENS7_ILi96EEENS7_ILi192EEEEEELi128ENS_10bfloat16_tEfNS_4arch4Sm90ELb1ELb0ELb0ELb1ELb1ELb0ELb0ELb1ELb1ELb1ELb1ELb0EEENS1_21CollectiveEpilogueFwdINS6_IJSA_SA_SB_EEES9_SE_SG_Li256ELb1ELb1ELb1ELb0EEENS1_36VarlenDynamicPersistentTileSchedulerILi128ELi96ELi256ELi128ELb1ELb1ELb1ELb1ELb1ELb1EEEEEEEEEvNT_6ParamsE:
	.zero		3328


//--------------------- .nv.constant0._ZN7cutlass13device_kernelIN5flash11enable_sm90INS1_16FlashAttnFwdSm90INS1_25CollectiveMainloopFwdSm90ILi2EN4cute5tupleIJNS5_1CILi1EEES8_S8_EEENS6_IJNS7_ILi128EEENS7_ILi96EEENS7_ILi192EEEEEELi128ENS_10bfloat16_tEfNS_4arch4Sm90ELb1ELb0ELb0ELb1ELb1ELb1ELb0ELb1ELb1ELb1ELb1ELb0EEENS1_21CollectiveEpilogueFwdINS6_IJSA_SA_SB_EEES9_SE_SG_Li256ELb1ELb1ELb1ELb0EEENS1_36VarlenDynamicPersistentTileSchedulerILi128ELi96ELi256ELi128ELb1ELb1ELb1ELb1ELb1ELb1EEEEEEEEEvNT_6ParamsE --------------------------
	.section	.nv.constant0._ZN7cutlass13device_kernelIN5flash11enable_sm90INS1_16FlashAttnFwdSm90INS1_25CollectiveMainloopFwdSm90ILi2EN4cute5tupleIJNS5_1CILi1EEES8_S8_EEENS6_IJNS7_ILi128EEENS7_ILi96EEENS7_ILi192EEEEEELi128ENS_10bfloat16_tEfNS_4arch4Sm90ELb1ELb0ELb0ELb1ELb1ELb1ELb0ELb1ELb1ELb1ELb1ELb0EEENS1_21CollectiveEpilogueFwdINS6_IJSA_SA_SB_EEES9_SE_SG_Li256ELb1ELb1ELb1ELb0EEENS1_36VarlenDynamicPersistentTileSchedulerILi128ELi96ELi256ELi128ELb1ELb1ELb1ELb1ELb1ELb1EEEEEEEEEvNT_6ParamsE,"a",@progbits
	.sectionflags	@""
	.align	4
.nv.constant0._ZN7cutlass13device_kernelIN5flash11enable_sm90INS1_16FlashAttnFwdSm90INS1_25CollectiveMainloopFwdSm90ILi2EN4cute5tupleIJNS5_1CILi1EEES8_S8_EEENS6_IJNS7_ILi128EEENS7_ILi96EEENS7_ILi192EEEEEELi128ENS_10bfloat16_tEfNS_4arch4Sm90ELb1ELb0ELb0ELb1ELb1ELb1ELb0ELb1ELb1ELb1ELb1ELb0EEENS1_21CollectiveEpilogueFwdINS6_IJSA_SA_SB_EEES9_SE_SG_Li256ELb1ELb1ELb1ELb0EEENS1_36VarlenDynamicPersistentTileSchedulerILi128ELi96ELi256ELi128ELb1ELb1ELb1ELb1ELb1ELb1EEEEEEEEEvNT_6ParamsE:
	.zero		3328


//--------------------- SYMBOLS --------------------------

	.type		.nv.reservedSmem.offset0,@object
	.size		.nv.reservedSmem.offset0,0x4
	.type		__assertfail,@function
